// Copyright (c) 2024, Jay Shah, Ganesh Bikshandi, Ying Zhang, Vijay Thakkar, Pradeep Ramani, Tri Dao.
// Splitting the different template instantiations to different files to speed up compilation.
// This file is auto-generated. See "generate_kernels.py"

#include "flash_fwd_launch_template.h"

#ifndef FLASHATTENTION_DISABLE_HDIM64
template void run_mha_fwd_<90, cutlass::bfloat16_t, 64, 64, false, true, true, true>(Flash_fwd_params &params, cudaStream_t stream);
#endif


// ===== COMPILED SASS (sm_90a) =====

	.target	sm_90a

	.elftype	@"ET_EXEC"


//--------------------- .note.nv.tkinfo           --------------------------
	.section	.note.nv.tkinfo,"",@"SHT_NOTE"
	.sectionflags	@"SHF_NOTE_NV_TKINFO"
	.tkinfo
        /*0018*/ 	.word	0x00000002
        /*0030*/ 	.string	""
        /*0030*/ 	.string	"ptxas"
        /*0030*/ 	.string	"Cuda compilation tools, release 13.0, V13.0.88"
        /*0030*/ 	.string	"Build cuda_13.0.r13.0/compiler.36424714_0"
        /*0030*/ 	.string	"-arch sm_90a -m 64 "



//--------------------- .note.nv.cuinfo           --------------------------
	.section	.note.nv.cuinfo,"",@"SHT_NOTE"
	.sectionflags	@"SHF_NOTE_NV_CUINFO"
        /*0018*/ 	.short	0x0002
        /*001a*/ 	.short	0x005a
        /*001c*/ 	.short	0x0082
	.zero		2


//--------------------- .nv.info                  --------------------------
	.section	.nv.info,"",@"SHT_CUDA_INFO"
	.align	4


	//----- nvinfo : EIATTR_REGCOUNT
	.align		4
        /*0000*/ 	.byte	0x04, 0x2f
        /*0002*/ 	.short	(.L_19 - .L_18)
	.align		4
.L_18:
        /*0004*/ 	.word	index@(_ZN7cutlass13device_kernelIN5flash11enable_sm90INS1_16FlashAttnFwdSm90INS1_25CollectiveMainloopFwdSm90ILi2EN4cute5tupleIJNS5_1CILi1EEES8_S8_EEENS6_IJNS7_ILi192EEENS7_ILi128EEENS7_ILi64EEEEEELi64ENS_10bfloat16_tEfNS_4arch4Sm90ELb1ELb0ELb1ELb1ELb1ELb1ELb0ELb1ELb1ELb1ELb0ELb0EEENS1_21CollectiveEpilogueFwdINS6_IJSA_SC_SB_EEES9_SE_SG_Li384ELb1ELb1ELb0ELb0EEENS1_36VarlenDynamicPersistentTileSchedulerILi192ELi128ELi384ELi128ELb0ELb1ELb1ELb1ELb1ELb1EEEEEEEEEvNT_6ParamsE)
        /*0008*/ 	.word	0x00000080


	//----- nvinfo : EIATTR_FRAME_SIZE
	.align		4
.L_19:
        /*000c*/ 	.byte	0x04, 0x11
        /*000e*/ 	.short	(.L_21 - .L_20)
	.align		4
.L_20:
        /*0010*/ 	.word	index@(_ZN7cutlass13device_kernelIN5flash11enable_sm90INS1_16FlashAttnFwdSm90INS1_25CollectiveMainloopFwdSm90ILi2EN4cute5tupleIJNS5_1CILi1EEES8_S8_EEENS6_IJNS7_ILi192EEENS7_ILi128EEENS7_ILi64EEEEEELi64ENS_10bfloat16_tEfNS_4arch4Sm90ELb1ELb0ELb1ELb1ELb1ELb1ELb0ELb1ELb1ELb1ELb0ELb0EEENS1_21CollectiveEpilogueFwdINS6_IJSA_SC_SB_EEES9_SE_SG_Li384ELb1ELb1ELb0ELb0EEENS1_36VarlenDynamicPersistentTileSchedulerILi192ELi128ELi384ELi128ELb0ELb1ELb1ELb1ELb1ELb1EEEEEEEEEvNT_6ParamsE)
        /*0014*/ 	.word	0x00000070


	//----- nvinfo : EIATTR_REGCOUNT
	.align		4
.L_21:
        /*0018*/ 	.byte	0x04, 0x2f
        /*001a*/ 	.short	(.L_23 - .L_22)
	.align		4
.L_22:
        /*001c*/ 	.word	index@(_ZN7cutlass13device_kernelIN5flash11enable_sm90INS1_16FlashAttnFwdSm90INS1_25CollectiveMainloopFwdSm90ILi2EN4cute5tupleIJNS5_1CILi1EEES8_S8_EEENS6_IJNS7_ILi192EEENS7_ILi128EEENS7_ILi64EEEEEELi64ENS_10bfloat16_tEfNS_4arch4Sm90ELb1ELb0ELb1ELb1ELb1ELb0ELb0ELb1ELb1ELb1ELb0ELb0EEENS1_21CollectiveEpilogueFwdINS6_IJSA_SC_SB_EEES9_SE_SG_Li384ELb1ELb1ELb0ELb0EEENS1_36VarlenDynamicPersistentTileSchedulerILi192ELi128ELi384ELi128ELb0ELb1ELb1ELb1ELb1ELb1EEEEEEEEEvNT_6ParamsE)
        /*0020*/ 	.word	0x00000080


	//----- nvinfo : EIATTR_FRAME_SIZE
	.align		4
.L_23:
        /*0024*/ 	.byte	0x04, 0x11
        /*0026*/ 	.short	(.L_25 - .L_24)
	.align		4
.L_24:
        /*0028*/ 	.word	index@(_ZN7cutlass13device_kernelIN5flash11enable_sm90INS1_16FlashAttnFwdSm90INS1_25CollectiveMainloopFwdSm90ILi2EN4cute5tupleIJNS5_1CILi1EEES8_S8_EEENS6_IJNS7_ILi192EEENS7_ILi128EEENS7_ILi64EEEEEELi64ENS_10bfloat16_tEfNS_4arch4Sm90ELb1ELb0ELb1ELb1ELb1ELb0ELb0ELb1ELb1ELb1ELb0ELb0EEENS1_21CollectiveEpilogueFwdINS6_IJSA_SC_SB_EEES9_SE_SG_Li384ELb1ELb1ELb0ELb0EEENS1_36VarlenDynamicPersistentTileSchedulerILi192ELi128ELi384ELi128ELb0ELb1ELb1ELb1ELb1ELb1EEEEEEEEEvNT_6ParamsE)
        /*002c*/ 	.word	0x00000040


	//----- nvinfo : EIATTR_REGCOUNT
	.align		4
.L_25:
        /*0030*/ 	.byte	0x04, 0x2f
        /*0032*/ 	.short	(.L_27 - .L_26)
	.align		4
.L_26:
        /*0034*/ 	.word	index@(_ZN7cutlass13device_kernelIN5flash11enable_sm90INS1_16FlashAttnFwdSm90INS1_25CollectiveMainloopFwdSm90ILi2EN4cute5tupleIJNS5_1CILi1EEES8_S8_EEENS6_IJNS7_ILi192EEENS7_ILi128EEENS7_ILi64EEEEEELi64ENS_10bfloat16_tEfNS_4arch4Sm90ELb1ELb0ELb1ELb0ELb1ELb0ELb0ELb1ELb1ELb1ELb0ELb0EEENS1_21CollectiveEpilogueFwdINS6_IJSA_SC_SB_EEES9_SE_SG_Li384ELb0ELb1ELb0ELb0EEENS1_30DynamicPersistentTileSchedulerILi384ELi128ELb0ELb1ELb1EEEEEEEEEvNT_6ParamsE)
        /*0038*/ 	.word	0x00000080


	//----- nvinfo : EIATTR_FRAME_SIZE
	.align		4
.L_27:
        /*003c*/ 	.byte	0x04, 0x11
        /*003e*/ 	.short	(.L_29 - .L_28)
	.align		4
.L_28:
        /*0040*/ 	.word	index@(_ZN7cutlass13device_kernelIN5flash11enable_sm90INS1_16FlashAttnFwdSm90INS1_25CollectiveMainloopFwdSm90ILi2EN4cute5tupleIJNS5_1CILi1EEES8_S8_EEENS6_IJNS7_ILi192EEENS7_ILi128EEENS7_ILi64EEEEEELi64ENS_10bfloat16_tEfNS_4arch4Sm90ELb1ELb0ELb1ELb0ELb1ELb0ELb0ELb1ELb1ELb1ELb0ELb0EEENS1_21CollectiveEpilogueFwdINS6_IJSA_SC_SB_EEES9_SE_SG_Li384ELb0ELb1ELb0ELb0EEENS1_30DynamicPersistentTileSchedulerILi384ELi128ELb0ELb1ELb1EEEEEEEEEvNT_6ParamsE)
        /*0044*/ 	.word	0x00000018


	//----- nvinfo : EIATTR_REGCOUNT
	.align		4
.L_29:
        /*0048*/ 	.byte	0x04, 0x2f
        /*004a*/ 	.short	(.L_31 - .L_30)
	.align		4
.L_30:
        /*004c*/ 	.word	index@(_ZN7cutlass13device_kernelIN5flash11enable_sm90INS1_16FlashAttnFwdSm90INS1_25CollectiveMainloopFwdSm90ILi2EN4cute5tupleIJNS5_1CILi1EEES8_S8_EEENS6_IJNS7_ILi192EEENS7_ILi128EEENS7_ILi64EEEEEELi64ENS_10bfloat16_tEfNS_4arch4Sm90ELb0ELb1ELb1ELb1ELb1ELb1ELb0ELb1ELb1ELb1ELb0ELb0EEENS1_21CollectiveEpilogueFwdINS6_IJSA_SC_SB_EEES9_SE_SG_Li384ELb1ELb1ELb0ELb0EEENS1_36VarlenDynamicPersistentTileSchedulerILi192ELi128ELi384ELi128ELb0ELb1ELb1ELb1ELb0ELb1EEEEEEEEEvNT_6ParamsE)
        /*0050*/ 	.word	0x00000080


	//----- nvinfo : EIATTR_FRAME_SIZE
	.align		4
.L_31:
        /*0054*/ 	.byte	0x04, 0x11
        /*0056*/ 	.short	(.L_33 - .L_32)
	.align		4
.L_32:
        /*0058*/ 	.word	index@(_ZN7cutlass13device_kernelIN5flash11enable_sm90INS1_16FlashAttnFwdSm90INS1_25CollectiveMainloopFwdSm90ILi2EN4cute5tupleIJNS5_1CILi1EEES8_S8_EEENS6_IJNS7_ILi192EEENS7_ILi128EEENS7_ILi64EEEEEELi64ENS_10bfloat16_tEfNS_4arch4Sm90ELb0ELb1ELb1ELb1ELb1ELb1ELb0ELb1ELb1ELb1ELb0ELb0EEENS1_21CollectiveEpilogueFwdINS6_IJSA_SC_SB_EEES9_SE_SG_Li384ELb1ELb1ELb0ELb0EEENS1_36VarlenDynamicPersistentTileSchedulerILi192ELi128ELi384ELi128ELb0ELb1ELb1ELb1ELb0ELb1EEEEEEEEEvNT_6ParamsE)
        /*005c*/ 	.word	0x00000070


	//----- nvinfo : EIATTR_REGCOUNT
	.align		4
.L_33:
        /*0060*/ 	.byte	0x04, 0x2f
        /*0062*/ 	.short	(.L_35 - .L_34)
	.align		4
.L_34:
        /*0064*/ 	.word	index@(_ZN7cutlass13device_kernelIN5flash11enable_sm90INS1_16FlashAttnFwdSm90INS1_25CollectiveMainloopFwdSm90ILi2EN4cute5tupleIJNS5_1CILi1EEES8_S8_EEENS6_IJNS7_ILi192EEENS7_ILi128EEENS7_ILi64EEEEEELi64ENS_10bfloat16_tEfNS_4arch4Sm90ELb0ELb1ELb1ELb1ELb1ELb0ELb0ELb1ELb1ELb1ELb0ELb0EEENS1_21CollectiveEpilogueFwdINS6_IJSA_SC_SB_EEES9_SE_SG_Li384ELb1ELb1ELb0ELb0EEENS1_36VarlenDynamicPersistentTileSchedulerILi192ELi128ELi384ELi128ELb0ELb1ELb1ELb1ELb0ELb1EEEEEEEEEvNT_6ParamsE)
        /*0068*/ 	.word	0x00000080


	//----- nvinfo : EIATTR_FRAME_SIZE
	.align		4
.L_35:
        /*006c*/ 	.byte	0x04, 0x11
        /*006e*/ 	.short	(.L_37 - .L_36)
	.align		4
.L_36:
        /*0070*/ 	.word	index@(_ZN7cutlass13device_kernelIN5flash11enable_sm90INS1_16FlashAttnFwdSm90INS1_25CollectiveMainloopFwdSm90ILi2EN4cute5tupleIJNS5_1CILi1EEES8_S8_EEENS6_IJNS7_ILi192EEENS7_ILi128EEENS7_ILi64EEEEEELi64ENS_10bfloat16_tEfNS_4arch4Sm90ELb0ELb1ELb1ELb1ELb1ELb0ELb0ELb1ELb1ELb1ELb0ELb0EEENS1_21CollectiveEpilogueFwdINS6_IJSA_SC_SB_EEES9_SE_SG_Li384ELb1ELb1ELb0ELb0EEENS1_36VarlenDynamicPersistentTileSchedulerILi192ELi128ELi384ELi128ELb0ELb1ELb1ELb1ELb0ELb1EEEEEEEEEvNT_6ParamsE)
        /*0074*/ 	.word	0x00000038


	//----- nvinfo : EIATTR_REGCOUNT
	.align		4
.L_37:
        /*0078*/ 	.byte	0x04, 0x2f
        /*007a*/ 	.short	(.L_39 - .L_38)
	.align		4
.L_38:
        /*007c*/ 	.word	index@(_ZN7cutlass13device_kernelIN5flash11enable_sm90INS1_16FlashAttnFwdSm90INS1_25CollectiveMainloopFwdSm90ILi2EN4cute5tupleIJNS5_1CILi1EEES8_S8_EEENS6_IJNS7_ILi192EEENS7_ILi128EEENS7_ILi64EEEEEELi64ENS_10bfloat16_tEfNS_4arch4Sm90ELb0ELb1ELb1ELb0ELb1ELb0ELb0ELb1ELb1ELb1ELb0ELb0EEENS1_21CollectiveEpilogueFwdINS6_IJSA_SC_SB_EEES9_SE_SG_Li384ELb0ELb1ELb0ELb0EEENS1_30DynamicPersistentTileSchedulerILi384ELi128ELb0ELb1ELb1EEEEEEEEEvNT_6ParamsE)
        /*0080*/ 	.word	0x00000080


	//----- nvinfo : EIATTR_FRAME_SIZE
	.align		4
.L_39:
        /*0084*/ 	.byte	0x04, 0x11
        /*0086*/ 	.short	(.L_41 - .L_40)
	.align		4
.L_40:
        /*0088*/ 	.word	index@(_ZN7cutlass13device_kernelIN5flash11enable_sm90INS1_16FlashAttnFwdSm90INS1_25CollectiveMainloopFwdSm90ILi2EN4cute5tupleIJNS5_1CILi1EEES8_S8_EEENS6_IJNS7_ILi192EEENS7_ILi128EEENS7_ILi64EEEEEELi64ENS_10bfloat16_tEfNS_4arch4Sm90ELb0ELb1ELb1ELb0ELb1ELb0ELb0ELb1ELb1ELb1ELb0ELb0EEENS1_21CollectiveEpilogueFwdINS6_IJSA_SC_SB_EEES9_SE_SG_Li384ELb0ELb1ELb0ELb0EEENS1_30DynamicPersistentTileSchedulerILi384ELi128ELb0ELb1ELb1EEEEEEEEEvNT_6ParamsE)
        /*008c*/ 	.word	0x00000018


	//----- nvinfo : EIATTR_REGCOUNT
	.align		4
.L_41:
        /*0090*/ 	.byte	0x04, 0x2f
        /*0092*/ 	.short	(.L_43 - .L_42)
	.align		4
.L_42:
        /*0094*/ 	.word	index@(_ZN7cutlass13device_kernelIN5flash11enable_sm90INS1_16FlashAttnFwdSm90INS1_25CollectiveMainloopFwdSm90ILi2EN4cute5tupleIJNS5_1CILi1EEES8_S8_EEENS6_IJNS7_ILi192EEENS7_ILi128EEENS7_ILi64EEEEEELi64ENS_10bfloat16_tEfNS_4arch4Sm90ELb0ELb0ELb1ELb1ELb1ELb1ELb0ELb1ELb1ELb1ELb0ELb0EEENS1_21CollectiveEpilogueFwdINS6_IJSA_SC_SB_EEES9_SE_SG_Li384ELb1ELb1ELb0ELb0EEENS1_36VarlenDynamicPersistentTileSchedulerILi192ELi128ELi384ELi128ELb0ELb1ELb1ELb0ELb1ELb1EEEEEEEEEvNT_6ParamsE)
        /*0098*/ 	.word	0x00000080


	//----- nvinfo : EIATTR_FRAME_SIZE
	.align		4
.L_43:
        /*009c*/ 	.byte	0x04, 0x11
        /*009e*/ 	.short	(.L_45 - .L_44)
	.align		4
.L_44:
        /*00a0*/ 	.word	index@(_ZN7cutlass13device_kernelIN5flash11enable_sm90INS1_16FlashAttnFwdSm90INS1_25CollectiveMainloopFwdSm90ILi2EN4cute5tupleIJNS5_1CILi1EEES8_S8_EEENS6_IJNS7_ILi192EEENS7_ILi128EEENS7_ILi64EEEEEELi64ENS_10bfloat16_tEfNS_4arch4Sm90ELb0ELb0ELb1ELb1ELb1ELb1ELb0ELb1ELb1ELb1ELb0ELb0EEENS1_21CollectiveEpilogueFwdINS6_IJSA_SC_SB_EEES9_SE_SG_Li384ELb1ELb1ELb0ELb0EEENS1_36VarlenDynamicPersistentTileSchedulerILi192ELi128ELi384ELi128ELb0ELb1ELb1ELb0ELb1ELb1EEEEEEEEEvNT_6ParamsE)
        /*00a4*/ 	.word	0x00000068


	//----- nvinfo : EIATTR_REGCOUNT
	.align		4
.L_45:
        /*00a8*/ 	.byte	0x04, 0x2f
        /*00aa*/ 	.short	(.L_47 - .L_46)
	.align		4
.L_46:
        /*00ac*/ 	.word	index@(_ZN7cutlass13device_kernelIN5flash11enable_sm90INS1_16FlashAttnFwdSm90INS1_25CollectiveMainloopFwdSm90ILi2EN4cute5tupleIJNS5_1CILi1EEES8_S8_EEENS6_IJNS7_ILi192EEENS7_ILi128EEENS7_ILi64EEEEEELi64ENS_10bfloat16_tEfNS_4arch4Sm90ELb0ELb0ELb1ELb1ELb1ELb0ELb0ELb1ELb1ELb1ELb0ELb0EEENS1_21CollectiveEpilogueFwdINS6_IJSA_SC_SB_EEES9_SE_SG_Li384ELb1ELb1ELb0ELb0EEENS1_36VarlenDynamicPersistentTileSchedulerILi192ELi128ELi384ELi128ELb0ELb1ELb1ELb0ELb1ELb1EEEEEEEEEvNT_6ParamsE)
        /*00b0*/ 	.word	0x00000080


	//----- nvinfo : EIATTR_FRAME_SIZE
	.align		4
.L_47:
        /*00b4*/ 	.byte	0x04, 0x11
        /*00b6*/ 	.short	(.L_49 - .L_48)
	.align		4
.L_48:
        /*00b8*/ 	.word	index@(_ZN7cutlass13device_kernelIN5flash11enable_sm90INS1_16FlashAttnFwdSm90INS1_25CollectiveMainloopFwdSm90ILi2EN4cute5tupleIJNS5_1CILi1EEES8_S8_EEENS6_IJNS7_ILi192EEENS7_ILi128EEENS7_ILi64EEEEEELi64ENS_10bfloat16_tEfNS_4arch4Sm90ELb0ELb0ELb1ELb1ELb1ELb0ELb0ELb1ELb1ELb1ELb0ELb0EEENS1_21CollectiveEpilogueFwdINS6_IJSA_SC_SB_EEES9_SE_SG_Li384ELb1ELb1ELb0ELb0EEENS1_36VarlenDynamicPersistentTileSchedulerILi192ELi128ELi384ELi128ELb0ELb1ELb1ELb0ELb1ELb1EEEEEEEEEvNT_6ParamsE)
        /*00bc*/ 	.word	0x00000040


	//----- nvinfo : EIATTR_REGCOUNT
	.align		4
.L_49:
        /*00c0*/ 	.byte	0x04, 0x2f
        /*00c2*/ 	.short	(.L_51 - .L_50)
	.align		4
.L_50:
        /*00c4*/ 	.word	index@(_ZN7cutlass13device_kernelIN5flash11enable_sm90INS1_16FlashAttnFwdSm90INS1_25CollectiveMainloopFwdSm90ILi2EN4cute5tupleIJNS5_1CILi1EEES8_S8_EEENS6_IJNS7_ILi192EEENS7_ILi128EEENS7_ILi64EEEEEELi64ENS_10bfloat16_tEfNS_4arch4Sm90ELb0ELb0ELb1ELb0ELb1ELb0ELb0ELb1ELb1ELb1ELb0ELb0EEENS1_21CollectiveEpilogueFwdINS6_IJSA_SC_SB_EEES9_SE_SG_Li384ELb0ELb1ELb0ELb0EEENS1_29StaticPersistentTileSchedulerILb0EEEEEEEEEvNT_6ParamsE)
        /*00c8*/ 	.word	0x00000080


	//----- nvinfo : EIATTR_FRAME_SIZE
	.align		4
.L_51:
        /*00cc*/ 	.byte	0x04, 0x11
        /*00ce*/ 	.short	(.L_53 - .L_52)
	.align		4
.L_52:
        /*00d0*/ 	.word	index@(_ZN7cutlass13device_kernelIN5flash11enable_sm90INS1_16FlashAttnFwdSm90INS1_25CollectiveMainloopFwdSm90ILi2EN4cute5tupleIJNS5_1CILi1EEES8_S8_EEENS6_IJNS7_ILi192EEENS7_ILi128EEENS7_ILi64EEEEEELi64ENS_10bfloat16_tEfNS_4arch4Sm90ELb0ELb0ELb1ELb0ELb1ELb0ELb0ELb1ELb1ELb1ELb0ELb0EEENS1_21CollectiveEpilogueFwdINS6_IJSA_SC_SB_EEES9_SE_SG_Li384ELb0ELb1ELb0ELb0EEENS1_29StaticPersistentTileSchedulerILb0EEEEEEEEEvNT_6ParamsE)
        /*00d4*/ 	.word	0x00000010


	//----- nvinfo : EIATTR_MIN_STACK_SIZE
	.align		4
.L_53:
        /*00d8*/ 	.byte	0x04, 0x12
        /*00da*/ 	.short	(.L_55 - .L_54)
	.align		4
.L_54:
        /*00dc*/ 	.word	index@(_ZN7cutlass13device_kernelIN5flash11enable_sm90INS1_16FlashAttnFwdSm90INS1_25CollectiveMainloopFwdSm90ILi2EN4cute5tupleIJNS5_1CILi1EEES8_S8_EEENS6_IJNS7_ILi192EEENS7_ILi128EEENS7_ILi64EEEEEELi64ENS_10bfloat16_tEfNS_4arch4Sm90ELb0ELb0ELb1ELb0ELb1ELb0ELb0ELb1ELb1ELb1ELb0ELb0EEENS1_21CollectiveEpilogueFwdINS6_IJSA_SC_SB_EEES9_SE_SG_Li384ELb0ELb1ELb0ELb0EEENS1_29StaticPersistentTileSchedulerILb0EEEEEEEEEvNT_6ParamsE)
        /*00e0*/ 	.word	0x00000010


	//----- nvinfo : EIATTR_MIN_STACK_SIZE
	.align		4
.L_55:
        /*00e4*/ 	.byte	0x04, 0x12
        /*00e6*/ 	.short	(.L_57 - .L_56)
	.align		4
.L_56:
        /*00e8*/ 	.word	index@(_ZN7cutlass13device_kernelIN5flash11enable_sm90INS1_16FlashAttnFwdSm90INS1_25CollectiveMainloopFwdSm90ILi2EN4cute5tupleIJNS5_1CILi1EEES8_S8_EEENS6_IJNS7_ILi192EEENS7_ILi128EEENS7_ILi64EEEEEELi64ENS_10bfloat16_tEfNS_4arch4Sm90ELb0ELb0ELb1ELb1ELb1ELb0ELb0ELb1ELb1ELb1ELb0ELb0EEENS1_21CollectiveEpilogueFwdINS6_IJSA_SC_SB_EEES9_SE_SG_Li384ELb1ELb1ELb0ELb0EEENS1_36VarlenDynamicPersistentTileSchedulerILi192ELi128ELi384ELi128ELb0ELb1ELb1ELb0ELb1ELb1EEEEEEEEEvNT_6ParamsE)
        /*00ec*/ 	.word	0x00000040


	//----- nvinfo : EIATTR_MIN_STACK_SIZE
	.align		4
.L_57:
        /*00f0*/ 	.byte	0x04, 0x12
        /*00f2*/ 	.short	(.L_59 - .L_58)
	.align		4
.L_58:
        /*00f4*/ 	.word	index@(_ZN7cutlass13device_kernelIN5flash11enable_sm90INS1_16FlashAttnFwdSm90INS1_25CollectiveMainloopFwdSm90ILi2EN4cute5tupleIJNS5_1CILi1EEES8_S8_EEENS6_IJNS7_ILi192EEENS7_ILi128EEENS7_ILi64EEEEEELi64ENS_10bfloat16_tEfNS_4arch4Sm90ELb0ELb0ELb1ELb1ELb1ELb1ELb0ELb1ELb1ELb1ELb0ELb0EEENS1_21CollectiveEpilogueFwdINS6_IJSA_SC_SB_EEES9_SE_SG_Li384ELb1ELb1ELb0ELb0EEENS1_36VarlenDynamicPersistentTileSchedulerILi192ELi128ELi384ELi128ELb0ELb1ELb1ELb0ELb1ELb1EEEEEEEEEvNT_6ParamsE)
        /*00f8*/ 	.word	0x00000068


	//----- nvinfo : EIATTR_MIN_STACK_SIZE
	.align		4
.L_59:
        /*00fc*/ 	.byte	0x04, 0x12
        /*00fe*/ 	.short	(.L_61 - .L_60)
	.align		4
.L_60:
        /*0100*/ 	.word	index@(_ZN7cutlass13device_kernelIN5flash11enable_sm90INS1_16FlashAttnFwdSm90INS1_25CollectiveMainloopFwdSm90ILi2EN4cute5tupleIJNS5_1CILi1EEES8_S8_EEENS6_IJNS7_ILi192EEENS7_ILi128EEENS7_ILi64EEEEEELi64ENS_10bfloat16_tEfNS_4arch4Sm90ELb0ELb1ELb1ELb0ELb1ELb0ELb0ELb1ELb1ELb1ELb0ELb0EEENS1_21CollectiveEpilogueFwdINS6_IJSA_SC_SB_EEES9_SE_SG_Li384ELb0ELb1ELb0ELb0EEENS1_30DynamicPersistentTileSchedulerILi384ELi128ELb0ELb1ELb1EEEEEEEEEvNT_6ParamsE)
        /*0104*/ 	.word	0x00000018


	//----- nvinfo : EIATTR_MIN_STACK_SIZE
	.align		4
.L_61:
        /*0108*/ 	.byte	0x04, 0x12
        /*010a*/ 	.short	(.L_63 - .L_62)
	.align		4
.L_62:
        /*010c*/ 	.word	index@(_ZN7cutlass13device_kernelIN5flash11enable_sm90INS1_16FlashAttnFwdSm90INS1_25CollectiveMainloopFwdSm90ILi2EN4cute5tupleIJNS5_1CILi1EEES8_S8_EEENS6_IJNS7_ILi192EEENS7_ILi128EEENS7_ILi64EEEEEELi64ENS_10bfloat16_tEfNS_4arch4Sm90ELb0ELb1ELb1ELb1ELb1ELb0ELb0ELb1ELb1ELb1ELb0ELb0EEENS1_21CollectiveEpilogueFwdINS6_IJSA_SC_SB_EEES9_SE_SG_Li384ELb1ELb1ELb0ELb0EEENS1_36VarlenDynamicPersistentTileSchedulerILi192ELi128ELi384ELi128ELb0ELb1ELb1ELb1ELb0ELb1EEEEEEEEEvNT_6ParamsE)
        /*0110*/ 	.word	0x00000038


	//----- nvinfo : EIATTR_MIN_STACK_SIZE
	.align		4
.L_63:
        /*0114*/ 	.byte	0x04, 0x12
        /*0116*/ 	.short	(.L_65 - .L_64)
	.align		4
.L_64:
        /*0118*/ 	.word	index@(_ZN7cutlass13device_kernelIN5flash11enable_sm90INS1_16FlashAttnFwdSm90INS1_25CollectiveMainloopFwdSm90ILi2EN4cute5tupleIJNS5_1CILi1EEES8_S8_EEENS6_IJNS7_ILi192EEENS7_ILi128EEENS7_ILi64EEEEEELi64ENS_10bfloat16_tEfNS_4arch4Sm90ELb0ELb1ELb1ELb1ELb1ELb1ELb0ELb1ELb1ELb1ELb0ELb0EEENS1_21CollectiveEpilogueFwdINS6_IJSA_SC_SB_EEES9_SE_SG_Li384ELb1ELb1ELb0ELb0EEENS1_36VarlenDynamicPersistentTileSchedulerILi192ELi128ELi384ELi128ELb0ELb1ELb1ELb1ELb0ELb1EEEEEEEEEvNT_6ParamsE)
        /*011c*/ 	.word	0x00000070


	//----- nvinfo : EIATTR_MIN_STACK_SIZE
	.align		4
.L_65:
        /*0120*/ 	.byte	0x04, 0x12
        /*0122*/ 	.short	(.L_67 - .L_66)
	.align		4
.L_66:
        /*0124*/ 	.word	index@(_ZN7cutlass13device_kernelIN5flash11enable_sm90INS1_16FlashAttnFwdSm90INS1_25CollectiveMainloopFwdSm90ILi2EN4cute5tupleIJNS5_1CILi1EEES8_S8_EEENS6_IJNS7_ILi192EEENS7_ILi128EEENS7_ILi64EEEEEELi64ENS_10bfloat16_tEfNS_4arch4Sm90ELb1ELb0ELb1ELb0ELb1ELb0ELb0ELb1ELb1ELb1ELb0ELb0EEENS1_21CollectiveEpilogueFwdINS6_IJSA_SC_SB_EEES9_SE_SG_Li384ELb0ELb1ELb0ELb0EEENS1_30DynamicPersistentTileSchedulerILi384ELi128ELb0ELb1ELb1EEEEEEEEEvNT_6ParamsE)
        /*0128*/ 	.word	0x00000018


	//----- nvinfo : EIATTR_MIN_STACK_SIZE
	.align		4
.L_67:
        /*012c*/ 	.byte	0x04, 0x12
        /*012e*/ 	.short	(.L_69 - .L_68)
	.align		4
.L_68:
        /*0130*/ 	.word	index@(_ZN7cutlass13device_kernelIN5flash11enable_sm90INS1_16FlashAttnFwdSm90INS1_25CollectiveMainloopFwdSm90ILi2EN4cute5tupleIJNS5_1CILi1EEES8_S8_EEENS6_IJNS7_ILi192EEENS7_ILi128EEENS7_ILi64EEEEEELi64ENS_10bfloat16_tEfNS_4arch4Sm90ELb1ELb0ELb1ELb1ELb1ELb0ELb0ELb1ELb1ELb1ELb0ELb0EEENS1_21CollectiveEpilogueFwdINS6_IJSA_SC_SB_EEES9_SE_SG_Li384ELb1ELb1ELb0ELb0EEENS1_36VarlenDynamicPersistentTileSchedulerILi192ELi128ELi384ELi128ELb0ELb1ELb1ELb1ELb1ELb1EEEEEEEEEvNT_6ParamsE)
        /*0134*/ 	.word	0x00000040


	//----- nvinfo : EIATTR_MIN_STACK_SIZE
	.align		4
.L_69:
        /*0138*/ 	.byte	0x04, 0x12
        /*013a*/ 	.short	(.L_71 - .L_70)
	.align		4
.L_70:
        /*013c*/ 	.word	index@(_ZN7cutlass13device_kernelIN5flash11enable_sm90INS1_16FlashAttnFwdSm90INS1_25CollectiveMainloopFwdSm90ILi2EN4cute5tupleIJNS5_1CILi1EEES8_S8_EEENS6_IJNS7_ILi192EEENS7_ILi128EEENS7_ILi64EEEEEELi64ENS_10bfloat16_tEfNS_4arch4Sm90ELb1ELb0ELb1ELb1ELb1ELb1ELb0ELb1ELb1ELb1ELb0ELb0EEENS1_21CollectiveEpilogueFwdINS6_IJSA_SC_SB_EEES9_SE_SG_Li384ELb1ELb1ELb0ELb0EEENS1_36VarlenDynamicPersistentTileSchedulerILi192ELi128ELi384ELi128ELb0ELb1ELb1ELb1ELb1ELb1EEEEEEEEEvNT_6ParamsE)
        /*0140*/ 	.word	0x00000070
.L_71:


//--------------------- .nv.compat                --------------------------
	.section	.nv.compat,"",@"SHT_CUDA_COMPAT_INFO"
	.align	4
        /*0000*/ 	.byte	0x02, 0x09, 0x01, 0x00, 0x02, 0x02, 0x04, 0x00, 0x02, 0x05, 0x05, 0x00, 0x03, 0x07, 0x01, 0x01
        /*0010*/ 	.byte	0x02, 0x03, 0x01, 0x00, 0x02, 0x06, 0x01, 0x00, 0x04, 0x0b, 0x08, 0x00, 0x00, 0x00, 0x00, 0x00
        /*0020*/ 	.byte	0x00, 0x00, 0x00, 0x00


//--------------------- .nv.info._ZN7cutlass13device_kernelIN5flash11enable_sm90INS1_16FlashAttnFwdSm90INS1_25CollectiveMainloopFwdSm90ILi2EN4cute5tupleIJNS5_1CILi1EEES8_S8_EEENS6_IJNS7_ILi192EEENS7_ILi128EEENS7_ILi64EEEEEELi64ENS_10bfloat16_tEfNS_4arch4Sm90ELb0ELb0ELb1ELb0ELb1ELb0ELb0ELb1ELb1ELb1ELb0ELb0EEENS1_21CollectiveEpilogueFwdINS6_IJSA_SC_SB_EEES9_SE_SG_Li384ELb0ELb1ELb0ELb0EEENS1_29StaticPersistentTileSchedulerILb0EEEEEEEEEvNT_6ParamsE --------------------------
	.section	.nv.info._ZN7cutlass13device_kernelIN5flash11enable_sm90INS1_16FlashAttnFwdSm90INS1_25CollectiveMainloopFwdSm90ILi2EN4cute5tupleIJNS5_1CILi1EEES8_S8_EEENS6_IJNS7_ILi192EEENS7_ILi128EEENS7_ILi64EEEEEELi64ENS_10bfloat16_tEfNS_4arch4Sm90ELb0ELb0ELb1ELb0ELb1ELb0ELb0ELb1ELb1ELb1ELb0ELb0EEENS1_21CollectiveEpilogueFwdINS6_IJSA_SC_SB_EEES9_SE_SG_Li384ELb0ELb1ELb0ELb0EEENS1_29StaticPersistentTileSchedulerILb0EEEEEEEEEvNT_6ParamsE,"",@"SHT_CUDA_INFO"
	.sectionflags	@""
	.align	4


	//----- nvinfo : EIATTR_CUDA_API_VERSION
	.align		4
        /*0000*/ 	.byte	0x04, 0x37
        /*0002*/ 	.short	(.L_73 - .L_72)
.L_72:
        /*0004*/ 	.word	0x00000082


	//----- nvinfo : EIATTR_KPARAM_INFO
	.align		4
.L_73:
        /*0008*/ 	.byte	0x04, 0x17
        /*000a*/ 	.short	(.L_75 - .L_74)
.L_74:
        /*000c*/ 	.word	0x00000000
        /*0010*/ 	.short	0x0000
        /*0012*/ 	.short	0x0070
        /*0014*/ 	.byte	0x00, 0xf0, 0x01, 0x28


	//----- nvinfo : EIATTR_SPARSE_MMA_MASK
	.align		4
.L_75:
        /*0018*/ 	.byte	0x03, 0x50
        /*001a*/ 	.short	0x0000


	//----- nvinfo : EIATTR_MAXREG_COUNT
	.align		4
        /*001c*/ 	.byte	0x03, 0x1b
        /*001e*/ 	.short	0x0080


	//----- nvinfo : EIATTR_NUM_BARRIERS
	.align		4
        /*0020*/ 	.byte	0x02, 0x4c
        /*0022*/ 	.byte	0x10
	.zero		1


	//----- nvinfo : EIATTR_EXTERNS
	.align		4
        /*0024*/ 	.byte	0x04, 0x0f
        /*0026*/ 	.short	(.L_77 - .L_76)


	//   ....[0]....
	.align		4
.L_76:
        /*0028*/ 	.word	index@(__assertfail)


	//----- nvinfo : EIATTR_ANNOTATIONS
	.align		4
.L_77:
        /*002c*/ 	.byte	0x04, 0x55
        /*002e*/ 	.short	(.L_79 - .L_78)


	//   ....[0]....
.L_78:
        /*0030*/ 	.word	0x00000001
        /*0034*/ 	.byte	0x00, 0x75, 0x00, 0x00, 0x01, 0x00, 0x00, 0x00, 0x20, 0x75, 0x00, 0x00, 0x01, 0x00, 0x00, 0x00
        /*0044*/ 	.byte	0xd0, 0x75, 0x00, 0x00, 0x01, 0x00, 0x00, 0x00, 0x60, 0x77, 0x00, 0x00, 0x01, 0x00, 0x00, 0x00
        /*0054*/ 	.byte	0xd0, 0x7c, 0x00, 0x00, 0x01, 0x00, 0x00, 0x00, 0xc0, 0x88, 0x00, 0x00, 0x01, 0x00, 0x00, 0x00
        /*0064*/ 	.byte	0x20, 0x94, 0x00, 0x00, 0x01, 0x00, 0x00, 0x00, 0xf0, 0x95, 0x00, 0x00, 0x01, 0x00, 0x00, 0x00
        /*0074*/ 	.byte	0x20, 0x96, 0x00, 0x00, 0x01, 0x00, 0x00, 0x00, 0xa0, 0xaa, 0x00, 0x00, 0x01, 0x00, 0x00, 0x00
        /*0084*/ 	.byte	0xd0, 0xaa, 0x00, 0x00, 0x01, 0x00, 0x00, 0x00, 0x50, 0xab, 0x00, 0x00, 0x01, 0x00, 0x00, 0x00
        /*0094*/ 	.byte	0x70, 0xab, 0x00, 0x00


	//----- nvinfo : EIATTR_MERCURY_ISA_VERSION
	.align		4
.L_79:
        /*0098*/ 	.byte	0x03, 0x5f
        /*009a*/ 	.short	0x0101


	//----- nvinfo : EIATTR_INT_WARP_WIDE_INSTR_OFFSETS
	.align		4
        /*009c*/ 	.byte	0x04, 0x31
        /*009e*/ 	.short	(.L_81 - .L_80)


	//   ....[0]....
.L_80:
        /*00a0*/ 	.word	0x000000c0


	//   ....[1]....
        /*00a4*/ 	.word	0x000000d0


	//   ....[2]....
        /*00a8*/ 	.word	0x00000170


	//----- nvinfo : EIATTR_COOP_GROUP_MASK_REGIDS
	.align		4
.L_81:
        /*00ac*/ 	.byte	0x04, 0x29
        /*00ae*/ 	.short	(.L_83 - .L_82)


	//   ....[0]....
.L_82:
        /*00b0*/ 	.word	0xffffffff


	//   ....[1]....
        /*00b4*/ 	.word	0xffffffff


	//   ....[2]....
        /*00b8*/ 	.word	0xffffffff


	//   ....[3]....
        /*00bc*/ 	.word	0xffffffff


	//   ....[4]....
        /*00c0*/ 	.word	0xffffffff


	//   ....[5]....
        /*00c4*/ 	.word	0xffffffff


	//   ....[6]....
        /*00c8*/ 	.word	0xffffffff


	//   ....[7]....
        /*00cc*/ 	.word	0xffffffff


	//   ....[8]....
        /*00d0*/ 	.word	0xffffffff


	//   ....[9]....
        /*00d4*/ 	.word	0xffffffff


	//   ....[10]....
        /*00d8*/ 	.word	0xffffffff


	//   ....[11]....
        /*00dc*/ 	.word	0xffffffff


	//   ....[12]....
        /*00e0*/ 	.word	0xffffffff


	//   ....[13]....
        /*00e4*/ 	.word	0xffffffff


	//   ....[14]....
        /*00e8*/ 	.word	0xffffffff


	//   ....[15]....
        /*00ec*/ 	.word	0xffffffff


	//   ....[16]....
        /*00f0*/ 	.word	0xffffffff


	//   ....[17]....
        /*00f4*/ 	.word	0xffffffff


	//   ....[18]....
        /*00f8*/ 	.word	0xffffffff


	//   ....[19]....
        /*00fc*/ 	.word	0xffffffff


	//   ....[20]....
        /*0100*/ 	.word	0xffffffff


	//   ....[21]....
        /*0104*/ 	.word	0xffffffff


	//   ....[22]....
        /*0108*/ 	.word	0xffffffff


	//   ....[23]....
        /*010c*/ 	.word	0xffffffff


	//   ....[24]....
        /*0110*/ 	.word	0xffffffff


	//   ....[25]....
        /*0114*/ 	.word	0xffffffff


	//   ....[26]....
        /*0118*/ 	.word	0xffffffff


	//   ....[27]....
        /*011c*/ 	.word	0xffffffff


	//   ....[28]....
        /*0120*/ 	.word	0xffffffff


	//   ....[29]....
        /*0124*/ 	.word	0xffffffff


	//   ....[30]....
        /*0128*/ 	.word	0xffffffff


	//   ....[31]....
        /*012c*/ 	.word	0xffffffff


	//   ....[32]....
        /*0130*/ 	.word	0xffffffff


	//   ....[33]....
        /*0134*/ 	.word	0xffffffff


	//   ....[34]....
        /*0138*/ 	.word	0xffffffff


	//   ....[35]....
        /*013c*/ 	.word	0xffffffff


	//   ....[36]....
        /*0140*/ 	.word	0xffffffff


	//   ....[37]....
        /*0144*/ 	.word	0xffffffff


	//   ....[38]....
        /*0148*/ 	.word	0xffffffff


	//   ....[39]....
        /*014c*/ 	.word	0xffffffff


	//   ....[40]....
        /*0150*/ 	.word	0xffffffff


	//   ....[41]....
        /*0154*/ 	.word	0xffffffff


	//   ....[42]....
        /*0158*/ 	.word	0xffffffff


	//   ....[43]....
        /*015c*/ 	.word	0xffffffff


	//   ....[44]....
        /*0160*/ 	.word	0xffffffff


	//   ....[45]....
        /*0164*/ 	.word	0xffffffff


	//   ....[46]....
        /*0168*/ 	.word	0xffffffff


	//   ....[47]....
        /*016c*/ 	.word	0xffffffff


	//   ....[48]....
        /*0170*/ 	.word	0xffffffff


	//   ....[49]....
        /*0174*/ 	.word	0xffffffff


	//   ....[50]....
        /*0178*/ 	.word	0xffffffff


	//   ....[51]....
        /*017c*/ 	.word	0xffffffff


	//   ....[52]....
        /*0180*/ 	.word	0xffffffff


	//   ....[53]....
        /*0184*/ 	.word	0xffffffff


	//   ....[54]....
        /*0188*/ 	.word	0xffffffff


	//   ....[55]....
        /*018c*/ 	.word	0xffffffff


	//   ....[56]....
        /*0190*/ 	.word	0xffffffff


	//   ....[57]....
        /*0194*/ 	.word	0xffffffff


	//   ....[58]....
        /*0198*/ 	.word	0xffffffff


	//   ....[59]....
        /*019c*/ 	.word	0xffffffff


	//   ....[60]....
        /*01a0*/ 	.word	0xffffffff


	//   ....[61]....
        /*01a4*/ 	.word	0xffffffff


	//   ....[62]....
        /*01a8*/ 	.word	0xffffffff


	//   ....[63]....
        /*01ac*/ 	.word	0xffffffff


	//   ....[64]....
        /*01b0*/ 	.word	0xffffffff


	//   ....[65]....
        /*01b4*/ 	.word	0xffffffff


	//   ....[66]....
        /*01b8*/ 	.word	0xffffffff


	//   ....[67]....
        /*01bc*/ 	.word	0xffffffff


	//   ....[68]....
        /*01c0*/ 	.word	0xffffffff


	//   ....[69]....
        /*01c4*/ 	.word	0xffffffff


	//   ....[70]....
        /*01c8*/ 	.word	0xffffffff


	//   ....[71]....
        /*01cc*/ 	.word	0xffffffff


	//   ....[72]....
        /*01d0*/ 	.word	0xffffffff


	//   ....[73]....
        /*01d4*/ 	.word	0xffffffff


	//   ....[74]....
        /*01d8*/ 	.word	0xffffffff


	//   ....[75]....
        /*01dc*/ 	.word	0xffffffff


	//   ....[76]....
        /*01e0*/ 	.word	0xffffffff


	//   ....[77]....
        /*01e4*/ 	.word	0xffffffff


	//   ....[78]....
        /*01e8*/ 	.word	0xffffffff


	//   ....[79]....
        /*01ec*/ 	.word	0xffffffff


	//   ....[80]....
        /*01f0*/ 	.word	0xffffffff


	//   ....[81]....
        /*01f4*/ 	.word	0xffffffff


	//   ....[82]....
        /*01f8*/ 	.word	0xffffffff


	//   ....[83]....
        /*01fc*/ 	.word	0xffffffff


	//   ....[84]....
        /*0200*/ 	.word	0xffffffff


	//   ....[85]....
        /*0204*/ 	.word	0xffffffff


	//   ....[86]....
        /*0208*/ 	.word	0xffffffff


	//   ....[87]....
        /*020c*/ 	.word	0xffffffff


	//   ....[88]....
        /*0210*/ 	.word	0xffffffff


	//   ....[89]....
        /*0214*/ 	.word	0xffffffff


	//   ....[90]....
        /*0218*/ 	.word	0xffffffff


	//   ....[91]....
        /*021c*/ 	.word	0xffffffff


	//   ....[92]....
        /*0220*/ 	.word	0xffffffff


	//   ....[93]....
        /*0224*/ 	.word	0xffffffff


	//   ....[94]....
        /*0228*/ 	.word	0xffffffff


	//   ....[95]....
        /*022c*/ 	.word	0xffffffff


	//   ....[96]....
        /*0230*/ 	.word	0xffffffff


	//   ....[97]....
        /*0234*/ 	.word	0xffffffff


	//   ....[98]....
        /*0238*/ 	.word	0xffffffff


	//   ....[99]....
        /*023c*/ 	.word	0xffffffff


	//   ....[100]....
        /*0240*/ 	.word	0xffffffff


	//   ....[101]....
        /*0244*/ 	.word	0xffffffff


	//   ....[102]....
        /*0248*/ 	.word	0xffffffff


	//   ....[103]....
        /*024c*/ 	.word	0xffffffff


	//   ....[104]....
        /*0250*/ 	.word	0xffffffff


	//   ....[105]....
        /*0254*/ 	.word	0xffffffff


	//   ....[106]....
        /*0258*/ 	.word	0xffffffff


	//   ....[107]....
        /*025c*/ 	.word	0xffffffff


	//   ....[108]....
        /*0260*/ 	.word	0xffffffff


	//   ....[109]....
        /*0264*/ 	.word	0xffffffff


	//   ....[110]....
        /*0268*/ 	.word	0xffffffff


	//   ....[111]....
        /*026c*/ 	.word	0xffffffff


	//   ....[112]....
        /*0270*/ 	.word	0xffffffff


	//   ....[113]....
        /*0274*/ 	.word	0xffffffff


	//   ....[114]....
        /*0278*/ 	.word	0xffffffff


	//   ....[115]....
        /*027c*/ 	.word	0xffffffff


	//   ....[116]....
        /*0280*/ 	.word	0xffffffff


	//   ....[117]....
        /*0284*/ 	.word	0xffffffff


	//   ....[118]....
        /*0288*/ 	.word	0xffffffff


	//   ....[119]....
        /*028c*/ 	.word	0xffffffff


	//   ....[120]....
        /*0290*/ 	.word	0x0500000f


	//   ....[121]....
        /*0294*/ 	.word	0x0500000f


	//   ....[122]....
        /*0298*/ 	.word	0x0500000f


	//   ....[123]....
        /*029c*/ 	.word	0x0500000f


	//   ....[124]....
        /*02a0*/ 	.word	0x0500000f


	//   ....[125]....
        /*02a4*/ 	.word	0x0500000f


	//   ....[126]....
        /*02a8*/ 	.word	0x0500000f


	//   ....[127]....
        /*02ac*/ 	.word	0x0500000f


	//   ....[128]....
        /*02b0*/ 	.word	0x0500000f


	//   ....[129]....
        /*02b4*/ 	.word	0x0500000f


	//   ....[130]....
        /*02b8*/ 	.word	0x0500000f


	//   ....[131]....
        /*02bc*/ 	.word	0x0500000f


	//   ....[132]....
        /*02c0*/ 	.word	0x0500000f


	//   ....[133]....
        /*02c4*/ 	.word	0x0500000f


	//   ....[134]....
        /*02c8*/ 	.word	0x0500000f


	//   ....[135]....
        /*02cc*/ 	.word	0x0500000f


	//   ....[136]....
        /*02d0*/ 	.word	0x0500000f


	//   ....[137]....
        /*02d4*/ 	.word	0x0500000f


	//   ....[138]....
        /*02d8*/ 	.word	0x0500000f


	//   ....[139]....
        /*02dc*/ 	.word	0x0500000f


	//   ....[140]....
        /*02e0*/ 	.word	0x0500000f


	//   ....[141]....
        /*02e4*/ 	.word	0x0500000f


	//   ....[142]....
        /*02e8*/ 	.word	0x0500000f


	//   ....[143]....
        /*02ec*/ 	.word	0x0500000f


	//   ....[144]....
        /*02f0*/ 	.word	0x0500000f


	//   ....[145]....
        /*02f4*/ 	.word	0x0500000f


	//   ....[146]....
        /*02f8*/ 	.word	0x0500000f


	//   ....[147]....
        /*02fc*/ 	.word	0x0500000f


	//   ....[148]....
        /*0300*/ 	.word	0x0500000f


	//   ....[149]....
        /*0304*/ 	.word	0x0500000f


	//   ....[150]....
        /*0308*/ 	.word	0x0500000f


	//   ....[151]....
        /*030c*/ 	.word	0x0500000f


	//   ....[152]....
        /*0310*/ 	.word	0x0500000f


	//   ....[153]....
        /*0314*/ 	.word	0x0500000f


	//   ....[154]....
        /*0318*/ 	.word	0x0500000f


	//   ....[155]....
        /*031c*/ 	.word	0x0500000f


	//   ....[156]....
        /*0320*/ 	.word	0x0500000f


	//   ....[157]....
        /*0324*/ 	.word	0x0500000f


	//   ....[158]....
        /*0328*/ 	.word	0x0500000f


	//   ....[159]....
        /*032c*/ 	.word	0x0500000f


	//   ....[160]....
        /*0330*/ 	.word	0x0500000f


	//   ....[161]....
        /*0334*/ 	.word	0x0500000f


	//   ....[162]....
        /*0338*/ 	.word	0x0500000f


	//   ....[163]....
        /*033c*/ 	.word	0x0500000f


	//   ....[164]....
        /*0340*/ 	.word	0x0500000f


	//   ....[165]....
        /*0344*/ 	.word	0x0500000f


	//   ....[166]....
        /*0348*/ 	.word	0x0500000f


	//   ....[167]....
        /*034c*/ 	.word	0x0500000f


	//   ....[168]....
        /*0350*/ 	.word	0x0500000f


	//   ....[169]....
        /*0354*/ 	.word	0x0500000f


	//   ....[170]....
        /*0358*/ 	.word	0x0500000f


	//   ....[171]....
        /*035c*/ 	.word	0x0500000f


	//   ....[172]....
        /*0360*/ 	.word	0x0500000f


	//   ....[173]....
        /*0364*/ 	.word	0x0500000f


	//   ....[174]....
        /*0368*/ 	.word	0x0500000f


	//   ....[175]....
        /*036c*/ 	.word	0x0500000f


	//   ....[176]....
        /*0370*/ 	.word	0x0500000f


	//   ....[177]....
        /*0374*/ 	.word	0x0500000f


	//   ....[178]....
        /*0378*/ 	.word	0x0500000f


	//   ....[179]....
        /*037c*/ 	.word	0x0500000f


	//   ....[180]....
        /*0380*/ 	.word	0x0500000f


	//   ....[181]....
        /*0384*/ 	.word	0x0500000f


	//   ....[182]....
        /*0388*/ 	.word	0x0500000f


	//   ....[183]....
        /*038c*/ 	.word	0x0500000f


	//   ....[184]....
        /*0390*/ 	.word	0x0500000f


	//   ....[185]....
        /*0394*/ 	.word	0x0500000f


	//   ....[186]....
        /*0398*/ 	.word	0x0500000f


	//   ....[187]....
        /*039c*/ 	.word	0x0500000f


	//   ....[188]....
        /*03a0*/ 	.word	0x0500000f


	//   ....[189]....
        /*03a4*/ 	.word	0x0500000f


	//   ....[190]....
        /*03a8*/ 	.word	0x0500000f


	//   ....[191]....
        /*03ac*/ 	.word	0x0500000f


	//   ....[192]....
        /*03b0*/ 	.word	0x0500000f


	//   ....[193]....
        /*03b4*/ 	.word	0x0500000f


	//   ....[194]....
        /*03b8*/ 	.word	0x0500000f


	//   ....[195]....
        /*03bc*/ 	.word	0x0500000f


	//   ....[196]....
        /*03c0*/ 	.word	0x0500000f


	//   ....[197]....
        /*03c4*/ 	.word	0x0500000f


	//   ....[198]....
        /*03c8*/ 	.word	0x0500000f


	//   ....[199]....
        /*03cc*/ 	.word	0x0500000f


	//   ....[200]....
        /*03d0*/ 	.word	0x0500000f


	//   ....[201]....
        /*03d4*/ 	.word	0x0500000f


	//   ....[202]....
        /*03d8*/ 	.word	0x0500000f


	//   ....[203]....
        /*03dc*/ 	.word	0x0500000f


	//   ....[204]....
        /*03e0*/ 	.word	0x0500000f


	//   ....[205]....
        /*03e4*/ 	.word	0x0500000f


	//   ....[206]....
        /*03e8*/ 	.word	0x0500000f


	//   ....[207]....
        /*03ec*/ 	.word	0x0500000f


	//   ....[208]....
        /*03f0*/ 	.word	0x0500000f


	//   ....[209]....
        /*03f4*/ 	.word	0x0500000f


	//----- nvinfo : EIATTR_COOP_GROUP_INSTR_OFFSETS
	.align		4
.L_83:
        /*03f8*/ 	.byte	0x04, 0x28
        /*03fa*/ 	.short	(.L_85 - .L_84)


	//   ....[0]....
.L_84:
        /*03fc*/ 	.word	0x00000080


	//   ....[1]....
        /*0400*/ 	.word	0x00000090


	//   ....[2]....
        /*0404*/ 	.word	0x000002d0


	//   ....[3]....
        /*0408*/ 	.word	0x00000430


	//   ....[4]....
        /*040c*/ 	.word	0x00000550


	//   ....[5]....
        /*0410*/ 	.word	0x000006b0


	//   ....[6]....
        /*0414*/ 	.word	0x00000ca0


	//   ....[7]....
        /*0418*/ 	.word	0x00002630


	//   ....[8]....
        /*041c*/ 	.word	0x00002680


	//   ....[9]....
        /*0420*/ 	.word	0x000028b0


	//   ....[10]....
        /*0424*/ 	.word	0x00002a80


	//   ....[11]....
        /*0428*/ 	.word	0x00004b30


	//   ....[12]....
        /*042c*/ 	.word	0x00004b70


	//   ....[13]....
        /*0430*/ 	.word	0x00004b90


	//   ....[14]....
        /*0434*/ 	.word	0x00004bb0


	//   ....[15]....
        /*0438*/ 	.word	0x00005e50


	//   ....[16]....
        /*043c*/ 	.word	0x00005e90


	//   ....[17]....
        /*0440*/ 	.word	0x00005f20


	//   ....[18]....
        /*0444*/ 	.word	0x00005f40


	//   ....[19]....
        /*0448*/ 	.word	0x00006aa0


	//   ....[20]....
        /*044c*/ 	.word	0x00006b00


	//   ....[21]....
        /*0450*/ 	.word	0x00006b80


	//   ....[22]....
        /*0454*/ 	.word	0x00006bb0


	//   ....[23]....
        /*0458*/ 	.word	0x00007030


	//   ....[24]....
        /*045c*/ 	.word	0x00007060


	//   ....[25]....
        /*0460*/ 	.word	0x00007090


	//   ....[26]....
        /*0464*/ 	.word	0x000070d0


	//   ....[27]....
        /*0468*/ 	.word	0x00007100


	//   ....[28]....
        /*046c*/ 	.word	0x00007120


	//   ....[29]....
        /*0470*/ 	.word	0x00007130


	//   ....[30]....
        /*0474*/ 	.word	0x00007140


	//   ....[31]....
        /*0478*/ 	.word	0x00008180


	//   ....[32]....
        /*047c*/ 	.word	0x000081a0


	//   ....[33]....
        /*0480*/ 	.word	0x000081b0


	//   ....[34]....
        /*0484*/ 	.word	0x00008240


	//   ....[35]....
        /*0488*/ 	.word	0x00008260


	//   ....[36]....
        /*048c*/ 	.word	0x000082e0


	//   ....[37]....
        /*0490*/ 	.word	0x00008300


	//   ....[38]....
        /*0494*/ 	.word	0x00008380


	//   ....[39]....
        /*0498*/ 	.word	0x000083a0


	//   ....[40]....
        /*049c*/ 	.word	0x00008420


	//   ....[41]....
        /*04a0*/ 	.word	0x00008440


	//   ....[42]....
        /*04a4*/ 	.word	0x000084c0


	//   ....[43]....
        /*04a8*/ 	.word	0x000084e0


	//   ....[44]....
        /*04ac*/ 	.word	0x00008560


	//   ....[45]....
        /*04b0*/ 	.word	0x00008580


	//   ....[46]....
        /*04b4*/ 	.word	0x00008590


	//   ....[47]....
        /*04b8*/ 	.word	0x00008d70


	//   ....[48]....
        /*04bc*/ 	.word	0x00008d90


	//   ....[49]....
        /*04c0*/ 	.word	0x00008dc0


	//   ....[50]....
        /*04c4*/ 	.word	0x00008e50


	//   ....[51]....
        /*04c8*/ 	.word	0x00008e60


	//   ....[52]....
        /*04cc*/ 	.word	0x00008ef0


	//   ....[53]....
        /*04d0*/ 	.word	0x00008f00


	//   ....[54]....
        /*04d4*/ 	.word	0x00008f90


	//   ....[55]....
        /*04d8*/ 	.word	0x00008fa0


	//   ....[56]....
        /*04dc*/ 	.word	0x00009030


	//   ....[57]....
        /*04e0*/ 	.word	0x00009040


	//   ....[58]....
        /*04e4*/ 	.word	0x000090d0


	//   ....[59]....
        /*04e8*/ 	.word	0x000090e0


	//   ....[60]....
        /*04ec*/ 	.word	0x00009170


	//   ....[61]....
        /*04f0*/ 	.word	0x00009180


	//   ....[62]....
        /*04f4*/ 	.word	0x00009190


	//   ....[63]....
        /*04f8*/ 	.word	0x00009230


	//   ....[64]....
        /*04fc*/ 	.word	0x00009250


	//   ....[65]....
        /*0500*/ 	.word	0x00009270


	//   ....[66]....
        /*0504*/ 	.word	0x00009330


	//   ....[67]....
        /*0508*/ 	.word	0x00009370


	//   ....[68]....
        /*050c*/ 	.word	0x000093b0


	//   ....[69]....
        /*0510*/ 	.word	0x000093c0


	//   ....[70]....
        /*0514*/ 	.word	0x00009400


	//   ....[71]....
        /*0518*/ 	.word	0x00009a60


	//   ....[72]....
        /*051c*/ 	.word	0x00009a80


	//   ....[73]....
        /*0520*/ 	.word	0x00009af0


	//   ....[74]....
        /*0524*/ 	.word	0x00009b00


	//   ....[75]....
        /*0528*/ 	.word	0x00009b40


	//   ....[76]....
        /*052c*/ 	.word	0x00009b50


	//   ....[77]....
        /*0530*/ 	.word	0x00009b90


	//   ....[78]....
        /*0534*/ 	.word	0x00009ba0


	//   ....[79]....
        /*0538*/ 	.word	0x00009be0


	//   ....[80]....
        /*053c*/ 	.word	0x00009bf0


	//   ....[81]....
        /*0540*/ 	.word	0x00009c30


	//   ....[82]....
        /*0544*/ 	.word	0x00009c40


	//   ....[83]....
        /*0548*/ 	.word	0x00009c80


	//   ....[84]....
        /*054c*/ 	.word	0x00009c90


	//   ....[85]....
        /*0550*/ 	.word	0x00009ca0


	//   ....[86]....
        /*0554*/ 	.word	0x00009ce0


	//   ....[87]....
        /*0558*/ 	.word	0x00009f50


	//   ....[88]....
        /*055c*/ 	.word	0x00009f80


	//   ....[89]....
        /*0560*/ 	.word	0x00009fe0


	//   ....[90]....
        /*0564*/ 	.word	0x00009ff0


	//   ....[91]....
        /*0568*/ 	.word	0x0000a040


	//   ....[92]....
        /*056c*/ 	.word	0x0000a050


	//   ....[93]....
        /*0570*/ 	.word	0x0000a0a0


	//   ....[94]....
        /*0574*/ 	.word	0x0000a0b0


	//   ....[95]....
        /*0578*/ 	.word	0x0000a100


	//   ....[96]....
        /*057c*/ 	.word	0x0000a110


	//   ....[97]....
        /*0580*/ 	.word	0x0000a160


	//   ....[98]....
        /*0584*/ 	.word	0x0000a170


	//   ....[99]....
        /*0588*/ 	.word	0x0000a1c0


	//   ....[100]....
        /*058c*/ 	.word	0x0000a1d0


	//   ....[101]....
        /*0590*/ 	.word	0x0000a1e0


	//   ....[102]....
        /*0594*/ 	.word	0x0000a220


	//   ....[103]....
        /*0598*/ 	.word	0x0000a670


	//   ....[104]....
        /*059c*/ 	.word	0x0000a680


	//   ....[105]....
        /*05a0*/ 	.word	0x0000a690


	//   ....[106]....
        /*05a4*/ 	.word	0x0000a6a0


	//   ....[107]....
        /*05a8*/ 	.word	0x0000a6c0


	//   ....[108]....
        /*05ac*/ 	.word	0x0000a720


	//   ....[109]....
        /*05b0*/ 	.word	0x0000a760


	//   ....[110]....
        /*05b4*/ 	.word	0x0000a780


	//   ....[111]....
        /*05b8*/ 	.word	0x0000a7c0


	//   ....[112]....
        /*05bc*/ 	.word	0x0000a7e0


	//   ....[113]....
        /*05c0*/ 	.word	0x0000a820


	//   ....[114]....
        /*05c4*/ 	.word	0x0000a840


	//   ....[115]....
        /*05c8*/ 	.word	0x0000a880


	//   ....[116]....
        /*05cc*/ 	.word	0x0000a8a0


	//   ....[117]....
        /*05d0*/ 	.word	0x0000a8e0


	//   ....[118]....
        /*05d4*/ 	.word	0x0000a900


	//   ....[119]....
        /*05d8*/ 	.word	0x0000ac70


	//   ....[120]....
        /*05dc*/ 	.word	0x0000b150


	//   ....[121]....
        /*05e0*/ 	.word	0x0000b240


	//   ....[122]....
        /*05e4*/ 	.word	0x0000b2e0


	//   ....[123]....
        /*05e8*/ 	.word	0x0000b350


	//   ....[124]....
        /*05ec*/ 	.word	0x0000b440


	//   ....[125]....
        /*05f0*/ 	.word	0x0000b4b0


	//   ....[126]....
        /*05f4*/ 	.word	0x0000b5a0


	//   ....[127]....
        /*05f8*/ 	.word	0x0000b610


	//   ....[128]....
        /*05fc*/ 	.word	0x0000b700


	//   ....[129]....
        /*0600*/ 	.word	0x0000b770


	//   ....[130]....
        /*0604*/ 	.word	0x0000b860


	//   ....[131]....
        /*0608*/ 	.word	0x0000b8d0


	//   ....[132]....
        /*060c*/ 	.word	0x0000b9c0


	//   ....[133]....
        /*0610*/ 	.word	0x0000ba30


	//   ....[134]....
        /*0614*/ 	.word	0x0000bb20


	//   ....[135]....
        /*0618*/ 	.word	0x0000bb90


	//   ....[136]....
        /*061c*/ 	.word	0x0000bc70


	//   ....[137]....
        /*0620*/ 	.word	0x0000bd00


	//   ....[138]....
        /*0624*/ 	.word	0x0000bd70


	//   ....[139]....
        /*0628*/ 	.word	0x0000bdd0


	//   ....[140]....
        /*062c*/ 	.word	0x0000bed0


	//   ....[141]....
        /*0630*/ 	.word	0x0000bf30


	//   ....[142]....
        /*0634*/ 	.word	0x0000c030


	//   ....[143]....
        /*0638*/ 	.word	0x0000c090


	//   ....[144]....
        /*063c*/ 	.word	0x0000c190


	//   ....[145]....
        /*0640*/ 	.word	0x0000c1f0


	//   ....[146]....
        /*0644*/ 	.word	0x0000c2f0


	//   ....[147]....
        /*0648*/ 	.word	0x0000c350


	//   ....[148]....
        /*064c*/ 	.word	0x0000c450


	//   ....[149]....
        /*0650*/ 	.word	0x0000c4b0


	//   ....[150]....
        /*0654*/ 	.word	0x0000c5a0


	//   ....[151]....
        /*0658*/ 	.word	0x0000c600


	//   ....[152]....
        /*065c*/ 	.word	0x0000c6e0


	//   ....[153]....
        /*0660*/ 	.word	0x0000c760


	//   ....[154]....
        /*0664*/ 	.word	0x0000c840


	//   ....[155]....
        /*0668*/ 	.word	0x0000c8a0


	//   ....[156]....
        /*066c*/ 	.word	0x0000c990


	//   ....[157]....
        /*0670*/ 	.word	0x0000ca10


	//   ....[158]....
        /*0674*/ 	.word	0x0000cad0


	//   ....[159]....
        /*0678*/ 	.word	0x0000cb50


	//   ....[160]....
        /*067c*/ 	.word	0x0000cbe0


	//   ....[161]....
        /*0680*/ 	.word	0x0000cd20


	//   ....[162]....
        /*0684*/ 	.word	0x0000cdd0


	//   ....[163]....
        /*0688*/ 	.word	0x0000ce40


	//   ....[164]....
        /*068c*/ 	.word	0x0000cf10


	//   ....[165]....
        /*0690*/ 	.word	0x0000cf70


	//   ....[166]....
        /*0694*/ 	.word	0x0000d020


	//   ....[167]....
        /*0698*/ 	.word	0x0000d080


	//   ....[168]....
        /*069c*/ 	.word	0x0000d130


	//   ....[169]....
        /*06a0*/ 	.word	0x0000d190


	//   ....[170]....
        /*06a4*/ 	.word	0x0000d240


	//   ....[171]....
        /*06a8*/ 	.word	0x0000d2a0


	//   ....[172]....
        /*06ac*/ 	.word	0x0000d350


	//   ....[173]....
        /*06b0*/ 	.word	0x0000d3b0


	//   ....[174]....
        /*06b4*/ 	.word	0x0000d460


	//   ....[175]....
        /*06b8*/ 	.word	0x0000d4c0


	//   ....[176]....
        /*06bc*/ 	.word	0x0000d570


	//   ....[177]....
        /*06c0*/ 	.word	0x0000d660


	//   ....[178]....
        /*06c4*/ 	.word	0x0000d710


	//   ....[179]....
        /*06c8*/ 	.word	0x0000d770


	//   ....[180]....
        /*06cc*/ 	.word	0x0000d830


	//   ....[181]....
        /*06d0*/ 	.word	0x0000d890


	//   ....[182]....
        /*06d4*/ 	.word	0x0000d950


	//   ....[183]....
        /*06d8*/ 	.word	0x0000d9b0


	//   ....[184]....
        /*06dc*/ 	.word	0x0000da70


	//   ....[185]....
        /*06e0*/ 	.word	0x0000dad0


	//   ....[186]....
        /*06e4*/ 	.word	0x0000db90


	//   ....[187]....
        /*06e8*/ 	.word	0x0000dbf0


	//   ....[188]....
        /*06ec*/ 	.word	0x0000dcb0


	//   ....[189]....
        /*06f0*/ 	.word	0x0000dd10


	//   ....[190]....
        /*06f4*/ 	.word	0x0000ddd0


	//   ....[191]....
        /*06f8*/ 	.word	0x0000de30


	//   ....[192]....
        /*06fc*/ 	.word	0x0000dee0


	//   ....[193]....
        /*0700*/ 	.word	0x0000dfd0


	//   ....[194]....
        /*0704*/ 	.word	0x0000e080


	//   ....[195]....
        /*0708*/ 	.word	0x0000e0f0


	//   ....[196]....
        /*070c*/ 	.word	0x0000e1e0


	//   ....[197]....
        /*0710*/ 	.word	0x0000e240


	//   ....[198]....
        /*0714*/ 	.word	0x0000e2f0


	//   ....[199]....
        /*0718*/ 	.word	0x0000e350


	//   ....[200]....
        /*071c*/ 	.word	0x0000e410


	//   ....[201]....
        /*0720*/ 	.word	0x0000e470


	//   ....[202]....
        /*0724*/ 	.word	0x0000e520


	//   ....[203]....
        /*0728*/ 	.word	0x0000e580


	//   ....[204]....
        /*072c*/ 	.word	0x0000e640


	//   ....[205]....
        /*0730*/ 	.word	0x0000e6a0


	//   ....[206]....
        /*0734*/ 	.word	0x0000e750


	//   ....[207]....
        /*0738*/ 	.word	0x0000e7b0


	//   ....[208]....
        /*073c*/ 	.word	0x0000e860


	//   ....[209]....
        /*0740*/ 	.word	0x0000e970


	//----- nvinfo : EIATTR_REG_RECONFIG
	.align		4
.L_85:
        /*0744*/ 	.byte	0x01, 0x54
	.zero		2


	//----- nvinfo : EIATTR_SYSCALL_OFFSETS
	.align		4
        /*0748*/ 	.byte	0x04, 0x46
        /*074a*/ 	.short	(.L_87 - .L_86)


	//   ....[0]....
.L_86:
        /*074c*/ 	.word	0x00001000


	//   ....[1]....
        /*0750*/ 	.word	0x00007870


	//   ....[2]....
        /*0754*/ 	.word	0x000079b0


	//   ....[3]....
        /*0758*/ 	.word	0x00007aa0


	//   ....[4]....
        /*075c*/ 	.word	0x000088b0


	//----- nvinfo : EIATTR_MBARRIER_INSTR_OFFSETS
	.align		4
.L_87:
        /*0760*/ 	.byte	0x04, 0x39
        /*0762*/ 	.short	(.L_89 - .L_88)


	//   ....[0]....
.L_88:
        /*0764*/ 	.word	0x00000180
        /*0768*/ 	.word	0x000000ff
        /*076c*/ 	.word	0x00016800
        /*0770*/ 	.short	0x0100
        /*0772*/ 	.byte	0x08
	.zero		1


	//   ....[1]....
        /*0774*/ 	.word	0x00000190
        /*0778*/ 	.word	0x000000ff
        /*077c*/ 	.word	0x00016820
        /*0780*/ 	.short	0x0100
        /*0782*/ 	.byte	0x08
	.zero		1


	//   ....[2]....
        /*0784*/ 	.word	0x00000280
        /*0788*/ 	.word	0x000000ff
        /*078c*/ 	.word	0x00016830
        /*0790*/ 	.short	0x0100
        /*0792*/ 	.byte	0x08
	.zero		1


	//   ....[3]....
        /*0794*/ 	.word	0x00000290
        /*0798*/ 	.word	0x000000ff
        /*079c*/ 	.word	0x00016840
        /*07a0*/ 	.short	0x0100
        /*07a2*/ 	.byte	0x08
	.zero		1


	//   ....[4]....
        /*07a4*/ 	.word	0x000002a0
        /*07a8*/ 	.word	0x000000ff
        /*07ac*/ 	.word	0x00016838
        /*07b0*/ 	.short	0x0100
        /*07b2*/ 	.byte	0x08
	.zero		1


	//   ....[5]....
        /*07b4*/ 	.word	0x000002b0
        /*07b8*/ 	.word	0x000000ff
        /*07bc*/ 	.word	0x00016848
        /*07c0*/ 	.short	0x0100
        /*07c2*/ 	.byte	0x08
	.zero		1


	//   ....[6]....
        /*07c4*/ 	.word	0x000003e0
        /*07c8*/ 	.word	0x000000ff
        /*07cc*/ 	.word	0x00016850
        /*07d0*/ 	.short	0x0100
        /*07d2*/ 	.byte	0x08
	.zero		1


	//   ....[7]....
        /*07d4*/ 	.word	0x000003f0
        /*07d8*/ 	.word	0x000000ff
        /*07dc*/ 	.word	0x00016860
        /*07e0*/ 	.short	0x0100
        /*07e2*/ 	.byte	0x08
	.zero		1


	//   ....[8]....
        /*07e4*/ 	.word	0x00000400
        /*07e8*/ 	.word	0x000000ff
        /*07ec*/ 	.word	0x00016858
        /*07f0*/ 	.short	0x0100
        /*07f2*/ 	.byte	0x08
	.zero		1


	//   ....[9]....
        /*07f4*/ 	.word	0x00000410
        /*07f8*/ 	.word	0x000000ff
        /*07fc*/ 	.word	0x00016868
        /*0800*/ 	.short	0x0100
        /*0802*/ 	.byte	0x08
	.zero		1


	//   ....[10]....
        /*0804*/ 	.word	0x00000500
        /*0808*/ 	.word	0x000000ff
        /*080c*/ 	.word	0x00016870
        /*0810*/ 	.short	0x0100
        /*0812*/ 	.byte	0x06
	.zero		1


	//   ....[11]....
        /*0814*/ 	.word	0x00000510
        /*0818*/ 	.word	0x000000ff
        /*081c*/ 	.word	0x00016880
        /*0820*/ 	.short	0x0100
        /*0822*/ 	.byte	0x06
	.zero		1


	//   ....[12]....
        /*0824*/ 	.word	0x00000520
        /*0828*/ 	.word	0x000000ff
        /*082c*/ 	.word	0x00016878
        /*0830*/ 	.short	0x0100
        /*0832*/ 	.byte	0x06
	.zero		1


	//   ....[13]....
        /*0834*/ 	.word	0x00000530
        /*0838*/ 	.word	0x000000ff
        /*083c*/ 	.word	0x00016888
        /*0840*/ 	.short	0x0100
        /*0842*/ 	.byte	0x06
	.zero		1


	//   ....[14]....
        /*0844*/ 	.word	0x00000660
        /*0848*/ 	.word	0x000000ff
        /*084c*/ 	.word	0x00016890
        /*0850*/ 	.short	0x0100
        /*0852*/ 	.byte	0x08
	.zero		1


	//   ....[15]....
        /*0854*/ 	.word	0x00000670
        /*0858*/ 	.word	0x000000ff
        /*085c*/ 	.word	0x000168a0
        /*0860*/ 	.short	0x0100
        /*0862*/ 	.byte	0x08
	.zero		1


	//   ....[16]....
        /*0864*/ 	.word	0x00000680
        /*0868*/ 	.word	0x000000ff
        /*086c*/ 	.word	0x00016898
        /*0870*/ 	.short	0x0100
        /*0872*/ 	.byte	0x08
	.zero		1


	//   ....[17]....
        /*0874*/ 	.word	0x00000690
        /*0878*/ 	.word	0x000000ff
        /*087c*/ 	.word	0x000168a8
        /*0880*/ 	.short	0x0100
        /*0882*/ 	.byte	0x08
	.zero		1


	//   ....[18]....
        /*0884*/ 	.word	0x000007d0
        /*0888*/ 	.word	0x000000ff
        /*088c*/ 	.word	0x000168b0
        /*0890*/ 	.short	0x0100
        /*0892*/ 	.byte	0x08
	.zero		1


	//   ....[19]....
        /*0894*/ 	.word	0x000007e0
        /*0898*/ 	.word	0x000000ff
        /*089c*/ 	.word	0x000168c0
        /*08a0*/ 	.short	0x0100
        /*08a2*/ 	.byte	0x08
	.zero		1


	//   ....[20]....
        /*08a4*/ 	.word	0x000007f0
        /*08a8*/ 	.word	0x000000ff
        /*08ac*/ 	.word	0x000168b8
        /*08b0*/ 	.short	0x0100
        /*08b2*/ 	.byte	0x08
	.zero		1


	//   ....[21]....
        /*08b4*/ 	.word	0x00000800
        /*08b8*/ 	.word	0x000000ff
        /*08bc*/ 	.word	0x000168c8
        /*08c0*/ 	.short	0x0100
        /*08c2*/ 	.byte	0x08
	.zero		1


	//   ....[22]....
        /*08c4*/ 	.word	0x00001060
        /*08c8*/ 	.word	0x000000ff
        /*08cc*/ 	.word	0x00016800
        /*08d0*/ 	.short	0x010a
        /*08d2*/ 	.byte	0x2c
	.zero		1


	//   ....[23]....
        /*08d4*/ 	.word	0x000010e0
        /*08d8*/ 	.word	0x00000000
        /*08dc*/ 	.word	0x00016830
        /*08e0*/ 	.short	0x010a
        /*08e2*/ 	.byte	0x3f
	.zero		1


	//   ....[24]....
        /*08e4*/ 	.word	0x00001130
        /*08e8*/ 	.word	0x00000000
        /*08ec*/ 	.word	0x00016830
        /*08f0*/ 	.short	0x010a
        /*08f2*/ 	.byte	0x3f
	.zero		1


	//   ....[25]....
        /*08f4*/ 	.word	0x00001cc0
        /*08f8*/ 	.word	0x000000ff
        /*08fc*/ 	.word	0x00000000
        /*0900*/ 	.short	0x0101
        /*0902*/ 	.byte	0x06
	.zero		1


	//   ....[26]....
        /*0904*/ 	.word	0x00003930
        /*0908*/ 	.word	0x000000ff
        /*090c*/ 	.word	0x00016830
        /*0910*/ 	.short	0x010a
        /*0912*/ 	.byte	0x06
	.zero		1


	//   ....[27]....
        /*0914*/ 	.word	0x00003970
        /*0918*/ 	.word	0x000000ff
        /*091c*/ 	.word	0x00016830
        /*0920*/ 	.short	0x010a
        /*0922*/ 	.byte	0x06
	.zero		1


	//   ....[28]....
        /*0924*/ 	.word	0x00003b80
        /*0928*/ 	.word	0x000000ff
        /*092c*/ 	.word	0x00016850
        /*0930*/ 	.short	0x010a
        /*0932*/ 	.byte	0x06
	.zero		1


	//   ....[29]....
        /*0934*/ 	.word	0x00003bc0
        /*0938*/ 	.word	0x000000ff
        /*093c*/ 	.word	0x00016850
        /*0940*/ 	.short	0x010a
        /*0942*/ 	.byte	0x06
	.zero		1


	//   ....[30]....
        /*0944*/ 	.word	0x00004410
        /*0948*/ 	.word	0x000000ff
        /*094c*/ 	.word	0x00000000
        /*0950*/ 	.short	0x0101
        /*0952*/ 	.byte	0x06
	.zero		1


	//   ....[31]....
        /*0954*/ 	.word	0x00005990
        /*0958*/ 	.word	0x000000ff
        /*095c*/ 	.word	0x00000000
        /*0960*/ 	.short	0x0101
        /*0962*/ 	.byte	0x06
	.zero		1


	//   ....[32]....
        /*0964*/ 	.word	0x00005da0
        /*0968*/ 	.word	0x000000ff
        /*096c*/ 	.word	0x00016850
        /*0970*/ 	.short	0x010a
        /*0972*/ 	.byte	0x04
	.zero		1


	//   ....[33]....
        /*0974*/ 	.word	0x00005de0
        /*0978*/ 	.word	0x000000ff
        /*097c*/ 	.word	0x00016850
        /*0980*/ 	.short	0x010a
        /*0982*/ 	.byte	0x04
	.zero		1


	//   ....[34]....
        /*0984*/ 	.word	0x00006500
        /*0988*/ 	.word	0x000000ff
        /*098c*/ 	.word	0x00000000
        /*0990*/ 	.short	0x0101
        /*0992*/ 	.byte	0x04
	.zero		1


	//   ....[35]....
        /*0994*/ 	.word	0x00006fa0
        /*0998*/ 	.word	0x000000ff
        /*099c*/ 	.word	0x00000000
        /*09a0*/ 	.short	0x0101
        /*09a2*/ 	.byte	0x2c
	.zero		1


	//   ....[36]....
        /*09a4*/ 	.word	0x00007f70
        /*09a8*/ 	.word	0x00000000
        /*09ac*/ 	.word	0x00016840
        /*09b0*/ 	.short	0x010a
        /*09b2*/ 	.byte	0x3f
	.zero		1


	//   ....[37]....
        /*09b4*/ 	.word	0x00008690
        /*09b8*/ 	.word	0x00000000
        /*09bc*/ 	.word	0x00016830
        /*09c0*/ 	.short	0x0107
        /*09c2*/ 	.byte	0x3f
	.zero		1


	//   ....[38]....
        /*09c4*/ 	.word	0x00008750
        /*09c8*/ 	.word	0x00000000
        /*09cc*/ 	.word	0x00016830
        /*09d0*/ 	.short	0x0101
        /*09d2*/ 	.byte	0x3f
	.zero		1


	//   ....[39]....
        /*09d4*/ 	.word	0x000094b0
        /*09d8*/ 	.word	0x000000ff
        /*09dc*/ 	.word	0x00016800
        /*09e0*/ 	.short	0x0107
        /*09e2*/ 	.byte	0x26
	.zero		1


	//   ....[40]....
        /*09e4*/ 	.word	0x00009510
        /*09e8*/ 	.word	0x000000ff
        /*09ec*/ 	.word	0x00016800
        /*09f0*/ 	.short	0x0101
        /*09f2*/ 	.byte	0x26
	.zero		1


	//   ....[41]....
        /*09f4*/ 	.word	0x00009530
        /*09f8*/ 	.word	0x000000ff
        /*09fc*/ 	.word	0x00016820
        /*0a00*/ 	.short	0x010a
        /*0a02*/ 	.byte	0x26
	.zero		1


	//   ....[42]....
        /*0a04*/ 	.word	0x000098a0
        /*0a08*/ 	.word	0x00000005
        /*0a0c*/ 	.word	0x00016840
        /*0a10*/ 	.short	0x010a
        /*0a12*/ 	.byte	0x3f
	.zero		1


	//   ....[43]....
        /*0a14*/ 	.word	0x00009d60
        /*0a18*/ 	.word	0x00000005
        /*0a1c*/ 	.word	0x00016830
        /*0a20*/ 	.short	0x0107
        /*0a22*/ 	.byte	0x3f
	.zero		1


	//   ....[44]....
        /*0a24*/ 	.word	0x00009e20
        /*0a28*/ 	.word	0x00000005
        /*0a2c*/ 	.word	0x00016830
        /*0a30*/ 	.short	0x0101
        /*0a32*/ 	.byte	0x3f
	.zero		1


	//   ....[45]....
        /*0a34*/ 	.word	0x00009e80
        /*0a38*/ 	.word	0x00000005
        /*0a3c*/ 	.word	0x00016860
        /*0a40*/ 	.short	0x010a
        /*0a42*/ 	.byte	0x3f
	.zero		1


	//   ....[46]....
        /*0a44*/ 	.word	0x0000a2e0
        /*0a48*/ 	.word	0x00000005
        /*0a4c*/ 	.word	0x00016850
        /*0a50*/ 	.short	0x0107
        /*0a52*/ 	.byte	0x3f
	.zero		1


	//   ....[47]....
        /*0a54*/ 	.word	0x0000a4a0
        /*0a58*/ 	.word	0x00000005
        /*0a5c*/ 	.word	0x00016850
        /*0a60*/ 	.short	0x0101
        /*0a62*/ 	.byte	0x3f
	.zero		1


	//   ....[48]....
        /*0a64*/ 	.word	0x0000a5a0
        /*0a68*/ 	.word	0x00000004
        /*0a6c*/ 	.word	0x00016860
        /*0a70*/ 	.short	0x010a
        /*0a72*/ 	.byte	0x3f
	.zero		1


	//   ....[49]....
        /*0a74*/ 	.word	0x0000a9e0
        /*0a78*/ 	.word	0x00000004
        /*0a7c*/ 	.word	0x00016850
        /*0a80*/ 	.short	0x0107
        /*0a82*/ 	.byte	0x3f
	.zero		1


	//   ....[50]....
        /*0a84*/ 	.word	0x0000aac0
        /*0a88*/ 	.word	0x00000004
        /*0a8c*/ 	.word	0x00016850
        /*0a90*/ 	.short	0x0101
        /*0a92*/ 	.byte	0x3f
	.zero		1


	//   ....[51]....
        /*0a94*/ 	.word	0x0000abf0
        /*0a98*/ 	.word	0x00000007
        /*0a9c*/ 	.word	0x00016820
        /*0aa0*/ 	.short	0x010a
        /*0aa2*/ 	.byte	0x3f
	.zero		1


	//   ....[52]....
        /*0aa4*/ 	.word	0x0000ad70
        /*0aa8*/ 	.word	0x00000005
        /*0aac*/ 	.word	0x00016840
        /*0ab0*/ 	.short	0x010a
        /*0ab2*/ 	.byte	0x3f
	.zero		1


	//   ....[53]....
        /*0ab4*/ 	.word	0x0000ae10
        /*0ab8*/ 	.word	0x00000003
        /*0abc*/ 	.word	0x00016840
        /*0ac0*/ 	.short	0x010a
        /*0ac2*/ 	.byte	0x3f
	.zero		1


	//   ....[54]....
        /*0ac4*/ 	.word	0x0000ae50
        /*0ac8*/ 	.word	0x00000005
        /*0acc*/ 	.word	0x00016860
        /*0ad0*/ 	.short	0x010a
        /*0ad2*/ 	.byte	0x3f
	.zero		1


	//   ....[55]....
        /*0ad4*/ 	.word	0x0000ae90
        /*0ad8*/ 	.word	0x00000003
        /*0adc*/ 	.word	0x00016860
        /*0ae0*/ 	.short	0x010a
        /*0ae2*/ 	.byte	0x3f
	.zero		1


	//   ....[56]....
        /*0ae4*/ 	.word	0x0000af00
        /*0ae8*/ 	.word	0x00000003
        /*0aec*/ 	.word	0x00016800
        /*0af0*/ 	.short	0x010a
        /*0af2*/ 	.byte	0x3f
	.zero		1


	//   ....[57]....
        /*0af4*/ 	.word	0x0000af50
        /*0af8*/ 	.word	0x00000000
        /*0afc*/ 	.word	0x00016830
        /*0b00*/ 	.short	0x010a
        /*0b02*/ 	.byte	0x3f
	.zero		1


	//   ....[58]....
        /*0b04*/ 	.word	0x0000afb0
        /*0b08*/ 	.word	0x00000007
        /*0b0c*/ 	.word	0x00016830
        /*0b10*/ 	.short	0x010a
        /*0b12*/ 	.byte	0x3f
	.zero		1


	//   ....[59]....
        /*0b14*/ 	.word	0x0000b010
        /*0b18*/ 	.word	0x00000007
        /*0b1c*/ 	.word	0x00016850
        /*0b20*/ 	.short	0x010a
        /*0b22*/ 	.byte	0x3f
	.zero		1


	//   ....[60]....
        /*0b24*/ 	.word	0x0000b070
        /*0b28*/ 	.word	0x00000007
        /*0b2c*/ 	.word	0x00016850
        /*0b30*/ 	.short	0x010a
        /*0b32*/ 	.byte	0x3f
	.zero		1


	//   ....[61]....
        /*0b34*/ 	.word	0x0000b190
        /*0b38*/ 	.word	0x00000000
        /*0b3c*/ 	.word	0x00016840
        /*0b40*/ 	.short	0x010a
        /*0b42*/ 	.byte	0x3f
	.zero		1


	//   ....[62]....
        /*0b44*/ 	.word	0x0000cc20
        /*0b48*/ 	.word	0x00000003
        /*0b4c*/ 	.word	0x00016820
        /*0b50*/ 	.short	0x010a
        /*0b52*/ 	.byte	0x3f
	.zero		1


	//   ....[63]....
        /*0b54*/ 	.word	0x0000cc70
        /*0b58*/ 	.word	0x00000005
        /*0b5c*/ 	.word	0x00016840
        /*0b60*/ 	.short	0x010a
        /*0b62*/ 	.byte	0x3f
	.zero		1


	//   ....[64]....
        /*0b64*/ 	.word	0x0000d5b0
        /*0b68*/ 	.word	0x00000005
        /*0b6c*/ 	.word	0x00016860
        /*0b70*/ 	.short	0x010a
        /*0b72*/ 	.byte	0x3f
	.zero		1


	//   ....[65]....
        /*0b74*/ 	.word	0x0000df20
        /*0b78*/ 	.word	0x00000004
        /*0b7c*/ 	.word	0x00016860
        /*0b80*/ 	.short	0x010a
        /*0b82*/ 	.byte	0x3f
	.zero		1


	//   ....[66]....
        /*0b84*/ 	.word	0x0000e890
        /*0b88*/ 	.word	0x00000007
        /*0b8c*/ 	.word	0x00016820
        /*0b90*/ 	.short	0x010a
        /*0b92*/ 	.byte	0x3f
	.zero		1


	//   ....[67]....
        /*0b94*/ 	.word	0x0000ea30
        /*0b98*/ 	.word	0x00000005
        /*0b9c*/ 	.word	0x00016840
        /*0ba0*/ 	.short	0x010a
        /*0ba2*/ 	.byte	0x3f
	.zero		1


	//   ....[68]....
        /*0ba4*/ 	.word	0x0000ea80
        /*0ba8*/ 	.word	0x00000003
        /*0bac*/ 	.word	0x00016840
        /*0bb0*/ 	.short	0x010a
        /*0bb2*/ 	.byte	0x3f
	.zero		1


	//   ....[69]....
        /*0bb4*/ 	.word	0x0000ead0
        /*0bb8*/ 	.word	0x00000005
        /*0bbc*/ 	.word	0x00016860
        /*0bc0*/ 	.short	0x010a
        /*0bc2*/ 	.byte	0x3f
	.zero		1


	//----- nvinfo : EIATTR_NUM_MBARRIERS
	.align		4
.L_89:
        /*0bc4*/ 	.byte	0x03, 0x38
        /*0bc6*/ 	.short	0x0016


	//----- nvinfo : EIATTR_EXIT_INSTR_OFFSETS
	.align		4
        /*0bc8*/ 	.byte	0x04, 0x1c
        /*0bca*/ 	.short	(.L_91 - .L_90)


	//   ....[0]....
.L_90:
        /*0bcc*/ 	.word	0x00000960


	//   ....[1]....
        /*0bd0*/ 	.word	0x00007200


	//   ....[2]....
        /*0bd4*/ 	.word	0x0000aee0


	//----- nvinfo : EIATTR_MAX_THREADS
	.align		4
.L_91:
        /*0bd8*/ 	.byte	0x04, 0x05
        /*0bda*/ 	.short	(.L_93 - .L_92)
.L_92:
        /*0bdc*/ 	.word	0x00000200
        /*0be0*/ 	.word	0x00000001
        /*0be4*/ 	.word	0x00000001


	//----- nvinfo : EIATTR_CRS_STACK_SIZE
	.align		4
.L_93:
        /*0be8*/ 	.byte	0x04, 0x1e
        /*0bea*/ 	.short	(.L_95 - .L_94)
.L_94:
        /*0bec*/ 	.word	0x00000000


	//----- nvinfo : EIATTR_CBANK_PARAM_SIZE
	.align		4
.L_95:
        /*0bf0*/ 	.byte	0x03, 0x19
        /*0bf2*/ 	.short	0x0a70


	//----- nvinfo : EIATTR_PARAM_CBANK
	.align		4
        /*0bf4*/ 	.byte	0x04, 0x0a
        /*0bf6*/ 	.short	(.L_97 - .L_96)
	.align		4
.L_96:
        /*0bf8*/ 	.word	index@(.nv.constant0._ZN7cutlass13device_kernelIN5flash11enable_sm90INS1_16FlashAttnFwdSm90INS1_25CollectiveMainloopFwdSm90ILi2EN4cute5tupleIJNS5_1CILi1EEES8_S8_EEENS6_IJNS7_ILi192EEENS7_ILi128EEENS7_ILi64EEEEEELi64ENS_10bfloat16_tEfNS_4arch4Sm90ELb0ELb0ELb1ELb0ELb1ELb0ELb0ELb1ELb1ELb1ELb0ELb0EEENS1_21CollectiveEpilogueFwdINS6_IJSA_SC_SB_EEES9_SE_SG_Li384ELb0ELb1ELb0ELb0EEENS1_29StaticPersistentTileSchedulerILb0EEEEEEEEEvNT_6ParamsE)
        /*0bfc*/ 	.short	0x0210
        /*0bfe*/ 	.short	0x0a70


	//----- nvinfo : EIATTR_SW_WAR
	.align		4
.L_97:
        /*0c00*/ 	.byte	0x04, 0x36
        /*0c02*/ 	.short	(.L_99 - .L_98)
.L_98:
        /*0c04*/ 	.word	0x00000008
.L_99:


//--------------------- .nv.info._ZN7cutlass13device_kernelIN5flash11enable_sm90INS1_16FlashAttnFwdSm90INS1_25CollectiveMainloopFwdSm90ILi2EN4cute5tupleIJNS5_1CILi1EEES8_S8_EEENS6_IJNS7_ILi192EEENS7_ILi128EEENS7_ILi64EEEEEELi64ENS_10bfloat16_tEfNS_4arch4Sm90ELb0ELb0ELb1ELb1ELb1ELb0ELb0ELb1ELb1ELb1ELb0ELb0EEENS1_21CollectiveEpilogueFwdINS6_IJSA_SC_SB_EEES9_SE_SG_Li384ELb1ELb1ELb0ELb0EEENS1_36VarlenDynamicPersistentTileSchedulerILi192ELi128ELi384ELi128ELb0ELb1ELb1ELb0ELb1ELb1EEEEEEEEEvNT_6ParamsE --------------------------
	.section	.nv.info._ZN7cutlass13device_kernelIN5flash11enable_sm90INS1_16FlashAttnFwdSm90INS1_25CollectiveMainloopFwdSm90ILi2EN4cute5tupleIJNS5_1CILi1EEES8_S8_EEENS6_IJNS7_ILi192EEENS7_ILi128EEENS7_ILi64EEEEEELi64ENS_10bfloat16_tEfNS_4arch4Sm90ELb0ELb0ELb1ELb1ELb1ELb0ELb0ELb1ELb1ELb1ELb0ELb0EEENS1_21CollectiveEpilogueFwdINS6_IJSA_SC_SB_EEES9_SE_SG_Li384ELb1ELb1ELb0ELb0EEENS1_36VarlenDynamicPersistentTileSchedulerILi192ELi128ELi384ELi128ELb0ELb1ELb1ELb0ELb1ELb1EEEEEEEEEvNT_6ParamsE,"",@"SHT_CUDA_INFO"
	.sectionflags	@""
	.align	4


	//----- nvinfo : EIATTR_CUDA_API_VERSION
	.align		4
        /*0000*/ 	.byte	0x04, 0x37
        /*0002*/ 	.short	(.L_101 - .L_100)
.L_100:
        /*0004*/ 	.word	0x00000082


	//----- nvinfo : EIATTR_KPARAM_INFO
	.align		4
.L_101:
        /*0008*/ 	.byte	0x04, 0x17
        /*000a*/ 	.short	(.L_103 - .L_102)
.L_102:
        /*000c*/ 	.word	0x00000000
        /*0010*/ 	.short	0x0000
        /*0012*/ 	.short	0x0070
        /*0014*/ 	.byte	0x00, 0xf0, 0x01, 0x2a


	//----- nvinfo : EIATTR_SPARSE_MMA_MASK
	.align		4
.L_103:
        /*0018*/ 	.byte	0x03, 0x50
        /*001a*/ 	.short	0x0000


	//----- nvinfo : EIATTR_MAXREG_COUNT
	.align		4
        /*001c*/ 	.byte	0x03, 0x1b
        /*001e*/ 	.short	0x0080


	//----- nvinfo : EIATTR_NUM_BARRIERS
	.align		4
        /*0020*/ 	.byte	0x02, 0x4c
        /*0022*/ 	.byte	0x10
	.zero		1


	//----- nvinfo : EIATTR_EXTERNS
	.align		4
        /*0024*/ 	.byte	0x04, 0x0f
        /*0026*/ 	.short	(.L_105 - .L_104)


	//   ....[0]....
	.align		4
.L_104:
        /*0028*/ 	.word	index@(__assertfail)


	//----- nvinfo : EIATTR_ANNOTATIONS
	.align		4
.L_105:
        /*002c*/ 	.byte	0x04, 0x55
        /*002e*/ 	.short	(.L_107 - .L_106)


	//   ....[0]....
.L_106:
        /*0030*/ 	.word	0x00000001
        /*0034*/ 	.byte	0xe0, 0x83, 0x00, 0x00, 0x01, 0x00, 0x00, 0x00, 0x50, 0x84, 0x00, 0x00, 0x01, 0x00, 0x00, 0x00
        /* <DEDUP_REMOVED lines=26> */
        /*01e4*/ 	.byte	0x70, 0xd7, 0x00, 0x00


	//----- nvinfo : EIATTR_MERCURY_ISA_VERSION
	.align		4
.L_107:
        /*01e8*/ 	.byte	0x03, 0x5f
        /*01ea*/ 	.short	0x0101


	//----- nvinfo : EIATTR_UNUSED_LOAD_BYTE_OFFSET
	.align		4
        /*01ec*/ 	.byte	0x04, 0x44
        /*01ee*/ 	.short	(.L_109 - .L_108)


	//   ....[0]....
.L_108:
        /*01f0*/ 	.word	0x00000970
        /*01f4*/ 	.word	0x0000fff0


	//   ....[1]....
        /*01f8*/ 	.word	0x00006aa0
        /*01fc*/ 	.word	0x0000fff0


	//----- nvinfo : EIATTR_INT_WARP_WIDE_INSTR_OFFSETS
	.align		4
.L_109:
        /*0200*/ 	.byte	0x04, 0x31
        /*0202*/ 	.short	(.L_111 - .L_110)


	//   ....[0]....
.L_110:
        /*0204*/ 	.word	0x000000c0


	//   ....[1]....
        /*0208*/ 	.word	0x000000d0


	//   ....[2]....
        /*020c*/ 	.word	0x00000170


	//   ....[3]....
        /*0210*/ 	.word	0x00009400


	//   ....[4]....
        /*0214*/ 	.word	0x00009490


	//   ....[5]....
        /*0218*/ 	.word	0x0000c680


	//   ....[6]....
        /*021c*/ 	.word	0x0000c710


	//----- nvinfo : EIATTR_COOP_GROUP_MASK_REGIDS
	.align		4
.L_111:
        /*0220*/ 	.byte	0x04, 0x29
        /*0222*/ 	.short	(.L_113 - .L_112)


	//   ....[0]....
.L_112:
        /*0224*/ 	.word	0xffffffff


	//   ....[1]....
        /*0228*/ 	.word	0xffffffff


	//   ....[2]....
        /*022c*/ 	.word	0xffffffff


	//   ....[3]....
        /*0230*/ 	.word	0xffffffff


	//   ....[4]....
        /*0234*/ 	.word	0xffffffff


	//   ....[5]....
        /*0238*/ 	.word	0xffffffff


	//   ....[6]....
        /*023c*/ 	.word	0xffffffff


	//   ....[7]....
        /*0240*/ 	.word	0xffffffff


	//   ....[8]....
        /*0244*/ 	.word	0xffffffff


	//   ....[9]....
        /*0248*/ 	.word	0xffffffff


	//   ....[10]....
        /*024c*/ 	.word	0xffffffff


	//   ....[11]....
        /*0250*/ 	.word	0xffffffff


	//   ....[12]....
        /*0254*/ 	.word	0xffffffff


	//   ....[13]....
        /*0258*/ 	.word	0xffffffff


	//   ....[14]....
        /*025c*/ 	.word	0xffffffff


	//   ....[15]....
        /*0260*/ 	.word	0xffffffff


	//   ....[16]....
        /*0264*/ 	.word	0xffffffff


	//   ....[17]....
        /*0268*/ 	.word	0xffffffff


	//   ....[18]....
        /*026c*/ 	.word	0xffffffff


	//   ....[19]....
        /*0270*/ 	.word	0xffffffff


	//   ....[20]....
        /*0274*/ 	.word	0xffffffff


	//   ....[21]....
        /*0278*/ 	.word	0xffffffff


	//   ....[22]....
        /*027c*/ 	.word	0xffffffff


	//   ....[23]....
        /*0280*/ 	.word	0xffffffff


	//   ....[24]....
        /*0284*/ 	.word	0xffffffff


	//   ....[25]....
        /*0288*/ 	.word	0xffffffff


	//   ....[26]....
        /*028c*/ 	.word	0xffffffff


	//   ....[27]....
        /*0290*/ 	.word	0xffffffff


	//   ....[28]....
        /*0294*/ 	.word	0xffffffff


	//   ....[29]....
        /*0298*/ 	.word	0xffffffff


	//   ....[30]....
        /*029c*/ 	.word	0xffffffff


	//   ....[31]....
        /*02a0*/ 	.word	0xffffffff


	//   ....[32]....
        /*02a4*/ 	.word	0xffffffff


	//   ....[33]....
        /*02a8*/ 	.word	0xffffffff


	//   ....[34]....
        /*02ac*/ 	.word	0xffffffff


	//   ....[35]....
        /*02b0*/ 	.word	0xffffffff


	//   ....[36]....
        /*02b4*/ 	.word	0xffffffff


	//   ....[37]....
        /*02b8*/ 	.word	0xffffffff


	//   ....[38]....
        /*02bc*/ 	.word	0xffffffff


	//   ....[39]....
        /*02c0*/ 	.word	0xffffffff


	//   ....[40]....
        /*02c4*/ 	.word	0xffffffff


	//   ....[41]....
        /*02c8*/ 	.word	0xffffffff


	//   ....[42]....
        /*02cc*/ 	.word	0xffffffff


	//   ....[43]....
        /*02d0*/ 	.word	0xffffffff


	//   ....[44]....
        /*02d4*/ 	.word	0xffffffff


	//   ....[45]....
        /*02d8*/ 	.word	0xffffffff


	//   ....[46]....
        /*02dc*/ 	.word	0xffffffff


	//   ....[47]....
        /*02e0*/ 	.word	0xffffffff


	//   ....[48]....
        /*02e4*/ 	.word	0xffffffff


	//   ....[49]....
        /*02e8*/ 	.word	0xffffffff


	//   ....[50]....
        /*02ec*/ 	.word	0xffffffff


	//   ....[51]....
        /*02f0*/ 	.word	0xffffffff


	//   ....[52]....
        /*02f4*/ 	.word	0xffffffff


	//   ....[53]....
        /*02f8*/ 	.word	0xffffffff


	//   ....[54]....
        /*02fc*/ 	.word	0xffffffff


	//   ....[55]....
        /*0300*/ 	.word	0xffffffff


	//   ....[56]....
        /*0304*/ 	.word	0xffffffff


	//   ....[57]....
        /*0308*/ 	.word	0xffffffff


	//   ....[58]....
        /*030c*/ 	.word	0xffffffff


	//   ....[59]....
        /*0310*/ 	.word	0xffffffff


	//   ....[60]....
        /*0314*/ 	.word	0xffffffff


	//   ....[61]....
        /*0318*/ 	.word	0xffffffff


	//   ....[62]....
        /*031c*/ 	.word	0xffffffff


	//   ....[63]....
        /*0320*/ 	.word	0xffffffff


	//   ....[64]....
        /*0324*/ 	.word	0xffffffff


	//   ....[65]....
        /*0328*/ 	.word	0xffffffff


	//   ....[66]....
        /*032c*/ 	.word	0xffffffff


	//   ....[67]....
        /*0330*/ 	.word	0xffffffff


	//   ....[68]....
        /*0334*/ 	.word	0xffffffff


	//   ....[69]....
        /*0338*/ 	.word	0xffffffff


	//   ....[70]....
        /*033c*/ 	.word	0xffffffff


	//   ....[71]....
        /*0340*/ 	.word	0xffffffff


	//   ....[72]....
        /*0344*/ 	.word	0xffffffff


	//   ....[73]....
        /*0348*/ 	.word	0xffffffff


	//   ....[74]....
        /*034c*/ 	.word	0xffffffff


	//   ....[75]....
        /*0350*/ 	.word	0xffffffff


	//   ....[76]....
        /*0354*/ 	.word	0xffffffff


	//   ....[77]....
        /*0358*/ 	.word	0xffffffff


	//   ....[78]....
        /*035c*/ 	.word	0xffffffff


	//   ....[79]....
        /*0360*/ 	.word	0xffffffff


	//   ....[80]....
        /*0364*/ 	.word	0xffffffff


	//   ....[81]....
        /*0368*/ 	.word	0xffffffff


	//   ....[82]....
        /*036c*/ 	.word	0xffffffff


	//   ....[83]....
        /*0370*/ 	.word	0xffffffff


	//   ....[84]....
        /*0374*/ 	.word	0xffffffff


	//   ....[85]....
        /*0378*/ 	.word	0xffffffff


	//   ....[86]....
        /*037c*/ 	.word	0xffffffff


	//   ....[87]....
        /*0380*/ 	.word	0xffffffff


	//   ....[88]....
        /*0384*/ 	.word	0xffffffff


	//   ....[89]....
        /*0388*/ 	.word	0xffffffff


	//   ....[90]....
        /*038c*/ 	.word	0xffffffff


	//   ....[91]....
        /*0390*/ 	.word	0xffffffff


	//   ....[92]....
        /*0394*/ 	.word	0xffffffff


	//   ....[93]....
        /*0398*/ 	.word	0xffffffff


	//   ....[94]....
        /*039c*/ 	.word	0xffffffff


	//   ....[95]....
        /*03a0*/ 	.word	0xffffffff


	//   ....[96]....
        /*03a4*/ 	.word	0xffffffff


	//   ....[97]....
        /*03a8*/ 	.word	0xffffffff


	//   ....[98]....
        /*03ac*/ 	.word	0xffffffff


	//   ....[99]....
        /*03b0*/ 	.word	0xffffffff


	//   ....[100]....
        /*03b4*/ 	.word	0xffffffff


	//   ....[101]....
        /*03b8*/ 	.word	0xffffffff


	//   ....[102]....
        /*03bc*/ 	.word	0xffffffff


	//   ....[103]....
        /*03c0*/ 	.word	0xffffffff


	//   ....[104]....
        /*03c4*/ 	.word	0xffffffff


	//   ....[105]....
        /*03c8*/ 	.word	0xffffffff


	//   ....[106]....
        /*03cc*/ 	.word	0xffffffff


	//   ....[107]....
        /*03d0*/ 	.word	0xffffffff


	//   ....[108]....
        /*03d4*/ 	.word	0xffffffff


	//   ....[109]....
        /*03d8*/ 	.word	0xffffffff


	//   ....[110]....
        /*03dc*/ 	.word	0xffffffff


	//   ....[111]....
        /*03e0*/ 	.word	0xffffffff


	//   ....[112]....
        /*03e4*/ 	.word	0xffffffff


	//   ....[113]....
        /*03e8*/ 	.word	0xffffffff


	//   ....[114]....
        /*03ec*/ 	.word	0xffffffff


	//   ....[115]....
        /*03f0*/ 	.word	0xffffffff


	//   ....[116]....
        /*03f4*/ 	.word	0xffffffff


	//   ....[117]....
        /*03f8*/ 	.word	0xffffffff


	//   ....[118]....
        /*03fc*/ 	.word	0xffffffff


	//   ....[119]....
        /*0400*/ 	.word	0xffffffff


	//   ....[120]....
        /*0404*/ 	.word	0xffffffff


	//   ....[121]....
        /*0408*/ 	.word	0xffffffff


	//   ....[122]....
        /*040c*/ 	.word	0xffffffff


	//   ....[123]....
        /*0410*/ 	.word	0xffffffff


	//   ....[124]....
        /*0414*/ 	.word	0xffffffff


	//   ....[125]....
        /*0418*/ 	.word	0xffffffff


	//   ....[126]....
        /*041c*/ 	.word	0xffffffff


	//   ....[127]....
        /*0420*/ 	.word	0xffffffff


	//   ....[128]....
        /*0424*/ 	.word	0xffffffff


	//   ....[129]....
        /*0428*/ 	.word	0xffffffff


	//   ....[130]....
        /*042c*/ 	.word	0xffffffff


	//   ....[131]....
        /*0430*/ 	.word	0xffffffff


	//   ....[132]....
        /*0434*/ 	.word	0xffffffff


	//   ....[133]....
        /*0438*/ 	.word	0xffffffff


	//   ....[134]....
        /*043c*/ 	.word	0xffffffff


	//   ....[135]....
        /*0440*/ 	.word	0xffffffff


	//   ....[136]....
        /*0444*/ 	.word	0xffffffff


	//   ....[137]....
        /*0448*/ 	.word	0xffffffff


	//   ....[138]....
        /*044c*/ 	.word	0xffffffff


	//   ....[139]....
        /*0450*/ 	.word	0xffffffff


	//   ....[140]....
        /*0454*/ 	.word	0xffffffff


	//   ....[141]....
        /*0458*/ 	.word	0xffffffff


	//   ....[142]....
        /*045c*/ 	.word	0xffffffff


	//   ....[143]....
        /*0460*/ 	.word	0xffffffff


	//   ....[144]....
        /*0464*/ 	.word	0xffffffff


	//   ....[145]....
        /*0468*/ 	.word	0xffffffff


	//   ....[146]....
        /*046c*/ 	.word	0xffffffff


	//   ....[147]....
        /*0470*/ 	.word	0xffffffff


	//   ....[148]....
        /*0474*/ 	.word	0xffffffff


	//   ....[149]....
        /*0478*/ 	.word	0xffffffff


	//   ....[150]....
        /*047c*/ 	.word	0xffffffff


	//   ....[151]....
        /*0480*/ 	.word	0xffffffff


	//   ....[152]....
        /*0484*/ 	.word	0xffffffff


	//   ....[153]....
        /*0488*/ 	.word	0xffffffff


	//   ....[154]....
        /*048c*/ 	.word	0xffffffff


	//   ....[155]....
        /*0490*/ 	.word	0xffffffff


	//   ....[156]....
        /*0494*/ 	.word	0xffffffff


	//   ....[157]....
        /*0498*/ 	.word	0xffffffff


	//   ....[158]....
        /*049c*/ 	.word	0xffffffff


	//   ....[159]....
        /*04a0*/ 	.word	0xffffffff


	//   ....[160]....
        /*04a4*/ 	.word	0xffffffff


	//   ....[161]....
        /*04a8*/ 	.word	0x0500000f


	//   ....[162]....
        /*04ac*/ 	.word	0x0500000f


	//   ....[163]....
        /*04b0*/ 	.word	0x0500000f


	//   ....[164]....
        /*04b4*/ 	.word	0x0500000f


	//   ....[165]....
        /*04b8*/ 	.word	0x0500000f


	//   ....[166]....
        /*04bc*/ 	.word	0x0500000f


	//   ....[167]....
        /*04c0*/ 	.word	0x0500000f


	//   ....[168]....
        /*04c4*/ 	.word	0x0500000f


	//   ....[169]....
        /*04c8*/ 	.word	0x0500000f


	//   ....[170]....
        /*04cc*/ 	.word	0x0500000f


	//   ....[171]....
        /*04d0*/ 	.word	0x0500000f


	//   ....[172]....
        /*04d4*/ 	.word	0x0500000f


	//   ....[173]....
        /*04d8*/ 	.word	0x0500000f


	//   ....[174]....
        /*04dc*/ 	.word	0x0500000f


	//   ....[175]....
        /*04e0*/ 	.word	0x0500000f


	//   ....[176]....
        /*04e4*/ 	.word	0x0500000f


	//   ....[177]....
        /*04e8*/ 	.word	0x0500000f


	//   ....[178]....
        /*04ec*/ 	.word	0x0500000f


	//   ....[179]....
        /*04f0*/ 	.word	0x0500000f


	//   ....[180]....
        /*04f4*/ 	.word	0x0500000f


	//   ....[181]....
        /*04f8*/ 	.word	0x0500000f


	//   ....[182]....
        /*04fc*/ 	.word	0x0500000f


	//   ....[183]....
        /*0500*/ 	.word	0x0500000f


	//   ....[184]....
        /*0504*/ 	.word	0x0500000f


	//   ....[185]....
        /*0508*/ 	.word	0x0500000f


	//   ....[186]....
        /*050c*/ 	.word	0x0500000f


	//   ....[187]....
        /*0510*/ 	.word	0x0500000f


	//   ....[188]....
        /*0514*/ 	.word	0x0500000f


	//   ....[189]....
        /*0518*/ 	.word	0x0500000f


	//   ....[190]....
        /*051c*/ 	.word	0x0500000f


	//   ....[191]....
        /*0520*/ 	.word	0x0500000f


	//   ....[192]....
        /*0524*/ 	.word	0x0500000f


	//   ....[193]....
        /*0528*/ 	.word	0x0500000f


	//   ....[194]....
        /*052c*/ 	.word	0x0500000f


	//   ....[195]....
        /*0530*/ 	.word	0x0500000f


	//   ....[196]....
        /*0534*/ 	.word	0x0500000f


	//   ....[197]....
        /*0538*/ 	.word	0x0500000f


	//   ....[198]....
        /*053c*/ 	.word	0x0500000f


	//   ....[199]....
        /*0540*/ 	.word	0x0500000f


	//   ....[200]....
        /*0544*/ 	.word	0x0500000f


	//   ....[201]....
        /*0548*/ 	.word	0x0500000f


	//   ....[202]....
        /*054c*/ 	.word	0x0500000f


	//   ....[203]....
        /*0550*/ 	.word	0x0500000f


	//   ....[204]....
        /*0554*/ 	.word	0x0500000f


	//   ....[205]....
        /*0558*/ 	.word	0x0500000f


	//   ....[206]....
        /*055c*/ 	.word	0x0500000f


	//   ....[207]....
        /*0560*/ 	.word	0x0500000f


	//   ....[208]....
        /*0564*/ 	.word	0x0500000f


	//   ....[209]....
        /*0568*/ 	.word	0x0500000f


	//   ....[210]....
        /*056c*/ 	.word	0x0500000f


	//   ....[211]....
        /*0570*/ 	.word	0x0500000f


	//   ....[212]....
        /*0574*/ 	.word	0x0500000f


	//   ....[213]....
        /*0578*/ 	.word	0x0500000f


	//   ....[214]....
        /*057c*/ 	.word	0x0500000f


	//   ....[215]....
        /*0580*/ 	.word	0x0500000f


	//   ....[216]....
        /*0584*/ 	.word	0x0500000f


	//   ....[217]....
        /*0588*/ 	.word	0x0500000f


	//   ....[218]....
        /*058c*/ 	.word	0x0500000f


	//   ....[219]....
        /*0590*/ 	.word	0x0500000f


	//   ....[220]....
        /*0594*/ 	.word	0x0500000f


	//   ....[221]....
        /*0598*/ 	.word	0x0500000f


	//   ....[222]....
        /*059c*/ 	.word	0x0500000f


	//   ....[223]....
        /*05a0*/ 	.word	0x0500000f


	//   ....[224]....
        /*05a4*/ 	.word	0x0500000f


	//   ....[225]....
        /*05a8*/ 	.word	0x0500000f


	//   ....[226]....
        /*05ac*/ 	.word	0x0500000f


	//   ....[227]....
        /*05b0*/ 	.word	0x0500000f


	//   ....[228]....
        /*05b4*/ 	.word	0x0500000f


	//   ....[229]....
        /*05b8*/ 	.word	0x0500000f


	//   ....[230]....
        /*05bc*/ 	.word	0x0500000f


	//   ....[231]....
        /*05c0*/ 	.word	0x0500000f


	//   ....[232]....
        /*05c4*/ 	.word	0x0500000f


	//   ....[233]....
        /*05c8*/ 	.word	0x0500000f


	//   ....[234]....
        /*05cc*/ 	.word	0x0500000f


	//   ....[235]....
        /*05d0*/ 	.word	0x0500000f


	//   ....[236]....
        /*05d4*/ 	.word	0x0500000f


	//   ....[237]....
        /*05d8*/ 	.word	0x0500000f


	//   ....[238]....
        /*05dc*/ 	.word	0x0500000f


	//   ....[239]....
        /*05e0*/ 	.word	0x0500000f


	//   ....[240]....
        /*05e4*/ 	.word	0x0500000f


	//   ....[241]....
        /*05e8*/ 	.word	0x0500000f


	//   ....[242]....
        /*05ec*/ 	.word	0x0500000f


	//   ....[243]....
        /*05f0*/ 	.word	0x0500000f


	//   ....[244]....
        /*05f4*/ 	.word	0x0500000f


	//   ....[245]....
        /*05f8*/ 	.word	0x0500000f


	//   ....[246]....
        /*05fc*/ 	.word	0x0500000f


	//   ....[247]....
        /*0600*/ 	.word	0x0500000f


	//   ....[248]....
        /*0604*/ 	.word	0x0500000f


	//   ....[249]....
        /*0608*/ 	.word	0x0500000f


	//   ....[250]....
        /*060c*/ 	.word	0x0500000f


	//   ....[251]....
        /*0610*/ 	.word	0x0500000f


	//   ....[252]....
        /*0614*/ 	.word	0x0500000f


	//   ....[253]....
        /*0618*/ 	.word	0x0500000f


	//   ....[254]....
        /*061c*/ 	.word	0x0500000f


	//   ....[255]....
        /*0620*/ 	.word	0x0500000f


	//   ....[0]....
        /*0624*/ 	.word	0x0500000f


	//   ....[1]....
        /*0628*/ 	.word	0x0500000f


	//   ....[2]....
        /*062c*/ 	.word	0x0500000f


	//   ....[3]....
        /*0630*/ 	.word	0x0500000f


	//   ....[4]....
        /*0634*/ 	.word	0x0500000f


	//   ....[5]....
        /*0638*/ 	.word	0x0500000f


	//   ....[6]....
        /*063c*/ 	.word	0x0500000f


	//   ....[7]....
        /*0640*/ 	.word	0x0500000f


	//   ....[8]....
        /*0644*/ 	.word	0x0500000f


	//   ....[9]....
        /*0648*/ 	.word	0x0500000f


	//   ....[10]....
        /*064c*/ 	.word	0x0500000f


	//   ....[11]....
        /*0650*/ 	.word	0x0500000f


	//----- nvinfo : EIATTR_COOP_GROUP_INSTR_OFFSETS
	.align		4
.L_113:
        /*0654*/ 	.byte	0x04, 0x28
        /*0656*/ 	.short	(.L_115 - .L_114)


	//   ....[0]....
.L_114:
        /*0658*/ 	.word	0x00000080


	//   ....[1]....
        /*065c*/ 	.word	0x00000090


	//   ....[2]....
        /*0660*/ 	.word	0x000002d0


	//   ....[3]....
        /*0664*/ 	.word	0x00000430


	//   ....[4]....
        /*0668*/ 	.word	0x00000550


	//   ....[5]....
        /*066c*/ 	.word	0x000006b0


	//   ....[6]....
        /*0670*/ 	.word	0x00001210


	//   ....[7]....
        /*0674*/ 	.word	0x00002a50


	//   ....[8]....
        /*0678*/ 	.word	0x00002aa0


	//   ....[9]....
        /*067c*/ 	.word	0x00002cf0


	//   ....[10]....
        /*0680*/ 	.word	0x00002e90


	//   ....[11]....
        /*0684*/ 	.word	0x00004fe0


	//   ....[12]....
        /*0688*/ 	.word	0x00005020


	//   ....[13]....
        /*068c*/ 	.word	0x00005040


	//   ....[14]....
        /*0690*/ 	.word	0x00005060


	//   ....[15]....
        /*0694*/ 	.word	0x00006310


	//   ....[16]....
        /*0698*/ 	.word	0x00006350


	//   ....[17]....
        /*069c*/ 	.word	0x00006410


	//   ....[18]....
        /*06a0*/ 	.word	0x00006420


	//   ....[19]....
        /*06a4*/ 	.word	0x00007240


	//   ....[20]....
        /*06a8*/ 	.word	0x00007280


	//   ....[21]....
        /*06ac*/ 	.word	0x000072c0


	//   ....[22]....
        /*06b0*/ 	.word	0x000072f0


	//   ....[23]....
        /*06b4*/ 	.word	0x000077d0


	//   ....[24]....
        /*06b8*/ 	.word	0x00007800


	//   ....[25]....
        /*06bc*/ 	.word	0x00007830


	//   ....[26]....
        /*06c0*/ 	.word	0x00007860


	//   ....[27]....
        /*06c4*/ 	.word	0x00007880


	//   ....[28]....
        /*06c8*/ 	.word	0x000078a0


	//   ....[29]....
        /*06cc*/ 	.word	0x000078d0


	//   ....[30]....
        /*06d0*/ 	.word	0x00007900


	//   ....[31]....
        /*06d4*/ 	.word	0x000081a0


	//   ....[32]....
        /*06d8*/ 	.word	0x000081d0


	//   ....[33]....
        /*06dc*/ 	.word	0x00008210


	//   ....[34]....
        /*06e0*/ 	.word	0x00008240


	//   ....[35]....
        /*06e4*/ 	.word	0x00008270


	//   ....[36]....
        /*06e8*/ 	.word	0x00008280


	//   ....[37]....
        /*06ec*/ 	.word	0x00008290


	//   ....[38]....
        /*06f0*/ 	.word	0x000082b0


	//   ....[39]....
        /*06f4*/ 	.word	0x00008400


	//   ....[40]....
        /*06f8*/ 	.word	0x000085f0


	//   ....[41]....
        /*06fc*/ 	.word	0x00008620


	//   ....[42]....
        /*0700*/ 	.word	0x00008650


	//   ....[43]....
        /*0704*/ 	.word	0x00008680


	//   ....[44]....
        /*0708*/ 	.word	0x000086b0


	//   ....[45]....
        /*070c*/ 	.word	0x000086e0


	//   ....[46]....
        /*0710*/ 	.word	0x00008830


	//   ....[47]....
        /*0714*/ 	.word	0x00008860


	//   ....[48]....
        /*0718*/ 	.word	0x00008890


	//   ....[49]....
        /*071c*/ 	.word	0x000088c0


	//   ....[50]....
        /*0720*/ 	.word	0x000088f0


	//   ....[51]....
        /*0724*/ 	.word	0x00008920


	//   ....[52]....
        /*0728*/ 	.word	0x000089b0


	//   ....[53]....
        /*072c*/ 	.word	0x000089e0


	//   ....[54]....
        /*0730*/ 	.word	0x00008a60


	//   ....[55]....
        /*0734*/ 	.word	0x0000a010


	//   ....[56]....
        /*0738*/ 	.word	0x0000a030


	//   ....[57]....
        /*073c*/ 	.word	0x0000a0c0


	//   ....[58]....
        /*0740*/ 	.word	0x0000a0e0


	//   ....[59]....
        /*0744*/ 	.word	0x0000a160


	//   ....[60]....
        /*0748*/ 	.word	0x0000a180


	//   ....[61]....
        /*074c*/ 	.word	0x0000a200


	//   ....[62]....
        /*0750*/ 	.word	0x0000a220


	//   ....[63]....
        /*0754*/ 	.word	0x0000a2a0


	//   ....[64]....
        /*0758*/ 	.word	0x0000a2c0


	//   ....[65]....
        /*075c*/ 	.word	0x0000a340


	//   ....[66]....
        /*0760*/ 	.word	0x0000a360


	//   ....[67]....
        /*0764*/ 	.word	0x0000a3e0


	//   ....[68]....
        /*0768*/ 	.word	0x0000a400


	//   ....[69]....
        /*076c*/ 	.word	0x0000a410


	//   ....[70]....
        /*0770*/ 	.word	0x0000a420


	//   ....[71]....
        /*0774*/ 	.word	0x0000ad20


	//   ....[72]....
        /*0778*/ 	.word	0x0000ad50


	//   ....[73]....
        /*077c*/ 	.word	0x0000adf0


	//   ....[74]....
        /*0780*/ 	.word	0x0000ae10


	//   ....[75]....
        /*0784*/ 	.word	0x0000ae90


	//   ....[76]....
        /*0788*/ 	.word	0x0000aeb0


	//   ....[77]....
        /*078c*/ 	.word	0x0000af30


	//   ....[78]....
        /*0790*/ 	.word	0x0000af50


	//   ....[79]....
        /*0794*/ 	.word	0x0000afd0


	//   ....[80]....
        /*0798*/ 	.word	0x0000aff0


	//   ....[81]....
        /*079c*/ 	.word	0x0000b070


	//   ....[82]....
        /*07a0*/ 	.word	0x0000b090


	//   ....[83]....
        /*07a4*/ 	.word	0x0000b110


	//   ....[84]....
        /*07a8*/ 	.word	0x0000b130


	//   ....[85]....
        /*07ac*/ 	.word	0x0000b140


	//   ....[86]....
        /*07b0*/ 	.word	0x0000b1b0


	//   ....[87]....
        /*07b4*/ 	.word	0x0000b200


	//   ....[88]....
        /*07b8*/ 	.word	0x0000b230


	//   ....[89]....
        /*07bc*/ 	.word	0x0000b2c0


	//   ....[90]....
        /*07c0*/ 	.word	0x0000b2d0


	//   ....[91]....
        /*07c4*/ 	.word	0x0000b340


	//   ....[92]....
        /*07c8*/ 	.word	0x0000b350


	//   ....[93]....
        /*07cc*/ 	.word	0x0000b390


	//   ....[94]....
        /*07d0*/ 	.word	0x0000b3b0


	//   ....[95]....
        /*07d4*/ 	.word	0x0000bb30


	//   ....[96]....
        /*07d8*/ 	.word	0x0000bb60


	//   ....[97]....
        /*07dc*/ 	.word	0x0000bbb0


	//   ....[98]....
        /*07e0*/ 	.word	0x0000bbc0


	//   ....[99]....
        /*07e4*/ 	.word	0x0000bc00


	//   ....[100]....
        /*07e8*/ 	.word	0x0000bc10


	//   ....[101]....
        /*07ec*/ 	.word	0x0000bc50


	//   ....[102]....
        /*07f0*/ 	.word	0x0000bc60


	//   ....[103]....
        /*07f4*/ 	.word	0x0000bca0


	//   ....[104]....
        /*07f8*/ 	.word	0x0000bcb0


	//   ....[105]....
        /*07fc*/ 	.word	0x0000bcf0


	//   ....[106]....
        /*0800*/ 	.word	0x0000bd00


	//   ....[107]....
        /*0804*/ 	.word	0x0000bd40


	//   ....[108]....
        /*0808*/ 	.word	0x0000bd50


	//   ....[109]....
        /*080c*/ 	.word	0x0000bd60


	//   ....[110]....
        /*0810*/ 	.word	0x0000bda0


	//   ....[111]....
        /*0814*/ 	.word	0x0000c050


	//   ....[112]....
        /*0818*/ 	.word	0x0000c080


	//   ....[113]....
        /*081c*/ 	.word	0x0000c0e0


	//   ....[114]....
        /*0820*/ 	.word	0x0000c0f0


	//   ....[115]....
        /*0824*/ 	.word	0x0000c140


	//   ....[116]....
        /*0828*/ 	.word	0x0000c150


	//   ....[117]....
        /*082c*/ 	.word	0x0000c1a0


	//   ....[118]....
        /*0830*/ 	.word	0x0000c1b0


	//   ....[119]....
        /*0834*/ 	.word	0x0000c200


	//   ....[120]....
        /*0838*/ 	.word	0x0000c210


	//   ....[121]....
        /*083c*/ 	.word	0x0000c260


	//   ....[122]....
        /*0840*/ 	.word	0x0000c270


	//   ....[123]....
        /*0844*/ 	.word	0x0000c2c0


	//   ....[124]....
        /*0848*/ 	.word	0x0000c2d0


	//   ....[125]....
        /*084c*/ 	.word	0x0000c2e0


	//   ....[126]....
        /*0850*/ 	.word	0x0000c320


	//   ....[127]....
        /*0854*/ 	.word	0x0000c8e0


	//   ....[128]....
        /*0858*/ 	.word	0x0000c910


	//   ....[129]....
        /*085c*/ 	.word	0x0000c930


	//   ....[130]....
        /*0860*/ 	.word	0x0000c940


	//   ....[131]....
        /*0864*/ 	.word	0x0000c950


	//   ....[132]....
        /*0868*/ 	.word	0x0000c960


	//   ....[133]....
        /*086c*/ 	.word	0x0000c980


	//   ....[134]....
        /*0870*/ 	.word	0x0000c9d0


	//   ....[135]....
        /*0874*/ 	.word	0x0000c9f0


	//   ....[136]....
        /*0878*/ 	.word	0x0000ca30


	//   ....[137]....
        /*087c*/ 	.word	0x0000ca50


	//   ....[138]....
        /*0880*/ 	.word	0x0000ca90


	//   ....[139]....
        /*0884*/ 	.word	0x0000cab0


	//   ....[140]....
        /*0888*/ 	.word	0x0000cb00


	//   ....[141]....
        /*088c*/ 	.word	0x0000cb30


	//   ....[142]....
        /*0890*/ 	.word	0x0000cb90


	//   ....[143]....
        /*0894*/ 	.word	0x0000cf10


	//   ....[144]....
        /*0898*/ 	.word	0x0000cf40


	//   ....[145]....
        /*089c*/ 	.word	0x0000cf70


	//   ....[146]....
        /*08a0*/ 	.word	0x0000cfa0


	//   ....[147]....
        /*08a4*/ 	.word	0x0000cfd0


	//   ....[148]....
        /*08a8*/ 	.word	0x0000d000


	//   ....[149]....
        /*08ac*/ 	.word	0x0000d030


	//   ....[150]....
        /*08b0*/ 	.word	0x0000d060


	//   ....[151]....
        /*08b4*/ 	.word	0x0000d1e0


	//   ....[152]....
        /*08b8*/ 	.word	0x0000d210


	//   ....[153]....
        /*08bc*/ 	.word	0x0000d240


	//   ....[154]....
        /*08c0*/ 	.word	0x0000d270


	//   ....[155]....
        /*08c4*/ 	.word	0x0000d2a0


	//   ....[156]....
        /*08c8*/ 	.word	0x0000d2d0


	//   ....[157]....
        /*08cc*/ 	.word	0x0000d390


	//   ....[158]....
        /*08d0*/ 	.word	0x0000d3b0


	//   ....[159]....
        /*08d4*/ 	.word	0x0000d420


	//   ....[160]....
        /*08d8*/ 	.word	0x0000d890


	//   ....[161]....
        /*08dc*/ 	.word	0x0000dd70


	//   ....[162]....
        /*08e0*/ 	.word	0x0000de60


	//   ....[163]....
        /*08e4*/ 	.word	0x0000df00


	//   ....[164]....
        /*08e8*/ 	.word	0x0000df60


	//   ....[165]....
        /*08ec*/ 	.word	0x0000e050


	//   ....[166]....
        /*08f0*/ 	.word	0x0000e0c0


	//   ....[167]....
        /*08f4*/ 	.word	0x0000e1b0


	//   ....[168]....
        /*08f8*/ 	.word	0x0000e220


	//   ....[169]....
        /*08fc*/ 	.word	0x0000e310


	//   ....[170]....
        /*0900*/ 	.word	0x0000e380


	//   ....[171]....
        /*0904*/ 	.word	0x0000e470


	//   ....[172]....
        /*0908*/ 	.word	0x0000e4e0


	//   ....[173]....
        /*090c*/ 	.word	0x0000e5d0


	//   ....[174]....
        /*0910*/ 	.word	0x0000e640


	//   ....[175]....
        /*0914*/ 	.word	0x0000e730


	//   ....[176]....
        /*0918*/ 	.word	0x0000e7a0


	//   ....[177]....
        /*091c*/ 	.word	0x0000e880


	//   ....[178]....
        /*0920*/ 	.word	0x0000e930


	//   ....[179]....
        /*0924*/ 	.word	0x0000e9a0


	//   ....[180]....
        /*0928*/ 	.word	0x0000ea00


	//   ....[181]....
        /*092c*/ 	.word	0x0000eaf0


	//   ....[182]....
        /*0930*/ 	.word	0x0000eb50


	//   ....[183]....
        /*0934*/ 	.word	0x0000ec50


	//   ....[184]....
        /*0938*/ 	.word	0x0000ecb0


	//   ....[185]....
        /*093c*/ 	.word	0x0000edb0


	//   ....[186]....
        /*0940*/ 	.word	0x0000ee10


	//   ....[187]....
        /*0944*/ 	.word	0x0000ef10


	//   ....[188]....
        /*0948*/ 	.word	0x0000ef70


	//   ....[189]....
        /*094c*/ 	.word	0x0000f070


	//   ....[190]....
        /*0950*/ 	.word	0x0000f0d0


	//   ....[191]....
        /*0954*/ 	.word	0x0000f1d0


	//   ....[192]....
        /*0958*/ 	.word	0x0000f230


	//   ....[193]....
        /*095c*/ 	.word	0x0000f340


	//   ....[194]....
        /*0960*/ 	.word	0x0000f3a0


	//   ....[195]....
        /*0964*/ 	.word	0x0000f460


	//   ....[196]....
        /*0968*/ 	.word	0x0000f4c0


	//   ....[197]....
        /*096c*/ 	.word	0x0000f5c0


	//   ....[198]....
        /*0970*/ 	.word	0x0000f620


	//   ....[199]....
        /*0974*/ 	.word	0x0000f6f0


	//   ....[200]....
        /*0978*/ 	.word	0x0000f750


	//   ....[201]....
        /*097c*/ 	.word	0x0000f810


	//   ....[202]....
        /*0980*/ 	.word	0x0000f950


	//   ....[203]....
        /*0984*/ 	.word	0x0000fa00


	//   ....[204]....
        /*0988*/ 	.word	0x0000fa60


	//   ....[205]....
        /*098c*/ 	.word	0x0000fb10


	//   ....[206]....
        /*0990*/ 	.word	0x0000fb70


	//   ....[207]....
        /*0994*/ 	.word	0x0000fc20


	//   ....[208]....
        /*0998*/ 	.word	0x0000fc80


	//   ....[209]....
        /*099c*/ 	.word	0x0000fd30


	//   ....[210]....
        /*09a0*/ 	.word	0x0000fd90


	//   ....[211]....
        /*09a4*/ 	.word	0x0000fe40


	//   ....[212]....
        /*09a8*/ 	.word	0x0000fea0


	//   ....[213]....
        /*09ac*/ 	.word	0x0000ff50


	//   ....[214]....
        /*09b0*/ 	.word	0x0000ffb0


	//   ....[215]....
        /*09b4*/ 	.word	0x00010060


	//   ....[216]....
        /*09b8*/ 	.word	0x000100c0


	//   ....[217]....
        /*09bc*/ 	.word	0x00010170


	//   ....[218]....
        /*09c0*/ 	.word	0x00010260


	//   ....[219]....
        /*09c4*/ 	.word	0x00010310


	//   ....[220]....
        /*09c8*/ 	.word	0x00010370


	//   ....[221]....
        /*09cc*/ 	.word	0x00010430


	//   ....[222]....
        /*09d0*/ 	.word	0x00010490


	//   ....[223]....
        /*09d4*/ 	.word	0x00010550


	//   ....[224]....
        /*09d8*/ 	.word	0x000105b0


	//   ....[225]....
        /*09dc*/ 	.word	0x00010670


	//   ....[226]....
        /*09e0*/ 	.word	0x000106d0


	//   ....[227]....
        /*09e4*/ 	.word	0x00010790


	//   ....[228]....
        /*09e8*/ 	.word	0x000107f0


	//   ....[229]....
        /*09ec*/ 	.word	0x000108b0


	//   ....[230]....
        /*09f0*/ 	.word	0x00010910


	//   ....[231]....
        /*09f4*/ 	.word	0x000109d0


	//   ....[232]....
        /*09f8*/ 	.word	0x00010a30


	//   ....[233]....
        /*09fc*/ 	.word	0x00010ae0


	//   ....[234]....
        /*0a00*/ 	.word	0x00010bd0


	//   ....[235]....
        /*0a04*/ 	.word	0x00010c90


	//   ....[236]....
        /*0a08*/ 	.word	0x00010cf0


	//   ....[237]....
        /*0a0c*/ 	.word	0x00010da0


	//   ....[238]....
        /*0a10*/ 	.word	0x00010e00


	//   ....[239]....
        /*0a14*/ 	.word	0x00010ec0


	//   ....[240]....
        /*0a18*/ 	.word	0x00010f20


	//   ....[241]....
        /*0a1c*/ 	.word	0x00010fe0


	//   ....[242]....
        /*0a20*/ 	.word	0x00011040


	//   ....[243]....
        /*0a24*/ 	.word	0x00011100


	//   ....[244]....
        /*0a28*/ 	.word	0x00011160


	//   ....[245]....
        /*0a2c*/ 	.word	0x00011220


	//   ....[246]....
        /*0a30*/ 	.word	0x00011280


	//   ....[247]....
        /*0a34*/ 	.word	0x00011340


	//   ....[248]....
        /*0a38*/ 	.word	0x000113a0


	//   ....[249]....
        /*0a3c*/ 	.word	0x00011440


	//   ....[250]....
        /*0a40*/ 	.word	0x000114d0


	//   ....[251]....
        /*0a44*/ 	.word	0x00011570


	//   ....[252]....
        /*0a48*/ 	.word	0x00011690


	//   ....[253]....
        /*0a4c*/ 	.word	0x00011700


	//   ....[254]....
        /*0a50*/ 	.word	0x00011770


	//   ....[255]....
        /*0a54*/ 	.word	0x000117e0


	//   ....[0]....
        /*0a58*/ 	.word	0x00011850


	//   ....[1]....
        /*0a5c*/ 	.word	0x000118d0


	//   ....[2]....
        /*0a60*/ 	.word	0x00011960


	//   ....[3]....
        /*0a64*/ 	.word	0x000119f0


	//   ....[4]....
        /*0a68*/ 	.word	0x00011a60


	//   ....[5]....
        /*0a6c*/ 	.word	0x00011ad0


	//   ....[6]....
        /*0a70*/ 	.word	0x00011b40


	//   ....[7]....
        /*0a74*/ 	.word	0x00011bc0


	//   ....[8]....
        /*0a78*/ 	.word	0x00011c30


	//   ....[9]....
        /*0a7c*/ 	.word	0x00011cd0


	//   ....[10]....
        /*0a80*/ 	.word	0x00011d60


	//   ....[11]....
        /*0a84*/ 	.word	0x00011e80


	//----- nvinfo : EIATTR_REG_RECONFIG
	.align		4
.L_115:
        /*0a88*/ 	.byte	0x01, 0x54
	.zero		2


	//----- nvinfo : EIATTR_SYSCALL_OFFSETS
	.align		4
        /*0a8c*/ 	.byte	0x04, 0x46
        /*0a8e*/ 	.short	(.L_117 - .L_116)


	//   ....[0]....
.L_116:
        /*0a90*/ 	.word	0x00001400


	//   ....[1]....
        /*0a94*/ 	.word	0x000095f0


	//   ....[2]....
        /*0a98*/ 	.word	0x00009740


	//   ....[3]....
        /*0a9c*/ 	.word	0x00009830


	//   ....[4]....
        /*0aa0*/ 	.word	0x0000a830


	//----- nvinfo : EIATTR_MBARRIER_INSTR_OFFSETS
	.align		4
.L_117:
        /*0aa4*/ 	.byte	0x04, 0x39
        /*0aa6*/ 	.short	(.L_119 - .L_118)


	//   ....[0]....
.L_118:
        /*0aa8*/ 	.word	0x00000180
        /*0aac*/ 	.word	0x000000ff
        /*0ab0*/ 	.word	0x00016800
        /*0ab4*/ 	.short	0x0100
        /*0ab6*/ 	.byte	0x08
	.zero		1


	//   ....[1]....
        /*0ab8*/ 	.word	0x00000190
        /*0abc*/ 	.word	0x000000ff
        /*0ac0*/ 	.word	0x00016820
        /*0ac4*/ 	.short	0x0100
        /*0ac6*/ 	.byte	0x08
	.zero		1


	//   ....[2]....
        /*0ac8*/ 	.word	0x00000280
        /*0acc*/ 	.word	0x000000ff
        /*0ad0*/ 	.word	0x00016830
        /*0ad4*/ 	.short	0x0100
        /*0ad6*/ 	.byte	0x08
	.zero		1


	//   ....[3]....
        /*0ad8*/ 	.word	0x00000290
        /*0adc*/ 	.word	0x000000ff
        /*0ae0*/ 	.word	0x00016840
        /*0ae4*/ 	.short	0x0100
        /*0ae6*/ 	.byte	0x08
	.zero		1


	//   ....[4]....
        /*0ae8*/ 	.word	0x000002a0
        /*0aec*/ 	.word	0x000000ff
        /*0af0*/ 	.word	0x00016838
        /*0af4*/ 	.short	0x0100
        /*0af6*/ 	.byte	0x08
	.zero		1


	//   ....[5]....
        /*0af8*/ 	.word	0x000002b0
        /*0afc*/ 	.word	0x000000ff
        /*0b00*/ 	.word	0x00016848
        /*0b04*/ 	.short	0x0100
        /*0b06*/ 	.byte	0x08
	.zero		1


	//   ....[6]....
        /*0b08*/ 	.word	0x000003e0
        /*0b0c*/ 	.word	0x000000ff
        /*0b10*/ 	.word	0x00016850
        /*0b14*/ 	.short	0x0100
        /*0b16*/ 	.byte	0x08
	.zero		1


	//   ....[7]....
        /*0b18*/ 	.word	0x000003f0
        /*0b1c*/ 	.word	0x000000ff
        /*0b20*/ 	.word	0x00016860
        /*0b24*/ 	.short	0x0100
        /*0b26*/ 	.byte	0x08
	.zero		1


	//   ....[8]....
        /*0b28*/ 	.word	0x00000400
        /*0b2c*/ 	.word	0x000000ff
        /*0b30*/ 	.word	0x00016858
        /*0b34*/ 	.short	0x0100
        /*0b36*/ 	.byte	0x08
	.zero		1


	//   ....[9]....
        /*0b38*/ 	.word	0x00000410
        /*0b3c*/ 	.word	0x000000ff
        /*0b40*/ 	.word	0x00016868
        /*0b44*/ 	.short	0x0100
        /*0b46*/ 	.byte	0x08
	.zero		1


	//   ....[10]....
        /*0b48*/ 	.word	0x00000500
        /*0b4c*/ 	.word	0x000000ff
        /*0b50*/ 	.word	0x00016870
        /*0b54*/ 	.short	0x0100
        /*0b56*/ 	.byte	0x06
	.zero		1


	//   ....[11]....
        /*0b58*/ 	.word	0x00000510
        /*0b5c*/ 	.word	0x000000ff
        /*0b60*/ 	.word	0x00016880
        /*0b64*/ 	.short	0x0100
        /*0b66*/ 	.byte	0x06
	.zero		1


	//   ....[12]....
        /*0b68*/ 	.word	0x00000520
        /*0b6c*/ 	.word	0x000000ff
        /*0b70*/ 	.word	0x00016878
        /*0b74*/ 	.short	0x0100
        /*0b76*/ 	.byte	0x06
	.zero		1


	//   ....[13]....
        /*0b78*/ 	.word	0x00000530
        /*0b7c*/ 	.word	0x000000ff
        /*0b80*/ 	.word	0x00016888
        /*0b84*/ 	.short	0x0100
        /*0b86*/ 	.byte	0x06
	.zero		1


	//   ....[14]....
        /*0b88*/ 	.word	0x00000660
        /*0b8c*/ 	.word	0x000000ff
        /*0b90*/ 	.word	0x00016890
        /*0b94*/ 	.short	0x0100
        /*0b96*/ 	.byte	0x08
	.zero		1


	//   ....[15]....
        /*0b98*/ 	.word	0x00000670
        /*0b9c*/ 	.word	0x000000ff
        /*0ba0*/ 	.word	0x000168a0
        /*0ba4*/ 	.short	0x0100
        /*0ba6*/ 	.byte	0x08
	.zero		1


	//   ....[16]....
        /*0ba8*/ 	.word	0x00000680
        /*0bac*/ 	.word	0x000000ff
        /*0bb0*/ 	.word	0x00016898
        /*0bb4*/ 	.short	0x0100
        /*0bb6*/ 	.byte	0x08
	.zero		1


	//   ....[17]....
        /*0bb8*/ 	.word	0x00000690
        /*0bbc*/ 	.word	0x000000ff
        /*0bc0*/ 	.word	0x000168a8
        /*0bc4*/ 	.short	0x0100
        /*0bc6*/ 	.byte	0x08
	.zero		1


	//   ....[18]....
        /*0bc8*/ 	.word	0x000007d0
        /*0bcc*/ 	.word	0x000000ff
        /*0bd0*/ 	.word	0x000168b0
        /*0bd4*/ 	.short	0x0100
        /*0bd6*/ 	.byte	0x08
	.zero		1


	//   ....[19]....
        /*0bd8*/ 	.word	0x000007e0
        /*0bdc*/ 	.word	0x000000ff
        /*0be0*/ 	.word	0x000168c0
        /*0be4*/ 	.short	0x0100
        /*0be6*/ 	.byte	0x08
	.zero		1


	//   ....[20]....
        /*0be8*/ 	.word	0x000007f0
        /*0bec*/ 	.word	0x000000ff
        /*0bf0*/ 	.word	0x000168b8
        /*0bf4*/ 	.short	0x0100
        /*0bf6*/ 	.byte	0x08
	.zero		1


	//   ....[21]....
        /*0bf8*/ 	.word	0x00000800
        /*0bfc*/ 	.word	0x000000ff
        /*0c00*/ 	.word	0x000168c8
        /*0c04*/ 	.short	0x0100
        /*0c06*/ 	.byte	0x08
	.zero		1


	//   ....[22]....
        /*0c08*/ 	.word	0x00001480
        /*0c0c*/ 	.word	0x000000ff
        /*0c10*/ 	.word	0x00016800
        /*0c14*/ 	.short	0x010a
        /*0c16*/ 	.byte	0x31
	.zero		1


	//   ....[23]....
        /*0c18*/ 	.word	0x00001500
        /*0c1c*/ 	.word	0x00000000
        /*0c20*/ 	.word	0x00016830
        /*0c24*/ 	.short	0x010a
        /*0c26*/ 	.byte	0x3f
	.zero		1


	//   ....[24]....
        /*0c28*/ 	.word	0x00001550
        /*0c2c*/ 	.word	0x00000000
        /*0c30*/ 	.word	0x00016830
        /*0c34*/ 	.short	0x010a
        /*0c36*/ 	.byte	0x3f
	.zero		1


	//   ....[25]....
        /*0c38*/ 	.word	0x00002100
        /*0c3c*/ 	.word	0x000000ff
        /*0c40*/ 	.word	0x00000000
        /*0c44*/ 	.short	0x0101
        /*0c46*/ 	.byte	0x06
	.zero		1


	//   ....[26]....
        /*0c48*/ 	.word	0x00003d80
        /*0c4c*/ 	.word	0x000000ff
        /*0c50*/ 	.word	0x00016830
        /*0c54*/ 	.short	0x010a
        /*0c56*/ 	.byte	0x06
	.zero		1


	//   ....[27]....
        /*0c58*/ 	.word	0x00003dc0
        /*0c5c*/ 	.word	0x000000ff
        /*0c60*/ 	.word	0x00016830
        /*0c64*/ 	.short	0x010a
        /*0c66*/ 	.byte	0x06
	.zero		1


	//   ....[28]....
        /*0c68*/ 	.word	0x00004000
        /*0c6c*/ 	.word	0x000000ff
        /*0c70*/ 	.word	0x00016850
        /*0c74*/ 	.short	0x010a
        /*0c76*/ 	.byte	0x06
	.zero		1


	//   ....[29]....
        /*0c78*/ 	.word	0x00004040
        /*0c7c*/ 	.word	0x000000ff
        /*0c80*/ 	.word	0x00016850
        /*0c84*/ 	.short	0x010a
        /*0c86*/ 	.byte	0x06
	.zero		1


	//   ....[30]....
        /*0c88*/ 	.word	0x00004950
        /*0c8c*/ 	.word	0x000000ff
        /*0c90*/ 	.word	0x00000000
        /*0c94*/ 	.short	0x0101
        /*0c96*/ 	.byte	0x06
	.zero		1


	//   ....[31]....
        /*0c98*/ 	.word	0x00005e40
        /*0c9c*/ 	.word	0x000000ff
        /*0ca0*/ 	.word	0x00000000
        /*0ca4*/ 	.short	0x0101
        /*0ca6*/ 	.byte	0x06
	.zero		1


	//   ....[32]....
        /*0ca8*/ 	.word	0x00006280
        /*0cac*/ 	.word	0x000000ff
        /*0cb0*/ 	.word	0x00016850
        /*0cb4*/ 	.short	0x010a
        /*0cb6*/ 	.byte	0x05
	.zero		1


	//   ....[33]....
        /*0cb8*/ 	.word	0x000062c0
        /*0cbc*/ 	.word	0x000000ff
        /*0cc0*/ 	.word	0x00016850
        /*0cc4*/ 	.short	0x010a
        /*0cc6*/ 	.byte	0x05
	.zero		1


	//   ....[34]....
        /*0cc8*/ 	.word	0x00006880
        /*0ccc*/ 	.word	0x000000ff
        /*0cd0*/ 	.word	0x00000000
        /*0cd4*/ 	.short	0x0101
        /*0cd6*/ 	.byte	0x04
	.zero		1


	//   ....[35]....
        /*0cd8*/ 	.word	0x00007890
        /*0cdc*/ 	.word	0x00000000
        /*0ce0*/ 	.word	0x00000000
        /*0ce4*/ 	.short	0x0101
        /*0ce6*/ 	.byte	0x3f
	.zero		1


	//   ....[36]....
        /*0ce8*/ 	.word	0x00009d60
        /*0cec*/ 	.word	0x00000003
        /*0cf0*/ 	.word	0x00016840
        /*0cf4*/ 	.short	0x010a
        /*0cf6*/ 	.byte	0x3f
	.zero		1


	//   ....[37]....
        /*0cf8*/ 	.word	0x0000a520
        /*0cfc*/ 	.word	0x00000003
        /*0d00*/ 	.word	0x00016830
        /*0d04*/ 	.short	0x0107
        /*0d06*/ 	.byte	0x3f
	.zero		1


	//   ....[38]....
        /*0d08*/ 	.word	0x0000a5f0
        /*0d0c*/ 	.word	0x00000003
        /*0d10*/ 	.word	0x00016830
        /*0d14*/ 	.short	0x0101
        /*0d16*/ 	.byte	0x3f
	.zero		1


	//   ....[39]....
        /*0d18*/ 	.word	0x0000b450
        /*0d1c*/ 	.word	0x00000016
        /*0d20*/ 	.word	0x00016800
        /*0d24*/ 	.short	0x0107
        /*0d26*/ 	.byte	0x3f
	.zero		1


	//   ....[40]....
        /*0d28*/ 	.word	0x0000b550
        /*0d2c*/ 	.word	0x00000016
        /*0d30*/ 	.word	0x00016800
        /*0d34*/ 	.short	0x0101
        /*0d36*/ 	.byte	0x3f
	.zero		1


	//   ....[41]....
        /*0d38*/ 	.word	0x0000b570
        /*0d3c*/ 	.word	0x00000016
        /*0d40*/ 	.word	0x00016820
        /*0d44*/ 	.short	0x010a
        /*0d46*/ 	.byte	0x3f
	.zero		1


	//   ....[42]....
        /*0d48*/ 	.word	0x0000b910
        /*0d4c*/ 	.word	0x00000005
        /*0d50*/ 	.word	0x00016840
        /*0d54*/ 	.short	0x010a
        /*0d56*/ 	.byte	0x3f
	.zero		1


	//   ....[43]....
        /*0d58*/ 	.word	0x0000be20
        /*0d5c*/ 	.word	0x00000005
        /*0d60*/ 	.word	0x00016830
        /*0d64*/ 	.short	0x0107
        /*0d66*/ 	.byte	0x3f
	.zero		1


	//   ....[44]....
        /*0d68*/ 	.word	0x0000bee0
        /*0d6c*/ 	.word	0x00000005
        /*0d70*/ 	.word	0x00016830
        /*0d74*/ 	.short	0x0101
        /*0d76*/ 	.byte	0x3f
	.zero		1


	//   ....[45]....
        /*0d78*/ 	.word	0x0000bf40
        /*0d7c*/ 	.word	0x00000005
        /*0d80*/ 	.word	0x00016860
        /*0d84*/ 	.short	0x010a
        /*0d86*/ 	.byte	0x3f
	.zero		1


	//   ....[46]....
        /*0d88*/ 	.word	0x0000c410
        /*0d8c*/ 	.word	0x00000005
        /*0d90*/ 	.word	0x00016850
        /*0d94*/ 	.short	0x0107
        /*0d96*/ 	.byte	0x3f
	.zero		1


	//   ....[47]....
        /*0d98*/ 	.word	0x0000c5b0
        /*0d9c*/ 	.word	0x00000005
        /*0da0*/ 	.word	0x00016850
        /*0da4*/ 	.short	0x0101
        /*0da6*/ 	.byte	0x3f
	.zero		1


	//   ....[48]....
        /*0da8*/ 	.word	0x0000c7c0
        /*0dac*/ 	.word	0x00000000
        /*0db0*/ 	.word	0x00016860
        /*0db4*/ 	.short	0x010a
        /*0db6*/ 	.byte	0x3f
	.zero		1


	//   ....[49]....
        /*0db8*/ 	.word	0x0000cc40
        /*0dbc*/ 	.word	0x00000000
        /*0dc0*/ 	.word	0x00016850
        /*0dc4*/ 	.short	0x0107
        /*0dc6*/ 	.byte	0x3f
	.zero		1


	//   ....[50]....
        /*0dc8*/ 	.word	0x0000cd10
        /*0dcc*/ 	.word	0x00000000
        /*0dd0*/ 	.word	0x00016850
        /*0dd4*/ 	.short	0x0101
        /*0dd6*/ 	.byte	0x3f
	.zero		1


	//   ....[51]....
        /*0dd8*/ 	.word	0x0000d810
        /*0ddc*/ 	.word	0x00000005
        /*0de0*/ 	.word	0x00016820
        /*0de4*/ 	.short	0x010a
        /*0de6*/ 	.byte	0x3f
	.zero		1


	//   ....[52]....
        /*0de8*/ 	.word	0x0000d990
        /*0dec*/ 	.word	0x00000003
        /*0df0*/ 	.word	0x00016840
        /*0df4*/ 	.short	0x010a
        /*0df6*/ 	.byte	0x3f
	.zero		1


	//   ....[53]....
        /*0df8*/ 	.word	0x0000da30
        /*0dfc*/ 	.word	0x00000019
        /*0e00*/ 	.word	0x00016840
        /*0e04*/ 	.short	0x010a
        /*0e06*/ 	.byte	0x3f
	.zero		1


	//   ....[54]....
        /*0e08*/ 	.word	0x0000da70
        /*0e0c*/ 	.word	0x00000003
        /*0e10*/ 	.word	0x00016860
        /*0e14*/ 	.short	0x010a
        /*0e16*/ 	.byte	0x3f
	.zero		1


	//   ....[55]....
        /*0e18*/ 	.word	0x0000dab0
        /*0e1c*/ 	.word	0x00000019
        /*0e20*/ 	.word	0x00016860
        /*0e24*/ 	.short	0x010a
        /*0e26*/ 	.byte	0x3f
	.zero		1


	//   ....[56]....
        /*0e28*/ 	.word	0x0000db20
        /*0e2c*/ 	.word	0x00000003
        /*0e30*/ 	.word	0x00016800
        /*0e34*/ 	.short	0x010a
        /*0e36*/ 	.byte	0x3f
	.zero		1


	//   ....[57]....
        /*0e38*/ 	.word	0x0000db70
        /*0e3c*/ 	.word	0x00000000
        /*0e40*/ 	.word	0x00016830
        /*0e44*/ 	.short	0x010a
        /*0e46*/ 	.byte	0x3f
	.zero		1


	//   ....[58]....
        /*0e48*/ 	.word	0x0000dbd0
        /*0e4c*/ 	.word	0x00000007
        /*0e50*/ 	.word	0x00016830
        /*0e54*/ 	.short	0x010a
        /*0e56*/ 	.byte	0x3f
	.zero		1


	//   ....[59]....
        /*0e58*/ 	.word	0x0000dc30
        /*0e5c*/ 	.word	0x00000007
        /*0e60*/ 	.word	0x00016850
        /*0e64*/ 	.short	0x010a
        /*0e66*/ 	.byte	0x3f
	.zero		1


	//   ....[60]....
        /*0e68*/ 	.word	0x0000dc90
        /*0e6c*/ 	.word	0x00000007
        /*0e70*/ 	.word	0x00016850
        /*0e74*/ 	.short	0x010a
        /*0e76*/ 	.byte	0x3f
	.zero		1


	//   ....[61]....
        /*0e78*/ 	.word	0x0000ddb0
        /*0e7c*/ 	.word	0x00000003
        /*0e80*/ 	.word	0x00016840
        /*0e84*/ 	.short	0x010a
        /*0e86*/ 	.byte	0x3f
	.zero		1


	//   ....[62]....
        /*0e88*/ 	.word	0x0000f850
        /*0e8c*/ 	.word	0x00000016
        /*0e90*/ 	.word	0x00016820
        /*0e94*/ 	.short	0x010a
        /*0e96*/ 	.byte	0x3f
	.zero		1


	//   ....[63]....
        /*0e98*/ 	.word	0x0000f8a0
        /*0e9c*/ 	.word	0x00000005
        /*0ea0*/ 	.word	0x00016840
        /*0ea4*/ 	.short	0x010a
        /*0ea6*/ 	.byte	0x3f
	.zero		1


	//   ....[64]....
        /*0ea8*/ 	.word	0x000101b0
        /*0eac*/ 	.word	0x00000005
        /*0eb0*/ 	.word	0x00016860
        /*0eb4*/ 	.short	0x010a
        /*0eb6*/ 	.byte	0x3f
	.zero		1


	//   ....[65]....
        /*0eb8*/ 	.word	0x00010b20
        /*0ebc*/ 	.word	0x00000000
        /*0ec0*/ 	.word	0x00016860
        /*0ec4*/ 	.short	0x010a
        /*0ec6*/ 	.byte	0x3f
	.zero		1


	//   ....[66]....
        /*0ec8*/ 	.word	0x00011da0
        /*0ecc*/ 	.word	0x00000005
        /*0ed0*/ 	.word	0x00016820
        /*0ed4*/ 	.short	0x010a
        /*0ed6*/ 	.byte	0x3f
	.zero		1


	//   ....[67]....
        /*0ed8*/ 	.word	0x00011f40
        /*0edc*/ 	.word	0x00000003
        /*0ee0*/ 	.word	0x00016840
        /*0ee4*/ 	.short	0x010a
        /*0ee6*/ 	.byte	0x3f
	.zero		1


	//   ....[68]....
        /*0ee8*/ 	.word	0x00011f90
        /*0eec*/ 	.word	0x00000019
        /*0ef0*/ 	.word	0x00016840
        /*0ef4*/ 	.short	0x010a
        /*0ef6*/ 	.byte	0x3f
	.zero		1


	//   ....[69]....
        /*0ef8*/ 	.word	0x00011fe0
        /*0efc*/ 	.word	0x00000003
        /*0f00*/ 	.word	0x00016860
        /*0f04*/ 	.short	0x010a
        /*0f06*/ 	.byte	0x3f
	.zero		1


	//----- nvinfo : EIATTR_NUM_MBARRIERS
	.align		4
.L_119:
        /*0f08*/ 	.byte	0x03, 0x38
        /*0f0a*/ 	.short	0x0016


	//----- nvinfo : EIATTR_EXIT_INSTR_OFFSETS
	.align		4
        /*0f0c*/ 	.byte	0x04, 0x1c
        /*0f0e*/ 	.short	(.L_121 - .L_120)


	//   ....[0]....
.L_120:
        /*0f10*/ 	.word	0x000009b0


	//   ....[1]....
        /*0f14*/ 	.word	0x000083b0


	//   ....[2]....
        /*0f18*/ 	.word	0x0000db00


	//----- nvinfo : EIATTR_MAX_THREADS
	.align		4
.L_121:
        /*0f1c*/ 	.byte	0x04, 0x05
        /*0f1e*/ 	.short	(.L_123 - .L_122)
.L_122:
        /*0f20*/ 	.word	0x00000200
        /*0f24*/ 	.word	0x00000001
        /*0f28*/ 	.word	0x00000001


	//----- nvinfo : EIATTR_CRS_STACK_SIZE
	.align		4
.L_123:
        /*0f2c*/ 	.byte	0x04, 0x1e
        /*0f2e*/ 	.short	(.L_125 - .L_124)
.L_124:
        /*0f30*/ 	.word	0x00000000


	//----- nvinfo : EIATTR_CBANK_PARAM_SIZE
	.align		4
.L_125:
        /*0f34*/ 	.byte	0x03, 0x19
        /*0f36*/ 	.short	0x0af0


	//----- nvinfo : EIATTR_PARAM_CBANK
	.align		4
        /*0f38*/ 	.byte	0x04, 0x0a
        /*0f3a*/ 	.short	(.L_127 - .L_126)
	.align		4
.L_126:
        /*0f3c*/ 	.word	index@(.nv.constant0._ZN7cutlass13device_kernelIN5flash11enable_sm90INS1_16FlashAttnFwdSm90INS1_25CollectiveMainloopFwdSm90ILi2EN4cute5tupleIJNS5_1CILi1EEES8_S8_EEENS6_IJNS7_ILi192EEENS7_ILi128EEENS7_ILi64EEEEEELi64ENS_10bfloat16_tEfNS_4arch4Sm90ELb0ELb0ELb1ELb1ELb1ELb0ELb0ELb1ELb1ELb1ELb0ELb0EEENS1_21CollectiveEpilogueFwdINS6_IJSA_SC_SB_EEES9_SE_SG_Li384ELb1ELb1ELb0ELb0EEENS1_36VarlenDynamicPersistentTileSchedulerILi192ELi128ELi384ELi128ELb0ELb1ELb1ELb0ELb1ELb1EEEEEEEEEvNT_6ParamsE)
        /*0f40*/ 	.short	0x0210
        /*0f42*/ 	.short	0x0af0


	//----- nvinfo : EIATTR_SW_WAR
	.align		4
.L_127:
        /*0f44*/ 	.byte	0x04, 0x36
        /*0f46*/ 	.short	(.L_129 - .L_128)
.L_128:
        /*0f48*/ 	.word	0x00000008
.L_129:


//--------------------- .nv.info._ZN7cutlass13device_kernelIN5flash11enable_sm90INS1_16FlashAttnFwdSm90INS1_25CollectiveMainloopFwdSm90ILi2EN4cute5tupleIJNS5_1CILi1EEES8_S8_EEENS6_IJNS7_ILi192EEENS7_ILi128EEENS7_ILi64EEEEEELi64ENS_10bfloat16_tEfNS_4arch4Sm90ELb0ELb0ELb1ELb1ELb1ELb1ELb0ELb1ELb1ELb1ELb0ELb0EEENS1_21CollectiveEpilogueFwdINS6_IJSA_SC_SB_EEES9_SE_SG_Li384ELb1ELb1ELb0ELb0EEENS1_36VarlenDynamicPersistentTileSchedulerILi192ELi128ELi384ELi128ELb0ELb1ELb1ELb0ELb1ELb1EEEEEEEEEvNT_6ParamsE --------------------------
	.section	.nv.info._ZN7cutlass13device_kernelIN5flash11enable_sm90INS1_16FlashAttnFwdSm90INS1_25CollectiveMainloopFwdSm90ILi2EN4cute5tupleIJNS5_1CILi1EEES8_S8_EEENS6_IJNS7_ILi192EEENS7_ILi128EEENS7_ILi64EEEEEELi64ENS_10bfloat16_tEfNS_4arch4Sm90ELb0ELb0ELb1ELb1ELb1ELb1ELb0ELb1ELb1ELb1ELb0ELb0EEENS1_21CollectiveEpilogueFwdINS6_IJSA_SC_SB_EEES9_SE_SG_Li384ELb1ELb1ELb0ELb0EEENS1_36VarlenDynamicPersistentTileSchedulerILi192ELi128ELi384ELi128ELb0ELb1ELb1ELb0ELb1ELb1EEEEEEEEEvNT_6ParamsE,"",@"SHT_CUDA_INFO"
	.sectionflags	@""
	.align	4


	//----- nvinfo : EIATTR_CUDA_API_VERSION
	.align		4
        /*0000*/ 	.byte	0x04, 0x37
        /*0002*/ 	.short	(.L_131 - .L_130)
.L_130:
        /*0004*/ 	.word	0x00000082


	//----- nvinfo : EIATTR_KPARAM_INFO
	.align		4
.L_131:
        /*0008*/ 	.byte	0x04, 0x17
        /*000a*/ 	.short	(.L_133 - .L_132)
.L_132:
        /*000c*/ 	.word	0x00000000
        /*0010*/ 	.short	0x0000
        /*0012*/ 	.short	0x0070
        /*0014*/ 	.byte	0x00, 0xf0, 0x01, 0x2a


	//----- nvinfo : EIATTR_SPARSE_MMA_MASK
	.align		4
.L_133:
        /*0018*/ 	.byte	0x03, 0x50
        /*001a*/ 	.short	0x0000


	//----- nvinfo : EIATTR_MAXREG_COUNT
	.align		4
        /*001c*/ 	.byte	0x03, 0x1b
        /*001e*/ 	.short	0x0080


	//----- nvinfo : EIATTR_NUM_BARRIERS
	.align		4
        /*0020*/ 	.byte	0x02, 0x4c
        /*0022*/ 	.byte	0x10
	.zero		1


	//----- nvinfo : EIATTR_EXTERNS
	.align		4
        /*0024*/ 	.byte	0x04, 0x0f
        /*0026*/ 	.short	(.L_135 - .L_134)


	//   ....[0]....
	.align		4
.L_134:
        /*0028*/ 	.word	index@(__assertfail)


	//----- nvinfo : EIATTR_ANNOTATIONS
	.align		4
.L_135:
        /*002c*/ 	.byte	0x04, 0x55
        /*002e*/ 	.short	(.L_137 - .L_136)


	//   ....[0]....
.L_136:
        /* <DEDUP_REMOVED lines=65> */


	//----- nvinfo : EIATTR_MERCURY_ISA_VERSION
	.align		4
.L_137:
        /*0428*/ 	.byte	0x03, 0x5f
        /*042a*/ 	.short	0x0101


	//----- nvinfo : EIATTR_UNUSED_LOAD_BYTE_OFFSET
	.align		4
        /*042c*/ 	.byte	0x04, 0x44
        /*042e*/ 	.short	(.L_139 - .L_138)


	//   ....[0]....
.L_138:
        /*0430*/ 	.word	0x00000a80
        /*0434*/ 	.word	0x0000fff0


	//   ....[1]....
        /*0438*/ 	.word	0x0000dd60
        /*043c*/ 	.word	0x0000fff0


	//----- nvinfo : EIATTR_INT_WARP_WIDE_INSTR_OFFSETS
	.align		4
.L_139:
        /*0440*/ 	.byte	0x04, 0x31
        /*0442*/ 	.short	(.L_141 - .L_140)


	//   ....[0]....
.L_140:
        /*0444*/ 	.word	0x00000130


	//   ....[1]....
        /*0448*/ 	.word	0x00000170


	//   ....[2]....
        /*044c*/ 	.word	0x000001e0


	//   ....[3]....
        /*0450*/ 	.word	0x000115f0


	//   ....[4]....
        /*0454*/ 	.word	0x00011680


	//   ....[5]....
        /*0458*/ 	.word	0x00014950


	//   ....[6]....
        /*045c*/ 	.word	0x000149e0


	//----- nvinfo : EIATTR_COOP_GROUP_MASK_REGIDS
	.align		4
.L_141:
        /*0460*/ 	.byte	0x04, 0x29
        /*0462*/ 	.short	(.L_143 - .L_142)


	//   ....[0]....
.L_142:
        /*0464*/ 	.word	0xffffffff


	//   ....[1]....
        /*0468*/ 	.word	0xffffffff


	//   ....[2]....
        /*046c*/ 	.word	0xffffffff


	//   ....[3]....
        /*0470*/ 	.word	0xffffffff


	//   ....[4]....
        /*0474*/ 	.word	0xffffffff


	//   ....[5]....
        /*0478*/ 	.word	0xffffffff


	//   ....[6]....
        /*047c*/ 	.word	0xffffffff


	//   ....[7]....
        /*0480*/ 	.word	0xffffffff


	//   ....[8]....
        /*0484*/ 	.word	0xffffffff


	//   ....[9]....
        /*0488*/ 	.word	0xffffffff


	//   ....[10]....
        /*048c*/ 	.word	0xffffffff


	//   ....[11]....
        /*0490*/ 	.word	0xffffffff


	//   ....[12]....
        /*0494*/ 	.word	0xffffffff


	//   ....[13]....
        /*0498*/ 	.word	0xffffffff


	//   ....[14]....
        /*049c*/ 	.word	0xffffffff


	//   ....[15]....
        /*04a0*/ 	.word	0xffffffff


	//   ....[16]....
        /*04a4*/ 	.word	0xffffffff


	//   ....[17]....
        /*04a8*/ 	.word	0xffffffff


	//   ....[18]....
        /*04ac*/ 	.word	0xffffffff


	//   ....[19]....
        /*04b0*/ 	.word	0xffffffff


	//   ....[20]....
        /*04b4*/ 	.word	0xffffffff


	//   ....[21]....
        /*04b8*/ 	.word	0xffffffff


	//   ....[22]....
        /*04bc*/ 	.word	0xffffffff


	//   ....[23]....
        /*04c0*/ 	.word	0xffffffff


	//   ....[24]....
        /*04c4*/ 	.word	0xffffffff


	//   ....[25]....
        /*04c8*/ 	.word	0xffffffff


	//   ....[26]....
        /*04cc*/ 	.word	0xffffffff


	//   ....[27]....
        /*04d0*/ 	.word	0xffffffff


	//   ....[28]....
        /*04d4*/ 	.word	0xffffffff


	//   ....[29]....
        /*04d8*/ 	.word	0xffffffff


	//   ....[30]....
        /*04dc*/ 	.word	0xffffffff


	//   ....[31]....
        /*04e0*/ 	.word	0xffffffff


	//   ....[32]....
        /*04e4*/ 	.word	0xffffffff


	//   ....[33]....
        /*04e8*/ 	.word	0xffffffff


	//   ....[34]....
        /*04ec*/ 	.word	0xffffffff


	//   ....[35]....
        /*04f0*/ 	.word	0xffffffff


	//   ....[36]....
        /*04f4*/ 	.word	0xffffffff


	//   ....[37]....
        /*04f8*/ 	.word	0xffffffff


	//   ....[38]....
        /*04fc*/ 	.word	0xffffffff


	//   ....[39]....
        /*0500*/ 	.word	0xffffffff


	//   ....[40]....
        /*0504*/ 	.word	0xffffffff


	//   ....[41]....
        /*0508*/ 	.word	0xffffffff


	//   ....[42]....
        /*050c*/ 	.word	0xffffffff


	//   ....[43]....
        /*0510*/ 	.word	0xffffffff


	//   ....[44]....
        /*0514*/ 	.word	0xffffffff


	//   ....[45]....
        /*0518*/ 	.word	0xffffffff


	//   ....[46]....
        /*051c*/ 	.word	0xffffffff


	//   ....[47]....
        /*0520*/ 	.word	0xffffffff


	//   ....[48]....
        /*0524*/ 	.word	0xffffffff


	//   ....[49]....
        /*0528*/ 	.word	0xffffffff


	//   ....[50]....
        /*052c*/ 	.word	0xffffffff


	//   ....[51]....
        /*0530*/ 	.word	0xffffffff


	//   ....[52]....
        /*0534*/ 	.word	0xffffffff


	//   ....[53]....
        /*0538*/ 	.word	0xffffffff


	//   ....[54]....
        /*053c*/ 	.word	0xffffffff


	//   ....[55]....
        /*0540*/ 	.word	0xffffffff


	//   ....[56]....
        /*0544*/ 	.word	0xffffffff


	//   ....[57]....
        /*0548*/ 	.word	0xffffffff


	//   ....[58]....
        /*054c*/ 	.word	0xffffffff


	//   ....[59]....
        /*0550*/ 	.word	0xffffffff


	//   ....[60]....
        /*0554*/ 	.word	0xffffffff


	//   ....[61]....
        /*0558*/ 	.word	0xffffffff


	//   ....[62]....
        /*055c*/ 	.word	0xffffffff


	//   ....[63]....
        /*0560*/ 	.word	0xffffffff


	//   ....[64]....
        /*0564*/ 	.word	0xffffffff


	//   ....[65]....
        /*0568*/ 	.word	0xffffffff


	//   ....[66]....
        /*056c*/ 	.word	0xffffffff


	//   ....[67]....
        /*0570*/ 	.word	0xffffffff


	//   ....[68]....
        /*0574*/ 	.word	0xffffffff


	//   ....[69]....
        /*0578*/ 	.word	0xffffffff


	//   ....[70]....
        /*057c*/ 	.word	0xffffffff


	//   ....[71]....
        /*0580*/ 	.word	0xffffffff


	//   ....[72]....
        /*0584*/ 	.word	0xffffffff


	//   ....[73]....
        /*0588*/ 	.word	0xffffffff


	//   ....[74]....
        /*058c*/ 	.word	0xffffffff


	//   ....[75]....
        /*0590*/ 	.word	0xffffffff


	//   ....[76]....
        /*0594*/ 	.word	0xffffffff


	//   ....[77]....
        /*0598*/ 	.word	0xffffffff


	//   ....[78]....
        /*059c*/ 	.word	0xffffffff


	//   ....[79]....
        /*05a0*/ 	.word	0xffffffff


	//   ....[80]....
        /*05a4*/ 	.word	0xffffffff


	//   ....[81]....
        /*05a8*/ 	.word	0xffffffff


	//   ....[82]....
        /*05ac*/ 	.word	0xffffffff


	//   ....[83]....
        /*05b0*/ 	.word	0xffffffff


	//   ....[84]....
        /*05b4*/ 	.word	0xffffffff


	//   ....[85]....
        /*05b8*/ 	.word	0xffffffff


	//   ....[86]....
        /*05bc*/ 	.word	0xffffffff


	//   ....[87]....
        /*05c0*/ 	.word	0xffffffff


	//   ....[88]....
        /*05c4*/ 	.word	0xffffffff


	//   ....[89]....
        /*05c8*/ 	.word	0xffffffff


	//   ....[90]....
        /*05cc*/ 	.word	0xffffffff


	//   ....[91]....
        /*05d0*/ 	.word	0xffffffff


	//   ....[92]....
        /*05d4*/ 	.word	0xffffffff


	//   ....[93]....
        /*05d8*/ 	.word	0xffffffff


	//   ....[94]....
        /*05dc*/ 	.word	0xffffffff


	//   ....[95]....
        /*05e0*/ 	.word	0xffffffff


	//   ....[96]....
        /*05e4*/ 	.word	0xffffffff


	//   ....[97]....
        /*05e8*/ 	.word	0xffffffff


	//   ....[98]....
        /*05ec*/ 	.word	0xffffffff


	//   ....[99]....
        /*05f0*/ 	.word	0xffffffff


	//   ....[100]....
        /*05f4*/ 	.word	0xffffffff


	//   ....[101]....
        /*05f8*/ 	.word	0xffffffff


	//   ....[102]....
        /*05fc*/ 	.word	0xffffffff


	//   ....[103]....
        /*0600*/ 	.word	0xffffffff


	//   ....[104]....
        /*0604*/ 	.word	0xffffffff


	//   ....[105]....
        /*0608*/ 	.word	0xffffffff


	//   ....[106]....
        /*060c*/ 	.word	0xffffffff


	//   ....[107]....
        /*0610*/ 	.word	0xffffffff


	//   ....[108]....
        /*0614*/ 	.word	0xffffffff


	//   ....[109]....
        /*0618*/ 	.word	0xffffffff


	//   ....[110]....
        /*061c*/ 	.word	0xffffffff


	//   ....[111]....
        /*0620*/ 	.word	0xffffffff


	//   ....[112]....
        /*0624*/ 	.word	0xffffffff


	//   ....[113]....
        /*0628*/ 	.word	0xffffffff


	//   ....[114]....
        /*062c*/ 	.word	0xffffffff


	//   ....[115]....
        /*0630*/ 	.word	0xffffffff


	//   ....[116]....
        /*0634*/ 	.word	0xffffffff


	//   ....[117]....
        /*0638*/ 	.word	0xffffffff


	//   ....[118]....
        /*063c*/ 	.word	0xffffffff


	//   ....[119]....
        /*0640*/ 	.word	0xffffffff


	//   ....[120]....
        /*0644*/ 	.word	0xffffffff


	//   ....[121]....
        /*0648*/ 	.word	0xffffffff


	//   ....[122]....
        /*064c*/ 	.word	0xffffffff


	//   ....[123]....
        /*0650*/ 	.word	0xffffffff


	//   ....[124]....
        /*0654*/ 	.word	0xffffffff


	//   ....[125]....
        /*0658*/ 	.word	0xffffffff


	//   ....[126]....
        /*065c*/ 	.word	0xffffffff


	//   ....[127]....
        /*0660*/ 	.word	0xffffffff


	//   ....[128]....
        /*0664*/ 	.word	0xffffffff


	//   ....[129]....
        /*0668*/ 	.word	0xffffffff


	//   ....[130]....
        /*066c*/ 	.word	0xffffffff


	//   ....[131]....
        /*0670*/ 	.word	0xffffffff


	//   ....[132]....
        /*0674*/ 	.word	0xffffffff


	//   ....[133]....
        /*0678*/ 	.word	0xffffffff


	//   ....[134]....
        /*067c*/ 	.word	0xffffffff


	//   ....[135]....
        /*0680*/ 	.word	0xffffffff


	//   ....[136]....
        /*0684*/ 	.word	0xffffffff


	//   ....[137]....
        /*0688*/ 	.word	0xffffffff


	//   ....[138]....
        /*068c*/ 	.word	0xffffffff


	//   ....[139]....
        /*0690*/ 	.word	0xffffffff


	//   ....[140]....
        /*0694*/ 	.word	0xffffffff


	//   ....[141]....
        /*0698*/ 	.word	0xffffffff


	//   ....[142]....
        /*069c*/ 	.word	0xffffffff


	//   ....[143]....
        /*06a0*/ 	.word	0xffffffff


	//   ....[144]....
        /*06a4*/ 	.word	0xffffffff


	//   ....[145]....
        /*06a8*/ 	.word	0xffffffff


	//   ....[146]....
        /*06ac*/ 	.word	0xffffffff


	//   ....[147]....
        /*06b0*/ 	.word	0xffffffff


	//   ....[148]....
        /*06b4*/ 	.word	0xffffffff


	//   ....[149]....
        /*06b8*/ 	.word	0xffffffff


	//   ....[150]....
        /*06bc*/ 	.word	0xffffffff


	//   ....[151]....
        /*06c0*/ 	.word	0xffffffff


	//   ....[152]....
        /*06c4*/ 	.word	0xffffffff


	//   ....[153]....
        /*06c8*/ 	.word	0xffffffff


	//   ....[154]....
        /*06cc*/ 	.word	0xffffffff


	//   ....[155]....
        /*06d0*/ 	.word	0xffffffff


	//   ....[156]....
        /*06d4*/ 	.word	0xffffffff


	//   ....[157]....
        /*06d8*/ 	.word	0xffffffff


	//   ....[158]....
        /*06dc*/ 	.word	0xffffffff


	//   ....[159]....
        /*06e0*/ 	.word	0xffffffff


	//   ....[160]....
        /*06e4*/ 	.word	0xffffffff


	//   ....[161]....
        /*06e8*/ 	.word	0xffffffff


	//   ....[162]....
        /*06ec*/ 	.word	0xffffffff


	//   ....[163]....
        /*06f0*/ 	.word	0xffffffff


	//   ....[164]....
        /*06f4*/ 	.word	0xffffffff


	//   ....[165]....
        /*06f8*/ 	.word	0xffffffff


	//   ....[166]....
        /*06fc*/ 	.word	0xffffffff


	//   ....[167]....
        /*0700*/ 	.word	0xffffffff


	//   ....[168]....
        /*0704*/ 	.word	0xffffffff


	//   ....[169]....
        /*0708*/ 	.word	0xffffffff


	//   ....[170]....
        /*070c*/ 	.word	0xffffffff


	//   ....[171]....
        /*0710*/ 	.word	0xffffffff


	//   ....[172]....
        /*0714*/ 	.word	0xffffffff


	//   ....[173]....
        /*0718*/ 	.word	0xffffffff


	//   ....[174]....
        /*071c*/ 	.word	0xffffffff


	//   ....[175]....
        /*0720*/ 	.word	0xffffffff


	//   ....[176]....
        /*0724*/ 	.word	0xffffffff


	//   ....[177]....
        /*0728*/ 	.word	0xffffffff


	//   ....[178]....
        /*072c*/ 	.word	0xffffffff


	//   ....[179]....
        /*0730*/ 	.word	0xffffffff


	//   ....[180]....
        /*0734*/ 	.word	0xffffffff


	//   ....[181]....
        /*0738*/ 	.word	0xffffffff


	//   ....[182]....
        /*073c*/ 	.word	0xffffffff


	//   ....[183]....
        /*0740*/ 	.word	0xffffffff


	//   ....[184]....
        /*0744*/ 	.word	0xffffffff


	//   ....[185]....
        /*0748*/ 	.word	0xffffffff


	//   ....[186]....
        /*074c*/ 	.word	0xffffffff


	//   ....[187]....
        /*0750*/ 	.word	0x0500000f


	//   ....[188]....
        /*0754*/ 	.word	0x0500000f


	//   ....[189]....
        /*0758*/ 	.word	0x0500000f


	//   ....[190]....
        /*075c*/ 	.word	0x0500000f


	//   ....[191]....
        /*0760*/ 	.word	0x0500000f


	//   ....[192]....
        /*0764*/ 	.word	0x0500000f


	//   ....[193]....
        /*0768*/ 	.word	0x0500000f


	//   ....[194]....
        /*076c*/ 	.word	0x0500000f


	//   ....[195]....
        /*0770*/ 	.word	0x0500000f


	//   ....[196]....
        /*0774*/ 	.word	0x0500000f


	//   ....[197]....
        /*0778*/ 	.word	0x0500000f


	//   ....[198]....
        /*077c*/ 	.word	0x0500000f


	//   ....[199]....
        /*0780*/ 	.word	0x0500000f


	//   ....[200]....
        /*0784*/ 	.word	0x0500000f


	//   ....[201]....
        /*0788*/ 	.word	0x0500000f


	//   ....[202]....
        /*078c*/ 	.word	0x0500000f


	//   ....[203]....
        /*0790*/ 	.word	0x0500000f


	//   ....[204]....
        /*0794*/ 	.word	0x0500000f


	//   ....[205]....
        /*0798*/ 	.word	0x0500000f


	//   ....[206]....
        /*079c*/ 	.word	0x0500000f


	//   ....[207]....
        /*07a0*/ 	.word	0x0500000f


	//   ....[208]....
        /*07a4*/ 	.word	0x0500000f


	//   ....[209]....
        /*07a8*/ 	.word	0x0500000f


	//   ....[210]....
        /*07ac*/ 	.word	0x0500000f


	//   ....[211]....
        /*07b0*/ 	.word	0x0500000f


	//   ....[212]....
        /*07b4*/ 	.word	0x0500000f


	//   ....[213]....
        /*07b8*/ 	.word	0x0500000f


	//   ....[214]....
        /*07bc*/ 	.word	0x0500000f


	//   ....[215]....
        /*07c0*/ 	.word	0x0500000f


	//   ....[216]....
        /*07c4*/ 	.word	0x0500000f


	//   ....[217]....
        /*07c8*/ 	.word	0x0500000f


	//   ....[218]....
        /*07cc*/ 	.word	0x0500000f


	//   ....[219]....
        /*07d0*/ 	.word	0x0500000f


	//   ....[220]....
        /*07d4*/ 	.word	0x0500000f


	//   ....[221]....
        /*07d8*/ 	.word	0x0500000f


	//   ....[222]....
        /*07dc*/ 	.word	0x0500000f


	//   ....[223]....
        /*07e0*/ 	.word	0x0500000f


	//   ....[224]....
        /*07e4*/ 	.word	0x0500000f


	//   ....[225]....
        /*07e8*/ 	.word	0x0500000f


	//   ....[226]....
        /*07ec*/ 	.word	0x0500000f


	//   ....[227]....
        /*07f0*/ 	.word	0x0500000f


	//   ....[228]....
        /*07f4*/ 	.word	0x0500000f


	//   ....[229]....
        /*07f8*/ 	.word	0x0500000f


	//   ....[230]....
        /*07fc*/ 	.word	0x0500000f


	//   ....[231]....
        /*0800*/ 	.word	0x0500000f


	//   ....[232]....
        /*0804*/ 	.word	0x0500000f


	//   ....[233]....
        /*0808*/ 	.word	0x0500000f


	//   ....[234]....
        /*080c*/ 	.word	0x0500000f


	//   ....[235]....
        /*0810*/ 	.word	0x0500000f


	//   ....[236]....
        /*0814*/ 	.word	0x0500000f


	//   ....[237]....
        /*0818*/ 	.word	0x0500000f


	//   ....[238]....
        /*081c*/ 	.word	0x0500000f


	//   ....[239]....
        /*0820*/ 	.word	0x0500000f


	//   ....[240]....
        /*0824*/ 	.word	0x0500000f


	//   ....[241]....
        /*0828*/ 	.word	0x0500000f


	//   ....[242]....
        /*082c*/ 	.word	0x0500000f


	//   ....[243]....
        /*0830*/ 	.word	0x0500000f


	//   ....[244]....
        /*0834*/ 	.word	0x0500000f


	//   ....[245]....
        /*0838*/ 	.word	0x0500000f


	//   ....[246]....
        /*083c*/ 	.word	0x0500000f


	//   ....[247]....
        /*0840*/ 	.word	0x0500000f


	//   ....[248]....
        /*0844*/ 	.word	0x0500000f


	//   ....[249]....
        /*0848*/ 	.word	0x0500000f


	//   ....[250]....
        /*084c*/ 	.word	0x0500000f


	//   ....[251]....
        /*0850*/ 	.word	0x0500000f


	//   ....[252]....
        /*0854*/ 	.word	0x0500000f


	//   ....[253]....
        /*0858*/ 	.word	0x0500000f


	//   ....[254]....
        /*085c*/ 	.word	0x0500000f


	//   ....[255]....
        /*0860*/ 	.word	0x0500000f


	//   ....[0]....
        /*0864*/ 	.word	0x0500000f


	//   ....[1]....
        /*0868*/ 	.word	0x0500000f


	//   ....[2]....
        /*086c*/ 	.word	0x0500000f


	//   ....[3]....
        /*0870*/ 	.word	0x0500000f


	//   ....[4]....
        /*0874*/ 	.word	0x0500000f


	//   ....[5]....
        /*0878*/ 	.word	0x0500000f


	//   ....[6]....
        /*087c*/ 	.word	0x0500000f


	//   ....[7]....
        /*0880*/ 	.word	0x0500000f


	//   ....[8]....
        /*0884*/ 	.word	0x0500000f


	//   ....[9]....
        /*0888*/ 	.word	0x0500000f


	//   ....[10]....
        /*088c*/ 	.word	0x0500000f


	//   ....[11]....
        /*0890*/ 	.word	0x0500000f


	//   ....[12]....
        /*0894*/ 	.word	0x0500000f


	//   ....[13]....
        /*0898*/ 	.word	0x0500000f


	//   ....[14]....
        /*089c*/ 	.word	0x0500000f


	//   ....[15]....
        /*08a0*/ 	.word	0x0500000f


	//   ....[16]....
        /*08a4*/ 	.word	0x0500000f


	//   ....[17]....
        /*08a8*/ 	.word	0x0500000f


	//   ....[18]....
        /*08ac*/ 	.word	0x0500000f


	//   ....[19]....
        /*08b0*/ 	.word	0x0500000f


	//   ....[20]....
        /*08b4*/ 	.word	0x0500000f


	//   ....[21]....
        /*08b8*/ 	.word	0x0500000f


	//   ....[22]....
        /*08bc*/ 	.word	0x0500000f


	//   ....[23]....
        /*08c0*/ 	.word	0x0500000f


	//   ....[24]....
        /*08c4*/ 	.word	0x0500000f


	//   ....[25]....
        /*08c8*/ 	.word	0x0500000f


	//   ....[26]....
        /*08cc*/ 	.word	0x0500000f


	//   ....[27]....
        /*08d0*/ 	.word	0x0500000f


	//   ....[28]....
        /*08d4*/ 	.word	0x0500000f


	//   ....[29]....
        /*08d8*/ 	.word	0x0500000f


	//   ....[30]....
        /*08dc*/ 	.word	0x0500000f


	//   ....[31]....
        /*08e0*/ 	.word	0x0500000f


	//   ....[32]....
        /*08e4*/ 	.word	0x0500000f


	//   ....[33]....
        /*08e8*/ 	.word	0x0500000f


	//   ....[34]....
        /*08ec*/ 	.word	0x0500000f


	//   ....[35]....
        /*08f0*/ 	.word	0x0500000f


	//   ....[36]....
        /*08f4*/ 	.word	0x0500000f


	//   ....[37]....
        /*08f8*/ 	.word	0x0500000f


	//   ....[38]....
        /*08fc*/ 	.word	0x0500000f


	//   ....[39]....
        /*0900*/ 	.word	0x0500000f


	//   ....[40]....
        /*0904*/ 	.word	0x0500000f


	//   ....[41]....
        /*0908*/ 	.word	0x0500000f


	//   ....[42]....
        /*090c*/ 	.word	0x0500000f


	//   ....[43]....
        /*0910*/ 	.word	0x0500000f


	//   ....[44]....
        /*0914*/ 	.word	0x0500000f


	//   ....[45]....
        /*0918*/ 	.word	0x0500000f


	//   ....[46]....
        /*091c*/ 	.word	0x0500000f


	//   ....[47]....
        /*0920*/ 	.word	0x0500000f


	//   ....[48]....
        /*0924*/ 	.word	0x0500000f


	//   ....[49]....
        /*0928*/ 	.word	0x0500000f


	//   ....[50]....
        /*092c*/ 	.word	0x0500000f


	//   ....[51]....
        /*0930*/ 	.word	0x0500000f


	//   ....[52]....
        /*0934*/ 	.word	0x0500000f


	//   ....[53]....
        /*0938*/ 	.word	0x0500000f


	//   ....[54]....
        /*093c*/ 	.word	0x0500000f


	//   ....[55]....
        /*0940*/ 	.word	0x0500000f


	//   ....[56]....
        /*0944*/ 	.word	0x0500000f


	//   ....[57]....
        /*0948*/ 	.word	0x0500000f


	//   ....[58]....
        /*094c*/ 	.word	0x0500000f


	//   ....[59]....
        /*0950*/ 	.word	0x0500000f


	//   ....[60]....
        /*0954*/ 	.word	0x0500000f


	//   ....[61]....
        /*0958*/ 	.word	0x0500000f


	//   ....[62]....
        /*095c*/ 	.word	0x0500000f


	//   ....[63]....
        /*0960*/ 	.word	0x0500000f


	//   ....[64]....
        /*0964*/ 	.word	0x0500000f


	//   ....[65]....
        /*0968*/ 	.word	0x0500000f


	//   ....[66]....
        /*096c*/ 	.word	0x0500000f


	//   ....[67]....
        /*0970*/ 	.word	0x0500000f


	//----- nvinfo : EIATTR_COOP_GROUP_INSTR_OFFSETS
	.align		4
.L_143:
        /*0974*/ 	.byte	0x04, 0x28
        /*0976*/ 	.short	(.L_145 - .L_144)


	//   ....[0]....
.L_144:
        /*0978*/ 	.word	0x00000070


	//   ....[1]....
        /*097c*/ 	.word	0x00000140


	//   ....[2]....
        /*0980*/ 	.word	0x00000190


	//   ....[3]....
        /*0984*/ 	.word	0x000003c0


	//   ....[4]....
        /*0988*/ 	.word	0x00000520


	//   ....[5]....
        /*098c*/ 	.word	0x00000640


	//   ....[6]....
        /*0990*/ 	.word	0x000007a0


	//   ....[7]....
        /*0994*/ 	.word	0x00002b50


	//   ....[8]....
        /*0998*/ 	.word	0x00002b60


	//   ....[9]....
        /*099c*/ 	.word	0x000032a0


	//   ....[10]....
        /*09a0*/ 	.word	0x000032b0


	//   ....[11]....
        /*09a4*/ 	.word	0x00003fd0


	//   ....[12]....
        /*09a8*/ 	.word	0x00003fe0


	//   ....[13]....
        /*09ac*/ 	.word	0x000047f0


	//   ....[14]....
        /*09b0*/ 	.word	0x00004800


	//   ....[15]....
        /*09b4*/ 	.word	0x00005280


	//   ....[16]....
        /*09b8*/ 	.word	0x00005290


	//   ....[17]....
        /*09bc*/ 	.word	0x000053a0


	//   ....[18]....
        /*09c0*/ 	.word	0x000053b0


	//   ....[19]....
        /*09c4*/ 	.word	0x00005740


	//   ....[20]....
        /*09c8*/ 	.word	0x00005760


	//   ....[21]....
        /*09cc*/ 	.word	0x00005840


	//   ....[22]....
        /*09d0*/ 	.word	0x00005860


	//   ....[23]....
        /*09d4*/ 	.word	0x00005cd0


	//   ....[24]....
        /*09d8*/ 	.word	0x000062b0


	//   ....[25]....
        /*09dc*/ 	.word	0x000062c0


	//   ....[26]....
        /*09e0*/ 	.word	0x000062d0


	//   ....[27]....
        /*09e4*/ 	.word	0x000062e0


	//   ....[28]....
        /*09e8*/ 	.word	0x00007330


	//   ....[29]....
        /*09ec*/ 	.word	0x00007340


	//   ....[30]....
        /*09f0*/ 	.word	0x00007350


	//   ....[31]....
        /*09f4*/ 	.word	0x00007360


	//   ....[32]....
        /*09f8*/ 	.word	0x00009990


	//   ....[33]....
        /*09fc*/ 	.word	0x000099c0


	//   ....[34]....
        /*0a00*/ 	.word	0x00009f70


	//   ....[35]....
        /*0a04*/ 	.word	0x00009fd0


	//   ....[36]....
        /*0a08*/ 	.word	0x0000be40


	//   ....[37]....
        /*0a0c*/ 	.word	0x0000bea0


	//   ....[38]....
        /*0a10*/ 	.word	0x0000c280


	//   ....[39]....
        /*0a14*/ 	.word	0x0000c2a0


	//   ....[40]....
        /*0a18*/ 	.word	0x0000d800


	//   ....[41]....
        /*0a1c*/ 	.word	0x0000d810


	//   ....[42]....
        /*0a20*/ 	.word	0x0000d8b0


	//   ....[43]....
        /*0a24*/ 	.word	0x0000d8c0


	//   ....[44]....
        /*0a28*/ 	.word	0x0000e570


	//   ....[45]....
        /*0a2c*/ 	.word	0x0000e5a0


	//   ....[46]....
        /*0a30*/ 	.word	0x0000e5b0


	//   ....[47]....
        /*0a34*/ 	.word	0x0000e5c0


	//   ....[48]....
        /*0a38*/ 	.word	0x0000ead0


	//   ....[49]....
        /*0a3c*/ 	.word	0x0000eaf0


	//   ....[50]....
        /*0a40*/ 	.word	0x0000eb10


	//   ....[51]....
        /*0a44*/ 	.word	0x0000eb20


	//   ....[52]....
        /*0a48*/ 	.word	0x0000eb40


	//   ....[53]....
        /*0a4c*/ 	.word	0x0000eb70


	//   ....[54]....
        /*0a50*/ 	.word	0x0000ec10


	//   ....[55]....
        /*0a54*/ 	.word	0x0000ec20


	//   ....[56]....
        /*0a58*/ 	.word	0x0000f520


	//   ....[57]....
        /*0a5c*/ 	.word	0x0000f550


	//   ....[58]....
        /*0a60*/ 	.word	0x0000f570


	//   ....[59]....
        /*0a64*/ 	.word	0x0000f5a0


	//   ....[60]....
        /*0a68*/ 	.word	0x0000f5d0


	//   ....[61]....
        /*0a6c*/ 	.word	0x0000f5e0


	//   ....[62]....
        /*0a70*/ 	.word	0x0000f610


	//   ....[63]....
        /*0a74*/ 	.word	0x0000f680


	//   ....[64]....
        /*0a78*/ 	.word	0x0000f7a0


	//   ....[65]....
        /*0a7c*/ 	.word	0x0000f990


	//   ....[66]....
        /*0a80*/ 	.word	0x0000f9c0


	//   ....[67]....
        /*0a84*/ 	.word	0x0000f9f0


	//   ....[68]....
        /*0a88*/ 	.word	0x0000fa20


	//   ....[69]....
        /*0a8c*/ 	.word	0x0000fa50


	//   ....[70]....
        /*0a90*/ 	.word	0x0000fa80


	//   ....[71]....
        /*0a94*/ 	.word	0x0000fbf0


	//   ....[72]....
        /*0a98*/ 	.word	0x0000fc20


	//   ....[73]....
        /*0a9c*/ 	.word	0x0000fc50


	//   ....[74]....
        /*0aa0*/ 	.word	0x0000fc80


	//   ....[75]....
        /*0aa4*/ 	.word	0x0000fcb0


	//   ....[76]....
        /*0aa8*/ 	.word	0x0000fce0


	//   ....[77]....
        /*0aac*/ 	.word	0x0000fd70


	//   ....[78]....
        /*0ab0*/ 	.word	0x0000fda0


	//   ....[79]....
        /*0ab4*/ 	.word	0x0000fe20


	//   ....[80]....
        /*0ab8*/ 	.word	0x00010930


	//   ....[81]....
        /*0abc*/ 	.word	0x00012200


	//   ....[82]....
        /*0ac0*/ 	.word	0x00012220


	//   ....[83]....
        /*0ac4*/ 	.word	0x000122b0


	//   ....[84]....
        /*0ac8*/ 	.word	0x000122d0


	//   ....[85]....
        /*0acc*/ 	.word	0x00012350


	//   ....[86]....
        /*0ad0*/ 	.word	0x00012370


	//   ....[87]....
        /*0ad4*/ 	.word	0x000123f0


	//   ....[88]....
        /*0ad8*/ 	.word	0x00012410


	//   ....[89]....
        /*0adc*/ 	.word	0x00012490


	//   ....[90]....
        /*0ae0*/ 	.word	0x000124b0


	//   ....[91]....
        /*0ae4*/ 	.word	0x00012530


	//   ....[92]....
        /*0ae8*/ 	.word	0x00012550


	//   ....[93]....
        /*0aec*/ 	.word	0x000125d0


	//   ....[94]....
        /*0af0*/ 	.word	0x000125f0


	//   ....[95]....
        /*0af4*/ 	.word	0x00012600


	//   ....[96]....
        /*0af8*/ 	.word	0x00012610


	//   ....[97]....
        /*0afc*/ 	.word	0x00012f80


	//   ....[98]....
        /*0b00*/ 	.word	0x00012f90


	//   ....[99]....
        /*0b04*/ 	.word	0x00012fb0


	//   ....[100]....
        /*0b08*/ 	.word	0x00013040


	//   ....[101]....
        /*0b0c*/ 	.word	0x00013060


	//   ....[102]....
        /*0b10*/ 	.word	0x000130e0


	//   ....[103]....
        /*0b14*/ 	.word	0x00013100


	//   ....[104]....
        /*0b18*/ 	.word	0x00013180


	//   ....[105]....
        /*0b1c*/ 	.word	0x000131a0


	//   ....[106]....
        /*0b20*/ 	.word	0x00013220


	//   ....[107]....
        /*0b24*/ 	.word	0x00013240


	//   ....[108]....
        /*0b28*/ 	.word	0x000132c0


	//   ....[109]....
        /*0b2c*/ 	.word	0x000132e0


	//   ....[110]....
        /*0b30*/ 	.word	0x00013360


	//   ....[111]....
        /*0b34*/ 	.word	0x00013380


	//   ....[112]....
        /*0b38*/ 	.word	0x00013390


	//   ....[113]....
        /*0b3c*/ 	.word	0x00013400


	//   ....[114]....
        /*0b40*/ 	.word	0x00013450


	//   ....[115]....
        /*0b44*/ 	.word	0x000134e0


	//   ....[116]....
        /*0b48*/ 	.word	0x00013510


	//   ....[117]....
        /*0b4c*/ 	.word	0x00013520


	//   ....[118]....
        /*0b50*/ 	.word	0x00013590


	//   ....[119]....
        /*0b54*/ 	.word	0x000135a0


	//   ....[120]....
        /*0b58*/ 	.word	0x000135b0


	//   ....[121]....
        /*0b5c*/ 	.word	0x00013dd0


	//   ....[122]....
        /*0b60*/ 	.word	0x00013df0


	//   ....[123]....
        /*0b64*/ 	.word	0x00013e60


	//   ....[124]....
        /*0b68*/ 	.word	0x00013e70


	//   ....[125]....
        /*0b6c*/ 	.word	0x00013eb0


	//   ....[126]....
        /*0b70*/ 	.word	0x00013ec0


	//   ....[127]....
        /*0b74*/ 	.word	0x00013f00


	//   ....[128]....
        /*0b78*/ 	.word	0x00013f10


	//   ....[129]....
        /*0b7c*/ 	.word	0x00013f50


	//   ....[130]....
        /*0b80*/ 	.word	0x00013f60


	//   ....[131]....
        /*0b84*/ 	.word	0x00013fa0


	//   ....[132]....
        /*0b88*/ 	.word	0x00013fb0


	//   ....[133]....
        /*0b8c*/ 	.word	0x00013ff0


	//   ....[134]....
        /*0b90*/ 	.word	0x00014000


	//   ....[135]....
        /*0b94*/ 	.word	0x00014010


	//   ....[136]....
        /*0b98*/ 	.word	0x00014050


	//   ....[137]....
        /*0b9c*/ 	.word	0x00014310


	//   ....[138]....
        /*0ba0*/ 	.word	0x00014340


	//   ....[139]....
        /*0ba4*/ 	.word	0x000143a0


	//   ....[140]....
        /*0ba8*/ 	.word	0x000143b0


	//   ....[141]....
        /*0bac*/ 	.word	0x00014400


	//   ....[142]....
        /*0bb0*/ 	.word	0x00014410


	//   ....[143]....
        /*0bb4*/ 	.word	0x00014460


	//   ....[144]....
        /*0bb8*/ 	.word	0x00014470


	//   ....[145]....
        /*0bbc*/ 	.word	0x000144c0


	//   ....[146]....
        /*0bc0*/ 	.word	0x000144d0


	//   ....[147]....
        /*0bc4*/ 	.word	0x00014520


	//   ....[148]....
        /*0bc8*/ 	.word	0x00014530


	//   ....[149]....
        /*0bcc*/ 	.word	0x00014580


	//   ....[150]....
        /*0bd0*/ 	.word	0x00014590


	//   ....[151]....
        /*0bd4*/ 	.word	0x000145a0


	//   ....[152]....
        /*0bd8*/ 	.word	0x000145e0


	//   ....[153]....
        /*0bdc*/ 	.word	0x00014bd0


	//   ....[154]....
        /*0be0*/ 	.word	0x00014c10


	//   ....[155]....
        /*0be4*/ 	.word	0x00014c30


	//   ....[156]....
        /*0be8*/ 	.word	0x00014c70


	//   ....[157]....
        /*0bec*/ 	.word	0x00014c90


	//   ....[158]....
        /*0bf0*/ 	.word	0x00014cd0


	//   ....[159]....
        /*0bf4*/ 	.word	0x00014cf0


	//   ....[160]....
        /*0bf8*/ 	.word	0x00014d30


	//   ....[161]....
        /*0bfc*/ 	.word	0x00014d50


	//   ....[162]....
        /*0c00*/ 	.word	0x00014d90


	//   ....[163]....
        /*0c04*/ 	.word	0x00014db0


	//   ....[164]....
        /*0c08*/ 	.word	0x00014df0


	//   ....[165]....
        /*0c0c*/ 	.word	0x00014e10


	//   ....[166]....
        /*0c10*/ 	.word	0x00014e50


	//   ....[167]....
        /*0c14*/ 	.word	0x00014e70


	//   ....[168]....
        /*0c18*/ 	.word	0x00014e80


	//   ....[169]....
        /*0c1c*/ 	.word	0x000151f0


	//   ....[170]....
        /*0c20*/ 	.word	0x00015220


	//   ....[171]....
        /*0c24*/ 	.word	0x00015260


	//   ....[172]....
        /*0c28*/ 	.word	0x00015290


	//   ....[173]....
        /*0c2c*/ 	.word	0x000152c0


	//   ....[174]....
        /*0c30*/ 	.word	0x000152f0


	//   ....[175]....
        /*0c34*/ 	.word	0x00015320


	//   ....[176]....
        /*0c38*/ 	.word	0x00015350


	//   ....[177]....
        /*0c3c*/ 	.word	0x000154d0


	//   ....[178]....
        /*0c40*/ 	.word	0x00015500


	//   ....[179]....
        /*0c44*/ 	.word	0x00015530


	//   ....[180]....
        /*0c48*/ 	.word	0x00015560


	//   ....[181]....
        /*0c4c*/ 	.word	0x00015590


	//   ....[182]....
        /*0c50*/ 	.word	0x000155c0


	//   ....[183]....
        /*0c54*/ 	.word	0x00015680


	//   ....[184]....
        /*0c58*/ 	.word	0x000156a0


	//   ....[185]....
        /*0c5c*/ 	.word	0x00015710


	//   ....[186]....
        /*0c60*/ 	.word	0x00015b80


	//   ....[187]....
        /*0c64*/ 	.word	0x00015ea0


	//   ....[188]....
        /*0c68*/ 	.word	0x00015f30


	//   ....[189]....
        /*0c6c*/ 	.word	0x00015fc0


	//   ....[190]....
        /*0c70*/ 	.word	0x00016050


	//   ....[191]....
        /*0c74*/ 	.word	0x00016130


	//   ....[192]....
        /*0c78*/ 	.word	0x000161c0


	//   ....[193]....
        /*0c7c*/ 	.word	0x00016260


	//   ....[194]....
        /*0c80*/ 	.word	0x000162f0


	//   ....[195]....
        /*0c84*/ 	.word	0x000163e0


	//   ....[196]....
        /*0c88*/ 	.word	0x00016470


	//   ....[197]....
        /*0c8c*/ 	.word	0x00016510


	//   ....[198]....
        /*0c90*/ 	.word	0x000165a0


	//   ....[199]....
        /*0c94*/ 	.word	0x000166e0


	//   ....[200]....
        /*0c98*/ 	.word	0x00016790


	//   ....[201]....
        /*0c9c*/ 	.word	0x00016820


	//   ....[202]....
        /*0ca0*/ 	.word	0x00016870


	//   ....[203]....
        /*0ca4*/ 	.word	0x000168c0


	//   ....[204]....
        /*0ca8*/ 	.word	0x000169a0


	//   ....[205]....
        /*0cac*/ 	.word	0x00016a30


	//   ....[206]....
        /*0cb0*/ 	.word	0x00016a80


	//   ....[207]....
        /*0cb4*/ 	.word	0x00016ad0


	//   ....[208]....
        /*0cb8*/ 	.word	0x00016d00


	//   ....[209]....
        /*0cbc*/ 	.word	0x00016da0


	//   ....[210]....
        /*0cc0*/ 	.word	0x00016e00


	//   ....[211]....
        /*0cc4*/ 	.word	0x00016e70


	//   ....[212]....
        /*0cc8*/ 	.word	0x00016ed0


	//   ....[213]....
        /*0ccc*/ 	.word	0x00016f40


	//   ....[214]....
        /*0cd0*/ 	.word	0x00017000


	//   ....[215]....
        /*0cd4*/ 	.word	0x00017060


	//   ....[216]....
        /*0cd8*/ 	.word	0x00017120


	//   ....[217]....
        /*0cdc*/ 	.word	0x00017400


	//   ....[218]....
        /*0ce0*/ 	.word	0x000174f0


	//   ....[219]....
        /*0ce4*/ 	.word	0x00017590


	//   ....[220]....
        /*0ce8*/ 	.word	0x000175f0


	//   ....[221]....
        /*0cec*/ 	.word	0x000176e0


	//   ....[222]....
        /*0cf0*/ 	.word	0x00017750


	//   ....[223]....
        /*0cf4*/ 	.word	0x00017840


	//   ....[224]....
        /*0cf8*/ 	.word	0x000178b0


	//   ....[225]....
        /*0cfc*/ 	.word	0x000179a0


	//   ....[226]....
        /*0d00*/ 	.word	0x00017a10


	//   ....[227]....
        /*0d04*/ 	.word	0x00017b00


	//   ....[228]....
        /*0d08*/ 	.word	0x00017b70


	//   ....[229]....
        /*0d0c*/ 	.word	0x00017c60


	//   ....[230]....
        /*0d10*/ 	.word	0x00017cd0


	//   ....[231]....
        /*0d14*/ 	.word	0x00017dc0


	//   ....[232]....
        /*0d18*/ 	.word	0x00017e30


	//   ....[233]....
        /*0d1c*/ 	.word	0x00017ed0


	//   ....[234]....
        /*0d20*/ 	.word	0x00017ff0


	//   ....[235]....
        /*0d24*/ 	.word	0x00018040


	//   ....[236]....
        /*0d28*/ 	.word	0x000180a0


	//   ....[237]....
        /*0d2c*/ 	.word	0x00018190


	//   ....[238]....
        /*0d30*/ 	.word	0x000181f0


	//   ....[239]....
        /*0d34*/ 	.word	0x000182f0


	//   ....[240]....
        /*0d38*/ 	.word	0x00018350


	//   ....[241]....
        /*0d3c*/ 	.word	0x00018450


	//   ....[242]....
        /*0d40*/ 	.word	0x000184b0


	//   ....[243]....
        /*0d44*/ 	.word	0x000185b0


	//   ....[244]....
        /*0d48*/ 	.word	0x00018610


	//   ....[245]....
        /*0d4c*/ 	.word	0x00018710


	//   ....[246]....
        /*0d50*/ 	.word	0x00018770


	//   ....[247]....
        /*0d54*/ 	.word	0x00018870


	//   ....[248]....
        /*0d58*/ 	.word	0x000188d0


	//   ....[249]....
        /*0d5c*/ 	.word	0x00018980


	//   ....[250]....
        /*0d60*/ 	.word	0x00018a30


	//   ....[251]....
        /*0d64*/ 	.word	0x00018b20


	//   ....[252]....
        /*0d68*/ 	.word	0x00018b80


	//   ....[253]....
        /*0d6c*/ 	.word	0x00018c60


	//   ....[254]....
        /*0d70*/ 	.word	0x00018cc0


	//   ....[255]....
        /*0d74*/ 	.word	0x00018d90


	//   ....[0]....
        /*0d78*/ 	.word	0x00018df0


	//   ....[1]....
        /*0d7c*/ 	.word	0x00018eb0


	//   ....[2]....
        /*0d80*/ 	.word	0x00018ff0


	//   ....[3]....
        /*0d84*/ 	.word	0x000190a0


	//   ....[4]....
        /*0d88*/ 	.word	0x00019110


	//   ....[5]....
        /*0d8c*/ 	.word	0x000191e0


	//   ....[6]....
        /*0d90*/ 	.word	0x00019240


	//   ....[7]....
        /*0d94*/ 	.word	0x000192f0


	//   ....[8]....
        /*0d98*/ 	.word	0x00019350


	//   ....[9]....
        /*0d9c*/ 	.word	0x00019400


	//   ....[10]....
        /*0da0*/ 	.word	0x00019460


	//   ....[11]....
        /*0da4*/ 	.word	0x00019510


	//   ....[12]....
        /*0da8*/ 	.word	0x00019570


	//   ....[13]....
        /*0dac*/ 	.word	0x00019620


	//   ....[14]....
        /*0db0*/ 	.word	0x00019680


	//   ....[15]....
        /*0db4*/ 	.word	0x00019730


	//   ....[16]....
        /*0db8*/ 	.word	0x00019790


	//   ....[17]....
        /*0dbc*/ 	.word	0x00019840


	//   ....[18]....
        /*0dc0*/ 	.word	0x00019930


	//   ....[19]....
        /*0dc4*/ 	.word	0x000199e0


	//   ....[20]....
        /*0dc8*/ 	.word	0x00019a40


	//   ....[21]....
        /*0dcc*/ 	.word	0x00019b00


	//   ....[22]....
        /*0dd0*/ 	.word	0x00019b60


	//   ....[23]....
        /*0dd4*/ 	.word	0x00019c20


	//   ....[24]....
        /*0dd8*/ 	.word	0x00019c80


	//   ....[25]....
        /*0ddc*/ 	.word	0x00019d40


	//   ....[26]....
        /*0de0*/ 	.word	0x00019da0


	//   ....[27]....
        /*0de4*/ 	.word	0x00019e60


	//   ....[28]....
        /*0de8*/ 	.word	0x00019ec0


	//   ....[29]....
        /*0dec*/ 	.word	0x00019f80


	//   ....[30]....
        /*0df0*/ 	.word	0x00019fe0


	//   ....[31]....
        /*0df4*/ 	.word	0x0001a0a0


	//   ....[32]....
        /*0df8*/ 	.word	0x0001a100


	//   ....[33]....
        /*0dfc*/ 	.word	0x0001a1b0


	//   ....[34]....
        /*0e00*/ 	.word	0x0001a2a0


	//   ....[35]....
        /*0e04*/ 	.word	0x0001a350


	//   ....[36]....
        /*0e08*/ 	.word	0x0001a3c0


	//   ....[37]....
        /*0e0c*/ 	.word	0x0001a470


	//   ....[38]....
        /*0e10*/ 	.word	0x0001a4d0


	//   ....[39]....
        /*0e14*/ 	.word	0x0001a580


	//   ....[40]....
        /*0e18*/ 	.word	0x0001a5e0


	//   ....[41]....
        /*0e1c*/ 	.word	0x0001a690


	//   ....[42]....
        /*0e20*/ 	.word	0x0001a6f0


	//   ....[43]....
        /*0e24*/ 	.word	0x0001a7a0


	//   ....[44]....
        /*0e28*/ 	.word	0x0001a800


	//   ....[45]....
        /*0e2c*/ 	.word	0x0001a8b0


	//   ....[46]....
        /*0e30*/ 	.word	0x0001a910


	//   ....[47]....
        /*0e34*/ 	.word	0x0001a9c0


	//   ....[48]....
        /*0e38*/ 	.word	0x0001aa20


	//   ....[49]....
        /*0e3c*/ 	.word	0x0001aac0


	//   ....[50]....
        /*0e40*/ 	.word	0x0001ab50


	//   ....[51]....
        /*0e44*/ 	.word	0x0001abf0


	//   ....[52]....
        /*0e48*/ 	.word	0x0001ad10


	//   ....[53]....
        /*0e4c*/ 	.word	0x0001ad80


	//   ....[54]....
        /*0e50*/ 	.word	0x0001adf0


	//   ....[55]....
        /*0e54*/ 	.word	0x0001ae60


	//   ....[56]....
        /*0e58*/ 	.word	0x0001aed0


	//   ....[57]....
        /*0e5c*/ 	.word	0x0001af50


	//   ....[58]....
        /*0e60*/ 	.word	0x0001afe0


	//   ....[59]....
        /*0e64*/ 	.word	0x0001b070


	//   ....[60]....
        /*0e68*/ 	.word	0x0001b0e0


	//   ....[61]....
        /*0e6c*/ 	.word	0x0001b150


	//   ....[62]....
        /*0e70*/ 	.word	0x0001b1c0


	//   ....[63]....
        /*0e74*/ 	.word	0x0001b240


	//   ....[64]....
        /*0e78*/ 	.word	0x0001b2b0


	//   ....[65]....
        /*0e7c*/ 	.word	0x0001b350


	//   ....[66]....
        /*0e80*/ 	.word	0x0001b3e0


	//   ....[67]....
        /*0e84*/ 	.word	0x0001b500


	//----- nvinfo : EIATTR_REG_RECONFIG
	.align		4
.L_145:
        /*0e88*/ 	.byte	0x01, 0x54
	.zero		2


	//----- nvinfo : EIATTR_SYSCALL_OFFSETS
	.align		4
        /*0e8c*/ 	.byte	0x04, 0x46
        /*0e8e*/ 	.short	(.L_147 - .L_146)


	//   ....[0]....
.L_146:
        /*0e90*/ 	.word	0x00001850


	//   ....[1]....
        /*0e94*/ 	.word	0x000019a0


	//   ....[2]....
        /*0e98*/ 	.word	0x00005ea0


	//   ....[3]....
        /*0e9c*/ 	.word	0x00006220


	//   ....[4]....
        /*0ea0*/ 	.word	0x000117e0


	//   ....[5]....
        /*0ea4*/ 	.word	0x00011930


	//   ....[6]....
        /*0ea8*/ 	.word	0x00011a20


	//   ....[7]....
        /*0eac*/ 	.word	0x00012a50


	//----- nvinfo : EIATTR_MBARRIER_INSTR_OFFSETS
	.align		4
.L_147:
        /*0eb0*/ 	.byte	0x04, 0x39
        /*0eb2*/ 	.short	(.L_149 - .L_148)


	//   ....[0]....
.L_148:
        /*0eb4*/ 	.word	0x00000270
        /*0eb8*/ 	.word	0x000000ff
        /*0ebc*/ 	.word	0x00016800
        /*0ec0*/ 	.short	0x0100
        /*0ec2*/ 	.byte	0x08
	.zero		1


	//   ....[1]....
        /*0ec4*/ 	.word	0x00000280
        /*0ec8*/ 	.word	0x000000ff
        /*0ecc*/ 	.word	0x00016820
        /*0ed0*/ 	.short	0x0100
        /*0ed2*/ 	.byte	0x08
	.zero		1


	//   ....[2]....
        /*0ed4*/ 	.word	0x00000370
        /*0ed8*/ 	.word	0x000000ff
        /*0edc*/ 	.word	0x00016830
        /*0ee0*/ 	.short	0x0100
        /*0ee2*/ 	.byte	0x08
	.zero		1


	//   ....[3]....
        /*0ee4*/ 	.word	0x00000380
        /*0ee8*/ 	.word	0x000000ff
        /*0eec*/ 	.word	0x00016840
        /*0ef0*/ 	.short	0x0100
        /*0ef2*/ 	.byte	0x08
	.zero		1


	//   ....[4]....
        /*0ef4*/ 	.word	0x00000390
        /*0ef8*/ 	.word	0x000000ff
        /*0efc*/ 	.word	0x00016838
        /*0f00*/ 	.short	0x0100
        /*0f02*/ 	.byte	0x08
	.zero		1


	//   ....[5]....
        /*0f04*/ 	.word	0x000003a0
        /*0f08*/ 	.word	0x000000ff
        /*0f0c*/ 	.word	0x00016848
        /*0f10*/ 	.short	0x0100
        /*0f12*/ 	.byte	0x08
	.zero		1


	//   ....[6]....
        /*0f14*/ 	.word	0x000004d0
        /*0f18*/ 	.word	0x000000ff
        /*0f1c*/ 	.word	0x00016850
        /*0f20*/ 	.short	0x0100
        /*0f22*/ 	.byte	0x08
	.zero		1


	//   ....[7]....
        /*0f24*/ 	.word	0x000004e0
        /*0f28*/ 	.word	0x000000ff
        /*0f2c*/ 	.word	0x00016860
        /*0f30*/ 	.short	0x0100
        /*0f32*/ 	.byte	0x08
	.zero		1


	//   ....[8]....
        /*0f34*/ 	.word	0x000004f0
        /*0f38*/ 	.word	0x000000ff
        /*0f3c*/ 	.word	0x00016858
        /*0f40*/ 	.short	0x0100
        /*0f42*/ 	.byte	0x08
	.zero		1


	//   ....[9]....
        /*0f44*/ 	.word	0x00000500
        /*0f48*/ 	.word	0x000000ff
        /*0f4c*/ 	.word	0x00016868
        /*0f50*/ 	.short	0x0100
        /*0f52*/ 	.byte	0x08
	.zero		1


	//   ....[10]....
        /*0f54*/ 	.word	0x000005f0
        /*0f58*/ 	.word	0x000000ff
        /*0f5c*/ 	.word	0x00016870
        /*0f60*/ 	.short	0x0100
        /*0f62*/ 	.byte	0x06
	.zero		1


	//   ....[11]....
        /*0f64*/ 	.word	0x00000600
        /*0f68*/ 	.word	0x000000ff
        /*0f6c*/ 	.word	0x00016880
        /*0f70*/ 	.short	0x0100
        /*0f72*/ 	.byte	0x06
	.zero		1


	//   ....[12]....
        /*0f74*/ 	.word	0x00000610
        /*0f78*/ 	.word	0x000000ff
        /*0f7c*/ 	.word	0x00016878
        /*0f80*/ 	.short	0x0100
        /*0f82*/ 	.byte	0x06
	.zero		1


	//   ....[13]....
        /*0f84*/ 	.word	0x00000620
        /*0f88*/ 	.word	0x000000ff
        /*0f8c*/ 	.word	0x00016888
        /*0f90*/ 	.short	0x0100
        /*0f92*/ 	.byte	0x06
	.zero		1


	//   ....[14]....
        /*0f94*/ 	.word	0x00000750
        /*0f98*/ 	.word	0x000000ff
        /*0f9c*/ 	.word	0x00016890
        /*0fa0*/ 	.short	0x0100
        /*0fa2*/ 	.byte	0x08
	.zero		1


	//   ....[15]....
        /*0fa4*/ 	.word	0x00000760
        /*0fa8*/ 	.word	0x000000ff
        /*0fac*/ 	.word	0x000168a0
        /*0fb0*/ 	.short	0x0100
        /*0fb2*/ 	.byte	0x08
	.zero		1


	//   ....[16]....
        /*0fb4*/ 	.word	0x00000770
        /*0fb8*/ 	.word	0x000000ff
        /*0fbc*/ 	.word	0x00016898
        /*0fc0*/ 	.short	0x0100
        /*0fc2*/ 	.byte	0x08
	.zero		1


	//   ....[17]....
        /*0fc4*/ 	.word	0x00000780
        /*0fc8*/ 	.word	0x000000ff
        /*0fcc*/ 	.word	0x000168a8
        /*0fd0*/ 	.short	0x0100
        /*0fd2*/ 	.byte	0x08
	.zero		1


	//   ....[18]....
        /*0fd4*/ 	.word	0x000008b0
        /*0fd8*/ 	.word	0x000000ff
        /*0fdc*/ 	.word	0x000168b0
        /*0fe0*/ 	.short	0x0100
        /*0fe2*/ 	.byte	0x08
	.zero		1


	//   ....[19]....
        /*0fe4*/ 	.word	0x000008c0
        /*0fe8*/ 	.word	0x000000ff
        /*0fec*/ 	.word	0x000168c0
        /*0ff0*/ 	.short	0x0100
        /*0ff2*/ 	.byte	0x08
	.zero		1


	//   ....[20]....
        /*0ff4*/ 	.word	0x000008d0
        /*0ff8*/ 	.word	0x000000ff
        /*0ffc*/ 	.word	0x000168b8
        /*1000*/ 	.short	0x0100
        /*1002*/ 	.byte	0x08
	.zero		1


	//   ....[21]....
        /*1004*/ 	.word	0x000008e0
        /*1008*/ 	.word	0x000000ff
        /*100c*/ 	.word	0x000168c8
        /*1010*/ 	.short	0x0100
        /*1012*/ 	.byte	0x08
	.zero		1


	//   ....[22]....
        /*1014*/ 	.word	0x00002b00
        /*1018*/ 	.word	0x00000047
        /*101c*/ 	.word	0x00016890
        /*1020*/ 	.short	0x010a
        /*1022*/ 	.byte	0x3f
	.zero		1


	//   ....[23]....
        /*1024*/ 	.word	0x00003f70
        /*1028*/ 	.word	0x00000047
        /*102c*/ 	.word	0x00016890
        /*1030*/ 	.short	0x010a
        /*1032*/ 	.byte	0x3f
	.zero		1


	//   ....[24]....
        /*1034*/ 	.word	0x000050c0
        /*1038*/ 	.word	0x00000047
        /*103c*/ 	.word	0x00016890
        /*1040*/ 	.short	0x010a
        /*1042*/ 	.byte	0x3f
	.zero		1


	//   ....[25]....
        /*1044*/ 	.word	0x00005570
        /*1048*/ 	.word	0x00000008
        /*104c*/ 	.word	0x00000000
        /*1050*/ 	.short	0x0101
        /*1052*/ 	.byte	0x3f
	.zero		1


	//   ....[26]....
        /*1054*/ 	.word	0x000055b0
        /*1058*/ 	.word	0x00000047
        /*105c*/ 	.word	0x000168b0
        /*1060*/ 	.short	0x010a
        /*1062*/ 	.byte	0x3f
	.zero		1


	//   ....[27]....
        /*1064*/ 	.word	0x000059e0
        /*1068*/ 	.word	0x00000047
        /*106c*/ 	.word	0x00000000
        /*1070*/ 	.short	0x0101
        /*1072*/ 	.byte	0x3f
	.zero		1


	//   ....[28]....
        /*1074*/ 	.word	0x00005f40
        /*1078*/ 	.word	0x00000012
        /*107c*/ 	.word	0x00016800
        /*1080*/ 	.short	0x010a
        /*1082*/ 	.byte	0x3f
	.zero		1


	//   ....[29]....
        /*1084*/ 	.word	0x00005f90
        /*1088*/ 	.word	0x00000012
        /*108c*/ 	.word	0x00016800
        /*1090*/ 	.short	0x010a
        /*1092*/ 	.byte	0x3f
	.zero		1


	//   ....[30]....
        /*1094*/ 	.word	0x00006630
        /*1098*/ 	.word	0x00000012
        /*109c*/ 	.word	0x00016800
        /*10a0*/ 	.short	0x010a
        /*10a2*/ 	.byte	0x3f
	.zero		1


	//   ....[31]....
        /*10a4*/ 	.word	0x00007640
        /*10a8*/ 	.word	0x00000012
        /*10ac*/ 	.word	0x00016800
        /*10b0*/ 	.short	0x010a
        /*10b2*/ 	.byte	0x3f
	.zero		1


	//   ....[32]....
        /*10b4*/ 	.word	0x00008400
        /*10b8*/ 	.word	0x00000000
        /*10bc*/ 	.word	0x00016830
        /*10c0*/ 	.short	0x010a
        /*10c2*/ 	.byte	0x3f
	.zero		1


	//   ....[33]....
        /*10c4*/ 	.word	0x000084b0
        /*10c8*/ 	.word	0x00000000
        /*10cc*/ 	.word	0x00016830
        /*10d0*/ 	.short	0x010a
        /*10d2*/ 	.byte	0x3f
	.zero		1


	//   ....[34]....
        /*10d4*/ 	.word	0x0000a2b0
        /*10d8*/ 	.word	0x00000000
        /*10dc*/ 	.word	0x00000000
        /*10e0*/ 	.short	0x0101
        /*10e2*/ 	.byte	0x3f
	.zero		1


	//   ....[35]....
        /*10e4*/ 	.word	0x0000ad80
        /*10e8*/ 	.word	0x00000005
        /*10ec*/ 	.word	0x00016830
        /*10f0*/ 	.short	0x010a
        /*10f2*/ 	.byte	0x3f
	.zero		1


	//   ....[36]....
        /*10f4*/ 	.word	0x0000add0
        /*10f8*/ 	.word	0x00000005
        /*10fc*/ 	.word	0x00016830
        /*1100*/ 	.short	0x010a
        /*1102*/ 	.byte	0x3f
	.zero		1


	//   ....[37]....
        /*1104*/ 	.word	0x0000b120
        /*1108*/ 	.word	0x00000005
        /*110c*/ 	.word	0x00016850
        /*1110*/ 	.short	0x010a
        /*1112*/ 	.byte	0x3f
	.zero		1


	//   ....[38]....
        /*1114*/ 	.word	0x0000b160
        /*1118*/ 	.word	0x00000005
        /*111c*/ 	.word	0x00016850
        /*1120*/ 	.short	0x010a
        /*1122*/ 	.byte	0x3f
	.zero		1


	//   ....[39]....
        /*1124*/ 	.word	0x0000b790
        /*1128*/ 	.word	0x0000001f
        /*112c*/ 	.word	0x00000000
        /*1130*/ 	.short	0x0101
        /*1132*/ 	.byte	0x3f
	.zero		1


	//   ....[40]....
        /*1134*/ 	.word	0x0000d010
        /*1138*/ 	.word	0x0000000b
        /*113c*/ 	.word	0x00000000
        /*1140*/ 	.short	0x0101
        /*1142*/ 	.byte	0x3f
	.zero		1


	//   ....[41]....
        /*1144*/ 	.word	0x0000d460
        /*1148*/ 	.word	0x0000000b
        /*114c*/ 	.word	0x00016850
        /*1150*/ 	.short	0x010a
        /*1152*/ 	.byte	0x3f
	.zero		1


	//   ....[42]....
        /*1154*/ 	.word	0x0000d4d0
        /*1158*/ 	.word	0x0000000b
        /*115c*/ 	.word	0x00016850
        /*1160*/ 	.short	0x010a
        /*1162*/ 	.byte	0x3f
	.zero		1


	//   ....[43]....
        /*1164*/ 	.word	0x0000dad0
        /*1168*/ 	.word	0x00000004
        /*116c*/ 	.word	0x00000000
        /*1170*/ 	.short	0x0101
        /*1172*/ 	.byte	0x3f
	.zero		1


	//   ....[44]....
        /*1174*/ 	.word	0x0000ebe0
        /*1178*/ 	.word	0x00000000
        /*117c*/ 	.word	0x00000000
        /*1180*/ 	.short	0x0101
        /*1182*/ 	.byte	0x3f
	.zero		1


	//   ....[45]....
        /*1184*/ 	.word	0x00010a10
        /*1188*/ 	.word	0x00000016
        /*118c*/ 	.word	0x00016820
        /*1190*/ 	.short	0x010a
        /*1192*/ 	.byte	0x3f
	.zero		1


	//   ....[46]....
        /*1194*/ 	.word	0x00010ac0
        /*1198*/ 	.word	0x00000005
        /*119c*/ 	.word	0x000168a0
        /*11a0*/ 	.short	0x010a
        /*11a2*/ 	.byte	0x3f
	.zero		1


	//   ....[47]....
        /*11a4*/ 	.word	0x00010d00
        /*11a8*/ 	.word	0x00000005
        /*11ac*/ 	.word	0x000168c0
        /*11b0*/ 	.short	0x010a
        /*11b2*/ 	.byte	0x3f
	.zero		1


	//   ....[48]....
        /*11b4*/ 	.word	0x00011060
        /*11b8*/ 	.word	0x00000005
        /*11bc*/ 	.word	0x000168a0
        /*11c0*/ 	.short	0x010a
        /*11c2*/ 	.byte	0x3f
	.zero		1


	//   ....[49]....
        /*11c4*/ 	.word	0x00011280
        /*11c8*/ 	.word	0x00000005
        /*11cc*/ 	.word	0x000168c0
        /*11d0*/ 	.short	0x010a
        /*11d2*/ 	.byte	0x3f
	.zero		1


	//   ....[50]....
        /*11d4*/ 	.word	0x00011f30
        /*11d8*/ 	.word	0x00000003
        /*11dc*/ 	.word	0x00016840
        /*11e0*/ 	.short	0x010a
        /*11e2*/ 	.byte	0x3f
	.zero		1


	//   ....[51]....
        /*11e4*/ 	.word	0x00012710
        /*11e8*/ 	.word	0x00000003
        /*11ec*/ 	.word	0x00016830
        /*11f0*/ 	.short	0x0107
        /*11f2*/ 	.byte	0x3f
	.zero		1


	//   ....[52]....
        /*11f4*/ 	.word	0x000127e0
        /*11f8*/ 	.word	0x00000003
        /*11fc*/ 	.word	0x00016830
        /*1200*/ 	.short	0x0101
        /*1202*/ 	.byte	0x3f
	.zero		1


	//   ....[53]....
        /*1204*/ 	.word	0x00013690
        /*1208*/ 	.word	0x00000016
        /*120c*/ 	.word	0x00016800
        /*1210*/ 	.short	0x0107
        /*1212*/ 	.byte	0x3f
	.zero		1


	//   ....[54]....
        /*1214*/ 	.word	0x00013780
        /*1218*/ 	.word	0x00000016
        /*121c*/ 	.word	0x00016800
        /*1220*/ 	.short	0x0101
        /*1222*/ 	.byte	0x3f
	.zero		1


	//   ....[55]....
        /*1224*/ 	.word	0x000137a0
        /*1228*/ 	.word	0x00000016
        /*122c*/ 	.word	0x00016820
        /*1230*/ 	.short	0x010a
        /*1232*/ 	.byte	0x3f
	.zero		1


	//   ....[56]....
        /*1234*/ 	.word	0x00013b70
        /*1238*/ 	.word	0x00000005
        /*123c*/ 	.word	0x00016840
        /*1240*/ 	.short	0x010a
        /*1242*/ 	.byte	0x3f
	.zero		1


	//   ....[57]....
        /*1244*/ 	.word	0x000140d0
        /*1248*/ 	.word	0x00000005
        /*124c*/ 	.word	0x00016830
        /*1250*/ 	.short	0x0107
        /*1252*/ 	.byte	0x3f
	.zero		1


	//   ....[58]....
        /*1254*/ 	.word	0x00014190
        /*1258*/ 	.word	0x00000005
        /*125c*/ 	.word	0x00016830
        /*1260*/ 	.short	0x0101
        /*1262*/ 	.byte	0x3f
	.zero		1


	//   ....[59]....
        /*1264*/ 	.word	0x000141f0
        /*1268*/ 	.word	0x00000005
        /*126c*/ 	.word	0x00016860
        /*1270*/ 	.short	0x010a
        /*1272*/ 	.byte	0x3f
	.zero		1


	//   ....[60]....
        /*1274*/ 	.word	0x000146d0
        /*1278*/ 	.word	0x00000005
        /*127c*/ 	.word	0x00016850
        /*1280*/ 	.short	0x0107
        /*1282*/ 	.byte	0x3f
	.zero		1


	//   ....[61]....
        /*1284*/ 	.word	0x00014890
        /*1288*/ 	.word	0x00000005
        /*128c*/ 	.word	0x00016850
        /*1290*/ 	.short	0x0101
        /*1292*/ 	.byte	0x3f
	.zero		1


	//   ....[62]....
        /*1294*/ 	.word	0x00014a90
        /*1298*/ 	.word	0x00000000
        /*129c*/ 	.word	0x00016860
        /*12a0*/ 	.short	0x010a
        /*12a2*/ 	.byte	0x3f
	.zero		1


	//   ....[63]....
        /*12a4*/ 	.word	0x00014f30
        /*12a8*/ 	.word	0x00000000
        /*12ac*/ 	.word	0x00016850
        /*12b0*/ 	.short	0x0107
        /*12b2*/ 	.byte	0x3f
	.zero		1


	//   ....[64]....
        /*12b4*/ 	.word	0x00014ff0
        /*12b8*/ 	.word	0x00000000
        /*12bc*/ 	.word	0x00016850
        /*12c0*/ 	.short	0x0101
        /*12c2*/ 	.byte	0x3f
	.zero		1


	//   ....[65]....
        /*12c4*/ 	.word	0x00015b00
        /*12c8*/ 	.word	0x00000004
        /*12cc*/ 	.word	0x00016820
        /*12d0*/ 	.short	0x010a
        /*12d2*/ 	.byte	0x3f
	.zero		1


	//   ....[66]....
        /*12d4*/ 	.word	0x00015c70
        /*12d8*/ 	.word	0x00000005
        /*12dc*/ 	.word	0x00016840
        /*12e0*/ 	.short	0x010a
        /*12e2*/ 	.byte	0x3f
	.zero		1


	//   ....[67]....
        /*12e4*/ 	.word	0x00015d10
        /*12e8*/ 	.word	0x00000019
        /*12ec*/ 	.word	0x00016840
        /*12f0*/ 	.short	0x010a
        /*12f2*/ 	.byte	0x3f
	.zero		1


	//   ....[68]....
        /*12f4*/ 	.word	0x00015d50
        /*12f8*/ 	.word	0x00000005
        /*12fc*/ 	.word	0x00016860
        /*1300*/ 	.short	0x010a
        /*1302*/ 	.byte	0x3f
	.zero		1


	//   ....[69]....
        /*1304*/ 	.word	0x00015d90
        /*1308*/ 	.word	0x00000019
        /*130c*/ 	.word	0x00016860
        /*1310*/ 	.short	0x010a
        /*1312*/ 	.byte	0x3f
	.zero		1


	//   ....[70]....
        /*1314*/ 	.word	0x00015df0
        /*1318*/ 	.word	0x00000047
        /*131c*/ 	.word	0x00016890
        /*1320*/ 	.short	0x010a
        /*1322*/ 	.byte	0x3f
	.zero		1


	//   ....[71]....
        /*1324*/ 	.word	0x00016080
        /*1328*/ 	.word	0x00000047
        /*132c*/ 	.word	0x00016890
        /*1330*/ 	.short	0x010a
        /*1332*/ 	.byte	0x3f
	.zero		1


	//   ....[72]....
        /*1334*/ 	.word	0x00016330
        /*1338*/ 	.word	0x00000047
        /*133c*/ 	.word	0x00016890
        /*1340*/ 	.short	0x010a
        /*1342*/ 	.byte	0x3f
	.zero		1


	//   ....[73]....
        /*1344*/ 	.word	0x000165e0
        /*1348*/ 	.word	0x00000047
        /*134c*/ 	.word	0x000168b0
        /*1350*/ 	.short	0x010a
        /*1352*/ 	.byte	0x3f
	.zero		1


	//   ....[74]....
        /*1354*/ 	.word	0x000168f0
        /*1358*/ 	.word	0x00000012
        /*135c*/ 	.word	0x00016800
        /*1360*/ 	.short	0x010a
        /*1362*/ 	.byte	0x3f
	.zero		1


	//   ....[75]....
        /*1364*/ 	.word	0x00016b00
        /*1368*/ 	.word	0x00000012
        /*136c*/ 	.word	0x00016800
        /*1370*/ 	.short	0x010a
        /*1372*/ 	.byte	0x3f
	.zero		1


	//   ....[76]....
        /*1374*/ 	.word	0x00016b50
        /*1378*/ 	.word	0x00000000
        /*137c*/ 	.word	0x00016830
        /*1380*/ 	.short	0x010a
        /*1382*/ 	.byte	0x3f
	.zero		1


	//   ....[77]....
        /*1384*/ 	.word	0x00016ba0
        /*1388*/ 	.word	0x00000005
        /*138c*/ 	.word	0x00016830
        /*1390*/ 	.short	0x010a
        /*1392*/ 	.byte	0x3f
	.zero		1


	//   ....[78]....
        /*1394*/ 	.word	0x00016bf0
        /*1398*/ 	.word	0x00000005
        /*139c*/ 	.word	0x00016850
        /*13a0*/ 	.short	0x010a
        /*13a2*/ 	.byte	0x3f
	.zero		1


	//   ....[79]....
        /*13a4*/ 	.word	0x00016c40
        /*13a8*/ 	.word	0x0000000b
        /*13ac*/ 	.word	0x00016850
        /*13b0*/ 	.short	0x010a
        /*13b2*/ 	.byte	0x3f
	.zero		1


	//   ....[80]....
        /*13b4*/ 	.word	0x000171e0
        /*13b8*/ 	.word	0x00000016
        /*13bc*/ 	.word	0x00016820
        /*13c0*/ 	.short	0x010a
        /*13c2*/ 	.byte	0x3f
	.zero		1


	//   ....[81]....
        /*13c4*/ 	.word	0x00017230
        /*13c8*/ 	.word	0x00000005
        /*13cc*/ 	.word	0x000168a0
        /*13d0*/ 	.short	0x010a
        /*13d2*/ 	.byte	0x3f
	.zero		1


	//   ....[82]....
        /*13d4*/ 	.word	0x00017280
        /*13d8*/ 	.word	0x00000005
        /*13dc*/ 	.word	0x000168c0
        /*13e0*/ 	.short	0x010a
        /*13e2*/ 	.byte	0x3f
	.zero		1


	//   ....[83]....
        /*13e4*/ 	.word	0x000172d0
        /*13e8*/ 	.word	0x00000005
        /*13ec*/ 	.word	0x000168a0
        /*13f0*/ 	.short	0x010a
        /*13f2*/ 	.byte	0x3f
	.zero		1


	//   ....[84]....
        /*13f4*/ 	.word	0x00017320
        /*13f8*/ 	.word	0x00000005
        /*13fc*/ 	.word	0x000168c0
        /*1400*/ 	.short	0x010a
        /*1402*/ 	.byte	0x3f
	.zero		1


	//   ....[85]....
        /*1404*/ 	.word	0x00017440
        /*1408*/ 	.word	0x00000003
        /*140c*/ 	.word	0x00016840
        /*1410*/ 	.short	0x010a
        /*1412*/ 	.byte	0x3f
	.zero		1


	//   ....[86]....
        /*1414*/ 	.word	0x00018ef0
        /*1418*/ 	.word	0x00000016
        /*141c*/ 	.word	0x00016820
        /*1420*/ 	.short	0x010a
        /*1422*/ 	.byte	0x3f
	.zero		1


	//   ....[87]....
        /*1424*/ 	.word	0x00018f40
        /*1428*/ 	.word	0x00000005
        /*142c*/ 	.word	0x00016840
        /*1430*/ 	.short	0x010a
        /*1432*/ 	.byte	0x3f
	.zero		1


	//   ....[88]....
        /*1434*/ 	.word	0x00019880
        /*1438*/ 	.word	0x00000005
        /*143c*/ 	.word	0x00016860
        /*1440*/ 	.short	0x010a
        /*1442*/ 	.byte	0x3f
	.zero		1


	//   ....[89]....
        /*1444*/ 	.word	0x0001a1f0
        /*1448*/ 	.word	0x00000000
        /*144c*/ 	.word	0x00016860
        /*1450*/ 	.short	0x010a
        /*1452*/ 	.byte	0x3f
	.zero		1


	//   ....[90]....
        /*1454*/ 	.word	0x0001b420
        /*1458*/ 	.word	0x00000004
        /*145c*/ 	.word	0x00016820
        /*1460*/ 	.short	0x010a
        /*1462*/ 	.byte	0x3f
	.zero		1


	//   ....[91]....
        /*1464*/ 	.word	0x0001b5c0
        /*1468*/ 	.word	0x00000005
        /*146c*/ 	.word	0x00016840
        /*1470*/ 	.short	0x010a
        /*1472*/ 	.byte	0x3f
	.zero		1


	//   ....[92]....
        /*1474*/ 	.word	0x0001b610
        /*1478*/ 	.word	0x00000019
        /*147c*/ 	.word	0x00016840
        /*1480*/ 	.short	0x010a
        /*1482*/ 	.byte	0x3f
	.zero		1


	//   ....[93]....
        /*1484*/ 	.word	0x0001b660
        /*1488*/ 	.word	0x00000005
        /*148c*/ 	.word	0x00016860
        /*1490*/ 	.short	0x010a
        /*1492*/ 	.byte	0x3f
	.zero		1


	//----- nvinfo : EIATTR_NUM_MBARRIERS
	.align		4
.L_149:
        /*1494*/ 	.byte	0x03, 0x38
        /*1496*/ 	.short	0x0016


	//----- nvinfo : EIATTR_EXIT_INSTR_OFFSETS
	.align		4
        /*1498*/ 	.byte	0x04, 0x1c
        /*149a*/ 	.short	(.L_151 - .L_150)


	//   ....[0]....
.L_150:
        /*149c*/ 	.word	0x00015de0


	//----- nvinfo : EIATTR_MAX_THREADS
	.align		4
.L_151:
        /*14a0*/ 	.byte	0x04, 0x05
        /*14a2*/ 	.short	(.L_153 - .L_152)
.L_152:
        /*14a4*/ 	.word	0x00000200
        /*14a8*/ 	.word	0x00000001
        /*14ac*/ 	.word	0x00000001


	//----- nvinfo : EIATTR_CRS_STACK_SIZE
	.align		4
.L_153:
        /*14b0*/ 	.byte	0x04, 0x1e
        /*14b2*/ 	.short	(.L_155 - .L_154)
.L_154:
        /*14b4*/ 	.word	0x00000000


	//----- nvinfo : EIATTR_CBANK_PARAM_SIZE
	.align		4
.L_155:
        /*14b8*/ 	.byte	0x03, 0x19
        /*14ba*/ 	.short	0x0af0


	//----- nvinfo : EIATTR_PARAM_CBANK
	.align		4
        /*14bc*/ 	.byte	0x04, 0x0a
        /*14be*/ 	.short	(.L_157 - .L_156)
	.align		4
.L_156:
        /*14c0*/ 	.word	index@(.nv.constant0._ZN7cutlass13device_kernelIN5flash11enable_sm90INS1_16FlashAttnFwdSm90INS1_25CollectiveMainloopFwdSm90ILi2EN4cute5tupleIJNS5_1CILi1EEES8_S8_EEENS6_IJNS7_ILi192EEENS7_ILi128EEENS7_ILi64EEEEEELi64ENS_10bfloat16_tEfNS_4arch4Sm90ELb0ELb0ELb1ELb1ELb1ELb1ELb0ELb1ELb1ELb1ELb0ELb0EEENS1_21CollectiveEpilogueFwdINS6_IJSA_SC_SB_EEES9_SE_SG_Li384ELb1ELb1ELb0ELb0EEENS1_36VarlenDynamicPersistentTileSchedulerILi192ELi128ELi384ELi128ELb0ELb1ELb1ELb0ELb1ELb1EEEEEEEEEvNT_6ParamsE)
        /*14c4*/ 	.short	0x0210
        /*14c6*/ 	.short	0x0af0


	//----- nvinfo : EIATTR_SW_WAR
	.align		4
.L_157:
        /*14c8*/ 	.byte	0x04, 0x36
        /*14ca*/ 	.short	(.L_159 - .L_158)
.L_158:
        /*14cc*/ 	.word	0x00000008
.L_159:


//--------------------- .nv.info._ZN7cutlass13device_kernelIN5flash11enable_sm90INS1_16FlashAttnFwdSm90INS1_25CollectiveMainloopFwdSm90ILi2EN4cute5tupleIJNS5_1CILi1EEES8_S8_EEENS6_IJNS7_ILi192EEENS7_ILi128EEENS7_ILi64EEEEEELi64ENS_10bfloat16_tEfNS_4arch4Sm90ELb0ELb1ELb1ELb0ELb1ELb0ELb0ELb1ELb1ELb1ELb0ELb0EEENS1_21CollectiveEpilogueFwdINS6_IJSA_SC_SB_EEES9_SE_SG_Li384ELb0ELb1ELb0ELb0EEENS1_30DynamicPersistentTileSchedulerILi384ELi128ELb0ELb1ELb1EEEEEEEEEvNT_6ParamsE --------------------------
	.section	.nv.info._ZN7cutlass13device_kernelIN5flash11enable_sm90INS1_16FlashAttnFwdSm90INS1_25CollectiveMainloopFwdSm90ILi2EN4cute5tupleIJNS5_1CILi1EEES8_S8_EEENS6_IJNS7_ILi192EEENS7_ILi128EEENS7_ILi64EEEEEELi64ENS_10bfloat16_tEfNS_4arch4Sm90ELb0ELb1ELb1ELb0ELb1ELb0ELb0ELb1ELb1ELb1ELb0ELb0EEENS1_21CollectiveEpilogueFwdINS6_IJSA_SC_SB_EEES9_SE_SG_Li384ELb0ELb1ELb0ELb0EEENS1_30DynamicPersistentTileSchedulerILi384ELi128ELb0ELb1ELb1EEEEEEEEEvNT_6ParamsE,"",@"SHT_CUDA_INFO"
	.sectionflags	@""
	.align	4


	//----- nvinfo : EIATTR_CUDA_API_VERSION
	.align		4
        /*0000*/ 	.byte	0x04, 0x37
        /*0002*/ 	.short	(.L_161 - .L_160)
.L_160:
        /*0004*/ 	.word	0x00000082


	//----- nvinfo : EIATTR_KPARAM_INFO
	.align		4
.L_161:
        /*0008*/ 	.byte	0x04, 0x17
        /*000a*/ 	.short	(.L_163 - .L_162)
.L_162:
        /*000c*/ 	.word	0x00000000
        /*0010*/ 	.short	0x0000
        /*0012*/ 	.short	0x0070
        /*0014*/ 	.byte	0x00, 0xf0, 0x01, 0x2a


	//----- nvinfo : EIATTR_SPARSE_MMA_MASK
	.align		4
.L_163:
        /*0018*/ 	.byte	0x03, 0x50
        /*001a*/ 	.short	0x0000


	//----- nvinfo : EIATTR_MAXREG_COUNT
	.align		4
        /*001c*/ 	.byte	0x03, 0x1b
        /*001e*/ 	.short	0x0080


	//----- nvinfo : EIATTR_NUM_BARRIERS
	.align		4
        /*0020*/ 	.byte	0x02, 0x4c
        /*0022*/ 	.byte	0x10
	.zero		1


	//----- nvinfo : EIATTR_EXTERNS
	.align		4
        /*0024*/ 	.byte	0x04, 0x0f
        /*0026*/ 	.short	(.L_165 - .L_164)


	//   ....[0]....
	.align		4
.L_164:
        /*0028*/ 	.word	index@(__assertfail)


	//----- nvinfo : EIATTR_ANNOTATIONS
	.align		4
.L_165:
        /*002c*/ 	.byte	0x04, 0x55
        /*002e*/ 	.short	(.L_167 - .L_166)


	//   ....[0]....
.L_166:
        /* <DEDUP_REMOVED lines=11> */


	//----- nvinfo : EIATTR_MERCURY_ISA_VERSION
	.align		4
.L_167:
        /*00c8*/ 	.byte	0x03, 0x5f
        /*00ca*/ 	.short	0x0101


	//----- nvinfo : EIATTR_INT_WARP_WIDE_INSTR_OFFSETS
	.align		4
        /*00cc*/ 	.byte	0x04, 0x31
        /*00ce*/ 	.short	(.L_169 - .L_168)


	//   ....[0]....
.L_168:
        /*00d0*/ 	.word	0x000000c0


	//   ....[1]....
        /*00d4*/ 	.word	0x000000d0


	//   ....[2]....
        /*00d8*/ 	.word	0x00000170


	//   ....[3]....
        /*00dc*/ 	.word	0x00010fe0


	//   ....[4]....
        /*00e0*/ 	.word	0x00011070


	//   ....[5]....
        /*00e4*/ 	.word	0x00014100


	//   ....[6]....
        /*00e8*/ 	.word	0x00014190


	//----- nvinfo : EIATTR_COOP_GROUP_MASK_REGIDS
	.align		4
.L_169:
        /*00ec*/ 	.byte	0x04, 0x29
        /*00ee*/ 	.short	(.L_171 - .L_170)


	//   ....[0]....
.L_170:
        /*00f0*/ 	.word	0xffffffff


	//   ....[1]....
        /*00f4*/ 	.word	0xffffffff


	//   ....[2]....
        /*00f8*/ 	.word	0xffffffff


	//   ....[3]....
        /*00fc*/ 	.word	0xffffffff


	//   ....[4]....
        /*0100*/ 	.word	0xffffffff


	//   ....[5]....
        /*0104*/ 	.word	0xffffffff


	//   ....[6]....
        /*0108*/ 	.word	0xffffffff


	//   ....[7]....
        /*010c*/ 	.word	0xffffffff


	//   ....[8]....
        /*0110*/ 	.word	0xffffffff


	//   ....[9]....
        /*0114*/ 	.word	0xffffffff


	//   ....[10]....
        /*0118*/ 	.word	0xffffffff


	//   ....[11]....
        /*011c*/ 	.word	0xffffffff


	//   ....[12]....
        /*0120*/ 	.word	0xffffffff


	//   ....[13]....
        /*0124*/ 	.word	0xffffffff


	//   ....[14]....
        /*0128*/ 	.word	0xffffffff


	//   ....[15]....
        /*012c*/ 	.word	0xffffffff


	//   ....[16]....
        /*0130*/ 	.word	0xffffffff


	//   ....[17]....
        /*0134*/ 	.word	0xffffffff


	//   ....[18]....
        /*0138*/ 	.word	0xffffffff


	//   ....[19]....
        /*013c*/ 	.word	0xffffffff


	//   ....[20]....
        /*0140*/ 	.word	0xffffffff


	//   ....[21]....
        /*0144*/ 	.word	0xffffffff


	//   ....[22]....
        /*0148*/ 	.word	0xffffffff


	//   ....[23]....
        /*014c*/ 	.word	0xffffffff


	//   ....[24]....
        /*0150*/ 	.word	0xffffffff


	//   ....[25]....
        /*0154*/ 	.word	0xffffffff


	//   ....[26]....
        /*0158*/ 	.word	0xffffffff


	//   ....[27]....
        /*015c*/ 	.word	0xffffffff


	//   ....[28]....
        /*0160*/ 	.word	0xffffffff


	//   ....[29]....
        /*0164*/ 	.word	0xffffffff


	//   ....[30]....
        /*0168*/ 	.word	0xffffffff


	//   ....[31]....
        /*016c*/ 	.word	0xffffffff


	//   ....[32]....
        /*0170*/ 	.word	0xffffffff


	//   ....[33]....
        /*0174*/ 	.word	0xffffffff


	//   ....[34]....
        /*0178*/ 	.word	0xffffffff


	//   ....[35]....
        /*017c*/ 	.word	0xffffffff


	//   ....[36]....
        /*0180*/ 	.word	0xffffffff


	//   ....[37]....
        /*0184*/ 	.word	0xffffffff


	//   ....[38]....
        /*0188*/ 	.word	0xffffffff


	//   ....[39]....
        /*018c*/ 	.word	0xffffffff


	//   ....[40]....
        /*0190*/ 	.word	0xffffffff


	//   ....[41]....
        /*0194*/ 	.word	0xffffffff


	//   ....[42]....
        /*0198*/ 	.word	0xffffffff


	//   ....[43]....
        /*019c*/ 	.word	0xffffffff


	//   ....[44]....
        /*01a0*/ 	.word	0xffffffff


	//   ....[45]....
        /*01a4*/ 	.word	0xffffffff


	//   ....[46]....
        /*01a8*/ 	.word	0xffffffff


	//   ....[47]....
        /*01ac*/ 	.word	0xffffffff


	//   ....[48]....
        /*01b0*/ 	.word	0xffffffff


	//   ....[49]....
        /*01b4*/ 	.word	0xffffffff


	//   ....[50]....
        /*01b8*/ 	.word	0xffffffff


	//   ....[51]....
        /*01bc*/ 	.word	0xffffffff


	//   ....[52]....
        /*01c0*/ 	.word	0xffffffff


	//   ....[53]....
        /*01c4*/ 	.word	0xffffffff


	//   ....[54]....
        /*01c8*/ 	.word	0xffffffff


	//   ....[55]....
        /*01cc*/ 	.word	0xffffffff


	//   ....[56]....
        /*01d0*/ 	.word	0xffffffff


	//   ....[57]....
        /*01d4*/ 	.word	0xffffffff


	//   ....[58]....
        /*01d8*/ 	.word	0xffffffff


	//   ....[59]....
        /*01dc*/ 	.word	0xffffffff


	//   ....[60]....
        /*01e0*/ 	.word	0xffffffff


	//   ....[61]....
        /*01e4*/ 	.word	0xffffffff


	//   ....[62]....
        /*01e8*/ 	.word	0xffffffff


	//   ....[63]....
        /*01ec*/ 	.word	0xffffffff


	//   ....[64]....
        /*01f0*/ 	.word	0xffffffff


	//   ....[65]....
        /*01f4*/ 	.word	0xffffffff


	//   ....[66]....
        /*01f8*/ 	.word	0xffffffff


	//   ....[67]....
        /*01fc*/ 	.word	0xffffffff


	//   ....[68]....
        /*0200*/ 	.word	0xffffffff


	//   ....[69]....
        /*0204*/ 	.word	0xffffffff


	//   ....[70]....
        /*0208*/ 	.word	0xffffffff


	//   ....[71]....
        /*020c*/ 	.word	0xffffffff


	//   ....[72]....
        /*0210*/ 	.word	0xffffffff


	//   ....[73]....
        /*0214*/ 	.word	0xffffffff


	//   ....[74]....
        /*0218*/ 	.word	0xffffffff


	//   ....[75]....
        /*021c*/ 	.word	0xffffffff


	//   ....[76]....
        /*0220*/ 	.word	0xffffffff


	//   ....[77]....
        /*0224*/ 	.word	0xffffffff


	//   ....[78]....
        /*0228*/ 	.word	0xffffffff


	//   ....[79]....
        /*022c*/ 	.word	0xffffffff


	//   ....[80]....
        /*0230*/ 	.word	0xffffffff


	//   ....[81]....
        /*0234*/ 	.word	0xffffffff


	//   ....[82]....
        /*0238*/ 	.word	0xffffffff


	//   ....[83]....
        /*023c*/ 	.word	0xffffffff


	//   ....[84]....
        /*0240*/ 	.word	0xffffffff


	//   ....[85]....
        /*0244*/ 	.word	0xffffffff


	//   ....[86]....
        /*0248*/ 	.word	0xffffffff


	//   ....[87]....
        /*024c*/ 	.word	0xffffffff


	//   ....[88]....
        /*0250*/ 	.word	0xffffffff


	//   ....[89]....
        /*0254*/ 	.word	0xffffffff


	//   ....[90]....
        /*0258*/ 	.word	0xffffffff


	//   ....[91]....
        /*025c*/ 	.word	0xffffffff


	//   ....[92]....
        /*0260*/ 	.word	0xffffffff


	//   ....[93]....
        /*0264*/ 	.word	0xffffffff


	//   ....[94]....
        /*0268*/ 	.word	0xffffffff


	//   ....[95]....
        /*026c*/ 	.word	0xffffffff


	//   ....[96]....
        /*0270*/ 	.word	0xffffffff


	//   ....[97]....
        /*0274*/ 	.word	0xffffffff


	//   ....[98]....
        /*0278*/ 	.word	0xffffffff


	//   ....[99]....
        /*027c*/ 	.word	0xffffffff


	//   ....[100]....
        /*0280*/ 	.word	0xffffffff


	//   ....[101]....
        /*0284*/ 	.word	0xffffffff


	//   ....[102]....
        /*0288*/ 	.word	0xffffffff


	//   ....[103]....
        /*028c*/ 	.word	0xffffffff


	//   ....[104]....
        /*0290*/ 	.word	0xffffffff


	//   ....[105]....
        /*0294*/ 	.word	0xffffffff


	//   ....[106]....
        /*0298*/ 	.word	0xffffffff


	//   ....[107]....
        /*029c*/ 	.word	0xffffffff


	//   ....[108]....
        /*02a0*/ 	.word	0xffffffff


	//   ....[109]....
        /*02a4*/ 	.word	0xffffffff


	//   ....[110]....
        /*02a8*/ 	.word	0xffffffff


	//   ....[111]....
        /*02ac*/ 	.word	0xffffffff


	//   ....[112]....
        /*02b0*/ 	.word	0xffffffff


	//   ....[113]....
        /*02b4*/ 	.word	0xffffffff


	//   ....[114]....
        /*02b8*/ 	.word	0xffffffff


	//   ....[115]....
        /*02bc*/ 	.word	0xffffffff


	//   ....[116]....
        /*02c0*/ 	.word	0xffffffff


	//   ....[117]....
        /*02c4*/ 	.word	0xffffffff


	//   ....[118]....
        /*02c8*/ 	.word	0xffffffff


	//   ....[119]....
        /*02cc*/ 	.word	0xffffffff


	//   ....[120]....
        /*02d0*/ 	.word	0xffffffff


	//   ....[121]....
        /*02d4*/ 	.word	0xffffffff


	//   ....[122]....
        /*02d8*/ 	.word	0xffffffff


	//   ....[123]....
        /*02dc*/ 	.word	0xffffffff


	//   ....[124]....
        /*02e0*/ 	.word	0xffffffff


	//   ....[125]....
        /*02e4*/ 	.word	0xffffffff


	//   ....[126]....
        /*02e8*/ 	.word	0xffffffff


	//   ....[127]....
        /*02ec*/ 	.word	0xffffffff


	//   ....[128]....
        /*02f0*/ 	.word	0xffffffff


	//   ....[129]....
        /*02f4*/ 	.word	0xffffffff


	//   ....[130]....
        /*02f8*/ 	.word	0xffffffff


	//   ....[131]....
        /*02fc*/ 	.word	0xffffffff


	//   ....[132]....
        /*0300*/ 	.word	0xffffffff


	//   ....[133]....
        /*0304*/ 	.word	0xffffffff


	//   ....[134]....
        /*0308*/ 	.word	0xffffffff


	//   ....[135]....
        /*030c*/ 	.word	0xffffffff


	//   ....[136]....
        /*0310*/ 	.word	0xffffffff


	//   ....[137]....
        /*0314*/ 	.word	0xffffffff


	//   ....[138]....
        /*0318*/ 	.word	0xffffffff


	//   ....[139]....
        /*031c*/ 	.word	0xffffffff


	//   ....[140]....
        /*0320*/ 	.word	0xffffffff


	//   ....[141]....
        /*0324*/ 	.word	0xffffffff


	//   ....[142]....
        /*0328*/ 	.word	0xffffffff


	//   ....[143]....
        /*032c*/ 	.word	0xffffffff


	//   ....[144]....
        /*0330*/ 	.word	0x0500000f


	//   ....[145]....
        /*0334*/ 	.word	0x0500000f


	//   ....[146]....
        /*0338*/ 	.word	0x0500000f


	//   ....[147]....
        /*033c*/ 	.word	0x0500000f


	//   ....[148]....
        /*0340*/ 	.word	0x0500000f


	//   ....[149]....
        /*0344*/ 	.word	0x0500000f


	//   ....[150]....
        /*0348*/ 	.word	0x0500000f


	//   ....[151]....
        /*034c*/ 	.word	0x0500000f


	//   ....[152]....
        /*0350*/ 	.word	0x0500000f


	//   ....[153]....
        /*0354*/ 	.word	0x0500000f


	//   ....[154]....
        /*0358*/ 	.word	0x0500000f


	//   ....[155]....
        /*035c*/ 	.word	0x0500000f


	//   ....[156]....
        /*0360*/ 	.word	0x0500000f


	//   ....[157]....
        /*0364*/ 	.word	0x0500000f


	//   ....[158]....
        /*0368*/ 	.word	0x0500000f


	//   ....[159]....
        /*036c*/ 	.word	0x0500000f


	//   ....[160]....
        /*0370*/ 	.word	0x0500000f


	//   ....[161]....
        /*0374*/ 	.word	0x0500000f


	//   ....[162]....
        /*0378*/ 	.word	0x0500000f


	//   ....[163]....
        /*037c*/ 	.word	0x0500000f


	//   ....[164]....
        /*0380*/ 	.word	0x0500000f


	//   ....[165]....
        /*0384*/ 	.word	0x0500000f


	//   ....[166]....
        /*0388*/ 	.word	0x0500000f


	//   ....[167]....
        /*038c*/ 	.word	0x0500000f


	//   ....[168]....
        /*0390*/ 	.word	0x0500000f


	//   ....[169]....
        /*0394*/ 	.word	0x0500000f


	//   ....[170]....
        /*0398*/ 	.word	0x0500000f


	//   ....[171]....
        /*039c*/ 	.word	0x0500000f


	//   ....[172]....
        /*03a0*/ 	.word	0x0500000f


	//   ....[173]....
        /*03a4*/ 	.word	0x0500000f


	//   ....[174]....
        /*03a8*/ 	.word	0x0500000f


	//   ....[175]....
        /*03ac*/ 	.word	0x0500000f


	//   ....[176]....
        /*03b0*/ 	.word	0x0500000f


	//   ....[177]....
        /*03b4*/ 	.word	0x0500000f


	//   ....[178]....
        /*03b8*/ 	.word	0x0500000f


	//   ....[179]....
        /*03bc*/ 	.word	0x0500000f


	//   ....[180]....
        /*03c0*/ 	.word	0x0500000f


	//   ....[181]....
        /*03c4*/ 	.word	0x0500000f


	//   ....[182]....
        /*03c8*/ 	.word	0x0500000f


	//   ....[183]....
        /*03cc*/ 	.word	0x0500000f


	//   ....[184]....
        /*03d0*/ 	.word	0x0500000f


	//   ....[185]....
        /*03d4*/ 	.word	0x0500000f


	//   ....[186]....
        /*03d8*/ 	.word	0x0500000f


	//   ....[187]....
        /*03dc*/ 	.word	0x0500000f


	//   ....[188]....
        /*03e0*/ 	.word	0x0500000f


	//   ....[189]....
        /*03e4*/ 	.word	0x0500000f


	//   ....[190]....
        /*03e8*/ 	.word	0x0500000f


	//   ....[191]....
        /*03ec*/ 	.word	0x0500000f


	//   ....[192]....
        /*03f0*/ 	.word	0x0500000f


	//   ....[193]....
        /*03f4*/ 	.word	0x0500000f


	//   ....[194]....
        /*03f8*/ 	.word	0x0500000f


	//   ....[195]....
        /*03fc*/ 	.word	0x0500000f


	//   ....[196]....
        /*0400*/ 	.word	0x0500000f


	//   ....[197]....
        /*0404*/ 	.word	0x0500000f


	//   ....[198]....
        /*0408*/ 	.word	0x0500000f


	//   ....[199]....
        /*040c*/ 	.word	0x0500000f


	//   ....[200]....
        /*0410*/ 	.word	0x0500000f


	//   ....[201]....
        /*0414*/ 	.word	0x0500000f


	//   ....[202]....
        /*0418*/ 	.word	0x0500000f


	//   ....[203]....
        /*041c*/ 	.word	0x0500000f


	//   ....[204]....
        /*0420*/ 	.word	0x0500000f


	//   ....[205]....
        /*0424*/ 	.word	0x0500000f


	//   ....[206]....
        /*0428*/ 	.word	0x0500000f


	//   ....[207]....
        /*042c*/ 	.word	0x0500000f


	//   ....[208]....
        /*0430*/ 	.word	0x0500000f


	//   ....[209]....
        /*0434*/ 	.word	0x0500000f


	//   ....[210]....
        /*0438*/ 	.word	0x0500000f


	//   ....[211]....
        /*043c*/ 	.word	0x0500000f


	//   ....[212]....
        /*0440*/ 	.word	0x0500000f


	//   ....[213]....
        /*0444*/ 	.word	0x0500000f


	//   ....[214]....
        /*0448*/ 	.word	0x0500000f


	//   ....[215]....
        /*044c*/ 	.word	0x0500000f


	//   ....[216]....
        /*0450*/ 	.word	0x0500000f


	//   ....[217]....
        /*0454*/ 	.word	0x0500000f


	//   ....[218]....
        /*0458*/ 	.word	0x0500000f


	//   ....[219]....
        /*045c*/ 	.word	0x0500000f


	//   ....[220]....
        /*0460*/ 	.word	0x0500000f


	//   ....[221]....
        /*0464*/ 	.word	0x0500000f


	//   ....[222]....
        /*0468*/ 	.word	0x0500000f


	//   ....[223]....
        /*046c*/ 	.word	0x0500000f


	//   ....[224]....
        /*0470*/ 	.word	0x0500000f


	//   ....[225]....
        /*0474*/ 	.word	0x0500000f


	//   ....[226]....
        /*0478*/ 	.word	0x0500000f


	//   ....[227]....
        /*047c*/ 	.word	0x0500000f


	//   ....[228]....
        /*0480*/ 	.word	0x0500000f


	//   ....[229]....
        /*0484*/ 	.word	0x0500000f


	//   ....[230]....
        /*0488*/ 	.word	0x0500000f


	//   ....[231]....
        /*048c*/ 	.word	0x0500000f


	//   ....[232]....
        /*0490*/ 	.word	0x0500000f


	//   ....[233]....
        /*0494*/ 	.word	0x0500000f


	//   ....[234]....
        /*0498*/ 	.word	0x0500000f


	//----- nvinfo : EIATTR_COOP_GROUP_INSTR_OFFSETS
	.align		4
.L_171:
        /*049c*/ 	.byte	0x04, 0x28
        /*049e*/ 	.short	(.L_173 - .L_172)


	//   ....[0]....
.L_172:
        /*04a0*/ 	.word	0x00000080


	//   ....[1]....
        /*04a4*/ 	.word	0x00000090


	//   ....[2]....
        /*04a8*/ 	.word	0x000002d0


	//   ....[3]....
        /*04ac*/ 	.word	0x00000430


	//   ....[4]....
        /*04b0*/ 	.word	0x00000550


	//   ....[5]....
        /*04b4*/ 	.word	0x000006b0


	//   ....[6]....
        /*04b8*/ 	.word	0x00001650


	//   ....[7]....
        /*04bc*/ 	.word	0x00001d90


	//   ....[8]....
        /*04c0*/ 	.word	0x00002860


	//   ....[9]....
        /*04c4*/ 	.word	0x00003b10


	//   ....[10]....
        /*04c8*/ 	.word	0x00003c20


	//   ....[11]....
        /*04cc*/ 	.word	0x00004500


	//   ....[12]....
        /*04d0*/ 	.word	0x00004560


	//   ....[13]....
        /*04d4*/ 	.word	0x00005c10


	//   ....[14]....
        /*04d8*/ 	.word	0x00006520


	//   ....[15]....
        /*04dc*/ 	.word	0x00007100


	//   ....[16]....
        /*04e0*/ 	.word	0x00007170


	//   ....[17]....
        /*04e4*/ 	.word	0x00007ab0


	//   ....[18]....
        /*04e8*/ 	.word	0x00007b40


	//   ....[19]....
        /*04ec*/ 	.word	0x00009eb0


	//   ....[20]....
        /*04f0*/ 	.word	0x00009ee0


	//   ....[21]....
        /*04f4*/ 	.word	0x00009f10


	//   ....[22]....
        /*04f8*/ 	.word	0x00009f20


	//   ....[23]....
        /*04fc*/ 	.word	0x0000b9c0


	//   ....[24]....
        /*0500*/ 	.word	0x0000c2f0


	//   ....[25]....
        /*0504*/ 	.word	0x0000cee0


	//   ....[26]....
        /*0508*/ 	.word	0x0000cf90


	//   ....[27]....
        /*050c*/ 	.word	0x0000d860


	//   ....[28]....
        /*0510*/ 	.word	0x0000d8e0


	//   ....[29]....
        /*0514*/ 	.word	0x0000e7f0


	//   ....[30]....
        /*0518*/ 	.word	0x0000e830


	//   ....[31]....
        /*051c*/ 	.word	0x0000e8c0


	//   ....[32]....
        /*0520*/ 	.word	0x0000e8e0


	//   ....[33]....
        /*0524*/ 	.word	0x0000f4f0


	//   ....[34]....
        /*0528*/ 	.word	0x0000f520


	//   ....[35]....
        /*052c*/ 	.word	0x0000f550


	//   ....[36]....
        /*0530*/ 	.word	0x0000f5b0


	//   ....[37]....
        /*0534*/ 	.word	0x0000f9d0


	//   ....[38]....
        /*0538*/ 	.word	0x0000fa10


	//   ....[39]....
        /*053c*/ 	.word	0x0000fa30


	//   ....[40]....
        /*0540*/ 	.word	0x0000fa70


	//   ....[41]....
        /*0544*/ 	.word	0x0000fa90


	//   ....[42]....
        /*0548*/ 	.word	0x0000faa0


	//   ....[43]....
        /*054c*/ 	.word	0x0000fac0


	//   ....[44]....
        /*0550*/ 	.word	0x0000fae0


	//   ....[45]....
        /*0554*/ 	.word	0x00010150


	//   ....[46]....
        /*0558*/ 	.word	0x00010190


	//   ....[47]....
        /*055c*/ 	.word	0x000101d0


	//   ....[48]....
        /*0560*/ 	.word	0x00010200


	//   ....[49]....
        /*0564*/ 	.word	0x00010220


	//   ....[50]....
        /*0568*/ 	.word	0x00010230


	//   ....[51]....
        /*056c*/ 	.word	0x00010240


	//   ....[52]....
        /*0570*/ 	.word	0x00010260


	//   ....[53]....
        /*0574*/ 	.word	0x00010400


	//   ....[54]....
        /*0578*/ 	.word	0x00011be0


	//   ....[55]....
        /*057c*/ 	.word	0x00011c00


	//   ....[56]....
        /*0580*/ 	.word	0x00011c10


	//   ....[57]....
        /*0584*/ 	.word	0x00011c90


	//   ....[58]....
        /*0588*/ 	.word	0x00011cb0


	//   ....[59]....
        /*058c*/ 	.word	0x00011d30


	//   ....[60]....
        /*0590*/ 	.word	0x00011d50


	//   ....[61]....
        /*0594*/ 	.word	0x00011dd0


	//   ....[62]....
        /*0598*/ 	.word	0x00011df0


	//   ....[63]....
        /*059c*/ 	.word	0x00011e70


	//   ....[64]....
        /*05a0*/ 	.word	0x00011e90


	//   ....[65]....
        /*05a4*/ 	.word	0x00011f10


	//   ....[66]....
        /*05a8*/ 	.word	0x00011f30


	//   ....[67]....
        /*05ac*/ 	.word	0x00011fb0


	//   ....[68]....
        /*05b0*/ 	.word	0x00011fd0


	//   ....[69]....
        /*05b4*/ 	.word	0x00011fe0


	//   ....[70]....
        /*05b8*/ 	.word	0x00012820


	//   ....[71]....
        /*05bc*/ 	.word	0x00012840


	//   ....[72]....
        /*05c0*/ 	.word	0x00012870


	//   ....[73]....
        /*05c4*/ 	.word	0x000128f0


	//   ....[74]....
        /*05c8*/ 	.word	0x00012910


	//   ....[75]....
        /*05cc*/ 	.word	0x00012990


	//   ....[76]....
        /*05d0*/ 	.word	0x000129b0


	//   ....[77]....
        /*05d4*/ 	.word	0x00012a30


	//   ....[78]....
        /*05d8*/ 	.word	0x00012a50


	//   ....[79]....
        /*05dc*/ 	.word	0x00012ad0


	//   ....[80]....
        /*05e0*/ 	.word	0x00012af0


	//   ....[81]....
        /*05e4*/ 	.word	0x00012b70


	//   ....[82]....
        /*05e8*/ 	.word	0x00012b90


	//   ....[83]....
        /*05ec*/ 	.word	0x00012c10


	//   ....[84]....
        /*05f0*/ 	.word	0x00012c30


	//   ....[85]....
        /*05f4*/ 	.word	0x00012c40


	//   ....[86]....
        /*05f8*/ 	.word	0x00012c50


	//   ....[87]....
        /*05fc*/ 	.word	0x00012cf0


	//   ....[88]....
        /*0600*/ 	.word	0x00012d40


	//   ....[89]....
        /*0604*/ 	.word	0x00012d60


	//   ....[90]....
        /*0608*/ 	.word	0x00012d80


	//   ....[91]....
        /*060c*/ 	.word	0x00012dd0


	//   ....[92]....
        /*0610*/ 	.word	0x00012df0


	//   ....[93]....
        /*0614*/ 	.word	0x00012e00


	//   ....[94]....
        /*0618*/ 	.word	0x000135a0


	//   ....[95]....
        /*061c*/ 	.word	0x000135c0


	//   ....[96]....
        /*0620*/ 	.word	0x00013630


	//   ....[97]....
        /*0624*/ 	.word	0x00013640


	//   ....[98]....
        /*0628*/ 	.word	0x00013680


	//   ....[99]....
        /*062c*/ 	.word	0x00013690


	//   ....[100]....
        /*0630*/ 	.word	0x000136d0


	//   ....[101]....
        /*0634*/ 	.word	0x000136e0


	//   ....[102]....
        /*0638*/ 	.word	0x00013720


	//   ....[103]....
        /*063c*/ 	.word	0x00013730


	//   ....[104]....
        /*0640*/ 	.word	0x00013770


	//   ....[105]....
        /*0644*/ 	.word	0x00013780


	//   ....[106]....
        /*0648*/ 	.word	0x000137c0


	//   ....[107]....
        /*064c*/ 	.word	0x000137d0


	//   ....[108]....
        /*0650*/ 	.word	0x000137e0


	//   ....[109]....
        /*0654*/ 	.word	0x00013820


	//   ....[110]....
        /*0658*/ 	.word	0x00013ae0


	//   ....[111]....
        /*065c*/ 	.word	0x00013b00


	//   ....[112]....
        /*0660*/ 	.word	0x00013b60


	//   ....[113]....
        /*0664*/ 	.word	0x00013b70


	//   ....[114]....
        /*0668*/ 	.word	0x00013bc0


	//   ....[115]....
        /*066c*/ 	.word	0x00013bd0


	//   ....[116]....
        /*0670*/ 	.word	0x00013c20


	//   ....[117]....
        /*0674*/ 	.word	0x00013c30


	//   ....[118]....
        /*0678*/ 	.word	0x00013c80


	//   ....[119]....
        /*067c*/ 	.word	0x00013c90


	//   ....[120]....
        /*0680*/ 	.word	0x00013ce0


	//   ....[121]....
        /*0684*/ 	.word	0x00013cf0


	//   ....[122]....
        /*0688*/ 	.word	0x00013d40


	//   ....[123]....
        /*068c*/ 	.word	0x00013d50


	//   ....[124]....
        /*0690*/ 	.word	0x00013d60


	//   ....[125]....
        /*0694*/ 	.word	0x00013db0


	//   ....[126]....
        /*0698*/ 	.word	0x00014380


	//   ....[127]....
        /*069c*/ 	.word	0x00014390


	//   ....[128]....
        /*06a0*/ 	.word	0x000143a0


	//   ....[129]....
        /*06a4*/ 	.word	0x000143b0


	//   ....[130]....
        /*06a8*/ 	.word	0x000143c0


	//   ....[131]....
        /*06ac*/ 	.word	0x00014410


	//   ....[132]....
        /*06b0*/ 	.word	0x00014460


	//   ....[133]....
        /*06b4*/ 	.word	0x00014490


	//   ....[134]....
        /*06b8*/ 	.word	0x000144c0


	//   ....[135]....
        /*06bc*/ 	.word	0x000144f0


	//   ....[136]....
        /*06c0*/ 	.word	0x00014520


	//   ....[137]....
        /*06c4*/ 	.word	0x00014550


	//   ....[138]....
        /*06c8*/ 	.word	0x00014580


	//   ....[139]....
        /*06cc*/ 	.word	0x000145b0


	//   ....[140]....
        /*06d0*/ 	.word	0x000145e0


	//   ....[141]....
        /*06d4*/ 	.word	0x00014610


	//   ....[142]....
        /*06d8*/ 	.word	0x00014910


	//   ....[143]....
        /*06dc*/ 	.word	0x00014b00


	//   ....[144]....
        /*06e0*/ 	.word	0x00015150


	//   ....[145]....
        /*06e4*/ 	.word	0x00015230


	//   ....[146]....
        /*06e8*/ 	.word	0x000152d0


	//   ....[147]....
        /*06ec*/ 	.word	0x00015330


	//   ....[148]....
        /*06f0*/ 	.word	0x00015420


	//   ....[149]....
        /*06f4*/ 	.word	0x00015490


	//   ....[150]....
        /*06f8*/ 	.word	0x00015580


	//   ....[151]....
        /*06fc*/ 	.word	0x000155f0


	//   ....[152]....
        /*0700*/ 	.word	0x000156e0


	//   ....[153]....
        /*0704*/ 	.word	0x00015750


	//   ....[154]....
        /*0708*/ 	.word	0x00015840


	//   ....[155]....
        /*070c*/ 	.word	0x000158b0


	//   ....[156]....
        /*0710*/ 	.word	0x000159a0


	//   ....[157]....
        /*0714*/ 	.word	0x00015a10


	//   ....[158]....
        /*0718*/ 	.word	0x00015b00


	//   ....[159]....
        /*071c*/ 	.word	0x00015b70


	//   ....[160]....
        /*0720*/ 	.word	0x00015c50


	//   ....[161]....
        /*0724*/ 	.word	0x00015ce0


	//   ....[162]....
        /*0728*/ 	.word	0x00015d50


	//   ....[163]....
        /*072c*/ 	.word	0x00015db0


	//   ....[164]....
        /*0730*/ 	.word	0x00015ea0


	//   ....[165]....
        /*0734*/ 	.word	0x00015f00


	//   ....[166]....
        /*0738*/ 	.word	0x00016000


	//   ....[167]....
        /*073c*/ 	.word	0x00016060


	//   ....[168]....
        /*0740*/ 	.word	0x00016160


	//   ....[169]....
        /*0744*/ 	.word	0x000161c0


	//   ....[170]....
        /*0748*/ 	.word	0x000162c0


	//   ....[171]....
        /*074c*/ 	.word	0x00016320


	//   ....[172]....
        /*0750*/ 	.word	0x00016420


	//   ....[173]....
        /*0754*/ 	.word	0x00016480


	//   ....[174]....
        /*0758*/ 	.word	0x00016580


	//   ....[175]....
        /*075c*/ 	.word	0x000165e0


	//   ....[176]....
        /*0760*/ 	.word	0x00016680


	//   ....[177]....
        /*0764*/ 	.word	0x00016740


	//   ....[178]....
        /*0768*/ 	.word	0x00016810


	//   ....[179]....
        /*076c*/ 	.word	0x00016870


	//   ....[180]....
        /*0770*/ 	.word	0x00016930


	//   ....[181]....
        /*0774*/ 	.word	0x00016990


	//   ....[182]....
        /*0778*/ 	.word	0x00016a40


	//   ....[183]....
        /*077c*/ 	.word	0x00016ac0


	//   ....[184]....
        /*0780*/ 	.word	0x00016b70


	//   ....[185]....
        /*0784*/ 	.word	0x00016ca0


	//   ....[186]....
        /*0788*/ 	.word	0x00016d50


	//   ....[187]....
        /*078c*/ 	.word	0x00016dd0


	//   ....[188]....
        /*0790*/ 	.word	0x00016e90


	//   ....[189]....
        /*0794*/ 	.word	0x00016ef0


	//   ....[190]....
        /*0798*/ 	.word	0x00016fa0


	//   ....[191]....
        /*079c*/ 	.word	0x00017000


	//   ....[192]....
        /*07a0*/ 	.word	0x000170b0


	//   ....[193]....
        /*07a4*/ 	.word	0x00017110


	//   ....[194]....
        /*07a8*/ 	.word	0x000171c0


	//   ....[195]....
        /*07ac*/ 	.word	0x00017220


	//   ....[196]....
        /*07b0*/ 	.word	0x000172d0


	//   ....[197]....
        /*07b4*/ 	.word	0x00017330


	//   ....[198]....
        /*07b8*/ 	.word	0x000173e0


	//   ....[199]....
        /*07bc*/ 	.word	0x00017440


	//   ....[200]....
        /*07c0*/ 	.word	0x000174f0


	//   ....[201]....
        /*07c4*/ 	.word	0x000175e0


	//   ....[202]....
        /*07c8*/ 	.word	0x00017680


	//   ....[203]....
        /*07cc*/ 	.word	0x000176e0


	//   ....[204]....
        /*07d0*/ 	.word	0x000177a0


	//   ....[205]....
        /*07d4*/ 	.word	0x00017800


	//   ....[206]....
        /*07d8*/ 	.word	0x000178c0


	//   ....[207]....
        /*07dc*/ 	.word	0x00017920


	//   ....[208]....
        /*07e0*/ 	.word	0x000179e0


	//   ....[209]....
        /*07e4*/ 	.word	0x00017a40


	//   ....[210]....
        /*07e8*/ 	.word	0x00017b00


	//   ....[211]....
        /*07ec*/ 	.word	0x00017b60


	//   ....[212]....
        /*07f0*/ 	.word	0x00017c20


	//   ....[213]....
        /*07f4*/ 	.word	0x00017c80


	//   ....[214]....
        /*07f8*/ 	.word	0x00017d40


	//   ....[215]....
        /*07fc*/ 	.word	0x00017da0


	//   ....[216]....
        /*0800*/ 	.word	0x00017e60


	//   ....[217]....
        /*0804*/ 	.word	0x00017f50


	//   ....[218]....
        /*0808*/ 	.word	0x00018000


	//   ....[219]....
        /*080c*/ 	.word	0x00018090


	//   ....[220]....
        /*0810*/ 	.word	0x00018140


	//   ....[221]....
        /*0814*/ 	.word	0x000181a0


	//   ....[222]....
        /*0818*/ 	.word	0x00018250


	//   ....[223]....
        /*081c*/ 	.word	0x000182b0


	//   ....[224]....
        /*0820*/ 	.word	0x00018370


	//   ....[225]....
        /*0824*/ 	.word	0x000183d0


	//   ....[226]....
        /*0828*/ 	.word	0x00018480


	//   ....[227]....
        /*082c*/ 	.word	0x000184e0


	//   ....[228]....
        /*0830*/ 	.word	0x000185a0


	//   ....[229]....
        /*0834*/ 	.word	0x00018600


	//   ....[230]....
        /*0838*/ 	.word	0x000186b0


	//   ....[231]....
        /*083c*/ 	.word	0x00018710


	//   ....[232]....
        /*0840*/ 	.word	0x000187d0


	//   ....[233]....
        /*0844*/ 	.word	0x00018860


	//   ....[234]....
        /*0848*/ 	.word	0x00018980


	//----- nvinfo : EIATTR_REG_RECONFIG
	.align		4
.L_173:
        /*084c*/ 	.byte	0x01, 0x54
	.zero		2


	//----- nvinfo : EIATTR_SYSCALL_OFFSETS
	.align		4
        /*0850*/ 	.byte	0x04, 0x46
        /*0852*/ 	.short	(.L_175 - .L_174)


	//   ....[0]....
.L_174:
        /*0854*/ 	.word	0x00001830


	//   ....[1]....
        /*0858*/ 	.word	0x000111e0


	//   ....[2]....
        /*085c*/ 	.word	0x00011330


	//   ....[3]....
        /*0860*/ 	.word	0x00011420


	//   ....[4]....
        /*0864*/ 	.word	0x00012300


	//----- nvinfo : EIATTR_MBARRIER_INSTR_OFFSETS
	.align		4
.L_175:
        /*0868*/ 	.byte	0x04, 0x39
        /*086a*/ 	.short	(.L_177 - .L_176)


	//   ....[0]....
.L_176:
        /*086c*/ 	.word	0x00000180
        /*0870*/ 	.word	0x000000ff
        /*0874*/ 	.word	0x00016800
        /*0878*/ 	.short	0x0100
        /*087a*/ 	.byte	0x08
	.zero		1


	//   ....[1]....
        /*087c*/ 	.word	0x00000190
        /*0880*/ 	.word	0x000000ff
        /*0884*/ 	.word	0x00016820
        /*0888*/ 	.short	0x0100
        /*088a*/ 	.byte	0x08
	.zero		1


	//   ....[2]....
        /*088c*/ 	.word	0x00000280
        /*0890*/ 	.word	0x000000ff
        /*0894*/ 	.word	0x00016830
        /*0898*/ 	.short	0x0100
        /*089a*/ 	.byte	0x08
	.zero		1


	//   ....[3]....
        /*089c*/ 	.word	0x00000290
        /*08a0*/ 	.word	0x000000ff
        /*08a4*/ 	.word	0x00016840
        /*08a8*/ 	.short	0x0100
        /*08aa*/ 	.byte	0x08
	.zero		1


	//   ....[4]....
        /*08ac*/ 	.word	0x000002a0
        /*08b0*/ 	.word	0x000000ff
        /*08b4*/ 	.word	0x00016838
        /*08b8*/ 	.short	0x0100
        /*08ba*/ 	.byte	0x08
	.zero		1


	//   ....[5]....
        /*08bc*/ 	.word	0x000002b0
        /*08c0*/ 	.word	0x000000ff
        /*08c4*/ 	.word	0x00016848
        /*08c8*/ 	.short	0x0100
        /*08ca*/ 	.byte	0x08
	.zero		1


	//   ....[6]....
        /*08cc*/ 	.word	0x000003e0
        /*08d0*/ 	.word	0x000000ff
        /*08d4*/ 	.word	0x00016850
        /*08d8*/ 	.short	0x0100
        /*08da*/ 	.byte	0x08
	.zero		1


	//   ....[7]....
        /*08dc*/ 	.word	0x000003f0
        /*08e0*/ 	.word	0x000000ff
        /*08e4*/ 	.word	0x00016860
        /*08e8*/ 	.short	0x0100
        /*08ea*/ 	.byte	0x08
	.zero		1


	//   ....[8]....
        /*08ec*/ 	.word	0x00000400
        /*08f0*/ 	.word	0x000000ff
        /*08f4*/ 	.word	0x00016858
        /*08f8*/ 	.short	0x0100
        /*08fa*/ 	.byte	0x08
	.zero		1


	//   ....[9]....
        /*08fc*/ 	.word	0x00000410
        /*0900*/ 	.word	0x000000ff
        /*0904*/ 	.word	0x00016868
        /*0908*/ 	.short	0x0100
        /*090a*/ 	.byte	0x08
	.zero		1


	//   ....[10]....
        /*090c*/ 	.word	0x00000500
        /*0910*/ 	.word	0x000000ff
        /*0914*/ 	.word	0x00016870
        /*0918*/ 	.short	0x0100
        /*091a*/ 	.byte	0x06
	.zero		1


	//   ....[11]....
        /*091c*/ 	.word	0x00000510
        /*0920*/ 	.word	0x000000ff
        /*0924*/ 	.word	0x00016880
        /*0928*/ 	.short	0x0100
        /*092a*/ 	.byte	0x06
	.zero		1


	//   ....[12]....
        /*092c*/ 	.word	0x00000520
        /*0930*/ 	.word	0x000000ff
        /*0934*/ 	.word	0x00016878
        /*0938*/ 	.short	0x0100
        /*093a*/ 	.byte	0x06
	.zero		1


	//   ....[13]....
        /*093c*/ 	.word	0x00000530
        /*0940*/ 	.word	0x000000ff
        /*0944*/ 	.word	0x00016888
        /*0948*/ 	.short	0x0100
        /*094a*/ 	.byte	0x06
	.zero		1


	//   ....[14]....
        /*094c*/ 	.word	0x00000660
        /*0950*/ 	.word	0x000000ff
        /*0954*/ 	.word	0x00016890
        /*0958*/ 	.short	0x0100
        /*095a*/ 	.byte	0x08
	.zero		1


	//   ....[15]....
        /*095c*/ 	.word	0x00000670
        /*0960*/ 	.word	0x000000ff
        /*0964*/ 	.word	0x000168a0
        /*0968*/ 	.short	0x0100
        /*096a*/ 	.byte	0x08
	.zero		1


	//   ....[16]....
        /*096c*/ 	.word	0x00000680
        /*0970*/ 	.word	0x000000ff
        /*0974*/ 	.word	0x00016898
        /*0978*/ 	.short	0x0100
        /*097a*/ 	.byte	0x08
	.zero		1


	//   ....[17]....
        /*097c*/ 	.word	0x00000690
        /*0980*/ 	.word	0x000000ff
        /*0984*/ 	.word	0x000168a8
        /*0988*/ 	.short	0x0100
        /*098a*/ 	.byte	0x08
	.zero		1


	//   ....[18]....
        /*098c*/ 	.word	0x000007d0
        /*0990*/ 	.word	0x000000ff
        /*0994*/ 	.word	0x000168b0
        /*0998*/ 	.short	0x0100
        /*099a*/ 	.byte	0x08
	.zero		1


	//   ....[19]....
        /*099c*/ 	.word	0x000007e0
        /*09a0*/ 	.word	0x000000ff
        /*09a4*/ 	.word	0x000168c0
        /*09a8*/ 	.short	0x0100
        /*09aa*/ 	.byte	0x08
	.zero		1


	//   ....[20]....
        /*09ac*/ 	.word	0x000007f0
        /*09b0*/ 	.word	0x000000ff
        /*09b4*/ 	.word	0x000168b8
        /*09b8*/ 	.short	0x0100
        /*09ba*/ 	.byte	0x08
	.zero		1


	//   ....[21]....
        /*09bc*/ 	.word	0x00000800
        /*09c0*/ 	.word	0x000000ff
        /*09c4*/ 	.word	0x000168c8
        /*09c8*/ 	.short	0x0100
        /*09ca*/ 	.byte	0x08
	.zero		1


	//   ....[22]....
        /*09cc*/ 	.word	0x000018b0
        /*09d0*/ 	.word	0x000000ff
        /*09d4*/ 	.word	0x00016800
        /*09d8*/ 	.short	0x010a
        /*09da*/ 	.byte	0x2d
	.zero		1


	//   ....[23]....
        /*09dc*/ 	.word	0x00001930
        /*09e0*/ 	.word	0x00000059
        /*09e4*/ 	.word	0x00016830
        /*09e8*/ 	.short	0x010a
        /*09ea*/ 	.byte	0x3f
	.zero		1


	//   ....[24]....
        /*09ec*/ 	.word	0x00001970
        /*09f0*/ 	.word	0x00000059
        /*09f4*/ 	.word	0x00016830
        /*09f8*/ 	.short	0x010a
        /*09fa*/ 	.byte	0x3f
	.zero		1


	//   ....[25]....
        /*09fc*/ 	.word	0x00002140
        /*0a00*/ 	.word	0x000000ff
        /*0a04*/ 	.word	0x00000000
        /*0a08*/ 	.short	0x0101
        /*0a0a*/ 	.byte	0x06
	.zero		1


	//   ....[26]....
        /*0a0c*/ 	.word	0x00005400
        /*0a10*/ 	.word	0x000000ff
        /*0a14*/ 	.word	0x00016830
        /*0a18*/ 	.short	0x010a
        /*0a1a*/ 	.byte	0x06
	.zero		1


	//   ....[27]....
        /*0a1c*/ 	.word	0x00005440
        /*0a20*/ 	.word	0x000000ff
        /*0a24*/ 	.word	0x00016830
        /*0a28*/ 	.short	0x010a
        /*0a2a*/ 	.byte	0x06
	.zero		1


	//   ....[28]....
        /*0a2c*/ 	.word	0x00005650
        /*0a30*/ 	.word	0x000000ff
        /*0a34*/ 	.word	0x00016850
        /*0a38*/ 	.short	0x010a
        /*0a3a*/ 	.byte	0x06
	.zero		1


	//   ....[29]....
        /*0a3c*/ 	.word	0x00005690
        /*0a40*/ 	.word	0x000000ff
        /*0a44*/ 	.word	0x00016850
        /*0a48*/ 	.short	0x010a
        /*0a4a*/ 	.byte	0x06
	.zero		1


	//   ....[30]....
        /*0a4c*/ 	.word	0x00005f20
        /*0a50*/ 	.word	0x000000ff
        /*0a54*/ 	.word	0x00000000
        /*0a58*/ 	.short	0x0101
        /*0a5a*/ 	.byte	0x06
	.zero		1


	//   ....[31]....
        /*0a5c*/ 	.word	0x00008590
        /*0a60*/ 	.word	0x000000ff
        /*0a64*/ 	.word	0x00000000
        /*0a68*/ 	.short	0x0101
        /*0a6a*/ 	.byte	0x06
	.zero		1


	//   ....[32]....
        /*0a6c*/ 	.word	0x00008ca0
        /*0a70*/ 	.word	0x000000ff
        /*0a74*/ 	.word	0x00016830
        /*0a78*/ 	.short	0x010a
        /*0a7a*/ 	.byte	0x06
	.zero		1


	//   ....[33]....
        /*0a7c*/ 	.word	0x00008ce0
        /*0a80*/ 	.word	0x000000ff
        /*0a84*/ 	.word	0x00016830
        /*0a88*/ 	.short	0x010a
        /*0a8a*/ 	.byte	0x06
	.zero		1


	//   ....[34]....
        /*0a8c*/ 	.word	0x00008ef0
        /*0a90*/ 	.word	0x000000ff
        /*0a94*/ 	.word	0x00016850
        /*0a98*/ 	.short	0x010a
        /*0a9a*/ 	.byte	0x06
	.zero		1


	//   ....[35]....
        /*0a9c*/ 	.word	0x00008f30
        /*0aa0*/ 	.word	0x000000ff
        /*0aa4*/ 	.word	0x00016850
        /*0aa8*/ 	.short	0x010a
        /*0aaa*/ 	.byte	0x06
	.zero		1


	//   ....[36]....
        /*0aac*/ 	.word	0x00009810
        /*0ab0*/ 	.word	0x000000ff
        /*0ab4*/ 	.word	0x00000000
        /*0ab8*/ 	.short	0x0101
        /*0aba*/ 	.byte	0x06
	.zero		1


	//   ....[37]....
        /*0abc*/ 	.word	0x0000ad00
        /*0ac0*/ 	.word	0x000000ff
        /*0ac4*/ 	.word	0x00000000
        /*0ac8*/ 	.short	0x0101
        /*0aca*/ 	.byte	0x06
	.zero		1


	//   ....[38]....
        /*0acc*/ 	.word	0x0000b210
        /*0ad0*/ 	.word	0x000000ff
        /*0ad4*/ 	.word	0x00016830
        /*0ad8*/ 	.short	0x010a
        /*0ada*/ 	.byte	0x06
	.zero		1


	//   ....[39]....
        /*0adc*/ 	.word	0x0000b250
        /*0ae0*/ 	.word	0x000000ff
        /*0ae4*/ 	.word	0x00016830
        /*0ae8*/ 	.short	0x010a
        /*0aea*/ 	.byte	0x06
	.zero		1


	//   ....[40]....
        /*0aec*/ 	.word	0x0000b430
        /*0af0*/ 	.word	0x000000ff
        /*0af4*/ 	.word	0x00016850
        /*0af8*/ 	.short	0x010a
        /*0afa*/ 	.byte	0x06
	.zero		1


	//   ....[41]....
        /*0afc*/ 	.word	0x0000b470
        /*0b00*/ 	.word	0x000000ff
        /*0b04*/ 	.word	0x00016850
        /*0b08*/ 	.short	0x010a
        /*0b0a*/ 	.byte	0x06
	.zero		1


	//   ....[42]....
        /*0b0c*/ 	.word	0x0000bcf0
        /*0b10*/ 	.word	0x000000ff
        /*0b14*/ 	.word	0x00000000
        /*0b18*/ 	.short	0x0101
        /*0b1a*/ 	.byte	0x06
	.zero		1


	//   ....[43]....
        /*0b1c*/ 	.word	0x0000e360
        /*0b20*/ 	.word	0x000000ff
        /*0b24*/ 	.word	0x00000000
        /*0b28*/ 	.short	0x0101
        /*0b2a*/ 	.byte	0x06
	.zero		1


	//   ....[44]....
        /*0b2c*/ 	.word	0x0000e760
        /*0b30*/ 	.word	0x000000ff
        /*0b34*/ 	.word	0x00016850
        /*0b38*/ 	.short	0x010a
        /*0b3a*/ 	.byte	0x05
	.zero		1


	//   ....[45]....
        /*0b3c*/ 	.word	0x0000e7a0
        /*0b40*/ 	.word	0x000000ff
        /*0b44*/ 	.word	0x00016850
        /*0b48*/ 	.short	0x010a
        /*0b4a*/ 	.byte	0x05
	.zero		1


	//   ....[46]....
        /*0b4c*/ 	.word	0x0000ecf0
        /*0b50*/ 	.word	0x000000ff
        /*0b54*/ 	.word	0x00000000
        /*0b58*/ 	.short	0x0101
        /*0b5a*/ 	.byte	0x04
	.zero		1


	//   ....[47]....
        /*0b5c*/ 	.word	0x0000f9c0
        /*0b60*/ 	.word	0x0000001f
        /*0b64*/ 	.word	0x00000000
        /*0b68*/ 	.short	0x0101
        /*0b6a*/ 	.byte	0x3f
	.zero		1


	//   ....[48]....
        /*0b6c*/ 	.word	0x00011980
        /*0b70*/ 	.word	0x00000000
        /*0b74*/ 	.word	0x00016840
        /*0b78*/ 	.short	0x010a
        /*0b7a*/ 	.byte	0x3f
	.zero		1


	//   ....[49]....
        /*0b7c*/ 	.word	0x000120e0
        /*0b80*/ 	.word	0x00000000
        /*0b84*/ 	.word	0x00016830
        /*0b88*/ 	.short	0x0107
        /*0b8a*/ 	.byte	0x3f
	.zero		1


	//   ....[50]....
        /*0b8c*/ 	.word	0x000121a0
        /*0b90*/ 	.word	0x00000000
        /*0b94*/ 	.word	0x00016830
        /*0b98*/ 	.short	0x0101
        /*0b9a*/ 	.byte	0x3f
	.zero		1


	//   ....[51]....
        /*0b9c*/ 	.word	0x00012ef0
        /*0ba0*/ 	.word	0x00000010
        /*0ba4*/ 	.word	0x00016800
        /*0ba8*/ 	.short	0x0107
        /*0baa*/ 	.byte	0x3f
	.zero		1


	//   ....[52]....
        /*0bac*/ 	.word	0x00012fe0
        /*0bb0*/ 	.word	0x00000010
        /*0bb4*/ 	.word	0x00016800
        /*0bb8*/ 	.short	0x0101
        /*0bba*/ 	.byte	0x3f
	.zero		1


	//   ....[53]....
        /*0bbc*/ 	.word	0x00013000
        /*0bc0*/ 	.word	0x00000010
        /*0bc4*/ 	.word	0x00016820
        /*0bc8*/ 	.short	0x010a
        /*0bca*/ 	.byte	0x3f
	.zero		1


	//   ....[54]....
        /*0bcc*/ 	.word	0x00013380
        /*0bd0*/ 	.word	0x00000005
        /*0bd4*/ 	.word	0x00016840
        /*0bd8*/ 	.short	0x010a
        /*0bda*/ 	.byte	0x3f
	.zero		1


	//   ....[55]....
        /*0bdc*/ 	.word	0x000138a0
        /*0be0*/ 	.word	0x00000005
        /*0be4*/ 	.word	0x00016830
        /*0be8*/ 	.short	0x0107
        /*0bea*/ 	.byte	0x3f
	.zero		1


	//   ....[56]....
        /*0bec*/ 	.word	0x00013960
        /*0bf0*/ 	.word	0x00000005
        /*0bf4*/ 	.word	0x00016830
        /*0bf8*/ 	.short	0x0101
        /*0bfa*/ 	.byte	0x3f
	.zero		1


	//   ....[57]....
        /*0bfc*/ 	.word	0x000139c0
        /*0c00*/ 	.word	0x00000005
        /*0c04*/ 	.word	0x00016860
        /*0c08*/ 	.short	0x010a
        /*0c0a*/ 	.byte	0x3f
	.zero		1


	//   ....[58]....
        /*0c0c*/ 	.word	0x00013e80
        /*0c10*/ 	.word	0x00000005
        /*0c14*/ 	.word	0x00016850
        /*0c18*/ 	.short	0x0107
        /*0c1a*/ 	.byte	0x3f
	.zero		1


	//   ....[59]....
        /*0c1c*/ 	.word	0x00014030
        /*0c20*/ 	.word	0x00000005
        /*0c24*/ 	.word	0x00016850
        /*0c28*/ 	.short	0x0101
        /*0c2a*/ 	.byte	0x3f
	.zero		1


	//   ....[60]....
        /*0c2c*/ 	.word	0x00014240
        /*0c30*/ 	.word	0x00000004
        /*0c34*/ 	.word	0x00016860
        /*0c38*/ 	.short	0x010a
        /*0c3a*/ 	.byte	0x3f
	.zero		1


	//   ....[61]....
        /*0c3c*/ 	.word	0x000146f0
        /*0c40*/ 	.word	0x00000004
        /*0c44*/ 	.word	0x00016850
        /*0c48*/ 	.short	0x0107
        /*0c4a*/ 	.byte	0x3f
	.zero		1


	//   ....[62]....
        /*0c4c*/ 	.word	0x000147b0
        /*0c50*/ 	.word	0x00000004
        /*0c54*/ 	.word	0x00016850
        /*0c58*/ 	.short	0x0101
        /*0c5a*/ 	.byte	0x3f
	.zero		1


	//   ....[63]....
        /*0c5c*/ 	.word	0x00014a80
        /*0c60*/ 	.word	0x00000004
        /*0c64*/ 	.word	0x00016820
        /*0c68*/ 	.short	0x010a
        /*0c6a*/ 	.byte	0x3f
	.zero		1


	//   ....[64]....
        /*0c6c*/ 	.word	0x00014c00
        /*0c70*/ 	.word	0x00000005
        /*0c74*/ 	.word	0x00016840
        /*0c78*/ 	.short	0x010a
        /*0c7a*/ 	.byte	0x3f
	.zero		1


	//   ....[65]....
        /*0c7c*/ 	.word	0x00014ca0
        /*0c80*/ 	.word	0x00000017
        /*0c84*/ 	.word	0x00016840
        /*0c88*/ 	.short	0x010a
        /*0c8a*/ 	.byte	0x3f
	.zero		1


	//   ....[66]....
        /*0c8c*/ 	.word	0x00014ce0
        /*0c90*/ 	.word	0x00000005
        /*0c94*/ 	.word	0x00016860
        /*0c98*/ 	.short	0x010a
        /*0c9a*/ 	.byte	0x3f
	.zero		1


	//   ....[67]....
        /*0c9c*/ 	.word	0x00014d20
        /*0ca0*/ 	.word	0x00000017
        /*0ca4*/ 	.word	0x00016860
        /*0ca8*/ 	.short	0x010a
        /*0caa*/ 	.byte	0x3f
	.zero		1


	//   ....[68]....
        /*0cac*/ 	.word	0x00014d90
        /*0cb0*/ 	.word	0x00000003
        /*0cb4*/ 	.word	0x00016800
        /*0cb8*/ 	.short	0x010a
        /*0cba*/ 	.byte	0x3f
	.zero		1


	//   ....[69]....
        /*0cbc*/ 	.word	0x00014de0
        /*0cc0*/ 	.word	0x00000059
        /*0cc4*/ 	.word	0x00016830
        /*0cc8*/ 	.short	0x010a
        /*0cca*/ 	.byte	0x3f
	.zero		1


	//   ....[70]....
        /*0ccc*/ 	.word	0x00014e40
        /*0cd0*/ 	.word	0x00000007
        /*0cd4*/ 	.word	0x00016830
        /*0cd8*/ 	.short	0x010a
        /*0cda*/ 	.byte	0x3f
	.zero		1


	//   ....[71]....
        /*0cdc*/ 	.word	0x00014ea0
        /*0ce0*/ 	.word	0x00000007
        /*0ce4*/ 	.word	0x00016850
        /*0ce8*/ 	.short	0x010a
        /*0cea*/ 	.byte	0x3f
	.zero		1


	//   ....[72]....
        /*0cec*/ 	.word	0x00014f00
        /*0cf0*/ 	.word	0x00000008
        /*0cf4*/ 	.word	0x00016830
        /*0cf8*/ 	.short	0x010a
        /*0cfa*/ 	.byte	0x3f
	.zero		1


	//   ....[73]....
        /*0cfc*/ 	.word	0x00014f60
        /*0d00*/ 	.word	0x00000008
        /*0d04*/ 	.word	0x00016850
        /*0d08*/ 	.short	0x010a
        /*0d0a*/ 	.byte	0x3f
	.zero		1


	//   ....[74]....
        /*0d0c*/ 	.word	0x00014fc0
        /*0d10*/ 	.word	0x00000007
        /*0d14*/ 	.word	0x00016830
        /*0d18*/ 	.short	0x010a
        /*0d1a*/ 	.byte	0x3f
	.zero		1


	//   ....[75]....
        /*0d1c*/ 	.word	0x00015020
        /*0d20*/ 	.word	0x00000007
        /*0d24*/ 	.word	0x00016850
        /*0d28*/ 	.short	0x010a
        /*0d2a*/ 	.byte	0x3f
	.zero		1


	//   ....[76]....
        /*0d2c*/ 	.word	0x00015080
        /*0d30*/ 	.word	0x00000004
        /*0d34*/ 	.word	0x00016850
        /*0d38*/ 	.short	0x010a
        /*0d3a*/ 	.byte	0x3f
	.zero		1


	//   ....[77]....
        /*0d3c*/ 	.word	0x00015180
        /*0d40*/ 	.word	0x00000000
        /*0d44*/ 	.word	0x00016840
        /*0d48*/ 	.short	0x010a
        /*0d4a*/ 	.byte	0x3f
	.zero		1


	//   ....[78]....
        /*0d4c*/ 	.word	0x00016ba0
        /*0d50*/ 	.word	0x00000010
        /*0d54*/ 	.word	0x00016820
        /*0d58*/ 	.short	0x010a
        /*0d5a*/ 	.byte	0x3f
	.zero		1


	//   ....[79]....
        /*0d5c*/ 	.word	0x00016bf0
        /*0d60*/ 	.word	0x00000005
        /*0d64*/ 	.word	0x00016840
        /*0d68*/ 	.short	0x010a
        /*0d6a*/ 	.byte	0x3f
	.zero		1


	//   ....[80]....
        /*0d6c*/ 	.word	0x00017530
        /*0d70*/ 	.word	0x00000005
        /*0d74*/ 	.word	0x00016860
        /*0d78*/ 	.short	0x010a
        /*0d7a*/ 	.byte	0x3f
	.zero		1


	//   ....[81]....
        /*0d7c*/ 	.word	0x00017ea0
        /*0d80*/ 	.word	0x00000004
        /*0d84*/ 	.word	0x00016860
        /*0d88*/ 	.short	0x010a
        /*0d8a*/ 	.byte	0x3f
	.zero		1


	//   ....[82]....
        /*0d8c*/ 	.word	0x000188a0
        /*0d90*/ 	.word	0x00000004
        /*0d94*/ 	.word	0x00016820
        /*0d98*/ 	.short	0x010a
        /*0d9a*/ 	.byte	0x3f
	.zero		1


	//   ....[83]....
        /*0d9c*/ 	.word	0x00018a40
        /*0da0*/ 	.word	0x00000005
        /*0da4*/ 	.word	0x00016840
        /*0da8*/ 	.short	0x010a
        /*0daa*/ 	.byte	0x3f
	.zero		1


	//   ....[84]....
        /*0dac*/ 	.word	0x00018a90
        /*0db0*/ 	.word	0x00000017
        /*0db4*/ 	.word	0x00016840
        /*0db8*/ 	.short	0x010a
        /*0dba*/ 	.byte	0x3f
	.zero		1


	//   ....[85]....
        /*0dbc*/ 	.word	0x00018ae0
        /*0dc0*/ 	.word	0x00000005
        /*0dc4*/ 	.word	0x00016860
        /*0dc8*/ 	.short	0x010a
        /*0dca*/ 	.byte	0x3f
	.zero		1


	//----- nvinfo : EIATTR_NUM_MBARRIERS
	.align		4
.L_177:
        /*0dcc*/ 	.byte	0x03, 0x38
        /*0dce*/ 	.short	0x0016


	//----- nvinfo : EIATTR_EXIT_INSTR_OFFSETS
	.align		4
        /*0dd0*/ 	.byte	0x04, 0x1c
        /*0dd2*/ 	.short	(.L_179 - .L_178)


	//   ....[0]....
.L_178:
        /*0dd4*/ 	.word	0x00000970


	//   ....[1]....
        /*0dd8*/ 	.word	0x00010370


	//   ....[2]....
        /*0ddc*/ 	.word	0x00014d70


	//----- nvinfo : EIATTR_MAX_THREADS
	.align		4
.L_179:
        /*0de0*/ 	.byte	0x04, 0x05
        /*0de2*/ 	.short	(.L_181 - .L_180)
.L_180:
        /*0de4*/ 	.word	0x00000200
        /*0de8*/ 	.word	0x00000001
        /*0dec*/ 	.word	0x00000001


	//----- nvinfo : EIATTR_CRS_STACK_SIZE
	.align		4
.L_181:
        /*0df0*/ 	.byte	0x04, 0x1e
        /*0df2*/ 	.short	(.L_183 - .L_182)
.L_182:
        /*0df4*/ 	.word	0x00000000


	//----- nvinfo : EIATTR_CBANK_PARAM_SIZE
	.align		4
.L_183:
        /*0df8*/ 	.byte	0x03, 0x19
        /*0dfa*/ 	.short	0x0af0


	//----- nvinfo : EIATTR_PARAM_CBANK
	.align		4
        /*0dfc*/ 	.byte	0x04, 0x0a
        /*0dfe*/ 	.short	(.L_185 - .L_184)
	.align		4
.L_184:
        /*0e00*/ 	.word	index@(.nv.constant0._ZN7cutlass13device_kernelIN5flash11enable_sm90INS1_16FlashAttnFwdSm90INS1_25CollectiveMainloopFwdSm90ILi2EN4cute5tupleIJNS5_1CILi1EEES8_S8_EEENS6_IJNS7_ILi192EEENS7_ILi128EEENS7_ILi64EEEEEELi64ENS_10bfloat16_tEfNS_4arch4Sm90ELb0ELb1ELb1ELb0ELb1ELb0ELb0ELb1ELb1ELb1ELb0ELb0EEENS1_21CollectiveEpilogueFwdINS6_IJSA_SC_SB_EEES9_SE_SG_Li384ELb0ELb1ELb0ELb0EEENS1_30DynamicPersistentTileSchedulerILi384ELi128ELb0ELb1ELb1EEEEEEEEEvNT_6ParamsE)
        /*0e04*/ 	.short	0x0210
        /*0e06*/ 	.short	0x0af0


	//----- nvinfo : EIATTR_SW_WAR
	.align		4
.L_185:
        /*0e08*/ 	.byte	0x04, 0x36
        /*0e0a*/ 	.short	(.L_187 - .L_186)
.L_186:
        /*0e0c*/ 	.word	0x00000008
.L_187:


//--------------------- .nv.info._ZN7cutlass13device_kernelIN5flash11enable_sm90INS1_16FlashAttnFwdSm90INS1_25CollectiveMainloopFwdSm90ILi2EN4cute5tupleIJNS5_1CILi1EEES8_S8_EEENS6_IJNS7_ILi192EEENS7_ILi128EEENS7_ILi64EEEEEELi64ENS_10bfloat16_tEfNS_4arch4Sm90ELb0ELb1ELb1ELb1ELb1ELb0ELb0ELb1ELb1ELb1ELb0ELb0EEENS1_21CollectiveEpilogueFwdINS6_IJSA_SC_SB_EEES9_SE_SG_Li384ELb1ELb1ELb0ELb0EEENS1_36VarlenDynamicPersistentTileSchedulerILi192ELi128ELi384ELi128ELb0ELb1ELb1ELb1ELb0ELb1EEEEEEEEEvNT_6ParamsE --------------------------
	.section	.nv.info._ZN7cutlass13device_kernelIN5flash11enable_sm90INS1_16FlashAttnFwdSm90INS1_25CollectiveMainloopFwdSm90ILi2EN4cute5tupleIJNS5_1CILi1EEES8_S8_EEENS6_IJNS7_ILi192EEENS7_ILi128EEENS7_ILi64EEEEEELi64ENS_10bfloat16_tEfNS_4arch4Sm90ELb0ELb1ELb1ELb1ELb1ELb0ELb0ELb1ELb1ELb1ELb0ELb0EEENS1_21CollectiveEpilogueFwdINS6_IJSA_SC_SB_EEES9_SE_SG_Li384ELb1ELb1ELb0ELb0EEENS1_36VarlenDynamicPersistentTileSchedulerILi192ELi128ELi384ELi128ELb0ELb1ELb1ELb1ELb0ELb1EEEEEEEEEvNT_6ParamsE,"",@"SHT_CUDA_INFO"
	.sectionflags	@""
	.align	4


	//----- nvinfo : EIATTR_CUDA_API_VERSION
	.align		4
        /*0000*/ 	.byte	0x04, 0x37
        /*0002*/ 	.short	(.L_189 - .L_188)
.L_188:
        /*0004*/ 	.word	0x00000082


	//----- nvinfo : EIATTR_KPARAM_INFO
	.align		4
.L_189:
        /*0008*/ 	.byte	0x04, 0x17
        /*000a*/ 	.short	(.L_191 - .L_190)
.L_190:
        /*000c*/ 	.word	0x00000000
        /*0010*/ 	.short	0x0000
        /*0012*/ 	.short	0x0070
        /*0014*/ 	.byte	0x00, 0xf0, 0x01, 0x2a


	//----- nvinfo : EIATTR_SPARSE_MMA_MASK
	.align		4
.L_191:
        /*0018*/ 	.byte	0x03, 0x50
        /*001a*/ 	.short	0x0000


	//----- nvinfo : EIATTR_MAXREG_COUNT
	.align		4
        /*001c*/ 	.byte	0x03, 0x1b
        /*001e*/ 	.short	0x0080


	//----- nvinfo : EIATTR_NUM_BARRIERS
	.align		4
        /*0020*/ 	.byte	0x02, 0x4c
        /*0022*/ 	.byte	0x10
	.zero		1


	//----- nvinfo : EIATTR_EXTERNS
	.align		4
        /*0024*/ 	.byte	0x04, 0x0f
        /*0026*/ 	.short	(.L_193 - .L_192)


	//   ....[0]....
	.align		4
.L_192:
        /*0028*/ 	.word	index@(__assertfail)


	//----- nvinfo : EIATTR_ANNOTATIONS
	.align		4
.L_193:
        /*002c*/ 	.byte	0x04, 0x55
        /*002e*/ 	.short	(.L_195 - .L_194)


	//   ....[0]....
.L_194:
        /* <DEDUP_REMOVED lines=24> */
        /*01a4*/ 	.byte	0xf0, 0x58, 0x01, 0x00, 0x01, 0x00, 0x00, 0x00, 0x20, 0x65, 0x01, 0x00


	//----- nvinfo : EIATTR_MERCURY_ISA_VERSION
	.align		4
.L_195:
        /*01b0*/ 	.byte	0x03, 0x5f
        /*01b2*/ 	.short	0x0101


	//----- nvinfo : EIATTR_UNUSED_LOAD_BYTE_OFFSET
	.align		4
        /*01b4*/ 	.byte	0x04, 0x44
        /*01b6*/ 	.short	(.L_197 - .L_196)


	//   ....[0]....
.L_196:
        /*01b8*/ 	.word	0x00000970
        /*01bc*/ 	.word	0x0000fff0


	//   ....[1]....
        /*01c0*/ 	.word	0x0000f080
        /*01c4*/ 	.word	0x0000fff0


	//----- nvinfo : EIATTR_INT_WARP_WIDE_INSTR_OFFSETS
	.align		4
.L_197:
        /*01c8*/ 	.byte	0x04, 0x31
        /*01ca*/ 	.short	(.L_199 - .L_198)


	//   ....[0]....
.L_198:
        /*01cc*/ 	.word	0x000000c0


	//   ....[1]....
        /*01d0*/ 	.word	0x000000d0


	//   ....[2]....
        /*01d4*/ 	.word	0x00000170


	//   ....[3]....
        /*01d8*/ 	.word	0x00011f90


	//   ....[4]....
        /*01dc*/ 	.word	0x00012020


	//   ....[5]....
        /*01e0*/ 	.word	0x00015200


	//   ....[6]....
        /*01e4*/ 	.word	0x00015290


	//----- nvinfo : EIATTR_COOP_GROUP_MASK_REGIDS
	.align		4
.L_199:
        /*01e8*/ 	.byte	0x04, 0x29
        /*01ea*/ 	.short	(.L_201 - .L_200)


	//   ....[0]....
.L_200:
        /*01ec*/ 	.word	0xffffffff


	//   ....[1]....
        /*01f0*/ 	.word	0xffffffff


	//   ....[2]....
        /*01f4*/ 	.word	0xffffffff


	//   ....[3]....
        /*01f8*/ 	.word	0xffffffff


	//   ....[4]....
        /*01fc*/ 	.word	0xffffffff


	//   ....[5]....
        /*0200*/ 	.word	0xffffffff


	//   ....[6]....
        /*0204*/ 	.word	0xffffffff


	//   ....[7]....
        /*0208*/ 	.word	0xffffffff


	//   ....[8]....
        /*020c*/ 	.word	0xffffffff


	//   ....[9]....
        /*0210*/ 	.word	0xffffffff


	//   ....[10]....
        /*0214*/ 	.word	0xffffffff


	//   ....[11]....
        /*0218*/ 	.word	0xffffffff


	//   ....[12]....
        /*021c*/ 	.word	0xffffffff


	//   ....[13]....
        /*0220*/ 	.word	0xffffffff


	//   ....[14]....
        /*0224*/ 	.word	0xffffffff


	//   ....[15]....
        /*0228*/ 	.word	0xffffffff


	//   ....[16]....
        /*022c*/ 	.word	0xffffffff


	//   ....[17]....
        /*0230*/ 	.word	0xffffffff


	//   ....[18]....
        /*0234*/ 	.word	0xffffffff


	//   ....[19]....
        /*0238*/ 	.word	0xffffffff


	//   ....[20]....
        /*023c*/ 	.word	0xffffffff


	//   ....[21]....
        /*0240*/ 	.word	0xffffffff


	//   ....[22]....
        /*0244*/ 	.word	0xffffffff


	//   ....[23]....
        /*0248*/ 	.word	0xffffffff


	//   ....[24]....
        /*024c*/ 	.word	0xffffffff


	//   ....[25]....
        /*0250*/ 	.word	0xffffffff


	//   ....[26]....
        /*0254*/ 	.word	0xffffffff


	//   ....[27]....
        /*0258*/ 	.word	0xffffffff


	//   ....[28]....
        /*025c*/ 	.word	0xffffffff


	//   ....[29]....
        /*0260*/ 	.word	0xffffffff


	//   ....[30]....
        /*0264*/ 	.word	0xffffffff


	//   ....[31]....
        /*0268*/ 	.word	0xffffffff


	//   ....[32]....
        /*026c*/ 	.word	0xffffffff


	//   ....[33]....
        /*0270*/ 	.word	0xffffffff


	//   ....[34]....
        /*0274*/ 	.word	0xffffffff


	//   ....[35]....
        /*0278*/ 	.word	0xffffffff


	//   ....[36]....
        /*027c*/ 	.word	0xffffffff


	//   ....[37]....
        /*0280*/ 	.word	0xffffffff


	//   ....[38]....
        /*0284*/ 	.word	0xffffffff


	//   ....[39]....
        /*0288*/ 	.word	0xffffffff


	//   ....[40]....
        /*028c*/ 	.word	0xffffffff


	//   ....[41]....
        /*0290*/ 	.word	0xffffffff


	//   ....[42]....
        /*0294*/ 	.word	0xffffffff


	//   ....[43]....
        /*0298*/ 	.word	0xffffffff


	//   ....[44]....
        /*029c*/ 	.word	0xffffffff


	//   ....[45]....
        /*02a0*/ 	.word	0xffffffff


	//   ....[46]....
        /*02a4*/ 	.word	0xffffffff


	//   ....[47]....
        /*02a8*/ 	.word	0xffffffff


	//   ....[48]....
        /*02ac*/ 	.word	0xffffffff


	//   ....[49]....
        /*02b0*/ 	.word	0xffffffff


	//   ....[50]....
        /*02b4*/ 	.word	0xffffffff


	//   ....[51]....
        /*02b8*/ 	.word	0xffffffff


	//   ....[52]....
        /*02bc*/ 	.word	0xffffffff


	//   ....[53]....
        /*02c0*/ 	.word	0xffffffff


	//   ....[54]....
        /*02c4*/ 	.word	0xffffffff


	//   ....[55]....
        /*02c8*/ 	.word	0xffffffff


	//   ....[56]....
        /*02cc*/ 	.word	0xffffffff


	//   ....[57]....
        /*02d0*/ 	.word	0xffffffff


	//   ....[58]....
        /*02d4*/ 	.word	0xffffffff


	//   ....[59]....
        /*02d8*/ 	.word	0xffffffff


	//   ....[60]....
        /*02dc*/ 	.word	0xffffffff


	//   ....[61]....
        /*02e0*/ 	.word	0xffffffff


	//   ....[62]....
        /*02e4*/ 	.word	0xffffffff


	//   ....[63]....
        /*02e8*/ 	.word	0xffffffff


	//   ....[64]....
        /*02ec*/ 	.word	0xffffffff


	//   ....[65]....
        /*02f0*/ 	.word	0xffffffff


	//   ....[66]....
        /*02f4*/ 	.word	0xffffffff


	//   ....[67]....
        /*02f8*/ 	.word	0xffffffff


	//   ....[68]....
        /*02fc*/ 	.word	0xffffffff


	//   ....[69]....
        /*0300*/ 	.word	0xffffffff


	//   ....[70]....
        /*0304*/ 	.word	0xffffffff


	//   ....[71]....
        /*0308*/ 	.word	0xffffffff


	//   ....[72]....
        /*030c*/ 	.word	0xffffffff


	//   ....[73]....
        /*0310*/ 	.word	0xffffffff


	//   ....[74]....
        /*0314*/ 	.word	0xffffffff


	//   ....[75]....
        /*0318*/ 	.word	0xffffffff


	//   ....[76]....
        /*031c*/ 	.word	0xffffffff


	//   ....[77]....
        /*0320*/ 	.word	0xffffffff


	//   ....[78]....
        /*0324*/ 	.word	0xffffffff


	//   ....[79]....
        /*0328*/ 	.word	0xffffffff


	//   ....[80]....
        /*032c*/ 	.word	0xffffffff


	//   ....[81]....
        /*0330*/ 	.word	0xffffffff


	//   ....[82]....
        /*0334*/ 	.word	0xffffffff


	//   ....[83]....
        /*0338*/ 	.word	0xffffffff


	//   ....[84]....
        /*033c*/ 	.word	0xffffffff


	//   ....[85]....
        /*0340*/ 	.word	0xffffffff


	//   ....[86]....
        /*0344*/ 	.word	0xffffffff


	//   ....[87]....
        /*0348*/ 	.word	0xffffffff


	//   ....[88]....
        /*034c*/ 	.word	0xffffffff


	//   ....[89]....
        /*0350*/ 	.word	0xffffffff


	//   ....[90]....
        /*0354*/ 	.word	0xffffffff


	//   ....[91]....
        /*0358*/ 	.word	0xffffffff


	//   ....[92]....
        /*035c*/ 	.word	0xffffffff


	//   ....[93]....
        /*0360*/ 	.word	0xffffffff


	//   ....[94]....
        /*0364*/ 	.word	0xffffffff


	//   ....[95]....
        /*0368*/ 	.word	0xffffffff


	//   ....[96]....
        /*036c*/ 	.word	0xffffffff


	//   ....[97]....
        /*0370*/ 	.word	0xffffffff


	//   ....[98]....
        /*0374*/ 	.word	0xffffffff


	//   ....[99]....
        /*0378*/ 	.word	0xffffffff


	//   ....[100]....
        /*037c*/ 	.word	0xffffffff


	//   ....[101]....
        /*0380*/ 	.word	0xffffffff


	//   ....[102]....
        /*0384*/ 	.word	0xffffffff


	//   ....[103]....
        /*0388*/ 	.word	0xffffffff


	//   ....[104]....
        /*038c*/ 	.word	0xffffffff


	//   ....[105]....
        /*0390*/ 	.word	0xffffffff


	//   ....[106]....
        /*0394*/ 	.word	0xffffffff


	//   ....[107]....
        /*0398*/ 	.word	0xffffffff


	//   ....[108]....
        /*039c*/ 	.word	0xffffffff


	//   ....[109]....
        /*03a0*/ 	.word	0xffffffff


	//   ....[110]....
        /*03a4*/ 	.word	0xffffffff


	//   ....[111]....
        /*03a8*/ 	.word	0xffffffff


	//   ....[112]....
        /*03ac*/ 	.word	0xffffffff


	//   ....[113]....
        /*03b0*/ 	.word	0xffffffff


	//   ....[114]....
        /*03b4*/ 	.word	0xffffffff


	//   ....[115]....
        /*03b8*/ 	.word	0xffffffff


	//   ....[116]....
        /*03bc*/ 	.word	0xffffffff


	//   ....[117]....
        /*03c0*/ 	.word	0xffffffff


	//   ....[118]....
        /*03c4*/ 	.word	0xffffffff


	//   ....[119]....
        /*03c8*/ 	.word	0xffffffff


	//   ....[120]....
        /*03cc*/ 	.word	0xffffffff


	//   ....[121]....
        /*03d0*/ 	.word	0xffffffff


	//   ....[122]....
        /*03d4*/ 	.word	0xffffffff


	//   ....[123]....
        /*03d8*/ 	.word	0xffffffff


	//   ....[124]....
        /*03dc*/ 	.word	0xffffffff


	//   ....[125]....
        /*03e0*/ 	.word	0xffffffff


	//   ....[126]....
        /*03e4*/ 	.word	0xffffffff


	//   ....[127]....
        /*03e8*/ 	.word	0xffffffff


	//   ....[128]....
        /*03ec*/ 	.word	0xffffffff


	//   ....[129]....
        /*03f0*/ 	.word	0xffffffff


	//   ....[130]....
        /*03f4*/ 	.word	0xffffffff


	//   ....[131]....
        /*03f8*/ 	.word	0xffffffff


	//   ....[132]....
        /*03fc*/ 	.word	0xffffffff


	//   ....[133]....
        /*0400*/ 	.word	0xffffffff


	//   ....[134]....
        /*0404*/ 	.word	0xffffffff


	//   ....[135]....
        /*0408*/ 	.word	0xffffffff


	//   ....[136]....
        /*040c*/ 	.word	0xffffffff


	//   ....[137]....
        /*0410*/ 	.word	0xffffffff


	//   ....[138]....
        /*0414*/ 	.word	0xffffffff


	//   ....[139]....
        /*0418*/ 	.word	0xffffffff


	//   ....[140]....
        /*041c*/ 	.word	0xffffffff


	//   ....[141]....
        /*0420*/ 	.word	0xffffffff


	//   ....[142]....
        /*0424*/ 	.word	0xffffffff


	//   ....[143]....
        /*0428*/ 	.word	0xffffffff


	//   ....[144]....
        /*042c*/ 	.word	0xffffffff


	//   ....[145]....
        /*0430*/ 	.word	0xffffffff


	//   ....[146]....
        /*0434*/ 	.word	0xffffffff


	//   ....[147]....
        /*0438*/ 	.word	0xffffffff


	//   ....[148]....
        /*043c*/ 	.word	0xffffffff


	//   ....[149]....
        /*0440*/ 	.word	0xffffffff


	//   ....[150]....
        /*0444*/ 	.word	0xffffffff


	//   ....[151]....
        /*0448*/ 	.word	0xffffffff


	//   ....[152]....
        /*044c*/ 	.word	0xffffffff


	//   ....[153]....
        /*0450*/ 	.word	0xffffffff


	//   ....[154]....
        /*0454*/ 	.word	0xffffffff


	//   ....[155]....
        /*0458*/ 	.word	0xffffffff


	//   ....[156]....
        /*045c*/ 	.word	0xffffffff


	//   ....[157]....
        /*0460*/ 	.word	0xffffffff


	//   ....[158]....
        /*0464*/ 	.word	0xffffffff


	//   ....[159]....
        /*0468*/ 	.word	0xffffffff


	//   ....[160]....
        /*046c*/ 	.word	0xffffffff


	//   ....[161]....
        /*0470*/ 	.word	0xffffffff


	//   ....[162]....
        /*0474*/ 	.word	0xffffffff


	//   ....[163]....
        /*0478*/ 	.word	0xffffffff


	//   ....[164]....
        /*047c*/ 	.word	0xffffffff


	//   ....[165]....
        /*0480*/ 	.word	0xffffffff


	//   ....[166]....
        /*0484*/ 	.word	0xffffffff


	//   ....[167]....
        /*0488*/ 	.word	0xffffffff


	//   ....[168]....
        /*048c*/ 	.word	0xffffffff


	//   ....[169]....
        /*0490*/ 	.word	0xffffffff


	//   ....[170]....
        /*0494*/ 	.word	0xffffffff


	//   ....[171]....
        /*0498*/ 	.word	0xffffffff


	//   ....[172]....
        /*049c*/ 	.word	0xffffffff


	//   ....[173]....
        /*04a0*/ 	.word	0xffffffff


	//   ....[174]....
        /*04a4*/ 	.word	0xffffffff


	//   ....[175]....
        /*04a8*/ 	.word	0x0500000f


	//   ....[176]....
        /*04ac*/ 	.word	0x0500000f


	//   ....[177]....
        /*04b0*/ 	.word	0x0500000f


	//   ....[178]....
        /*04b4*/ 	.word	0x0500000f


	//   ....[179]....
        /*04b8*/ 	.word	0x0500000f


	//   ....[180]....
        /*04bc*/ 	.word	0x0500000f


	//   ....[181]....
        /*04c0*/ 	.word	0x0500000f


	//   ....[182]....
        /*04c4*/ 	.word	0x0500000f


	//   ....[183]....
        /*04c8*/ 	.word	0x0500000f


	//   ....[184]....
        /*04cc*/ 	.word	0x0500000f


	//   ....[185]....
        /*04d0*/ 	.word	0x0500000f


	//   ....[186]....
        /*04d4*/ 	.word	0x0500000f


	//   ....[187]....
        /*04d8*/ 	.word	0x0500000f


	//   ....[188]....
        /*04dc*/ 	.word	0x0500000f


	//   ....[189]....
        /*04e0*/ 	.word	0x0500000f


	//   ....[190]....
        /*04e4*/ 	.word	0x0500000f


	//   ....[191]....
        /*04e8*/ 	.word	0x0500000f


	//   ....[192]....
        /*04ec*/ 	.word	0x0500000f


	//   ....[193]....
        /*04f0*/ 	.word	0x0500000f


	//   ....[194]....
        /*04f4*/ 	.word	0x0500000f


	//   ....[195]....
        /*04f8*/ 	.word	0x0500000f


	//   ....[196]....
        /*04fc*/ 	.word	0x0500000f


	//   ....[197]....
        /*0500*/ 	.word	0x0500000f


	//   ....[198]....
        /*0504*/ 	.word	0x0500000f


	//   ....[199]....
        /*0508*/ 	.word	0x0500000f


	//   ....[200]....
        /*050c*/ 	.word	0x0500000f


	//   ....[201]....
        /*0510*/ 	.word	0x0500000f


	//   ....[202]....
        /*0514*/ 	.word	0x0500000f


	//   ....[203]....
        /*0518*/ 	.word	0x0500000f


	//   ....[204]....
        /*051c*/ 	.word	0x0500000f


	//   ....[205]....
        /*0520*/ 	.word	0x0500000f


	//   ....[206]....
        /*0524*/ 	.word	0x0500000f


	//   ....[207]....
        /*0528*/ 	.word	0x0500000f


	//   ....[208]....
        /*052c*/ 	.word	0x0500000f


	//   ....[209]....
        /*0530*/ 	.word	0x0500000f


	//   ....[210]....
        /*0534*/ 	.word	0x0500000f


	//   ....[211]....
        /*0538*/ 	.word	0x0500000f


	//   ....[212]....
        /*053c*/ 	.word	0x0500000f


	//   ....[213]....
        /*0540*/ 	.word	0x0500000f


	//   ....[214]....
        /*0544*/ 	.word	0x0500000f


	//   ....[215]....
        /*0548*/ 	.word	0x0500000f


	//   ....[216]....
        /*054c*/ 	.word	0x0500000f


	//   ....[217]....
        /*0550*/ 	.word	0x0500000f


	//   ....[218]....
        /*0554*/ 	.word	0x0500000f


	//   ....[219]....
        /*0558*/ 	.word	0x0500000f


	//   ....[220]....
        /*055c*/ 	.word	0x0500000f


	//   ....[221]....
        /*0560*/ 	.word	0x0500000f


	//   ....[222]....
        /*0564*/ 	.word	0x0500000f


	//   ....[223]....
        /*0568*/ 	.word	0x0500000f


	//   ....[224]....
        /*056c*/ 	.word	0x0500000f


	//   ....[225]....
        /*0570*/ 	.word	0x0500000f


	//   ....[226]....
        /*0574*/ 	.word	0x0500000f


	//   ....[227]....
        /*0578*/ 	.word	0x0500000f


	//   ....[228]....
        /*057c*/ 	.word	0x0500000f


	//   ....[229]....
        /*0580*/ 	.word	0x0500000f


	//   ....[230]....
        /*0584*/ 	.word	0x0500000f


	//   ....[231]....
        /*0588*/ 	.word	0x0500000f


	//   ....[232]....
        /*058c*/ 	.word	0x0500000f


	//   ....[233]....
        /*0590*/ 	.word	0x0500000f


	//   ....[234]....
        /*0594*/ 	.word	0x0500000f


	//   ....[235]....
        /*0598*/ 	.word	0x0500000f


	//   ....[236]....
        /*059c*/ 	.word	0x0500000f


	//   ....[237]....
        /*05a0*/ 	.word	0x0500000f


	//   ....[238]....
        /*05a4*/ 	.word	0x0500000f


	//   ....[239]....
        /*05a8*/ 	.word	0x0500000f


	//   ....[240]....
        /*05ac*/ 	.word	0x0500000f


	//   ....[241]....
        /*05b0*/ 	.word	0x0500000f


	//   ....[242]....
        /*05b4*/ 	.word	0x0500000f


	//   ....[243]....
        /*05b8*/ 	.word	0x0500000f


	//   ....[244]....
        /*05bc*/ 	.word	0x0500000f


	//   ....[245]....
        /*05c0*/ 	.word	0x0500000f


	//   ....[246]....
        /*05c4*/ 	.word	0x0500000f


	//   ....[247]....
        /*05c8*/ 	.word	0x0500000f


	//   ....[248]....
        /*05cc*/ 	.word	0x0500000f


	//   ....[249]....
        /*05d0*/ 	.word	0x0500000f


	//   ....[250]....
        /*05d4*/ 	.word	0x0500000f


	//   ....[251]....
        /*05d8*/ 	.word	0x0500000f


	//   ....[252]....
        /*05dc*/ 	.word	0x0500000f


	//   ....[253]....
        /*05e0*/ 	.word	0x0500000f


	//   ....[254]....
        /*05e4*/ 	.word	0x0500000f


	//   ....[255]....
        /*05e8*/ 	.word	0x0500000f


	//   ....[0]....
        /*05ec*/ 	.word	0x0500000f


	//   ....[1]....
        /*05f0*/ 	.word	0x0500000f


	//   ....[2]....
        /*05f4*/ 	.word	0x0500000f


	//   ....[3]....
        /*05f8*/ 	.word	0x0500000f


	//   ....[4]....
        /*05fc*/ 	.word	0x0500000f


	//   ....[5]....
        /*0600*/ 	.word	0x0500000f


	//   ....[6]....
        /*0604*/ 	.word	0x0500000f


	//   ....[7]....
        /*0608*/ 	.word	0x0500000f


	//   ....[8]....
        /*060c*/ 	.word	0x0500000f


	//   ....[9]....
        /*0610*/ 	.word	0x0500000f


	//   ....[10]....
        /*0614*/ 	.word	0x0500000f


	//   ....[11]....
        /*0618*/ 	.word	0x0500000f


	//   ....[12]....
        /*061c*/ 	.word	0x0500000f


	//   ....[13]....
        /*0620*/ 	.word	0x0500000f


	//   ....[14]....
        /*0624*/ 	.word	0x0500000f


	//   ....[15]....
        /*0628*/ 	.word	0x0500000f


	//   ....[16]....
        /*062c*/ 	.word	0x0500000f


	//   ....[17]....
        /*0630*/ 	.word	0x0500000f


	//   ....[18]....
        /*0634*/ 	.word	0x0500000f


	//   ....[19]....
        /*0638*/ 	.word	0x0500000f


	//   ....[20]....
        /*063c*/ 	.word	0x0500000f


	//   ....[21]....
        /*0640*/ 	.word	0x0500000f


	//   ....[22]....
        /*0644*/ 	.word	0x0500000f


	//   ....[23]....
        /*0648*/ 	.word	0x0500000f


	//   ....[24]....
        /*064c*/ 	.word	0x0500000f


	//   ....[25]....
        /*0650*/ 	.word	0x0500000f


	//----- nvinfo : EIATTR_COOP_GROUP_INSTR_OFFSETS
	.align		4
.L_201:
        /*0654*/ 	.byte	0x04, 0x28
        /*0656*/ 	.short	(.L_203 - .L_202)


	//   ....[0]....
.L_202:
        /*0658*/ 	.word	0x00000080


	//   ....[1]....
        /*065c*/ 	.word	0x00000090


	//   ....[2]....
        /*0660*/ 	.word	0x000002d0


	//   ....[3]....
        /*0664*/ 	.word	0x00000430


	//   ....[4]....
        /*0668*/ 	.word	0x00000550


	//   ....[5]....
        /*066c*/ 	.word	0x000006b0


	//   ....[6]....
        /*0670*/ 	.word	0x000017d0


	//   ....[7]....
        /*0674*/ 	.word	0x00001f10


	//   ....[8]....
        /*0678*/ 	.word	0x000029a0


	//   ....[9]....
        /*067c*/ 	.word	0x00003c90


	//   ....[10]....
        /*0680*/ 	.word	0x00003da0


	//   ....[11]....
        /*0684*/ 	.word	0x00004660


	//   ....[12]....
        /*0688*/ 	.word	0x000046e0


	//   ....[13]....
        /*068c*/ 	.word	0x00005d30


	//   ....[14]....
        /*0690*/ 	.word	0x00006680


	//   ....[15]....
        /*0694*/ 	.word	0x00007260


	//   ....[16]....
        /*0698*/ 	.word	0x00007310


	//   ....[17]....
        /*069c*/ 	.word	0x00007c30


	//   ....[18]....
        /*06a0*/ 	.word	0x00007cc0


	//   ....[19]....
        /*06a4*/ 	.word	0x0000a030


	//   ....[20]....
        /*06a8*/ 	.word	0x0000a060


	//   ....[21]....
        /*06ac*/ 	.word	0x0000a090


	//   ....[22]....
        /*06b0*/ 	.word	0x0000a0a0


	//   ....[23]....
        /*06b4*/ 	.word	0x0000bb00


	//   ....[24]....
        /*06b8*/ 	.word	0x0000c450


	//   ....[25]....
        /*06bc*/ 	.word	0x0000d030


	//   ....[26]....
        /*06c0*/ 	.word	0x0000d0e0


	//   ....[27]....
        /*06c4*/ 	.word	0x0000da00


	//   ....[28]....
        /*06c8*/ 	.word	0x0000da90


	//   ....[29]....
        /*06cc*/ 	.word	0x0000e950


	//   ....[30]....
        /*06d0*/ 	.word	0x0000e980


	//   ....[31]....
        /*06d4*/ 	.word	0x0000ea20


	//   ....[32]....
        /*06d8*/ 	.word	0x0000ea40


	//   ....[33]....
        /*06dc*/ 	.word	0x0000f800


	//   ....[34]....
        /*06e0*/ 	.word	0x0000f840


	//   ....[35]....
        /*06e4*/ 	.word	0x0000f880


	//   ....[36]....
        /*06e8*/ 	.word	0x0000f8c0


	//   ....[37]....
        /*06ec*/ 	.word	0x0000fd90


	//   ....[38]....
        /*06f0*/ 	.word	0x0000fdd0


	//   ....[39]....
        /*06f4*/ 	.word	0x0000fdf0


	//   ....[40]....
        /*06f8*/ 	.word	0x0000fe30


	//   ....[41]....
        /*06fc*/ 	.word	0x0000fe50


	//   ....[42]....
        /*0700*/ 	.word	0x0000fe60


	//   ....[43]....
        /*0704*/ 	.word	0x0000fe80


	//   ....[44]....
        /*0708*/ 	.word	0x0000fea0


	//   ....[45]....
        /*070c*/ 	.word	0x00010740


	//   ....[46]....
        /*0710*/ 	.word	0x00010770


	//   ....[47]....
        /*0714*/ 	.word	0x000107b0


	//   ....[48]....
        /*0718*/ 	.word	0x000107e0


	//   ....[49]....
        /*071c*/ 	.word	0x000107f0


	//   ....[50]....
        /*0720*/ 	.word	0x00010800


	//   ....[51]....
        /*0724*/ 	.word	0x00010810


	//   ....[52]....
        /*0728*/ 	.word	0x00010830


	//   ....[53]....
        /*072c*/ 	.word	0x00010990


	//   ....[54]....
        /*0730*/ 	.word	0x00010b80


	//   ....[55]....
        /*0734*/ 	.word	0x00010bb0


	//   ....[56]....
        /*0738*/ 	.word	0x00010be0


	//   ....[57]....
        /*073c*/ 	.word	0x00010c10


	//   ....[58]....
        /*0740*/ 	.word	0x00010c40


	//   ....[59]....
        /*0744*/ 	.word	0x00010c70


	//   ....[60]....
        /*0748*/ 	.word	0x00010dc0


	//   ....[61]....
        /*074c*/ 	.word	0x00010df0


	//   ....[62]....
        /*0750*/ 	.word	0x00010e20


	//   ....[63]....
        /*0754*/ 	.word	0x00010e50


	//   ....[64]....
        /*0758*/ 	.word	0x00010e80


	//   ....[65]....
        /*075c*/ 	.word	0x00010eb0


	//   ....[66]....
        /*0760*/ 	.word	0x00010f40


	//   ....[67]....
        /*0764*/ 	.word	0x00010fa0


	//   ....[68]....
        /*0768*/ 	.word	0x00011030


	//   ....[69]....
        /*076c*/ 	.word	0x00012b90


	//   ....[70]....
        /*0770*/ 	.word	0x00012bb0


	//   ....[71]....
        /*0774*/ 	.word	0x00012c40


	//   ....[72]....
        /*0778*/ 	.word	0x00012c60


	//   ....[73]....
        /*077c*/ 	.word	0x00012ce0


	//   ....[74]....
        /*0780*/ 	.word	0x00012d00


	//   ....[75]....
        /*0784*/ 	.word	0x00012d80


	//   ....[76]....
        /*0788*/ 	.word	0x00012da0


	//   ....[77]....
        /*078c*/ 	.word	0x00012e20


	//   ....[78]....
        /*0790*/ 	.word	0x00012e40


	//   ....[79]....
        /*0794*/ 	.word	0x00012ec0


	//   ....[80]....
        /*0798*/ 	.word	0x00012ee0


	//   ....[81]....
        /*079c*/ 	.word	0x00012f60


	//   ....[82]....
        /*07a0*/ 	.word	0x00012f80


	//   ....[83]....
        /*07a4*/ 	.word	0x00012f90


	//   ....[84]....
        /*07a8*/ 	.word	0x00012fa0


	//   ....[85]....
        /*07ac*/ 	.word	0x00013880


	//   ....[86]....
        /*07b0*/ 	.word	0x000138b0


	//   ....[87]....
        /*07b4*/ 	.word	0x00013950


	//   ....[88]....
        /*07b8*/ 	.word	0x00013970


	//   ....[89]....
        /*07bc*/ 	.word	0x000139f0


	//   ....[90]....
        /*07c0*/ 	.word	0x00013a10


	//   ....[91]....
        /*07c4*/ 	.word	0x00013a90


	//   ....[92]....
        /*07c8*/ 	.word	0x00013ab0


	//   ....[93]....
        /*07cc*/ 	.word	0x00013b30


	//   ....[94]....
        /*07d0*/ 	.word	0x00013b50


	//   ....[95]....
        /*07d4*/ 	.word	0x00013bd0


	//   ....[96]....
        /*07d8*/ 	.word	0x00013bf0


	//   ....[97]....
        /*07dc*/ 	.word	0x00013c70


	//   ....[98]....
        /*07e0*/ 	.word	0x00013c90


	//   ....[99]....
        /*07e4*/ 	.word	0x00013ca0


	//   ....[100]....
        /*07e8*/ 	.word	0x00013d10


	//   ....[101]....
        /*07ec*/ 	.word	0x00013d60


	//   ....[102]....
        /*07f0*/ 	.word	0x00013d90


	//   ....[103]....
        /*07f4*/ 	.word	0x00013e20


	//   ....[104]....
        /*07f8*/ 	.word	0x00013e30


	//   ....[105]....
        /*07fc*/ 	.word	0x00013ea0


	//   ....[106]....
        /*0800*/ 	.word	0x00013eb0


	//   ....[107]....
        /*0804*/ 	.word	0x00013ef0


	//   ....[108]....
        /*0808*/ 	.word	0x00013f10


	//   ....[109]....
        /*080c*/ 	.word	0x00014690


	//   ....[110]....
        /*0810*/ 	.word	0x000146c0


	//   ....[111]....
        /*0814*/ 	.word	0x00014710


	//   ....[112]....
        /*0818*/ 	.word	0x00014720


	//   ....[113]....
        /*081c*/ 	.word	0x00014760


	//   ....[114]....
        /*0820*/ 	.word	0x00014770


	//   ....[115]....
        /*0824*/ 	.word	0x000147b0


	//   ....[116]....
        /*0828*/ 	.word	0x000147c0


	//   ....[117]....
        /*082c*/ 	.word	0x00014800


	//   ....[118]....
        /*0830*/ 	.word	0x00014810


	//   ....[119]....
        /*0834*/ 	.word	0x00014850


	//   ....[120]....
        /*0838*/ 	.word	0x00014860


	//   ....[121]....
        /*083c*/ 	.word	0x000148a0


	//   ....[122]....
        /*0840*/ 	.word	0x000148b0


	//   ....[123]....
        /*0844*/ 	.word	0x000148c0


	//   ....[124]....
        /*0848*/ 	.word	0x00014900


	//   ....[125]....
        /*084c*/ 	.word	0x00014bb0


	//   ....[126]....
        /*0850*/ 	.word	0x00014be0


	//   ....[127]....
        /*0854*/ 	.word	0x00014c40


	//   ....[128]....
        /*0858*/ 	.word	0x00014c50


	//   ....[129]....
        /*085c*/ 	.word	0x00014ca0


	//   ....[130]....
        /*0860*/ 	.word	0x00014cb0


	//   ....[131]....
        /*0864*/ 	.word	0x00014d00


	//   ....[132]....
        /*0868*/ 	.word	0x00014d10


	//   ....[133]....
        /*086c*/ 	.word	0x00014d60


	//   ....[134]....
        /*0870*/ 	.word	0x00014d70


	//   ....[135]....
        /*0874*/ 	.word	0x00014dc0


	//   ....[136]....
        /*0878*/ 	.word	0x00014dd0


	//   ....[137]....
        /*087c*/ 	.word	0x00014e20


	//   ....[138]....
        /*0880*/ 	.word	0x00014e30


	//   ....[139]....
        /*0884*/ 	.word	0x00014e40


	//   ....[140]....
        /*0888*/ 	.word	0x00014e80


	//   ....[141]....
        /*088c*/ 	.word	0x00015460


	//   ....[142]....
        /*0890*/ 	.word	0x000154a0


	//   ....[143]....
        /*0894*/ 	.word	0x000154b0


	//   ....[144]....
        /*0898*/ 	.word	0x000154c0


	//   ....[145]....
        /*089c*/ 	.word	0x000154d0


	//   ....[146]....
        /*08a0*/ 	.word	0x000154e0


	//   ....[147]....
        /*08a4*/ 	.word	0x00015500


	//   ....[148]....
        /*08a8*/ 	.word	0x00015550


	//   ....[149]....
        /*08ac*/ 	.word	0x00015570


	//   ....[150]....
        /*08b0*/ 	.word	0x000155b0


	//   ....[151]....
        /*08b4*/ 	.word	0x000155d0


	//   ....[152]....
        /*08b8*/ 	.word	0x00015610


	//   ....[153]....
        /*08bc*/ 	.word	0x00015630


	//   ....[154]....
        /*08c0*/ 	.word	0x00015680


	//   ....[155]....
        /*08c4*/ 	.word	0x000156b0


	//   ....[156]....
        /*08c8*/ 	.word	0x00015710


	//   ....[157]....
        /*08cc*/ 	.word	0x00015a90


	//   ....[158]....
        /*08d0*/ 	.word	0x00015ae0


	//   ....[159]....
        /*08d4*/ 	.word	0x00015b10


	//   ....[160]....
        /*08d8*/ 	.word	0x00015b40


	//   ....[161]....
        /*08dc*/ 	.word	0x00015b50


	//   ....[162]....
        /*08e0*/ 	.word	0x00015b80


	//   ....[163]....
        /*08e4*/ 	.word	0x00015bb0


	//   ....[164]....
        /*08e8*/ 	.word	0x00015be0


	//   ....[165]....
        /*08ec*/ 	.word	0x00015d60


	//   ....[166]....
        /*08f0*/ 	.word	0x00015d90


	//   ....[167]....
        /*08f4*/ 	.word	0x00015dc0


	//   ....[168]....
        /*08f8*/ 	.word	0x00015df0


	//   ....[169]....
        /*08fc*/ 	.word	0x00015e20


	//   ....[170]....
        /*0900*/ 	.word	0x00015e50


	//   ....[171]....
        /*0904*/ 	.word	0x00015f10


	//   ....[172]....
        /*0908*/ 	.word	0x00015f30


	//   ....[173]....
        /*090c*/ 	.word	0x00015fa0


	//   ....[174]....
        /*0910*/ 	.word	0x00016640


	//   ....[175]....
        /*0914*/ 	.word	0x00016ca0


	//   ....[176]....
        /*0918*/ 	.word	0x00016d90


	//   ....[177]....
        /*091c*/ 	.word	0x00016e30


	//   ....[178]....
        /*0920*/ 	.word	0x00016e90


	//   ....[179]....
        /*0924*/ 	.word	0x00016f80


	//   ....[180]....
        /*0928*/ 	.word	0x00016ff0


	//   ....[181]....
        /*092c*/ 	.word	0x000170e0


	//   ....[182]....
        /*0930*/ 	.word	0x00017150


	//   ....[183]....
        /*0934*/ 	.word	0x00017240


	//   ....[184]....
        /*0938*/ 	.word	0x000172b0


	//   ....[185]....
        /*093c*/ 	.word	0x000173a0


	//   ....[186]....
        /*0940*/ 	.word	0x00017410


	//   ....[187]....
        /*0944*/ 	.word	0x00017500


	//   ....[188]....
        /*0948*/ 	.word	0x00017570


	//   ....[189]....
        /*094c*/ 	.word	0x00017660


	//   ....[190]....
        /*0950*/ 	.word	0x000176d0


	//   ....[191]....
        /*0954*/ 	.word	0x00017770


	//   ....[192]....
        /*0958*/ 	.word	0x00017860


	//   ....[193]....
        /*095c*/ 	.word	0x000178d0


	//   ....[194]....
        /*0960*/ 	.word	0x00017930


	//   ....[195]....
        /*0964*/ 	.word	0x00017a20


	//   ....[196]....
        /*0968*/ 	.word	0x00017a80


	//   ....[197]....
        /*096c*/ 	.word	0x00017b80


	//   ....[198]....
        /*0970*/ 	.word	0x00017be0


	//   ....[199]....
        /*0974*/ 	.word	0x00017ce0


	//   ....[200]....
        /*0978*/ 	.word	0x00017d40


	//   ....[201]....
        /*097c*/ 	.word	0x00017e40


	//   ....[202]....
        /*0980*/ 	.word	0x00017ea0


	//   ....[203]....
        /*0984*/ 	.word	0x00017fa0


	//   ....[204]....
        /*0988*/ 	.word	0x00018000


	//   ....[205]....
        /*098c*/ 	.word	0x00018100


	//   ....[206]....
        /*0990*/ 	.word	0x00018160


	//   ....[207]....
        /*0994*/ 	.word	0x00018210


	//   ....[208]....
        /*0998*/ 	.word	0x000182c0


	//   ....[209]....
        /*099c*/ 	.word	0x00018390


	//   ....[210]....
        /*09a0*/ 	.word	0x000183f0


	//   ....[211]....
        /*09a4*/ 	.word	0x000184f0


	//   ....[212]....
        /*09a8*/ 	.word	0x00018550


	//   ....[213]....
        /*09ac*/ 	.word	0x00018620


	//   ....[214]....
        /*09b0*/ 	.word	0x00018680


	//   ....[215]....
        /*09b4*/ 	.word	0x00018740


	//   ....[216]....
        /*09b8*/ 	.word	0x00018880


	//   ....[217]....
        /*09bc*/ 	.word	0x00018920


	//   ....[218]....
        /*09c0*/ 	.word	0x00018990


	//   ....[219]....
        /*09c4*/ 	.word	0x00018a40


	//   ....[220]....
        /*09c8*/ 	.word	0x00018aa0


	//   ....[221]....
        /*09cc*/ 	.word	0x00018b50


	//   ....[222]....
        /*09d0*/ 	.word	0x00018bb0


	//   ....[223]....
        /*09d4*/ 	.word	0x00018c60


	//   ....[224]....
        /*09d8*/ 	.word	0x00018cc0


	//   ....[225]....
        /*09dc*/ 	.word	0x00018d70


	//   ....[226]....
        /*09e0*/ 	.word	0x00018dd0


	//   ....[227]....
        /*09e4*/ 	.word	0x00018e80


	//   ....[228]....
        /*09e8*/ 	.word	0x00018ee0


	//   ....[229]....
        /*09ec*/ 	.word	0x00018f90


	//   ....[230]....
        /*09f0*/ 	.word	0x00018ff0


	//   ....[231]....
        /*09f4*/ 	.word	0x000190a0


	//   ....[232]....
        /*09f8*/ 	.word	0x00019190


	//   ....[233]....
        /*09fc*/ 	.word	0x00019240


	//   ....[234]....
        /*0a00*/ 	.word	0x000192a0


	//   ....[235]....
        /*0a04*/ 	.word	0x00019360


	//   ....[236]....
        /*0a08*/ 	.word	0x000193c0


	//   ....[237]....
        /*0a0c*/ 	.word	0x00019480


	//   ....[238]....
        /*0a10*/ 	.word	0x000194e0


	//   ....[239]....
        /*0a14*/ 	.word	0x000195a0


	//   ....[240]....
        /*0a18*/ 	.word	0x00019600


	//   ....[241]....
        /*0a1c*/ 	.word	0x000196c0


	//   ....[242]....
        /*0a20*/ 	.word	0x00019720


	//   ....[243]....
        /*0a24*/ 	.word	0x000197e0


	//   ....[244]....
        /*0a28*/ 	.word	0x00019840


	//   ....[245]....
        /*0a2c*/ 	.word	0x00019900


	//   ....[246]....
        /*0a30*/ 	.word	0x00019960


	//   ....[247]....
        /*0a34*/ 	.word	0x00019a10


	//   ....[248]....
        /*0a38*/ 	.word	0x00019b00


	//   ....[249]....
        /*0a3c*/ 	.word	0x00019bb0


	//   ....[250]....
        /*0a40*/ 	.word	0x00019c20


	//   ....[251]....
        /*0a44*/ 	.word	0x00019cd0


	//   ....[252]....
        /*0a48*/ 	.word	0x00019d30


	//   ....[253]....
        /*0a4c*/ 	.word	0x00019df0


	//   ....[254]....
        /*0a50*/ 	.word	0x00019e50


	//   ....[255]....
        /*0a54*/ 	.word	0x00019f10


	//   ....[0]....
        /*0a58*/ 	.word	0x00019f70


	//   ....[1]....
        /*0a5c*/ 	.word	0x0001a030


	//   ....[2]....
        /*0a60*/ 	.word	0x0001a090


	//   ....[3]....
        /*0a64*/ 	.word	0x0001a150


	//   ....[4]....
        /*0a68*/ 	.word	0x0001a1b0


	//   ....[5]....
        /*0a6c*/ 	.word	0x0001a270


	//   ....[6]....
        /*0a70*/ 	.word	0x0001a2d0


	//   ....[7]....
        /*0a74*/ 	.word	0x0001a370


	//   ....[8]....
        /*0a78*/ 	.word	0x0001a400


	//   ....[9]....
        /*0a7c*/ 	.word	0x0001a4a0


	//   ....[10]....
        /*0a80*/ 	.word	0x0001a5c0


	//   ....[11]....
        /*0a84*/ 	.word	0x0001a630


	//   ....[12]....
        /*0a88*/ 	.word	0x0001a6a0


	//   ....[13]....
        /*0a8c*/ 	.word	0x0001a710


	//   ....[14]....
        /*0a90*/ 	.word	0x0001a780


	//   ....[15]....
        /*0a94*/ 	.word	0x0001a800


	//   ....[16]....
        /*0a98*/ 	.word	0x0001a890


	//   ....[17]....
        /*0a9c*/ 	.word	0x0001a920


	//   ....[18]....
        /*0aa0*/ 	.word	0x0001a990


	//   ....[19]....
        /*0aa4*/ 	.word	0x0001aa00


	//   ....[20]....
        /*0aa8*/ 	.word	0x0001aa70


	//   ....[21]....
        /*0aac*/ 	.word	0x0001aaf0


	//   ....[22]....
        /*0ab0*/ 	.word	0x0001ab60


	//   ....[23]....
        /*0ab4*/ 	.word	0x0001ac00


	//   ....[24]....
        /*0ab8*/ 	.word	0x0001ac90


	//   ....[25]....
        /*0abc*/ 	.word	0x0001adb0


	//----- nvinfo : EIATTR_REG_RECONFIG
	.align		4
.L_203:
        /*0ac0*/ 	.byte	0x01, 0x54
	.zero		2


	//----- nvinfo : EIATTR_SYSCALL_OFFSETS
	.align		4
        /*0ac4*/ 	.byte	0x04, 0x46
        /*0ac6*/ 	.short	(.L_205 - .L_204)


	//   ....[0]....
.L_204:
        /*0ac8*/ 	.word	0x000019b0


	//   ....[1]....
        /*0acc*/ 	.word	0x00012180


	//   ....[2]....
        /*0ad0*/ 	.word	0x000122d0


	//   ....[3]....
        /*0ad4*/ 	.word	0x000123c0


	//   ....[4]....
        /*0ad8*/ 	.word	0x00013350


	//----- nvinfo : EIATTR_MBARRIER_INSTR_OFFSETS
	.align		4
.L_205:
        /*0adc*/ 	.byte	0x04, 0x39
        /*0ade*/ 	.short	(.L_207 - .L_206)


	//   ....[0]....
.L_206:
        /*0ae0*/ 	.word	0x00000180
        /*0ae4*/ 	.word	0x000000ff
        /*0ae8*/ 	.word	0x00016800
        /*0aec*/ 	.short	0x0100
        /*0aee*/ 	.byte	0x08
	.zero		1


	//   ....[1]....
        /*0af0*/ 	.word	0x00000190
        /*0af4*/ 	.word	0x000000ff
        /*0af8*/ 	.word	0x00016820
        /*0afc*/ 	.short	0x0100
        /*0afe*/ 	.byte	0x08
	.zero		1


	//   ....[2]....
        /*0b00*/ 	.word	0x00000280
        /*0b04*/ 	.word	0x000000ff
        /*0b08*/ 	.word	0x00016830
        /*0b0c*/ 	.short	0x0100
        /*0b0e*/ 	.byte	0x08
	.zero		1


	//   ....[3]....
        /*0b10*/ 	.word	0x00000290
        /*0b14*/ 	.word	0x000000ff
        /*0b18*/ 	.word	0x00016840
        /*0b1c*/ 	.short	0x0100
        /*0b1e*/ 	.byte	0x08
	.zero		1


	//   ....[4]....
        /*0b20*/ 	.word	0x000002a0
        /*0b24*/ 	.word	0x000000ff
        /*0b28*/ 	.word	0x00016838
        /*0b2c*/ 	.short	0x0100
        /*0b2e*/ 	.byte	0x08
	.zero		1


	//   ....[5]....
        /*0b30*/ 	.word	0x000002b0
        /*0b34*/ 	.word	0x000000ff
        /*0b38*/ 	.word	0x00016848
        /*0b3c*/ 	.short	0x0100
        /*0b3e*/ 	.byte	0x08
	.zero		1


	//   ....[6]....
        /*0b40*/ 	.word	0x000003e0
        /*0b44*/ 	.word	0x000000ff
        /*0b48*/ 	.word	0x00016850
        /*0b4c*/ 	.short	0x0100
        /*0b4e*/ 	.byte	0x08
	.zero		1


	//   ....[7]....
        /*0b50*/ 	.word	0x000003f0
        /*0b54*/ 	.word	0x000000ff
        /*0b58*/ 	.word	0x00016860
        /*0b5c*/ 	.short	0x0100
        /*0b5e*/ 	.byte	0x08
	.zero		1


	//   ....[8]....
        /*0b60*/ 	.word	0x00000400
        /*0b64*/ 	.word	0x000000ff
        /*0b68*/ 	.word	0x00016858
        /*0b6c*/ 	.short	0x0100
        /*0b6e*/ 	.byte	0x08
	.zero		1


	//   ....[9]....
        /*0b70*/ 	.word	0x00000410
        /*0b74*/ 	.word	0x000000ff
        /*0b78*/ 	.word	0x00016868
        /*0b7c*/ 	.short	0x0100
        /*0b7e*/ 	.byte	0x08
	.zero		1


	//   ....[10]....
        /*0b80*/ 	.word	0x00000500
        /*0b84*/ 	.word	0x000000ff
        /*0b88*/ 	.word	0x00016870
        /*0b8c*/ 	.short	0x0100
        /*0b8e*/ 	.byte	0x06
	.zero		1


	//   ....[11]....
        /*0b90*/ 	.word	0x00000510
        /*0b94*/ 	.word	0x000000ff
        /*0b98*/ 	.word	0x00016880
        /*0b9c*/ 	.short	0x0100
        /*0b9e*/ 	.byte	0x06
	.zero		1


	//   ....[12]....
        /*0ba0*/ 	.word	0x00000520
        /*0ba4*/ 	.word	0x000000ff
        /*0ba8*/ 	.word	0x00016878
        /*0bac*/ 	.short	0x0100
        /*0bae*/ 	.byte	0x06
	.zero		1


	//   ....[13]....
        /*0bb0*/ 	.word	0x00000530
        /*0bb4*/ 	.word	0x000000ff
        /*0bb8*/ 	.word	0x00016888
        /*0bbc*/ 	.short	0x0100
        /*0bbe*/ 	.byte	0x06
	.zero		1


	//   ....[14]....
        /*0bc0*/ 	.word	0x00000660
        /*0bc4*/ 	.word	0x000000ff
        /*0bc8*/ 	.word	0x00016890
        /*0bcc*/ 	.short	0x0100
        /*0bce*/ 	.byte	0x08
	.zero		1


	//   ....[15]....
        /*0bd0*/ 	.word	0x00000670
        /*0bd4*/ 	.word	0x000000ff
        /*0bd8*/ 	.word	0x000168a0
        /*0bdc*/ 	.short	0x0100
        /*0bde*/ 	.byte	0x08
	.zero		1


	//   ....[16]....
        /*0be0*/ 	.word	0x00000680
        /*0be4*/ 	.word	0x000000ff
        /*0be8*/ 	.word	0x00016898
        /*0bec*/ 	.short	0x0100
        /*0bee*/ 	.byte	0x08
	.zero		1


	//   ....[17]....
        /*0bf0*/ 	.word	0x00000690
        /*0bf4*/ 	.word	0x000000ff
        /*0bf8*/ 	.word	0x000168a8
        /*0bfc*/ 	.short	0x0100
        /*0bfe*/ 	.byte	0x08
	.zero		1


	//   ....[18]....
        /*0c00*/ 	.word	0x000007d0
        /*0c04*/ 	.word	0x000000ff
        /*0c08*/ 	.word	0x000168b0
        /*0c0c*/ 	.short	0x0100
        /*0c0e*/ 	.byte	0x08
	.zero		1


	//   ....[19]....
        /*0c10*/ 	.word	0x000007e0
        /*0c14*/ 	.word	0x000000ff
        /*0c18*/ 	.word	0x000168c0
        /*0c1c*/ 	.short	0x0100
        /*0c1e*/ 	.byte	0x08
	.zero		1


	//   ....[20]....
        /*0c20*/ 	.word	0x000007f0
        /*0c24*/ 	.word	0x000000ff
        /*0c28*/ 	.word	0x000168b8
        /*0c2c*/ 	.short	0x0100
        /*0c2e*/ 	.byte	0x08
	.zero		1


	//   ....[21]....
        /*0c30*/ 	.word	0x00000800
        /*0c34*/ 	.word	0x000000ff
        /*0c38*/ 	.word	0x000168c8
        /*0c3c*/ 	.short	0x0100
        /*0c3e*/ 	.byte	0x08
	.zero		1


	//   ....[22]....
        /*0c40*/ 	.word	0x00001a30
        /*0c44*/ 	.word	0x000000ff
        /*0c48*/ 	.word	0x00016800
        /*0c4c*/ 	.short	0x010a
        /*0c4e*/ 	.byte	0x2d
	.zero		1


	//   ....[23]....
        /*0c50*/ 	.word	0x00001ab0
        /*0c54*/ 	.word	0x0000000d
        /*0c58*/ 	.word	0x00016830
        /*0c5c*/ 	.short	0x010a
        /*0c5e*/ 	.byte	0x3f
	.zero		1


	//   ....[24]....
        /*0c60*/ 	.word	0x00001af0
        /*0c64*/ 	.word	0x0000000d
        /*0c68*/ 	.word	0x00016830
        /*0c6c*/ 	.short	0x010a
        /*0c6e*/ 	.byte	0x3f
	.zero		1


	//   ....[25]....
        /*0c70*/ 	.word	0x000022a0
        /*0c74*/ 	.word	0x000000ff
        /*0c78*/ 	.word	0x00000000
        /*0c7c*/ 	.short	0x0101
        /*0c7e*/ 	.byte	0x06
	.zero		1


	//   ....[26]....
        /*0c80*/ 	.word	0x00005580
        /*0c84*/ 	.word	0x000000ff
        /*0c88*/ 	.word	0x00016830
        /*0c8c*/ 	.short	0x010a
        /*0c8e*/ 	.byte	0x06
	.zero		1


	//   ....[27]....
        /*0c90*/ 	.word	0x000055c0
        /*0c94*/ 	.word	0x000000ff
        /*0c98*/ 	.word	0x00016830
        /*0c9c*/ 	.short	0x010a
        /*0c9e*/ 	.byte	0x06
	.zero		1


	//   ....[28]....
        /*0ca0*/ 	.word	0x000057d0
        /*0ca4*/ 	.word	0x000000ff
        /*0ca8*/ 	.word	0x00016850
        /*0cac*/ 	.short	0x010a
        /*0cae*/ 	.byte	0x06
	.zero		1


	//   ....[29]....
        /*0cb0*/ 	.word	0x00005810
        /*0cb4*/ 	.word	0x000000ff
        /*0cb8*/ 	.word	0x00016850
        /*0cbc*/ 	.short	0x010a
        /*0cbe*/ 	.byte	0x06
	.zero		1


	//   ....[30]....
        /*0cc0*/ 	.word	0x00006090
        /*0cc4*/ 	.word	0x000000ff
        /*0cc8*/ 	.word	0x00000000
        /*0ccc*/ 	.short	0x0101
        /*0cce*/ 	.byte	0x06
	.zero		1


	//   ....[31]....
        /*0cd0*/ 	.word	0x000086f0
        /*0cd4*/ 	.word	0x000000ff
        /*0cd8*/ 	.word	0x00000000
        /*0cdc*/ 	.short	0x0101
        /*0cde*/ 	.byte	0x06
	.zero		1


	//   ....[32]....
        /*0ce0*/ 	.word	0x00008e20
        /*0ce4*/ 	.word	0x000000ff
        /*0ce8*/ 	.word	0x00016830
        /*0cec*/ 	.short	0x010a
        /*0cee*/ 	.byte	0x06
	.zero		1


	//   ....[33]....
        /*0cf0*/ 	.word	0x00008e60
        /*0cf4*/ 	.word	0x000000ff
        /*0cf8*/ 	.word	0x00016830
        /*0cfc*/ 	.short	0x010a
        /*0cfe*/ 	.byte	0x06
	.zero		1


	//   ....[34]....
        /*0d00*/ 	.word	0x00009070
        /*0d04*/ 	.word	0x000000ff
        /*0d08*/ 	.word	0x00016850
        /*0d0c*/ 	.short	0x010a
        /*0d0e*/ 	.byte	0x06
	.zero		1


	//   ....[35]....
        /*0d10*/ 	.word	0x000090b0
        /*0d14*/ 	.word	0x000000ff
        /*0d18*/ 	.word	0x00016850
        /*0d1c*/ 	.short	0x010a
        /*0d1e*/ 	.byte	0x06
	.zero		1


	//   ....[36]....
        /*0d20*/ 	.word	0x00009990
        /*0d24*/ 	.word	0x000000ff
        /*0d28*/ 	.word	0x00000000
        /*0d2c*/ 	.short	0x0101
        /*0d2e*/ 	.byte	0x06
	.zero		1


	//   ....[37]....
        /*0d30*/ 	.word	0x0000ae80
        /*0d34*/ 	.word	0x000000ff
        /*0d38*/ 	.word	0x00000000
        /*0d3c*/ 	.short	0x0101
        /*0d3e*/ 	.byte	0x06
	.zero		1


	//   ....[38]....
        /*0d40*/ 	.word	0x0000b380
        /*0d44*/ 	.word	0x000000ff
        /*0d48*/ 	.word	0x00016830
        /*0d4c*/ 	.short	0x010a
        /*0d4e*/ 	.byte	0x06
	.zero		1


	//   ....[39]....
        /*0d50*/ 	.word	0x0000b3c0
        /*0d54*/ 	.word	0x000000ff
        /*0d58*/ 	.word	0x00016830
        /*0d5c*/ 	.short	0x010a
        /*0d5e*/ 	.byte	0x06
	.zero		1


	//   ....[40]....
        /*0d60*/ 	.word	0x0000b5a0
        /*0d64*/ 	.word	0x000000ff
        /*0d68*/ 	.word	0x00016850
        /*0d6c*/ 	.short	0x010a
        /*0d6e*/ 	.byte	0x06
	.zero		1


	//   ....[41]....
        /*0d70*/ 	.word	0x0000b5e0
        /*0d74*/ 	.word	0x000000ff
        /*0d78*/ 	.word	0x00016850
        /*0d7c*/ 	.short	0x010a
        /*0d7e*/ 	.byte	0x06
	.zero		1


	//   ....[42]....
        /*0d80*/ 	.word	0x0000be60
        /*0d84*/ 	.word	0x000000ff
        /*0d88*/ 	.word	0x00000000
        /*0d8c*/ 	.short	0x0101
        /*0d8e*/ 	.byte	0x06
	.zero		1


	//   ....[43]....
        /*0d90*/ 	.word	0x0000e4c0
        /*0d94*/ 	.word	0x000000ff
        /*0d98*/ 	.word	0x00000000
        /*0d9c*/ 	.short	0x0101
        /*0d9e*/ 	.byte	0x06
	.zero		1


	//   ....[44]....
        /*0da0*/ 	.word	0x0000e8c0
        /*0da4*/ 	.word	0x000000ff
        /*0da8*/ 	.word	0x00016850
        /*0dac*/ 	.short	0x010a
        /*0dae*/ 	.byte	0x05
	.zero		1


	//   ....[45]....
        /*0db0*/ 	.word	0x0000e900
        /*0db4*/ 	.word	0x000000ff
        /*0db8*/ 	.word	0x00016850
        /*0dbc*/ 	.short	0x010a
        /*0dbe*/ 	.byte	0x05
	.zero		1


	//   ....[46]....
        /*0dc0*/ 	.word	0x0000ee60
        /*0dc4*/ 	.word	0x000000ff
        /*0dc8*/ 	.word	0x00000000
        /*0dcc*/ 	.short	0x0101
        /*0dce*/ 	.byte	0x04
	.zero		1


	//   ....[47]....
        /*0dd0*/ 	.word	0x0000fd10
        /*0dd4*/ 	.word	0x00000015
        /*0dd8*/ 	.word	0x00000000
        /*0ddc*/ 	.short	0x0101
        /*0dde*/ 	.byte	0x3f
	.zero		1


	//   ....[48]....
        /*0de0*/ 	.word	0x000128e0
        /*0de4*/ 	.word	0x00000003
        /*0de8*/ 	.word	0x00016840
        /*0dec*/ 	.short	0x010a
        /*0dee*/ 	.byte	0x3f
	.zero		1


	//   ....[49]....
        /*0df0*/ 	.word	0x000130a0
        /*0df4*/ 	.word	0x00000003
        /*0df8*/ 	.word	0x00016830
        /*0dfc*/ 	.short	0x0107
        /*0dfe*/ 	.byte	0x3f
	.zero		1


	//   ....[50]....
        /*0e00*/ 	.word	0x00013170
        /*0e04*/ 	.word	0x00000003
        /*0e08*/ 	.word	0x00016830
        /*0e0c*/ 	.short	0x0101
        /*0e0e*/ 	.byte	0x3f
	.zero		1


	//   ....[51]....
        /*0e10*/ 	.word	0x00013fb0
        /*0e14*/ 	.word	0x00000016
        /*0e18*/ 	.word	0x00016800
        /*0e1c*/ 	.short	0x0107
        /*0e1e*/ 	.byte	0x3f
	.zero		1


	//   ....[52]....
        /*0e20*/ 	.word	0x000140a0
        /*0e24*/ 	.word	0x00000016
        /*0e28*/ 	.word	0x00016800
        /*0e2c*/ 	.short	0x0101
        /*0e2e*/ 	.byte	0x3f
	.zero		1


	//   ....[53]....
        /*0e30*/ 	.word	0x000140c0
        /*0e34*/ 	.word	0x00000016
        /*0e38*/ 	.word	0x00016820
        /*0e3c*/ 	.short	0x010a
        /*0e3e*/ 	.byte	0x3f
	.zero		1


	//   ....[54]....
        /*0e40*/ 	.word	0x00014470
        /*0e44*/ 	.word	0x00000005
        /*0e48*/ 	.word	0x00016840
        /*0e4c*/ 	.short	0x010a
        /*0e4e*/ 	.byte	0x3f
	.zero		1


	//   ....[55]....
        /*0e50*/ 	.word	0x00014980
        /*0e54*/ 	.word	0x00000005
        /*0e58*/ 	.word	0x00016830
        /*0e5c*/ 	.short	0x0107
        /*0e5e*/ 	.byte	0x3f
	.zero		1


	//   ....[56]....
        /*0e60*/ 	.word	0x00014a40
        /*0e64*/ 	.word	0x00000005
        /*0e68*/ 	.word	0x00016830
        /*0e6c*/ 	.short	0x0101
        /*0e6e*/ 	.byte	0x3f
	.zero		1


	//   ....[57]....
        /*0e70*/ 	.word	0x00014aa0
        /*0e74*/ 	.word	0x00000005
        /*0e78*/ 	.word	0x00016860
        /*0e7c*/ 	.short	0x010a
        /*0e7e*/ 	.byte	0x3f
	.zero		1


	//   ....[58]....
        /*0e80*/ 	.word	0x00014f70
        /*0e84*/ 	.word	0x00000005
        /*0e88*/ 	.word	0x00016850
        /*0e8c*/ 	.short	0x0107
        /*0e8e*/ 	.byte	0x3f
	.zero		1


	//   ....[59]....
        /*0e90*/ 	.word	0x00015120
        /*0e94*/ 	.word	0x00000005
        /*0e98*/ 	.word	0x00016850
        /*0e9c*/ 	.short	0x0101
        /*0e9e*/ 	.byte	0x3f
	.zero		1


	//   ....[60]....
        /*0ea0*/ 	.word	0x00015340
        /*0ea4*/ 	.word	0x00000000
        /*0ea8*/ 	.word	0x00016860
        /*0eac*/ 	.short	0x010a
        /*0eae*/ 	.byte	0x3f
	.zero		1


	//   ....[61]....
        /*0eb0*/ 	.word	0x000157c0
        /*0eb4*/ 	.word	0x00000000
        /*0eb8*/ 	.word	0x00016850
        /*0ebc*/ 	.short	0x0107
        /*0ebe*/ 	.byte	0x3f
	.zero		1


	//   ....[62]....
        /*0ec0*/ 	.word	0x00015890
        /*0ec4*/ 	.word	0x00000000
        /*0ec8*/ 	.word	0x00016850
        /*0ecc*/ 	.short	0x0101
        /*0ece*/ 	.byte	0x3f
	.zero		1


	//   ....[63]....
        /*0ed0*/ 	.word	0x000165c0
        /*0ed4*/ 	.word	0x00000005
        /*0ed8*/ 	.word	0x00016820
        /*0edc*/ 	.short	0x010a
        /*0ede*/ 	.byte	0x3f
	.zero		1


	//   ....[64]....
        /*0ee0*/ 	.word	0x00016740
        /*0ee4*/ 	.word	0x00000003
        /*0ee8*/ 	.word	0x00016840
        /*0eec*/ 	.short	0x010a
        /*0eee*/ 	.byte	0x3f
	.zero		1


	//   ....[65]....
        /*0ef0*/ 	.word	0x000167e0
        /*0ef4*/ 	.word	0x00000005
        /*0ef8*/ 	.word	0x00016840
        /*0efc*/ 	.short	0x010a
        /*0efe*/ 	.byte	0x3f
	.zero		1


	//   ....[66]....
        /*0f00*/ 	.word	0x00016820
        /*0f04*/ 	.word	0x00000003
        /*0f08*/ 	.word	0x00016860
        /*0f0c*/ 	.short	0x010a
        /*0f0e*/ 	.byte	0x3f
	.zero		1


	//   ....[67]....
        /*0f10*/ 	.word	0x00016860
        /*0f14*/ 	.word	0x00000005
        /*0f18*/ 	.word	0x00016860
        /*0f1c*/ 	.short	0x010a
        /*0f1e*/ 	.byte	0x3f
	.zero		1


	//   ....[68]....
        /*0f20*/ 	.word	0x000168d0
        /*0f24*/ 	.word	0x00000003
        /*0f28*/ 	.word	0x00016800
        /*0f2c*/ 	.short	0x010a
        /*0f2e*/ 	.byte	0x3f
	.zero		1


	//   ....[69]....
        /*0f30*/ 	.word	0x00016920
        /*0f34*/ 	.word	0x0000000d
        /*0f38*/ 	.word	0x00016830
        /*0f3c*/ 	.short	0x010a
        /*0f3e*/ 	.byte	0x3f
	.zero		1


	//   ....[70]....
        /*0f40*/ 	.word	0x00016980
        /*0f44*/ 	.word	0x00000007
        /*0f48*/ 	.word	0x00016830
        /*0f4c*/ 	.short	0x010a
        /*0f4e*/ 	.byte	0x3f
	.zero		1


	//   ....[71]....
        /*0f50*/ 	.word	0x000169e0
        /*0f54*/ 	.word	0x00000007
        /*0f58*/ 	.word	0x00016850
        /*0f5c*/ 	.short	0x010a
        /*0f5e*/ 	.byte	0x3f
	.zero		1


	//   ....[72]....
        /*0f60*/ 	.word	0x00016a40
        /*0f64*/ 	.word	0x00000007
        /*0f68*/ 	.word	0x00016830
        /*0f6c*/ 	.short	0x010a
        /*0f6e*/ 	.byte	0x3f
	.zero		1


	//   ....[73]....
        /*0f70*/ 	.word	0x00016aa0
        /*0f74*/ 	.word	0x00000007
        /*0f78*/ 	.word	0x00016850
        /*0f7c*/ 	.short	0x010a
        /*0f7e*/ 	.byte	0x3f
	.zero		1


	//   ....[74]....
        /*0f80*/ 	.word	0x00016b00
        /*0f84*/ 	.word	0x00000007
        /*0f88*/ 	.word	0x00016830
        /*0f8c*/ 	.short	0x010a
        /*0f8e*/ 	.byte	0x3f
	.zero		1


	//   ....[75]....
        /*0f90*/ 	.word	0x00016b60
        /*0f94*/ 	.word	0x00000007
        /*0f98*/ 	.word	0x00016850
        /*0f9c*/ 	.short	0x010a
        /*0f9e*/ 	.byte	0x3f
	.zero		1


	//   ....[76]....
        /*0fa0*/ 	.word	0x00016bc0
        /*0fa4*/ 	.word	0x00000004
        /*0fa8*/ 	.word	0x00016850
        /*0fac*/ 	.short	0x010a
        /*0fae*/ 	.byte	0x3f
	.zero		1


	//   ....[77]....
        /*0fb0*/ 	.word	0x00016ce0
        /*0fb4*/ 	.word	0x00000003
        /*0fb8*/ 	.word	0x00016840
        /*0fbc*/ 	.short	0x010a
        /*0fbe*/ 	.byte	0x3f
	.zero		1


	//   ....[78]....
        /*0fc0*/ 	.word	0x00018780
        /*0fc4*/ 	.word	0x00000016
        /*0fc8*/ 	.word	0x00016820
        /*0fcc*/ 	.short	0x010a
        /*0fce*/ 	.byte	0x3f
	.zero		1


	//   ....[79]....
        /*0fd0*/ 	.word	0x000187d0
        /*0fd4*/ 	.word	0x00000005
        /*0fd8*/ 	.word	0x00016840
        /*0fdc*/ 	.short	0x010a
        /*0fde*/ 	.byte	0x3f
	.zero		1


	//   ....[80]....
        /*0fe0*/ 	.word	0x000190e0
        /*0fe4*/ 	.word	0x00000005
        /*0fe8*/ 	.word	0x00016860
        /*0fec*/ 	.short	0x010a
        /*0fee*/ 	.byte	0x3f
	.zero		1


	//   ....[81]....
        /*0ff0*/ 	.word	0x00019a50
        /*0ff4*/ 	.word	0x00000000
        /*0ff8*/ 	.word	0x00016860
        /*0ffc*/ 	.short	0x010a
        /*0ffe*/ 	.byte	0x3f
	.zero		1


	//   ....[82]....
        /*1000*/ 	.word	0x0001acd0
        /*1004*/ 	.word	0x00000005
        /*1008*/ 	.word	0x00016820
        /*100c*/ 	.short	0x010a
        /*100e*/ 	.byte	0x3f
	.zero		1


	//   ....[83]....
        /*1010*/ 	.word	0x0001ae70
        /*1014*/ 	.word	0x00000003
        /*1018*/ 	.word	0x00016840
        /*101c*/ 	.short	0x010a
        /*101e*/ 	.byte	0x3f
	.zero		1


	//   ....[84]....
        /*1020*/ 	.word	0x0001aec0
        /*1024*/ 	.word	0x00000005
        /*1028*/ 	.word	0x00016840
        /*102c*/ 	.short	0x010a
        /*102e*/ 	.byte	0x3f
	.zero		1


	//   ....[85]....
        /*1030*/ 	.word	0x0001af10
        /*1034*/ 	.word	0x00000003
        /*1038*/ 	.word	0x00016860
        /*103c*/ 	.short	0x010a
        /*103e*/ 	.byte	0x3f
	.zero		1


	//----- nvinfo : EIATTR_NUM_MBARRIERS
	.align		4
.L_207:
        /*1040*/ 	.byte	0x03, 0x38
        /*1042*/ 	.short	0x0016


	//----- nvinfo : EIATTR_EXIT_INSTR_OFFSETS
	.align		4
        /*1044*/ 	.byte	0x04, 0x1c
        /*1046*/ 	.short	(.L_209 - .L_208)


	//   ....[0]....
.L_208:
        /*1048*/ 	.word	0x000009b0


	//   ....[1]....
        /*104c*/ 	.word	0x00010940


	//   ....[2]....
        /*1050*/ 	.word	0x000168b0


	//----- nvinfo : EIATTR_MAX_THREADS
	.align		4
.L_209:
        /*1054*/ 	.byte	0x04, 0x05
        /*1056*/ 	.short	(.L_211 - .L_210)
.L_210:
        /*1058*/ 	.word	0x00000200
        /*105c*/ 	.word	0x00000001
        /*1060*/ 	.word	0x00000001


	//----- nvinfo : EIATTR_CRS_STACK_SIZE
	.align		4
.L_211:
        /*1064*/ 	.byte	0x04, 0x1e
        /*1066*/ 	.short	(.L_213 - .L_212)
.L_212:
        /*1068*/ 	.word	0x00000000


	//----- nvinfo : EIATTR_CBANK_PARAM_SIZE
	.align		4
.L_213:
        /*106c*/ 	.byte	0x03, 0x19
        /*106e*/ 	.short	0x0af0


	//----- nvinfo : EIATTR_PARAM_CBANK
	.align		4
        /*1070*/ 	.byte	0x04, 0x0a
        /*1072*/ 	.short	(.L_215 - .L_214)
	.align		4
.L_214:
        /*1074*/ 	.word	index@(.nv.constant0._ZN7cutlass13device_kernelIN5flash11enable_sm90INS1_16FlashAttnFwdSm90INS1_25CollectiveMainloopFwdSm90ILi2EN4cute5tupleIJNS5_1CILi1EEES8_S8_EEENS6_IJNS7_ILi192EEENS7_ILi128EEENS7_ILi64EEEEEELi64ENS_10bfloat16_tEfNS_4arch4Sm90ELb0ELb1ELb1ELb1ELb1ELb0ELb0ELb1ELb1ELb1ELb0ELb0EEENS1_21CollectiveEpilogueFwdINS6_IJSA_SC_SB_EEES9_SE_SG_Li384ELb1ELb1ELb0ELb0EEENS1_36VarlenDynamicPersistentTileSchedulerILi192ELi128ELi384ELi128ELb0ELb1ELb1ELb1ELb0ELb1EEEEEEEEEvNT_6ParamsE)
        /*1078*/ 	.short	0x0210
        /*107a*/ 	.short	0x0af0


	//----- nvinfo : EIATTR_SW_WAR
	.align		4
.L_215:
        /*107c*/ 	.byte	0x04, 0x36
        /*107e*/ 	.short	(.L_217 - .L_216)
.L_216:
        /*1080*/ 	.word	0x00000008
.L_217:


//--------------------- .nv.info._ZN7cutlass13device_kernelIN5flash11enable_sm90INS1_16FlashAttnFwdSm90INS1_25CollectiveMainloopFwdSm90ILi2EN4cute5tupleIJNS5_1CILi1EEES8_S8_EEENS6_IJNS7_ILi192EEENS7_ILi128EEENS7_ILi64EEEEEELi64ENS_10bfloat16_tEfNS_4arch4Sm90ELb0ELb1ELb1ELb1ELb1ELb1ELb0ELb1ELb1ELb1ELb0ELb0EEENS1_21CollectiveEpilogueFwdINS6_IJSA_SC_SB_EEES9_SE_SG_Li384ELb1ELb1ELb0ELb0EEENS1_36VarlenDynamicPersistentTileSchedulerILi192ELi128ELi384ELi128ELb0ELb1ELb1ELb1ELb0ELb1EEEEEEEEEvNT_6ParamsE --------------------------
	.section	.nv.info._ZN7cutlass13device_kernelIN5flash11enable_sm90INS1_16FlashAttnFwdSm90INS1_25CollectiveMainloopFwdSm90ILi2EN4cute5tupleIJNS5_1CILi1EEES8_S8_EEENS6_IJNS7_ILi192EEENS7_ILi128EEENS7_ILi64EEEEEELi64ENS_10bfloat16_tEfNS_4arch4Sm90ELb0ELb1ELb1ELb1ELb1ELb1ELb0ELb1ELb1ELb1ELb0ELb0EEENS1_21CollectiveEpilogueFwdINS6_IJSA_SC_SB_EEES9_SE_SG_Li384ELb1ELb1ELb0ELb0EEENS1_36VarlenDynamicPersistentTileSchedulerILi192ELi128ELi384ELi128ELb0ELb1ELb1ELb1ELb0ELb1EEEEEEEEEvNT_6ParamsE,"",@"SHT_CUDA_INFO"
	.sectionflags	@""
	.align	4


	//----- nvinfo : EIATTR_CUDA_API_VERSION
	.align		4
        /*0000*/ 	.byte	0x04, 0x37
        /*0002*/ 	.short	(.L_219 - .L_218)
.L_218:
        /*0004*/ 	.word	0x00000082


	//----- nvinfo : EIATTR_KPARAM_INFO
	.align		4
.L_219:
        /*0008*/ 	.byte	0x04, 0x17
        /*000a*/ 	.short	(.L_221 - .L_220)
.L_220:
        /*000c*/ 	.word	0x00000000
        /*0010*/ 	.short	0x0000
        /*0012*/ 	.short	0x0070
        /*0014*/ 	.byte	0x00, 0xf0, 0x01, 0x2a


	//----- nvinfo : EIATTR_SPARSE_MMA_MASK
	.align		4
.L_221:
        /*0018*/ 	.byte	0x03, 0x50
        /*001a*/ 	.short	0x0000


	//----- nvinfo : EIATTR_MAXREG_COUNT
	.align		4
        /*001c*/ 	.byte	0x03, 0x1b
        /*001e*/ 	.short	0x0080


	//----- nvinfo : EIATTR_NUM_BARRIERS
	.align		4
        /*0020*/ 	.byte	0x02, 0x4c
        /*0022*/ 	.byte	0x10
	.zero		1


	//----- nvinfo : EIATTR_EXTERNS
	.align		4
        /*0024*/ 	.byte	0x04, 0x0f
        /*0026*/ 	.short	(.L_223 - .L_222)


	//   ....[0]....
	.align		4
.L_222:
        /*0028*/ 	.word	index@(__assertfail)


	//----- nvinfo : EIATTR_ANNOTATIONS
	.align		4
.L_223:
        /*002c*/ 	.byte	0x04, 0x55
        /*002e*/ 	.short	(.L_225 - .L_224)


	//   ....[0]....
.L_224:
        /* <DEDUP_REMOVED lines=76> */


	//----- nvinfo : EIATTR_MERCURY_ISA_VERSION
	.align		4
.L_225:
        /*04e0*/ 	.byte	0x03, 0x5f
        /*04e2*/ 	.short	0x0101


	//----- nvinfo : EIATTR_UNUSED_LOAD_BYTE_OFFSET
	.align		4
        /*04e4*/ 	.byte	0x04, 0x44
        /*04e6*/ 	.short	(.L_227 - .L_226)


	//   ....[0]....
.L_226:
        /*04e8*/ 	.word	0x00000a90
        /*04ec*/ 	.word	0x0000fff0


	//   ....[1]....
        /*04f0*/ 	.word	0x000178e0
        /*04f4*/ 	.word	0x0000fff0


	//----- nvinfo : EIATTR_INT_WARP_WIDE_INSTR_OFFSETS
	.align		4
.L_227:
        /*04f8*/ 	.byte	0x04, 0x31
        /*04fa*/ 	.short	(.L_229 - .L_228)


	//   ....[0]....
.L_228:
        /*04fc*/ 	.word	0x00000130


	//   ....[1]....
        /*0500*/ 	.word	0x00000170


	//   ....[2]....
        /*0504*/ 	.word	0x000001e0


	//   ....[3]....
        /*0508*/ 	.word	0x0001bb20


	//   ....[4]....
        /*050c*/ 	.word	0x0001bbb0


	//   ....[5]....
        /*0510*/ 	.word	0x0001edf0


	//   ....[6]....
        /*0514*/ 	.word	0x0001ee80


	//----- nvinfo : EIATTR_COOP_GROUP_MASK_REGIDS
	.align		4
.L_229:
        /*0518*/ 	.byte	0x04, 0x29
        /*051a*/ 	.short	(.L_231 - .L_230)


	//   ....[0]....
.L_230:
        /*051c*/ 	.word	0xffffffff


	//   ....[1]....
        /*0520*/ 	.word	0xffffffff


	//   ....[2]....
        /*0524*/ 	.word	0xffffffff


	//   ....[3]....
        /*0528*/ 	.word	0xffffffff


	//   ....[4]....
        /*052c*/ 	.word	0xffffffff


	//   ....[5]....
        /*0530*/ 	.word	0xffffffff


	//   ....[6]....
        /*0534*/ 	.word	0xffffffff


	//   ....[7]....
        /*0538*/ 	.word	0xffffffff


	//   ....[8]....
        /*053c*/ 	.word	0xffffffff


	//   ....[9]....
        /*0540*/ 	.word	0xffffffff


	//   ....[10]....
        /*0544*/ 	.word	0xffffffff


	//   ....[11]....
        /*0548*/ 	.word	0xffffffff


	//   ....[12]....
        /*054c*/ 	.word	0xffffffff


	//   ....[13]....
        /*0550*/ 	.word	0xffffffff


	//   ....[14]....
        /*0554*/ 	.word	0xffffffff


	//   ....[15]....
        /*0558*/ 	.word	0xffffffff


	//   ....[16]....
        /*055c*/ 	.word	0xffffffff


	//   ....[17]....
        /*0560*/ 	.word	0xffffffff


	//   ....[18]....
        /*0564*/ 	.word	0xffffffff


	//   ....[19]....
        /*0568*/ 	.word	0xffffffff


	//   ....[20]....
        /*056c*/ 	.word	0xffffffff


	//   ....[21]....
        /*0570*/ 	.word	0xffffffff


	//   ....[22]....
        /*0574*/ 	.word	0xffffffff


	//   ....[23]....
        /*0578*/ 	.word	0xffffffff


	//   ....[24]....
        /*057c*/ 	.word	0xffffffff


	//   ....[25]....
        /*0580*/ 	.word	0xffffffff


	//   ....[26]....
        /*0584*/ 	.word	0xffffffff


	//   ....[27]....
        /*0588*/ 	.word	0xffffffff


	//   ....[28]....
        /*058c*/ 	.word	0xffffffff


	//   ....[29]....
        /*0590*/ 	.word	0xffffffff


	//   ....[30]....
        /*0594*/ 	.word	0xffffffff


	//   ....[31]....
        /*0598*/ 	.word	0xffffffff


	//   ....[32]....
        /*059c*/ 	.word	0xffffffff


	//   ....[33]....
        /*05a0*/ 	.word	0xffffffff


	//   ....[34]....
        /*05a4*/ 	.word	0xffffffff


	//   ....[35]....
        /*05a8*/ 	.word	0xffffffff


	//   ....[36]....
        /*05ac*/ 	.word	0xffffffff


	//   ....[37]....
        /*05b0*/ 	.word	0xffffffff


	//   ....[38]....
        /*05b4*/ 	.word	0xffffffff


	//   ....[39]....
        /*05b8*/ 	.word	0xffffffff


	//   ....[40]....
        /*05bc*/ 	.word	0xffffffff


	//   ....[41]....
        /*05c0*/ 	.word	0xffffffff


	//   ....[42]....
        /*05c4*/ 	.word	0xffffffff


	//   ....[43]....
        /*05c8*/ 	.word	0xffffffff


	//   ....[44]....
        /*05cc*/ 	.word	0xffffffff


	//   ....[45]....
        /*05d0*/ 	.word	0xffffffff


	//   ....[46]....
        /*05d4*/ 	.word	0xffffffff


	//   ....[47]....
        /*05d8*/ 	.word	0xffffffff


	//   ....[48]....
        /*05dc*/ 	.word	0xffffffff


	//   ....[49]....
        /*05e0*/ 	.word	0xffffffff


	//   ....[50]....
        /*05e4*/ 	.word	0xffffffff


	//   ....[51]....
        /*05e8*/ 	.word	0xffffffff


	//   ....[52]....
        /*05ec*/ 	.word	0xffffffff


	//   ....[53]....
        /*05f0*/ 	.word	0xffffffff


	//   ....[54]....
        /*05f4*/ 	.word	0xffffffff


	//   ....[55]....
        /*05f8*/ 	.word	0xffffffff


	//   ....[56]....
        /*05fc*/ 	.word	0xffffffff


	//   ....[57]....
        /*0600*/ 	.word	0xffffffff


	//   ....[58]....
        /*0604*/ 	.word	0xffffffff


	//   ....[59]....
        /*0608*/ 	.word	0xffffffff


	//   ....[60]....
        /*060c*/ 	.word	0xffffffff


	//   ....[61]....
        /*0610*/ 	.word	0xffffffff


	//   ....[62]....
        /*0614*/ 	.word	0xffffffff


	//   ....[63]....
        /*0618*/ 	.word	0xffffffff


	//   ....[64]....
        /*061c*/ 	.word	0xffffffff


	//   ....[65]....
        /*0620*/ 	.word	0xffffffff


	//   ....[66]....
        /*0624*/ 	.word	0xffffffff


	//   ....[67]....
        /*0628*/ 	.word	0xffffffff


	//   ....[68]....
        /*062c*/ 	.word	0xffffffff


	//   ....[69]....
        /*0630*/ 	.word	0xffffffff


	//   ....[70]....
        /*0634*/ 	.word	0xffffffff


	//   ....[71]....
        /*0638*/ 	.word	0xffffffff


	//   ....[72]....
        /*063c*/ 	.word	0xffffffff


	//   ....[73]....
        /*0640*/ 	.word	0xffffffff


	//   ....[74]....
        /*0644*/ 	.word	0xffffffff


	//   ....[75]....
        /*0648*/ 	.word	0xffffffff


	//   ....[76]....
        /*064c*/ 	.word	0xffffffff


	//   ....[77]....
        /*0650*/ 	.word	0xffffffff


	//   ....[78]....
        /*0654*/ 	.word	0xffffffff


	//   ....[79]....
        /*0658*/ 	.word	0xffffffff


	//   ....[80]....
        /*065c*/ 	.word	0xffffffff


	//   ....[81]....
        /*0660*/ 	.word	0xffffffff


	//   ....[82]....
        /*0664*/ 	.word	0xffffffff


	//   ....[83]....
        /*0668*/ 	.word	0xffffffff


	//   ....[84]....
        /*066c*/ 	.word	0xffffffff


	//   ....[85]....
        /*0670*/ 	.word	0xffffffff


	//   ....[86]....
        /*0674*/ 	.word	0xffffffff


	//   ....[87]....
        /*0678*/ 	.word	0xffffffff


	//   ....[88]....
        /*067c*/ 	.word	0xffffffff


	//   ....[89]....
        /*0680*/ 	.word	0xffffffff


	//   ....[90]....
        /*0684*/ 	.word	0xffffffff


	//   ....[91]....
        /*0688*/ 	.word	0xffffffff


	//   ....[92]....
        /*068c*/ 	.word	0xffffffff


	//   ....[93]....
        /*0690*/ 	.word	0xffffffff


	//   ....[94]....
        /*0694*/ 	.word	0xffffffff


	//   ....[95]....
        /*0698*/ 	.word	0xffffffff


	//   ....[96]....
        /*069c*/ 	.word	0xffffffff


	//   ....[97]....
        /*06a0*/ 	.word	0xffffffff


	//   ....[98]....
        /*06a4*/ 	.word	0xffffffff


	//   ....[99]....
        /*06a8*/ 	.word	0xffffffff


	//   ....[100]....
        /*06ac*/ 	.word	0xffffffff


	//   ....[101]....
        /*06b0*/ 	.word	0xffffffff


	//   ....[102]....
        /*06b4*/ 	.word	0xffffffff


	//   ....[103]....
        /*06b8*/ 	.word	0xffffffff


	//   ....[104]....
        /*06bc*/ 	.word	0xffffffff


	//   ....[105]....
        /*06c0*/ 	.word	0xffffffff


	//   ....[106]....
        /*06c4*/ 	.word	0xffffffff


	//   ....[107]....
        /*06c8*/ 	.word	0xffffffff


	//   ....[108]....
        /*06cc*/ 	.word	0xffffffff


	//   ....[109]....
        /*06d0*/ 	.word	0xffffffff


	//   ....[110]....
        /*06d4*/ 	.word	0xffffffff


	//   ....[111]....
        /*06d8*/ 	.word	0xffffffff


	//   ....[112]....
        /*06dc*/ 	.word	0xffffffff


	//   ....[113]....
        /*06e0*/ 	.word	0xffffffff


	//   ....[114]....
        /*06e4*/ 	.word	0xffffffff


	//   ....[115]....
        /*06e8*/ 	.word	0xffffffff


	//   ....[116]....
        /*06ec*/ 	.word	0xffffffff


	//   ....[117]....
        /*06f0*/ 	.word	0xffffffff


	//   ....[118]....
        /*06f4*/ 	.word	0xffffffff


	//   ....[119]....
        /*06f8*/ 	.word	0xffffffff


	//   ....[120]....
        /*06fc*/ 	.word	0xffffffff


	//   ....[121]....
        /*0700*/ 	.word	0xffffffff


	//   ....[122]....
        /*0704*/ 	.word	0xffffffff


	//   ....[123]....
        /*0708*/ 	.word	0xffffffff


	//   ....[124]....
        /*070c*/ 	.word	0xffffffff


	//   ....[125]....
        /*0710*/ 	.word	0xffffffff


	//   ....[126]....
        /*0714*/ 	.word	0xffffffff


	//   ....[127]....
        /*0718*/ 	.word	0xffffffff


	//   ....[128]....
        /*071c*/ 	.word	0xffffffff


	//   ....[129]....
        /*0720*/ 	.word	0xffffffff


	//   ....[130]....
        /*0724*/ 	.word	0xffffffff


	//   ....[131]....
        /*0728*/ 	.word	0xffffffff


	//   ....[132]....
        /*072c*/ 	.word	0xffffffff


	//   ....[133]....
        /*0730*/ 	.word	0xffffffff


	//   ....[134]....
        /*0734*/ 	.word	0xffffffff


	//   ....[135]....
        /*0738*/ 	.word	0xffffffff


	//   ....[136]....
        /*073c*/ 	.word	0xffffffff


	//   ....[137]....
        /*0740*/ 	.word	0xffffffff


	//   ....[138]....
        /*0744*/ 	.word	0xffffffff


	//   ....[139]....
        /*0748*/ 	.word	0xffffffff


	//   ....[140]....
        /*074c*/ 	.word	0xffffffff


	//   ....[141]....
        /*0750*/ 	.word	0xffffffff


	//   ....[142]....
        /*0754*/ 	.word	0xffffffff


	//   ....[143]....
        /*0758*/ 	.word	0xffffffff


	//   ....[144]....
        /*075c*/ 	.word	0xffffffff


	//   ....[145]....
        /*0760*/ 	.word	0xffffffff


	//   ....[146]....
        /*0764*/ 	.word	0xffffffff


	//   ....[147]....
        /*0768*/ 	.word	0xffffffff


	//   ....[148]....
        /*076c*/ 	.word	0xffffffff


	//   ....[149]....
        /*0770*/ 	.word	0xffffffff


	//   ....[150]....
        /*0774*/ 	.word	0xffffffff


	//   ....[151]....
        /*0778*/ 	.word	0xffffffff


	//   ....[152]....
        /*077c*/ 	.word	0xffffffff


	//   ....[153]....
        /*0780*/ 	.word	0xffffffff


	//   ....[154]....
        /*0784*/ 	.word	0xffffffff


	//   ....[155]....
        /*0788*/ 	.word	0xffffffff


	//   ....[156]....
        /*078c*/ 	.word	0xffffffff


	//   ....[157]....
        /*0790*/ 	.word	0xffffffff


	//   ....[158]....
        /*0794*/ 	.word	0xffffffff


	//   ....[159]....
        /*0798*/ 	.word	0xffffffff


	//   ....[160]....
        /*079c*/ 	.word	0xffffffff


	//   ....[161]....
        /*07a0*/ 	.word	0xffffffff


	//   ....[162]....
        /*07a4*/ 	.word	0xffffffff


	//   ....[163]....
        /*07a8*/ 	.word	0xffffffff


	//   ....[164]....
        /*07ac*/ 	.word	0xffffffff


	//   ....[165]....
        /*07b0*/ 	.word	0xffffffff


	//   ....[166]....
        /*07b4*/ 	.word	0xffffffff


	//   ....[167]....
        /*07b8*/ 	.word	0xffffffff


	//   ....[168]....
        /*07bc*/ 	.word	0xffffffff


	//   ....[169]....
        /*07c0*/ 	.word	0xffffffff


	//   ....[170]....
        /*07c4*/ 	.word	0xffffffff


	//   ....[171]....
        /*07c8*/ 	.word	0xffffffff


	//   ....[172]....
        /*07cc*/ 	.word	0xffffffff


	//   ....[173]....
        /*07d0*/ 	.word	0xffffffff


	//   ....[174]....
        /*07d4*/ 	.word	0xffffffff


	//   ....[175]....
        /*07d8*/ 	.word	0xffffffff


	//   ....[176]....
        /*07dc*/ 	.word	0xffffffff


	//   ....[177]....
        /*07e0*/ 	.word	0xffffffff


	//   ....[178]....
        /*07e4*/ 	.word	0xffffffff


	//   ....[179]....
        /*07e8*/ 	.word	0xffffffff


	//   ....[180]....
        /*07ec*/ 	.word	0xffffffff


	//   ....[181]....
        /*07f0*/ 	.word	0xffffffff


	//   ....[182]....
        /*07f4*/ 	.word	0xffffffff


	//   ....[183]....
        /*07f8*/ 	.word	0xffffffff


	//   ....[184]....
        /*07fc*/ 	.word	0xffffffff


	//   ....[185]....
        /*0800*/ 	.word	0xffffffff


	//   ....[186]....
        /*0804*/ 	.word	0xffffffff


	//   ....[187]....
        /*0808*/ 	.word	0xffffffff


	//   ....[188]....
        /*080c*/ 	.word	0xffffffff


	//   ....[189]....
        /*0810*/ 	.word	0xffffffff


	//   ....[190]....
        /*0814*/ 	.word	0xffffffff


	//   ....[191]....
        /*0818*/ 	.word	0xffffffff


	//   ....[192]....
        /*081c*/ 	.word	0xffffffff


	//   ....[193]....
        /*0820*/ 	.word	0xffffffff


	//   ....[194]....
        /*0824*/ 	.word	0xffffffff


	//   ....[195]....
        /*0828*/ 	.word	0xffffffff


	//   ....[196]....
        /*082c*/ 	.word	0xffffffff


	//   ....[197]....
        /*0830*/ 	.word	0xffffffff


	//   ....[198]....
        /*0834*/ 	.word	0xffffffff


	//   ....[199]....
        /*0838*/ 	.word	0xffffffff


	//   ....[200]....
        /*083c*/ 	.word	0xffffffff


	//   ....[201]....
        /*0840*/ 	.word	0xffffffff


	//   ....[202]....
        /*0844*/ 	.word	0xffffffff


	//   ....[203]....
        /*0848*/ 	.word	0xffffffff


	//   ....[204]....
        /*084c*/ 	.word	0xffffffff


	//   ....[205]....
        /*0850*/ 	.word	0xffffffff


	//   ....[206]....
        /*0854*/ 	.word	0xffffffff


	//   ....[207]....
        /*0858*/ 	.word	0xffffffff


	//   ....[208]....
        /*085c*/ 	.word	0xffffffff


	//   ....[209]....
        /*0860*/ 	.word	0x0500000f


	//   ....[210]....
        /*0864*/ 	.word	0x0500000f


	//   ....[211]....
        /*0868*/ 	.word	0x0500000f


	//   ....[212]....
        /*086c*/ 	.word	0x0500000f


	//   ....[213]....
        /*0870*/ 	.word	0x0500000f


	//   ....[214]....
        /*0874*/ 	.word	0x0500000f


	//   ....[215]....
        /*0878*/ 	.word	0x0500000f


	//   ....[216]....
        /*087c*/ 	.word	0x0500000f


	//   ....[217]....
        /*0880*/ 	.word	0x0500000f


	//   ....[218]....
        /*0884*/ 	.word	0x0500000f


	//   ....[219]....
        /*0888*/ 	.word	0x0500000f


	//   ....[220]....
        /*088c*/ 	.word	0x0500000f


	//   ....[221]....
        /*0890*/ 	.word	0x0500000f


	//   ....[222]....
        /*0894*/ 	.word	0x0500000f


	//   ....[223]....
        /*0898*/ 	.word	0x0500000f


	//   ....[224]....
        /*089c*/ 	.word	0x0500000f


	//   ....[225]....
        /*08a0*/ 	.word	0x0500000f


	//   ....[226]....
        /*08a4*/ 	.word	0x0500000f


	//   ....[227]....
        /*08a8*/ 	.word	0x0500000f


	//   ....[228]....
        /*08ac*/ 	.word	0x0500000f


	//   ....[229]....
        /*08b0*/ 	.word	0x0500000f


	//   ....[230]....
        /*08b4*/ 	.word	0x0500000f


	//   ....[231]....
        /*08b8*/ 	.word	0x0500000f


	//   ....[232]....
        /*08bc*/ 	.word	0x0500000f


	//   ....[233]....
        /*08c0*/ 	.word	0x0500000f


	//   ....[234]....
        /*08c4*/ 	.word	0x0500000f


	//   ....[235]....
        /*08c8*/ 	.word	0x0500000f


	//   ....[236]....
        /*08cc*/ 	.word	0x0500000f


	//   ....[237]....
        /*08d0*/ 	.word	0x0500000f


	//   ....[238]....
        /*08d4*/ 	.word	0x0500000f


	//   ....[239]....
        /*08d8*/ 	.word	0x0500000f


	//   ....[240]....
        /*08dc*/ 	.word	0x0500000f


	//   ....[241]....
        /*08e0*/ 	.word	0x0500000f


	//   ....[242]....
        /*08e4*/ 	.word	0x0500000f


	//   ....[243]....
        /*08e8*/ 	.word	0x0500000f


	//   ....[244]....
        /*08ec*/ 	.word	0x0500000f


	//   ....[245]....
        /*08f0*/ 	.word	0x0500000f


	//   ....[246]....
        /*08f4*/ 	.word	0x0500000f


	//   ....[247]....
        /*08f8*/ 	.word	0x0500000f


	//   ....[248]....
        /*08fc*/ 	.word	0x0500000f


	//   ....[249]....
        /*0900*/ 	.word	0x0500000f


	//   ....[250]....
        /*0904*/ 	.word	0x0500000f


	//   ....[251]....
        /*0908*/ 	.word	0x0500000f


	//   ....[252]....
        /*090c*/ 	.word	0x0500000f


	//   ....[253]....
        /*0910*/ 	.word	0x0500000f


	//   ....[254]....
        /*0914*/ 	.word	0x0500000f


	//   ....[255]....
        /*0918*/ 	.word	0x0500000f


	//   ....[0]....
        /*091c*/ 	.word	0x0500000f


	//   ....[1]....
        /*0920*/ 	.word	0x0500000f


	//   ....[2]....
        /*0924*/ 	.word	0x0500000f


	//   ....[3]....
        /*0928*/ 	.word	0x0500000f


	//   ....[4]....
        /*092c*/ 	.word	0x0500000f


	//   ....[5]....
        /*0930*/ 	.word	0x0500000f


	//   ....[6]....
        /*0934*/ 	.word	0x0500000f


	//   ....[7]....
        /*0938*/ 	.word	0x0500000f


	//   ....[8]....
        /*093c*/ 	.word	0x0500000f


	//   ....[9]....
        /*0940*/ 	.word	0x0500000f


	//   ....[10]....
        /*0944*/ 	.word	0x0500000f


	//   ....[11]....
        /*0948*/ 	.word	0x0500000f


	//   ....[12]....
        /*094c*/ 	.word	0x0500000f


	//   ....[13]....
        /*0950*/ 	.word	0x0500000f


	//   ....[14]....
        /*0954*/ 	.word	0x0500000f


	//   ....[15]....
        /*0958*/ 	.word	0x0500000f


	//   ....[16]....
        /*095c*/ 	.word	0x0500000f


	//   ....[17]....
        /*0960*/ 	.word	0x0500000f


	//   ....[18]....
        /*0964*/ 	.word	0x0500000f


	//   ....[19]....
        /*0968*/ 	.word	0x0500000f


	//   ....[20]....
        /*096c*/ 	.word	0x0500000f


	//   ....[21]....
        /*0970*/ 	.word	0x0500000f


	//   ....[22]....
        /*0974*/ 	.word	0x0500000f


	//   ....[23]....
        /*0978*/ 	.word	0x0500000f


	//   ....[24]....
        /*097c*/ 	.word	0x0500000f


	//   ....[25]....
        /*0980*/ 	.word	0x0500000f


	//   ....[26]....
        /*0984*/ 	.word	0x0500000f


	//   ....[27]....
        /*0988*/ 	.word	0x0500000f


	//   ....[28]....
        /*098c*/ 	.word	0x0500000f


	//   ....[29]....
        /*0990*/ 	.word	0x0500000f


	//   ....[30]....
        /*0994*/ 	.word	0x0500000f


	//   ....[31]....
        /*0998*/ 	.word	0x0500000f


	//   ....[32]....
        /*099c*/ 	.word	0x0500000f


	//   ....[33]....
        /*09a0*/ 	.word	0x0500000f


	//   ....[34]....
        /*09a4*/ 	.word	0x0500000f


	//   ....[35]....
        /*09a8*/ 	.word	0x0500000f


	//   ....[36]....
        /*09ac*/ 	.word	0x0500000f


	//   ....[37]....
        /*09b0*/ 	.word	0x0500000f


	//   ....[38]....
        /*09b4*/ 	.word	0x0500000f


	//   ....[39]....
        /*09b8*/ 	.word	0x0500000f


	//   ....[40]....
        /*09bc*/ 	.word	0x0500000f


	//   ....[41]....
        /*09c0*/ 	.word	0x0500000f


	//   ....[42]....
        /*09c4*/ 	.word	0x0500000f


	//   ....[43]....
        /*09c8*/ 	.word	0x0500000f


	//   ....[44]....
        /*09cc*/ 	.word	0x0500000f


	//   ....[45]....
        /*09d0*/ 	.word	0x0500000f


	//   ....[46]....
        /*09d4*/ 	.word	0x0500000f


	//   ....[47]....
        /*09d8*/ 	.word	0x0500000f


	//   ....[48]....
        /*09dc*/ 	.word	0x0500000f


	//   ....[49]....
        /*09e0*/ 	.word	0x0500000f


	//   ....[50]....
        /*09e4*/ 	.word	0x0500000f


	//   ....[51]....
        /*09e8*/ 	.word	0x0500000f


	//   ....[52]....
        /*09ec*/ 	.word	0x0500000f


	//   ....[53]....
        /*09f0*/ 	.word	0x0500000f


	//   ....[54]....
        /*09f4*/ 	.word	0x0500000f


	//   ....[55]....
        /*09f8*/ 	.word	0x0500000f


	//   ....[56]....
        /*09fc*/ 	.word	0x0500000f


	//   ....[57]....
        /*0a00*/ 	.word	0x0500000f


	//   ....[58]....
        /*0a04*/ 	.word	0x0500000f


	//   ....[59]....
        /*0a08*/ 	.word	0x0500000f


	//   ....[60]....
        /*0a0c*/ 	.word	0x0500000f


	//   ....[61]....
        /*0a10*/ 	.word	0x0500000f


	//   ....[62]....
        /*0a14*/ 	.word	0x0500000f


	//   ....[63]....
        /*0a18*/ 	.word	0x0500000f


	//   ....[64]....
        /*0a1c*/ 	.word	0x0500000f


	//   ....[65]....
        /*0a20*/ 	.word	0x0500000f


	//   ....[66]....
        /*0a24*/ 	.word	0x0500000f


	//   ....[67]....
        /*0a28*/ 	.word	0x0500000f


	//   ....[68]....
        /*0a2c*/ 	.word	0x0500000f


	//   ....[69]....
        /*0a30*/ 	.word	0x0500000f


	//   ....[70]....
        /*0a34*/ 	.word	0x0500000f


	//   ....[71]....
        /*0a38*/ 	.word	0x0500000f


	//   ....[72]....
        /*0a3c*/ 	.word	0x0500000f


	//   ....[73]....
        /*0a40*/ 	.word	0x0500000f


	//   ....[74]....
        /*0a44*/ 	.word	0x0500000f


	//   ....[75]....
        /*0a48*/ 	.word	0x0500000f


	//   ....[76]....
        /*0a4c*/ 	.word	0x0500000f


	//   ....[77]....
        /*0a50*/ 	.word	0x0500000f


	//   ....[78]....
        /*0a54*/ 	.word	0x0500000f


	//   ....[79]....
        /*0a58*/ 	.word	0x0500000f


	//   ....[80]....
        /*0a5c*/ 	.word	0x0500000f


	//   ....[81]....
        /*0a60*/ 	.word	0x0500000f


	//   ....[82]....
        /*0a64*/ 	.word	0x0500000f


	//   ....[83]....
        /*0a68*/ 	.word	0x0500000f


	//   ....[84]....
        /*0a6c*/ 	.word	0x0500000f


	//   ....[85]....
        /*0a70*/ 	.word	0x0500000f


	//   ....[86]....
        /*0a74*/ 	.word	0x0500000f


	//   ....[87]....
        /*0a78*/ 	.word	0x0500000f


	//   ....[88]....
        /*0a7c*/ 	.word	0x0500000f


	//   ....[89]....
        /*0a80*/ 	.word	0x0500000f


	//   ....[90]....
        /*0a84*/ 	.word	0x0500000f


	//   ....[91]....
        /*0a88*/ 	.word	0x0500000f


	//   ....[92]....
        /*0a8c*/ 	.word	0x0500000f


	//   ....[93]....
        /*0a90*/ 	.word	0x0500000f


	//   ....[94]....
        /*0a94*/ 	.word	0x0500000f


	//   ....[95]....
        /*0a98*/ 	.word	0x0500000f


	//   ....[96]....
        /*0a9c*/ 	.word	0x0500000f


	//   ....[97]....
        /*0aa0*/ 	.word	0x0500000f


	//----- nvinfo : EIATTR_COOP_GROUP_INSTR_OFFSETS
	.align		4
.L_231:
        /*0aa4*/ 	.byte	0x04, 0x28
        /*0aa6*/ 	.short	(.L_233 - .L_232)


	//   ....[0]....
.L_232:
        /*0aa8*/ 	.word	0x00000070


	//   ....[1]....
        /*0aac*/ 	.word	0x00000140


	//   ....[2]....
        /*0ab0*/ 	.word	0x00000190


	//   ....[3]....
        /*0ab4*/ 	.word	0x000003c0


	//   ....[4]....
        /*0ab8*/ 	.word	0x00000520


	//   ....[5]....
        /*0abc*/ 	.word	0x00000640


	//   ....[6]....
        /*0ac0*/ 	.word	0x000007a0


	//   ....[7]....
        /*0ac4*/ 	.word	0x00002e90


	//   ....[8]....
        /*0ac8*/ 	.word	0x00002ea0


	//   ....[9]....
        /*0acc*/ 	.word	0x00003610


	//   ....[10]....
        /*0ad0*/ 	.word	0x00003620


	//   ....[11]....
        /*0ad4*/ 	.word	0x00004370


	//   ....[12]....
        /*0ad8*/ 	.word	0x00004380


	//   ....[13]....
        /*0adc*/ 	.word	0x00004b50


	//   ....[14]....
        /*0ae0*/ 	.word	0x00004b60


	//   ....[15]....
        /*0ae4*/ 	.word	0x000055d0


	//   ....[16]....
        /*0ae8*/ 	.word	0x000055e0


	//   ....[17]....
        /*0aec*/ 	.word	0x00005700


	//   ....[18]....
        /*0af0*/ 	.word	0x00005710


	//   ....[19]....
        /*0af4*/ 	.word	0x00005ac0


	//   ....[20]....
        /*0af8*/ 	.word	0x00005ae0


	//   ....[21]....
        /*0afc*/ 	.word	0x00005bc0


	//   ....[22]....
        /*0b00*/ 	.word	0x00005be0


	//   ....[23]....
        /*0b04*/ 	.word	0x00006490


	//   ....[24]....
        /*0b08*/ 	.word	0x00006c40


	//   ....[25]....
        /*0b0c*/ 	.word	0x00006c50


	//   ....[26]....
        /*0b10*/ 	.word	0x00006c60


	//   ....[27]....
        /*0b14*/ 	.word	0x00006c70


	//   ....[28]....
        /*0b18*/ 	.word	0x00006fc0


	//   ....[29]....
        /*0b1c*/ 	.word	0x00006fd0


	//   ....[30]....
        /*0b20*/ 	.word	0x00006fe0


	//   ....[31]....
        /*0b24*/ 	.word	0x00006ff0


	//   ....[32]....
        /*0b28*/ 	.word	0x00008410


	//   ....[33]....
        /*0b2c*/ 	.word	0x00008430


	//   ....[34]....
        /*0b30*/ 	.word	0x00008440


	//   ....[35]....
        /*0b34*/ 	.word	0x00008450


	//   ....[36]....
        /*0b38*/ 	.word	0x00008540


	//   ....[37]....
        /*0b3c*/ 	.word	0x00008560


	//   ....[38]....
        /*0b40*/ 	.word	0x000085f0


	//   ....[39]....
        /*0b44*/ 	.word	0x00008620


	//   ....[40]....
        /*0b48*/ 	.word	0x0000a330


	//   ....[41]....
        /*0b4c*/ 	.word	0x0000b370


	//   ....[42]....
        /*0b50*/ 	.word	0x0000bb00


	//   ....[43]....
        /*0b54*/ 	.word	0x0000bc00


	//   ....[44]....
        /*0b58*/ 	.word	0x0000c430


	//   ....[45]....
        /*0b5c*/ 	.word	0x0000c480


	//   ....[46]....
        /*0b60*/ 	.word	0x0000e1b0


	//   ....[47]....
        /*0b64*/ 	.word	0x0000e7a0


	//   ....[48]....
        /*0b68*/ 	.word	0x0000f360


	//   ....[49]....
        /*0b6c*/ 	.word	0x0000f460


	//   ....[50]....
        /*0b70*/ 	.word	0x0000fc60


	//   ....[51]....
        /*0b74*/ 	.word	0x0000fce0


	//   ....[52]....
        /*0b78*/ 	.word	0x000120d0


	//   ....[53]....
        /*0b7c*/ 	.word	0x00012130


	//   ....[54]....
        /*0b80*/ 	.word	0x00012530


	//   ....[55]....
        /*0b84*/ 	.word	0x00012550


	//   ....[56]....
        /*0b88*/ 	.word	0x00014600


	//   ....[57]....
        /*0b8c*/ 	.word	0x00014b60


	//   ....[58]....
        /*0b90*/ 	.word	0x000158d0


	//   ....[59]....
        /*0b94*/ 	.word	0x00015b90


	//   ....[60]....
        /*0b98*/ 	.word	0x00015fb0


	//   ....[61]....
        /*0b9c*/ 	.word	0x00016010


	//   ....[62]....
        /*0ba0*/ 	.word	0x000170b0


	//   ....[63]....
        /*0ba4*/ 	.word	0x000173a0


	//   ....[64]....
        /*0ba8*/ 	.word	0x000173d0


	//   ....[65]....
        /*0bac*/ 	.word	0x00017480


	//   ....[66]....
        /*0bb0*/ 	.word	0x000180c0


	//   ....[67]....
        /*0bb4*/ 	.word	0x00018100


	//   ....[68]....
        /*0bb8*/ 	.word	0x00018130


	//   ....[69]....
        /*0bbc*/ 	.word	0x00018140


	//   ....[70]....
        /*0bc0*/ 	.word	0x00018610


	//   ....[71]....
        /*0bc4*/ 	.word	0x00018630


	//   ....[72]....
        /*0bc8*/ 	.word	0x00018650


	//   ....[73]....
        /*0bcc*/ 	.word	0x00018660


	//   ....[74]....
        /*0bd0*/ 	.word	0x00018680


	//   ....[75]....
        /*0bd4*/ 	.word	0x000186b0


	//   ....[76]....
        /*0bd8*/ 	.word	0x00018790


	//   ....[77]....
        /*0bdc*/ 	.word	0x000187a0


	//   ....[78]....
        /*0be0*/ 	.word	0x00018ff0


	//   ....[79]....
        /*0be4*/ 	.word	0x00019020


	//   ....[80]....
        /*0be8*/ 	.word	0x00019040


	//   ....[81]....
        /*0bec*/ 	.word	0x00019070


	//   ....[82]....
        /*0bf0*/ 	.word	0x000190a0


	//   ....[83]....
        /*0bf4*/ 	.word	0x000190b0


	//   ....[84]....
        /*0bf8*/ 	.word	0x000190e0


	//   ....[85]....
        /*0bfc*/ 	.word	0x00019150


	//   ....[86]....
        /*0c00*/ 	.word	0x00019270


	//   ....[87]....
        /*0c04*/ 	.word	0x00019440


	//   ....[88]....
        /*0c08*/ 	.word	0x00019470


	//   ....[89]....
        /*0c0c*/ 	.word	0x000194a0


	//   ....[90]....
        /*0c10*/ 	.word	0x000194d0


	//   ....[91]....
        /*0c14*/ 	.word	0x00019500


	//   ....[92]....
        /*0c18*/ 	.word	0x00019530


	//   ....[93]....
        /*0c1c*/ 	.word	0x000196a0


	//   ....[94]....
        /*0c20*/ 	.word	0x000196d0


	//   ....[95]....
        /*0c24*/ 	.word	0x00019700


	//   ....[96]....
        /*0c28*/ 	.word	0x00019730


	//   ....[97]....
        /*0c2c*/ 	.word	0x00019760


	//   ....[98]....
        /*0c30*/ 	.word	0x00019790


	//   ....[99]....
        /*0c34*/ 	.word	0x00019830


	//   ....[100]....
        /*0c38*/ 	.word	0x00019890


	//   ....[101]....
        /*0c3c*/ 	.word	0x00019930


	//   ....[102]....
        /*0c40*/ 	.word	0x0001a9e0


	//   ....[103]....
        /*0c44*/ 	.word	0x0001c6e0


	//   ....[104]....
        /*0c48*/ 	.word	0x0001c700


	//   ....[105]....
        /*0c4c*/ 	.word	0x0001c790


	//   ....[106]....
        /*0c50*/ 	.word	0x0001c7b0


	//   ....[107]....
        /*0c54*/ 	.word	0x0001c830


	//   ....[108]....
        /*0c58*/ 	.word	0x0001c850


	//   ....[109]....
        /*0c5c*/ 	.word	0x0001c8d0


	//   ....[110]....
        /*0c60*/ 	.word	0x0001c8f0


	//   ....[111]....
        /*0c64*/ 	.word	0x0001c970


	//   ....[112]....
        /*0c68*/ 	.word	0x0001c990


	//   ....[113]....
        /*0c6c*/ 	.word	0x0001ca10


	//   ....[114]....
        /*0c70*/ 	.word	0x0001ca30


	//   ....[115]....
        /*0c74*/ 	.word	0x0001cab0


	//   ....[116]....
        /*0c78*/ 	.word	0x0001cad0


	//   ....[117]....
        /*0c7c*/ 	.word	0x0001cae0


	//   ....[118]....
        /*0c80*/ 	.word	0x0001caf0


	//   ....[119]....
        /*0c84*/ 	.word	0x0001d450


	//   ....[120]....
        /*0c88*/ 	.word	0x0001d460


	//   ....[121]....
        /*0c8c*/ 	.word	0x0001d480


	//   ....[122]....
        /*0c90*/ 	.word	0x0001d4e0


	//   ....[123]....
        /*0c94*/ 	.word	0x0001d500


	//   ....[124]....
        /*0c98*/ 	.word	0x0001d580


	//   ....[125]....
        /*0c9c*/ 	.word	0x0001d5a0


	//   ....[126]....
        /*0ca0*/ 	.word	0x0001d620


	//   ....[127]....
        /*0ca4*/ 	.word	0x0001d640


	//   ....[128]....
        /*0ca8*/ 	.word	0x0001d6c0


	//   ....[129]....
        /*0cac*/ 	.word	0x0001d6e0


	//   ....[130]....
        /*0cb0*/ 	.word	0x0001d760


	//   ....[131]....
        /*0cb4*/ 	.word	0x0001d780


	//   ....[132]....
        /*0cb8*/ 	.word	0x0001d800


	//   ....[133]....
        /*0cbc*/ 	.word	0x0001d820


	//   ....[134]....
        /*0cc0*/ 	.word	0x0001d830


	//   ....[135]....
        /*0cc4*/ 	.word	0x0001d8a0


	//   ....[136]....
        /*0cc8*/ 	.word	0x0001d8f0


	//   ....[137]....
        /*0ccc*/ 	.word	0x0001d990


	//   ....[138]....
        /*0cd0*/ 	.word	0x0001d9c0


	//   ....[139]....
        /*0cd4*/ 	.word	0x0001d9d0


	//   ....[140]....
        /*0cd8*/ 	.word	0x0001da40


	//   ....[141]....
        /*0cdc*/ 	.word	0x0001da50


	//   ....[142]....
        /*0ce0*/ 	.word	0x0001da60


	//   ....[143]....
        /*0ce4*/ 	.word	0x0001e260


	//   ....[144]....
        /*0ce8*/ 	.word	0x0001e280


	//   ....[145]....
        /*0cec*/ 	.word	0x0001e2f0


	//   ....[146]....
        /*0cf0*/ 	.word	0x0001e300


	//   ....[147]....
        /*0cf4*/ 	.word	0x0001e340


	//   ....[148]....
        /*0cf8*/ 	.word	0x0001e350


	//   ....[149]....
        /*0cfc*/ 	.word	0x0001e390


	//   ....[150]....
        /*0d00*/ 	.word	0x0001e3a0


	//   ....[151]....
        /*0d04*/ 	.word	0x0001e3e0


	//   ....[152]....
        /*0d08*/ 	.word	0x0001e3f0


	//   ....[153]....
        /*0d0c*/ 	.word	0x0001e430


	//   ....[154]....
        /*0d10*/ 	.word	0x0001e440


	//   ....[155]....
        /*0d14*/ 	.word	0x0001e480


	//   ....[156]....
        /*0d18*/ 	.word	0x0001e490


	//   ....[157]....
        /*0d1c*/ 	.word	0x0001e4a0


	//   ....[158]....
        /*0d20*/ 	.word	0x0001e4e0


	//   ....[159]....
        /*0d24*/ 	.word	0x0001e7a0


	//   ....[160]....
        /*0d28*/ 	.word	0x0001e7d0


	//   ....[161]....
        /*0d2c*/ 	.word	0x0001e830


	//   ....[162]....
        /*0d30*/ 	.word	0x0001e840


	//   ....[163]....
        /*0d34*/ 	.word	0x0001e890


	//   ....[164]....
        /*0d38*/ 	.word	0x0001e8a0


	//   ....[165]....
        /*0d3c*/ 	.word	0x0001e8f0


	//   ....[166]....
        /*0d40*/ 	.word	0x0001e900


	//   ....[167]....
        /*0d44*/ 	.word	0x0001e950


	//   ....[168]....
        /*0d48*/ 	.word	0x0001e960


	//   ....[169]....
        /*0d4c*/ 	.word	0x0001e9b0


	//   ....[170]....
        /*0d50*/ 	.word	0x0001e9c0


	//   ....[171]....
        /*0d54*/ 	.word	0x0001ea10


	//   ....[172]....
        /*0d58*/ 	.word	0x0001ea20


	//   ....[173]....
        /*0d5c*/ 	.word	0x0001ea30


	//   ....[174]....
        /*0d60*/ 	.word	0x0001ea70


	//   ....[175]....
        /*0d64*/ 	.word	0x0001f070


	//   ....[176]....
        /*0d68*/ 	.word	0x0001f0b0


	//   ....[177]....
        /*0d6c*/ 	.word	0x0001f0d0


	//   ....[178]....
        /*0d70*/ 	.word	0x0001f110


	//   ....[179]....
        /*0d74*/ 	.word	0x0001f130


	//   ....[180]....
        /*0d78*/ 	.word	0x0001f170


	//   ....[181]....
        /*0d7c*/ 	.word	0x0001f190


	//   ....[182]....
        /*0d80*/ 	.word	0x0001f1d0


	//   ....[183]....
        /*0d84*/ 	.word	0x0001f1f0


	//   ....[184]....
        /*0d88*/ 	.word	0x0001f230


	//   ....[185]....
        /*0d8c*/ 	.word	0x0001f250


	//   ....[186]....
        /*0d90*/ 	.word	0x0001f290


	//   ....[187]....
        /*0d94*/ 	.word	0x0001f2b0


	//   ....[188]....
        /*0d98*/ 	.word	0x0001f2f0


	//   ....[189]....
        /*0d9c*/ 	.word	0x0001f310


	//   ....[190]....
        /*0da0*/ 	.word	0x0001f320


	//   ....[191]....
        /*0da4*/ 	.word	0x0001f680


	//   ....[192]....
        /*0da8*/ 	.word	0x0001f6b0


	//   ....[193]....
        /*0dac*/ 	.word	0x0001f6f0


	//   ....[194]....
        /*0db0*/ 	.word	0x0001f720


	//   ....[195]....
        /*0db4*/ 	.word	0x0001f750


	//   ....[196]....
        /*0db8*/ 	.word	0x0001f780


	//   ....[197]....
        /*0dbc*/ 	.word	0x0001f7b0


	//   ....[198]....
        /*0dc0*/ 	.word	0x0001f7e0


	//   ....[199]....
        /*0dc4*/ 	.word	0x0001f960


	//   ....[200]....
        /*0dc8*/ 	.word	0x0001f990


	//   ....[201]....
        /*0dcc*/ 	.word	0x0001f9c0


	//   ....[202]....
        /*0dd0*/ 	.word	0x0001f9f0


	//   ....[203]....
        /*0dd4*/ 	.word	0x0001fa20


	//   ....[204]....
        /*0dd8*/ 	.word	0x0001fa50


	//   ....[205]....
        /*0ddc*/ 	.word	0x0001fb10


	//   ....[206]....
        /*0de0*/ 	.word	0x0001fb30


	//   ....[207]....
        /*0de4*/ 	.word	0x0001fba0


	//   ....[208]....
        /*0de8*/ 	.word	0x00020240


	//   ....[209]....
        /*0dec*/ 	.word	0x00020560


	//   ....[210]....
        /*0df0*/ 	.word	0x000205f0


	//   ....[211]....
        /*0df4*/ 	.word	0x00020680


	//   ....[212]....
        /*0df8*/ 	.word	0x00020710


	//   ....[213]....
        /*0dfc*/ 	.word	0x000207f0


	//   ....[214]....
        /*0e00*/ 	.word	0x00020880


	//   ....[215]....
        /*0e04*/ 	.word	0x00020920


	//   ....[216]....
        /*0e08*/ 	.word	0x000209b0


	//   ....[217]....
        /*0e0c*/ 	.word	0x00020aa0


	//   ....[218]....
        /*0e10*/ 	.word	0x00020b30


	//   ....[219]....
        /*0e14*/ 	.word	0x00020bd0


	//   ....[220]....
        /*0e18*/ 	.word	0x00020c60


	//   ....[221]....
        /*0e1c*/ 	.word	0x00020da0


	//   ....[222]....
        /*0e20*/ 	.word	0x00020e50


	//   ....[223]....
        /*0e24*/ 	.word	0x00020ee0


	//   ....[224]....
        /*0e28*/ 	.word	0x00020f30


	//   ....[225]....
        /*0e2c*/ 	.word	0x00020f80


	//   ....[226]....
        /*0e30*/ 	.word	0x00021010


	//   ....[227]....
        /*0e34*/ 	.word	0x000210a0


	//   ....[228]....
        /*0e38*/ 	.word	0x000210f0


	//   ....[229]....
        /*0e3c*/ 	.word	0x00021140


	//   ....[230]....
        /*0e40*/ 	.word	0x00021230


	//   ....[231]....
        /*0e44*/ 	.word	0x000212e0


	//   ....[232]....
        /*0e48*/ 	.word	0x00021360


	//   ....[233]....
        /*0e4c*/ 	.word	0x000213d0


	//   ....[234]....
        /*0e50*/ 	.word	0x00021500


	//   ....[235]....
        /*0e54*/ 	.word	0x00021620


	//   ....[236]....
        /*0e58*/ 	.word	0x00021700


	//   ....[237]....
        /*0e5c*/ 	.word	0x00021750


	//   ....[238]....
        /*0e60*/ 	.word	0x00021ac0


	//   ....[239]....
        /*0e64*/ 	.word	0x00021b60


	//   ....[240]....
        /*0e68*/ 	.word	0x00021bc0


	//   ....[241]....
        /*0e6c*/ 	.word	0x00021c30


	//   ....[242]....
        /*0e70*/ 	.word	0x00021c90


	//   ....[243]....
        /*0e74*/ 	.word	0x00021d00


	//   ....[244]....
        /*0e78*/ 	.word	0x00021dc0


	//   ....[245]....
        /*0e7c*/ 	.word	0x00021e20


	//   ....[246]....
        /*0e80*/ 	.word	0x00021ee0


	//   ....[247]....
        /*0e84*/ 	.word	0x000221c0


	//   ....[248]....
        /*0e88*/ 	.word	0x000222b0


	//   ....[249]....
        /*0e8c*/ 	.word	0x00022350


	//   ....[250]....
        /*0e90*/ 	.word	0x000223b0


	//   ....[251]....
        /*0e94*/ 	.word	0x000224a0


	//   ....[252]....
        /*0e98*/ 	.word	0x00022510


	//   ....[253]....
        /*0e9c*/ 	.word	0x00022600


	//   ....[254]....
        /*0ea0*/ 	.word	0x00022670


	//   ....[255]....
        /*0ea4*/ 	.word	0x00022760


	//   ....[0]....
        /*0ea8*/ 	.word	0x000227d0


	//   ....[1]....
        /*0eac*/ 	.word	0x000228c0


	//   ....[2]....
        /*0eb0*/ 	.word	0x00022930


	//   ....[3]....
        /*0eb4*/ 	.word	0x00022a20


	//   ....[4]....
        /*0eb8*/ 	.word	0x00022a90


	//   ....[5]....
        /*0ebc*/ 	.word	0x00022b80


	//   ....[6]....
        /*0ec0*/ 	.word	0x00022bf0


	//   ....[7]....
        /*0ec4*/ 	.word	0x00022cd0


	//   ....[8]....
        /*0ec8*/ 	.word	0x00022db0


	//   ....[9]....
        /*0ecc*/ 	.word	0x00022e00


	//   ....[10]....
        /*0ed0*/ 	.word	0x00022e60


	//   ....[11]....
        /*0ed4*/ 	.word	0x00022f20


	//   ....[12]....
        /*0ed8*/ 	.word	0x00022f80


	//   ....[13]....
        /*0edc*/ 	.word	0x00023080


	//   ....[14]....
        /*0ee0*/ 	.word	0x000230e0


	//   ....[15]....
        /*0ee4*/ 	.word	0x000231e0


	//   ....[16]....
        /*0ee8*/ 	.word	0x00023240


	//   ....[17]....
        /*0eec*/ 	.word	0x00023340


	//   ....[18]....
        /*0ef0*/ 	.word	0x000233a0


	//   ....[19]....
        /*0ef4*/ 	.word	0x000234a0


	//   ....[20]....
        /*0ef8*/ 	.word	0x00023500


	//   ....[21]....
        /*0efc*/ 	.word	0x00023600


	//   ....[22]....
        /*0f00*/ 	.word	0x00023660


	//   ....[23]....
        /*0f04*/ 	.word	0x00023710


	//   ....[24]....
        /*0f08*/ 	.word	0x000237c0


	//   ....[25]....
        /*0f0c*/ 	.word	0x000238b0


	//   ....[26]....
        /*0f10*/ 	.word	0x00023910


	//   ....[27]....
        /*0f14*/ 	.word	0x00023a00


	//   ....[28]....
        /*0f18*/ 	.word	0x00023a60


	//   ....[29]....
        /*0f1c*/ 	.word	0x00023b30


	//   ....[30]....
        /*0f20*/ 	.word	0x00023b90


	//   ....[31]....
        /*0f24*/ 	.word	0x00023c50


	//   ....[32]....
        /*0f28*/ 	.word	0x00023d90


	//   ....[33]....
        /*0f2c*/ 	.word	0x00023e40


	//   ....[34]....
        /*0f30*/ 	.word	0x00023ec0


	//   ....[35]....
        /*0f34*/ 	.word	0x00023f80


	//   ....[36]....
        /*0f38*/ 	.word	0x00023fe0


	//   ....[37]....
        /*0f3c*/ 	.word	0x00024090


	//   ....[38]....
        /*0f40*/ 	.word	0x000240f0


	//   ....[39]....
        /*0f44*/ 	.word	0x000241a0


	//   ....[40]....
        /*0f48*/ 	.word	0x00024200


	//   ....[41]....
        /*0f4c*/ 	.word	0x000242b0


	//   ....[42]....
        /*0f50*/ 	.word	0x00024310


	//   ....[43]....
        /*0f54*/ 	.word	0x000243c0


	//   ....[44]....
        /*0f58*/ 	.word	0x00024420


	//   ....[45]....
        /*0f5c*/ 	.word	0x000244d0


	//   ....[46]....
        /*0f60*/ 	.word	0x00024530


	//   ....[47]....
        /*0f64*/ 	.word	0x000245e0


	//   ....[48]....
        /*0f68*/ 	.word	0x000246d0


	//   ....[49]....
        /*0f6c*/ 	.word	0x00024780


	//   ....[50]....
        /*0f70*/ 	.word	0x000247e0


	//   ....[51]....
        /*0f74*/ 	.word	0x000248a0


	//   ....[52]....
        /*0f78*/ 	.word	0x00024900


	//   ....[53]....
        /*0f7c*/ 	.word	0x000249c0


	//   ....[54]....
        /*0f80*/ 	.word	0x00024a20


	//   ....[55]....
        /*0f84*/ 	.word	0x00024ae0


	//   ....[56]....
        /*0f88*/ 	.word	0x00024b40


	//   ....[57]....
        /*0f8c*/ 	.word	0x00024c00


	//   ....[58]....
        /*0f90*/ 	.word	0x00024c60


	//   ....[59]....
        /*0f94*/ 	.word	0x00024d20


	//   ....[60]....
        /*0f98*/ 	.word	0x00024d80


	//   ....[61]....
        /*0f9c*/ 	.word	0x00024e40


	//   ....[62]....
        /*0fa0*/ 	.word	0x00024ea0


	//   ....[63]....
        /*0fa4*/ 	.word	0x00024f50


	//   ....[64]....
        /*0fa8*/ 	.word	0x00025040


	//   ....[65]....
        /*0fac*/ 	.word	0x000250f0


	//   ....[66]....
        /*0fb0*/ 	.word	0x00025160


	//   ....[67]....
        /*0fb4*/ 	.word	0x00025210


	//   ....[68]....
        /*0fb8*/ 	.word	0x00025270


	//   ....[69]....
        /*0fbc*/ 	.word	0x00025320


	//   ....[70]....
        /*0fc0*/ 	.word	0x00025380


	//   ....[71]....
        /*0fc4*/ 	.word	0x00025430


	//   ....[72]....
        /*0fc8*/ 	.word	0x00025490


	//   ....[73]....
        /*0fcc*/ 	.word	0x00025540


	//   ....[74]....
        /*0fd0*/ 	.word	0x000255a0


	//   ....[75]....
        /*0fd4*/ 	.word	0x00025650


	//   ....[76]....
        /*0fd8*/ 	.word	0x000256b0


	//   ....[77]....
        /*0fdc*/ 	.word	0x00025760


	//   ....[78]....
        /*0fe0*/ 	.word	0x000257c0


	//   ....[79]....
        /*0fe4*/ 	.word	0x00025860


	//   ....[80]....
        /*0fe8*/ 	.word	0x000258f0


	//   ....[81]....
        /*0fec*/ 	.word	0x00025990


	//   ....[82]....
        /*0ff0*/ 	.word	0x00025ab0


	//   ....[83]....
        /*0ff4*/ 	.word	0x00025b20


	//   ....[84]....
        /*0ff8*/ 	.word	0x00025b90


	//   ....[85]....
        /*0ffc*/ 	.word	0x00025c00


	//   ....[86]....
        /*1000*/ 	.word	0x00025c70


	//   ....[87]....
        /*1004*/ 	.word	0x00025cf0


	//   ....[88]....
        /*1008*/ 	.word	0x00025d80


	//   ....[89]....
        /*100c*/ 	.word	0x00025e10


	//   ....[90]....
        /*1010*/ 	.word	0x00025e80


	//   ....[91]....
        /*1014*/ 	.word	0x00025ef0


	//   ....[92]....
        /*1018*/ 	.word	0x00025f60


	//   ....[93]....
        /*101c*/ 	.word	0x00025fe0


	//   ....[94]....
        /*1020*/ 	.word	0x00026050


	//   ....[95]....
        /*1024*/ 	.word	0x000260f0


	//   ....[96]....
        /*1028*/ 	.word	0x00026180


	//   ....[97]....
        /*102c*/ 	.word	0x000262b0


	//----- nvinfo : EIATTR_REG_RECONFIG
	.align		4
.L_233:
        /*1030*/ 	.byte	0x01, 0x54
	.zero		2


	//----- nvinfo : EIATTR_SYSCALL_OFFSETS
	.align		4
        /*1034*/ 	.byte	0x04, 0x46
        /*1036*/ 	.short	(.L_235 - .L_234)


	//   ....[0]....
.L_234:
        /*1038*/ 	.word	0x00001b90


	//   ....[1]....
        /*103c*/ 	.word	0x00001ce0


	//   ....[2]....
        /*1040*/ 	.word	0x00006660


	//   ....[3]....
        /*1044*/ 	.word	0x00006980


	//   ....[4]....
        /*1048*/ 	.word	0x0001bd10


	//   ....[5]....
        /*104c*/ 	.word	0x0001be60


	//   ....[6]....
        /*1050*/ 	.word	0x0001bf50


	//   ....[7]....
        /*1054*/ 	.word	0x0001cf20


	//----- nvinfo : EIATTR_MBARRIER_INSTR_OFFSETS
	.align		4
.L_235:
        /*1058*/ 	.byte	0x04, 0x39
        /*105a*/ 	.short	(.L_237 - .L_236)


	//   ....[0]....
.L_236:
        /*105c*/ 	.word	0x00000270
        /*1060*/ 	.word	0x000000ff
        /*1064*/ 	.word	0x00016800
        /*1068*/ 	.short	0x0100
        /*106a*/ 	.byte	0x08
	.zero		1


	//   ....[1]....
        /*106c*/ 	.word	0x00000280
        /*1070*/ 	.word	0x000000ff
        /*1074*/ 	.word	0x00016820
        /*1078*/ 	.short	0x0100
        /*107a*/ 	.byte	0x08
	.zero		1


	//   ....[2]....
        /*107c*/ 	.word	0x00000370
        /*1080*/ 	.word	0x000000ff
        /*1084*/ 	.word	0x00016830
        /*1088*/ 	.short	0x0100
        /*108a*/ 	.byte	0x08
	.zero		1


	//   ....[3]....
        /*108c*/ 	.word	0x00000380
        /*1090*/ 	.word	0x000000ff
        /*1094*/ 	.word	0x00016840
        /*1098*/ 	.short	0x0100
        /*109a*/ 	.byte	0x08
	.zero		1


	//   ....[4]....
        /*109c*/ 	.word	0x00000390
        /*10a0*/ 	.word	0x000000ff
        /*10a4*/ 	.word	0x00016838
        /*10a8*/ 	.short	0x0100
        /*10aa*/ 	.byte	0x08
	.zero		1


	//   ....[5]....
        /*10ac*/ 	.word	0x000003a0
        /*10b0*/ 	.word	0x000000ff
        /*10b4*/ 	.word	0x00016848
        /*10b8*/ 	.short	0x0100
        /*10ba*/ 	.byte	0x08
	.zero		1


	//   ....[6]....
        /*10bc*/ 	.word	0x000004d0
        /*10c0*/ 	.word	0x000000ff
        /*10c4*/ 	.word	0x00016850
        /*10c8*/ 	.short	0x0100
        /*10ca*/ 	.byte	0x08
	.zero		1


	//   ....[7]....
        /*10cc*/ 	.word	0x000004e0
        /*10d0*/ 	.word	0x000000ff
        /*10d4*/ 	.word	0x00016860
        /*10d8*/ 	.short	0x0100
        /*10da*/ 	.byte	0x08
	.zero		1


	//   ....[8]....
        /*10dc*/ 	.word	0x000004f0
        /*10e0*/ 	.word	0x000000ff
        /*10e4*/ 	.word	0x00016858
        /*10e8*/ 	.short	0x0100
        /*10ea*/ 	.byte	0x08
	.zero		1


	//   ....[9]....
        /*10ec*/ 	.word	0x00000500
        /*10f0*/ 	.word	0x000000ff
        /*10f4*/ 	.word	0x00016868
        /*10f8*/ 	.short	0x0100
        /*10fa*/ 	.byte	0x08
	.zero		1


	//   ....[10]....
        /*10fc*/ 	.word	0x000005f0
        /*1100*/ 	.word	0x000000ff
        /*1104*/ 	.word	0x00016870
        /*1108*/ 	.short	0x0100
        /*110a*/ 	.byte	0x06
	.zero		1


	//   ....[11]....
        /*110c*/ 	.word	0x00000600
        /*1110*/ 	.word	0x000000ff
        /*1114*/ 	.word	0x00016880
        /*1118*/ 	.short	0x0100
        /*111a*/ 	.byte	0x06
	.zero		1


	//   ....[12]....
        /*111c*/ 	.word	0x00000610
        /*1120*/ 	.word	0x000000ff
        /*1124*/ 	.word	0x00016878
        /*1128*/ 	.short	0x0100
        /*112a*/ 	.byte	0x06
	.zero		1


	//   ....[13]....
        /*112c*/ 	.word	0x00000620
        /*1130*/ 	.word	0x000000ff
        /*1134*/ 	.word	0x00016888
        /*1138*/ 	.short	0x0100
        /*113a*/ 	.byte	0x06
	.zero		1


	//   ....[14]....
        /*113c*/ 	.word	0x00000750
        /*1140*/ 	.word	0x000000ff
        /*1144*/ 	.word	0x00016890
        /*1148*/ 	.short	0x0100
        /*114a*/ 	.byte	0x08
	.zero		1


	//   ....[15]....
        /*114c*/ 	.word	0x00000760
        /*1150*/ 	.word	0x000000ff
        /*1154*/ 	.word	0x000168a0
        /*1158*/ 	.short	0x0100
        /*115a*/ 	.byte	0x08
	.zero		1


	//   ....[16]....
        /*115c*/ 	.word	0x00000770
        /*1160*/ 	.word	0x000000ff
        /*1164*/ 	.word	0x00016898
        /*1168*/ 	.short	0x0100
        /*116a*/ 	.byte	0x08
	.zero		1


	//   ....[17]....
        /*116c*/ 	.word	0x00000780
        /*1170*/ 	.word	0x000000ff
        /*1174*/ 	.word	0x000168a8
        /*1178*/ 	.short	0x0100
        /*117a*/ 	.byte	0x08
	.zero		1


	//   ....[18]....
        /*117c*/ 	.word	0x000008b0
        /*1180*/ 	.word	0x000000ff
        /*1184*/ 	.word	0x000168b0
        /*1188*/ 	.short	0x0100
        /*118a*/ 	.byte	0x08
	.zero		1


	//   ....[19]....
        /*118c*/ 	.word	0x000008c0
        /*1190*/ 	.word	0x000000ff
        /*1194*/ 	.word	0x000168c0
        /*1198*/ 	.short	0x0100
        /*119a*/ 	.byte	0x08
	.zero		1


	//   ....[20]....
        /*119c*/ 	.word	0x000008d0
        /*11a0*/ 	.word	0x000000ff
        /*11a4*/ 	.word	0x000168b8
        /*11a8*/ 	.short	0x0100
        /*11aa*/ 	.byte	0x08
	.zero		1


	//   ....[21]....
        /*11ac*/ 	.word	0x000008e0
        /*11b0*/ 	.word	0x000000ff
        /*11b4*/ 	.word	0x000168c8
        /*11b8*/ 	.short	0x0100
        /*11ba*/ 	.byte	0x08
	.zero		1


	//   ....[22]....
        /*11bc*/ 	.word	0x00002e40
        /*11c0*/ 	.word	0x00000046
        /*11c4*/ 	.word	0x00016890
        /*11c8*/ 	.short	0x010a
        /*11ca*/ 	.byte	0x3f
	.zero		1


	//   ....[23]....
        /*11cc*/ 	.word	0x00004310
        /*11d0*/ 	.word	0x00000046
        /*11d4*/ 	.word	0x00016890
        /*11d8*/ 	.short	0x010a
        /*11da*/ 	.byte	0x3f
	.zero		1


	//   ....[24]....
        /*11dc*/ 	.word	0x00005410
        /*11e0*/ 	.word	0x00000046
        /*11e4*/ 	.word	0x00016890
        /*11e8*/ 	.short	0x010a
        /*11ea*/ 	.byte	0x3f
	.zero		1


	//   ....[25]....
        /*11ec*/ 	.word	0x000058e0
        /*11f0*/ 	.word	0x00000008
        /*11f4*/ 	.word	0x00000000
        /*11f8*/ 	.short	0x0101
        /*11fa*/ 	.byte	0x3f
	.zero		1


	//   ....[26]....
        /*11fc*/ 	.word	0x00005920
        /*1200*/ 	.word	0x00000046
        /*1204*/ 	.word	0x000168b0
        /*1208*/ 	.short	0x010a
        /*120a*/ 	.byte	0x3f
	.zero		1


	//   ....[27]....
        /*120c*/ 	.word	0x00005d70
        /*1210*/ 	.word	0x00000046
        /*1214*/ 	.word	0x00000000
        /*1218*/ 	.short	0x0101
        /*121a*/ 	.byte	0x3f
	.zero		1


	//   ....[28]....
        /*121c*/ 	.word	0x00006700
        /*1220*/ 	.word	0x00000002
        /*1224*/ 	.word	0x00016800
        /*1228*/ 	.short	0x010a
        /*122a*/ 	.byte	0x3f
	.zero		1


	//   ....[29]....
        /*122c*/ 	.word	0x00006750
        /*1230*/ 	.word	0x00000002
        /*1234*/ 	.word	0x00016800
        /*1238*/ 	.short	0x010a
        /*123a*/ 	.byte	0x3f
	.zero		1


	//   ....[30]....
        /*123c*/ 	.word	0x00007360
        /*1240*/ 	.word	0x00000002
        /*1244*/ 	.word	0x00016800
        /*1248*/ 	.short	0x010a
        /*124a*/ 	.byte	0x3f
	.zero		1


	//   ....[31]....
        /*124c*/ 	.word	0x000089c0
        /*1250*/ 	.word	0x00000002
        /*1254*/ 	.word	0x00016800
        /*1258*/ 	.short	0x010a
        /*125a*/ 	.byte	0x3f
	.zero		1


	//   ....[32]....
        /*125c*/ 	.word	0x000098f0
        /*1260*/ 	.word	0x00000000
        /*1264*/ 	.word	0x00016830
        /*1268*/ 	.short	0x010a
        /*126a*/ 	.byte	0x3f
	.zero		1


	//   ....[33]....
        /*126c*/ 	.word	0x000099a0
        /*1270*/ 	.word	0x00000000
        /*1274*/ 	.word	0x00016830
        /*1278*/ 	.short	0x010a
        /*127a*/ 	.byte	0x3f
	.zero		1


	//   ....[34]....
        /*127c*/ 	.word	0x0000a3d0
        /*1280*/ 	.word	0x00000004
        /*1284*/ 	.word	0x00000000
        /*1288*/ 	.short	0x0101
        /*128a*/ 	.byte	0x3f
	.zero		1


	//   ....[35]....
        /*128c*/ 	.word	0x0000d470
        /*1290*/ 	.word	0x0000000b
        /*1294*/ 	.word	0x00016830
        /*1298*/ 	.short	0x010a
        /*129a*/ 	.byte	0x3f
	.zero		1


	//   ....[36]....
        /*129c*/ 	.word	0x0000d4c0
        /*12a0*/ 	.word	0x0000000b
        /*12a4*/ 	.word	0x00016830
        /*12a8*/ 	.short	0x010a
        /*12aa*/ 	.byte	0x3f
	.zero		1


	//   ....[37]....
        /*12ac*/ 	.word	0x0000d7f0
        /*12b0*/ 	.word	0x0000000b
        /*12b4*/ 	.word	0x00016850
        /*12b8*/ 	.short	0x010a
        /*12ba*/ 	.byte	0x3f
	.zero		1


	//   ....[38]....
        /*12bc*/ 	.word	0x0000d830
        /*12c0*/ 	.word	0x0000000b
        /*12c4*/ 	.word	0x00016850
        /*12c8*/ 	.short	0x010a
        /*12ca*/ 	.byte	0x3f
	.zero		1


	//   ....[39]....
        /*12cc*/ 	.word	0x0000e210
        /*12d0*/ 	.word	0x0000003a
        /*12d4*/ 	.word	0x00000000
        /*12d8*/ 	.short	0x0101
        /*12da*/ 	.byte	0x3f
	.zero		1


	//   ....[40]....
        /*12dc*/ 	.word	0x00010810
        /*12e0*/ 	.word	0x0000000e
        /*12e4*/ 	.word	0x00000000
        /*12e8*/ 	.short	0x0101
        /*12ea*/ 	.byte	0x3f
	.zero		1


	//   ....[41]....
        /*12ec*/ 	.word	0x00011000
        /*12f0*/ 	.word	0x00000005
        /*12f4*/ 	.word	0x00016830
        /*12f8*/ 	.short	0x010a
        /*12fa*/ 	.byte	0x3f
	.zero		1


	//   ....[42]....
        /*12fc*/ 	.word	0x00011050
        /*1300*/ 	.word	0x00000005
        /*1304*/ 	.word	0x00016830
        /*1308*/ 	.short	0x010a
        /*130a*/ 	.byte	0x3f
	.zero		1


	//   ....[43]....
        /*130c*/ 	.word	0x000113d0
        /*1310*/ 	.word	0x0000000a
        /*1314*/ 	.word	0x00016850
        /*1318*/ 	.short	0x010a
        /*131a*/ 	.byte	0x3f
	.zero		1


	//   ....[44]....
        /*131c*/ 	.word	0x00011410
        /*1320*/ 	.word	0x0000000a
        /*1324*/ 	.word	0x00016850
        /*1328*/ 	.short	0x010a
        /*132a*/ 	.byte	0x3f
	.zero		1


	//   ....[45]....
        /*132c*/ 	.word	0x00011b30
        /*1330*/ 	.word	0x00000005
        /*1334*/ 	.word	0x00000000
        /*1338*/ 	.short	0x0101
        /*133a*/ 	.byte	0x3f
	.zero		1


	//   ....[46]....
        /*133c*/ 	.word	0x000132d0
        /*1340*/ 	.word	0x00000014
        /*1344*/ 	.word	0x00000000
        /*1348*/ 	.short	0x0101
        /*134a*/ 	.byte	0x3f
	.zero		1


	//   ....[47]....
        /*134c*/ 	.word	0x00013810
        /*1350*/ 	.word	0x00000005
        /*1354*/ 	.word	0x00016830
        /*1358*/ 	.short	0x010a
        /*135a*/ 	.byte	0x3f
	.zero		1


	//   ....[48]....
        /*135c*/ 	.word	0x00013860
        /*1360*/ 	.word	0x00000005
        /*1364*/ 	.word	0x00016830
        /*1368*/ 	.short	0x010a
        /*136a*/ 	.byte	0x3f
	.zero		1


	//   ....[49]....
        /*136c*/ 	.word	0x00013be0
        /*1370*/ 	.word	0x0000000a
        /*1374*/ 	.word	0x00016850
        /*1378*/ 	.short	0x010a
        /*137a*/ 	.byte	0x3f
	.zero		1


	//   ....[50]....
        /*137c*/ 	.word	0x00013c20
        /*1380*/ 	.word	0x0000000a
        /*1384*/ 	.word	0x00016850
        /*1388*/ 	.short	0x010a
        /*138a*/ 	.byte	0x3f
	.zero		1


	//   ....[51]....
        /*138c*/ 	.word	0x00014690
        /*1390*/ 	.word	0x00000038
        /*1394*/ 	.word	0x00000000
        /*1398*/ 	.short	0x0101
        /*139a*/ 	.byte	0x3f
	.zero		1


	//   ....[52]....
        /*139c*/ 	.word	0x00016b70
        /*13a0*/ 	.word	0x00000015
        /*13a4*/ 	.word	0x00000000
        /*13a8*/ 	.short	0x0101
        /*13aa*/ 	.byte	0x3f
	.zero		1


	//   ....[53]....
        /*13ac*/ 	.word	0x00016fc0
        /*13b0*/ 	.word	0x0000000b
        /*13b4*/ 	.word	0x00016850
        /*13b8*/ 	.short	0x010a
        /*13ba*/ 	.byte	0x3f
	.zero		1


	//   ....[54]....
        /*13bc*/ 	.word	0x00017030
        /*13c0*/ 	.word	0x0000000b
        /*13c4*/ 	.word	0x00016850
        /*13c8*/ 	.short	0x010a
        /*13ca*/ 	.byte	0x3f
	.zero		1


	//   ....[55]....
        /*13cc*/ 	.word	0x00017650
        /*13d0*/ 	.word	0x00000002
        /*13d4*/ 	.word	0x00000000
        /*13d8*/ 	.short	0x0101
        /*13da*/ 	.byte	0x3f
	.zero		1


	//   ....[56]....
        /*13dc*/ 	.word	0x00018760
        /*13e0*/ 	.word	0x00000000
        /*13e4*/ 	.word	0x00000000
        /*13e8*/ 	.short	0x0101
        /*13ea*/ 	.byte	0x3f
	.zero		1


	//   ....[57]....
        /*13ec*/ 	.word	0x0001aac0
        /*13f0*/ 	.word	0x00000016
        /*13f4*/ 	.word	0x00016820
        /*13f8*/ 	.short	0x010a
        /*13fa*/ 	.byte	0x3f
	.zero		1


	//   ....[58]....
        /*13fc*/ 	.word	0x0001ab80
        /*1400*/ 	.word	0x0000000a
        /*1404*/ 	.word	0x000168a0
        /*1408*/ 	.short	0x010a
        /*140a*/ 	.byte	0x3f
	.zero		1


	//   ....[59]....
        /*140c*/ 	.word	0x0001adc0
        /*1410*/ 	.word	0x0000000a
        /*1414*/ 	.word	0x000168c0
        /*1418*/ 	.short	0x010a
        /*141a*/ 	.byte	0x3f
	.zero		1


	//   ....[60]....
        /*141c*/ 	.word	0x0001b150
        /*1420*/ 	.word	0x00000005
        /*1424*/ 	.word	0x000168a0
        /*1428*/ 	.short	0x010a
        /*142a*/ 	.byte	0x3f
	.zero		1


	//   ....[61]....
        /*142c*/ 	.word	0x0001b370
        /*1430*/ 	.word	0x00000005
        /*1434*/ 	.word	0x000168c0
        /*1438*/ 	.short	0x010a
        /*143a*/ 	.byte	0x3f
	.zero		1


	//   ....[62]....
        /*143c*/ 	.word	0x0001c430
        /*1440*/ 	.word	0x00000003
        /*1444*/ 	.word	0x00016840
        /*1448*/ 	.short	0x010a
        /*144a*/ 	.byte	0x3f
	.zero		1


	//   ....[63]....
        /*144c*/ 	.word	0x0001cbf0
        /*1450*/ 	.word	0x00000003
        /*1454*/ 	.word	0x00016830
        /*1458*/ 	.short	0x0107
        /*145a*/ 	.byte	0x3f
	.zero		1


	//   ....[64]....
        /*145c*/ 	.word	0x0001ccc0
        /*1460*/ 	.word	0x00000003
        /*1464*/ 	.word	0x00016830
        /*1468*/ 	.short	0x0101
        /*146a*/ 	.byte	0x3f
	.zero		1


	//   ....[65]....
        /*146c*/ 	.word	0x0001db40
        /*1470*/ 	.word	0x00000016
        /*1474*/ 	.word	0x00016800
        /*1478*/ 	.short	0x0107
        /*147a*/ 	.byte	0x3f
	.zero		1


	//   ....[66]....
        /*147c*/ 	.word	0x0001dc30
        /*1480*/ 	.word	0x00000016
        /*1484*/ 	.word	0x00016800
        /*1488*/ 	.short	0x0101
        /*148a*/ 	.byte	0x3f
	.zero		1


	//   ....[67]....
        /*148c*/ 	.word	0x0001dc50
        /*1490*/ 	.word	0x00000016
        /*1494*/ 	.word	0x00016820
        /*1498*/ 	.short	0x010a
        /*149a*/ 	.byte	0x3f
	.zero		1


	//   ....[68]....
        /*149c*/ 	.word	0x0001e020
        /*14a0*/ 	.word	0x00000005
        /*14a4*/ 	.word	0x00016840
        /*14a8*/ 	.short	0x010a
        /*14aa*/ 	.byte	0x3f
	.zero		1


	//   ....[69]....
        /*14ac*/ 	.word	0x0001e560
        /*14b0*/ 	.word	0x00000005
        /*14b4*/ 	.word	0x00016830
        /*14b8*/ 	.short	0x0107
        /*14ba*/ 	.byte	0x3f
	.zero		1


	//   ....[70]....
        /*14bc*/ 	.word	0x0001e620
        /*14c0*/ 	.word	0x00000005
        /*14c4*/ 	.word	0x00016830
        /*14c8*/ 	.short	0x0101
        /*14ca*/ 	.byte	0x3f
	.zero		1


	//   ....[71]....
        /*14cc*/ 	.word	0x0001e680
        /*14d0*/ 	.word	0x00000005
        /*14d4*/ 	.word	0x00016860
        /*14d8*/ 	.short	0x010a
        /*14da*/ 	.byte	0x3f
	.zero		1


	//   ....[72]....
        /*14dc*/ 	.word	0x0001eb60
        /*14e0*/ 	.word	0x00000005
        /*14e4*/ 	.word	0x00016850
        /*14e8*/ 	.short	0x0107
        /*14ea*/ 	.byte	0x3f
	.zero		1


	//   ....[73]....
        /*14ec*/ 	.word	0x0001ed10
        /*14f0*/ 	.word	0x00000005
        /*14f4*/ 	.word	0x00016850
        /*14f8*/ 	.short	0x0101
        /*14fa*/ 	.byte	0x3f
	.zero		1


	//   ....[74]....
        /*14fc*/ 	.word	0x0001ef30
        /*1500*/ 	.word	0x00000000
        /*1504*/ 	.word	0x00016860
        /*1508*/ 	.short	0x010a
        /*150a*/ 	.byte	0x3f
	.zero		1


	//   ....[75]....
        /*150c*/ 	.word	0x0001f3d0
        /*1510*/ 	.word	0x00000000
        /*1514*/ 	.word	0x00016850
        /*1518*/ 	.short	0x0107
        /*151a*/ 	.byte	0x3f
	.zero		1


	//   ....[76]....
        /*151c*/ 	.word	0x0001f4a0
        /*1520*/ 	.word	0x00000000
        /*1524*/ 	.word	0x00016850
        /*1528*/ 	.short	0x0101
        /*152a*/ 	.byte	0x3f
	.zero		1


	//   ....[77]....
        /*152c*/ 	.word	0x000201c0
        /*1530*/ 	.word	0x00000005
        /*1534*/ 	.word	0x00016820
        /*1538*/ 	.short	0x010a
        /*153a*/ 	.byte	0x3f
	.zero		1


	//   ....[78]....
        /*153c*/ 	.word	0x00020330
        /*1540*/ 	.word	0x00000003
        /*1544*/ 	.word	0x00016840
        /*1548*/ 	.short	0x010a
        /*154a*/ 	.byte	0x3f
	.zero		1


	//   ....[79]....
        /*154c*/ 	.word	0x000203d0
        /*1550*/ 	.word	0x00000019
        /*1554*/ 	.word	0x00016840
        /*1558*/ 	.short	0x010a
        /*155a*/ 	.byte	0x3f
	.zero		1


	//   ....[80]....
        /*155c*/ 	.word	0x00020410
        /*1560*/ 	.word	0x00000003
        /*1564*/ 	.word	0x00016860
        /*1568*/ 	.short	0x010a
        /*156a*/ 	.byte	0x3f
	.zero		1


	//   ....[81]....
        /*156c*/ 	.word	0x00020450
        /*1570*/ 	.word	0x00000019
        /*1574*/ 	.word	0x00016860
        /*1578*/ 	.short	0x010a
        /*157a*/ 	.byte	0x3f
	.zero		1


	//   ....[82]....
        /*157c*/ 	.word	0x000204b0
        /*1580*/ 	.word	0x00000046
        /*1584*/ 	.word	0x00016890
        /*1588*/ 	.short	0x010a
        /*158a*/ 	.byte	0x3f
	.zero		1


	//   ....[83]....
        /*158c*/ 	.word	0x00020740
        /*1590*/ 	.word	0x00000046
        /*1594*/ 	.word	0x00016890
        /*1598*/ 	.short	0x010a
        /*159a*/ 	.byte	0x3f
	.zero		1


	//   ....[84]....
        /*159c*/ 	.word	0x000209f0
        /*15a0*/ 	.word	0x00000046
        /*15a4*/ 	.word	0x00016890
        /*15a8*/ 	.short	0x010a
        /*15aa*/ 	.byte	0x3f
	.zero		1


	//   ....[85]....
        /*15ac*/ 	.word	0x00020ca0
        /*15b0*/ 	.word	0x00000046
        /*15b4*/ 	.word	0x000168b0
        /*15b8*/ 	.short	0x010a
        /*15ba*/ 	.byte	0x3f
	.zero		1


	//   ....[86]....
        /*15bc*/ 	.word	0x00021170
        /*15c0*/ 	.word	0x00000002
        /*15c4*/ 	.word	0x00016800
        /*15c8*/ 	.short	0x010a
        /*15ca*/ 	.byte	0x3f
	.zero		1


	//   ....[87]....
        /*15cc*/ 	.word	0x00021780
        /*15d0*/ 	.word	0x00000002
        /*15d4*/ 	.word	0x00016800
        /*15d8*/ 	.short	0x010a
        /*15da*/ 	.byte	0x3f
	.zero		1


	//   ....[88]....
        /*15dc*/ 	.word	0x000217d0
        /*15e0*/ 	.word	0x00000000
        /*15e4*/ 	.word	0x00016830
        /*15e8*/ 	.short	0x010a
        /*15ea*/ 	.byte	0x3f
	.zero		1


	//   ....[89]....
        /*15ec*/ 	.word	0x00021820
        /*15f0*/ 	.word	0x0000000b
        /*15f4*/ 	.word	0x00016830
        /*15f8*/ 	.short	0x010a
        /*15fa*/ 	.byte	0x3f
	.zero		1


	//   ....[90]....
        /*15fc*/ 	.word	0x00021870
        /*1600*/ 	.word	0x0000000b
        /*1604*/ 	.word	0x00016850
        /*1608*/ 	.short	0x010a
        /*160a*/ 	.byte	0x3f
	.zero		1


	//   ....[91]....
        /*160c*/ 	.word	0x000218c0
        /*1610*/ 	.word	0x00000005
        /*1614*/ 	.word	0x00016830
        /*1618*/ 	.short	0x010a
        /*161a*/ 	.byte	0x3f
	.zero		1


	//   ....[92]....
        /*161c*/ 	.word	0x00021910
        /*1620*/ 	.word	0x0000000a
        /*1624*/ 	.word	0x00016850
        /*1628*/ 	.short	0x010a
        /*162a*/ 	.byte	0x3f
	.zero		1


	//   ....[93]....
        /*162c*/ 	.word	0x00021960
        /*1630*/ 	.word	0x00000005
        /*1634*/ 	.word	0x00016830
        /*1638*/ 	.short	0x010a
        /*163a*/ 	.byte	0x3f
	.zero		1


	//   ....[94]....
        /*163c*/ 	.word	0x000219b0
        /*1640*/ 	.word	0x0000000a
        /*1644*/ 	.word	0x00016850
        /*1648*/ 	.short	0x010a
        /*164a*/ 	.byte	0x3f
	.zero		1


	//   ....[95]....
        /*164c*/ 	.word	0x00021a00
        /*1650*/ 	.word	0x0000000b
        /*1654*/ 	.word	0x00016850
        /*1658*/ 	.short	0x010a
        /*165a*/ 	.byte	0x3f
	.zero		1


	//   ....[96]....
        /*165c*/ 	.word	0x00021fa0
        /*1660*/ 	.word	0x00000016
        /*1664*/ 	.word	0x00016820
        /*1668*/ 	.short	0x010a
        /*166a*/ 	.byte	0x3f
	.zero		1


	//   ....[97]....
        /*166c*/ 	.word	0x00021ff0
        /*1670*/ 	.word	0x0000000a
        /*1674*/ 	.word	0x000168a0
        /*1678*/ 	.short	0x010a
        /*167a*/ 	.byte	0x3f
	.zero		1


	//   ....[98]....
        /*167c*/ 	.word	0x00022040
        /*1680*/ 	.word	0x0000000a
        /*1684*/ 	.word	0x000168c0
        /*1688*/ 	.short	0x010a
        /*168a*/ 	.byte	0x3f
	.zero		1


	//   ....[99]....
        /*168c*/ 	.word	0x00022090
        /*1690*/ 	.word	0x00000005
        /*1694*/ 	.word	0x000168a0
        /*1698*/ 	.short	0x010a
        /*169a*/ 	.byte	0x3f
	.zero		1


	//   ....[100]....
        /*169c*/ 	.word	0x000220e0
        /*16a0*/ 	.word	0x00000005
        /*16a4*/ 	.word	0x000168c0
        /*16a8*/ 	.short	0x010a
        /*16aa*/ 	.byte	0x3f
	.zero		1


	//   ....[101]....
        /*16ac*/ 	.word	0x00022200
        /*16b0*/ 	.word	0x00000003
        /*16b4*/ 	.word	0x00016840
        /*16b8*/ 	.short	0x010a
        /*16ba*/ 	.byte	0x3f
	.zero		1


	//   ....[102]....
        /*16bc*/ 	.word	0x00023c90
        /*16c0*/ 	.word	0x00000016
        /*16c4*/ 	.word	0x00016820
        /*16c8*/ 	.short	0x010a
        /*16ca*/ 	.byte	0x3f
	.zero		1


	//   ....[103]....
        /*16cc*/ 	.word	0x00023ce0
        /*16d0*/ 	.word	0x00000005
        /*16d4*/ 	.word	0x00016840
        /*16d8*/ 	.short	0x010a
        /*16da*/ 	.byte	0x3f
	.zero		1


	//   ....[104]....
        /*16dc*/ 	.word	0x00024620
        /*16e0*/ 	.word	0x00000005
        /*16e4*/ 	.word	0x00016860
        /*16e8*/ 	.short	0x010a
        /*16ea*/ 	.byte	0x3f
	.zero		1


	//   ....[105]....
        /*16ec*/ 	.word	0x00024f90
        /*16f0*/ 	.word	0x00000000
        /*16f4*/ 	.word	0x00016860
        /*16f8*/ 	.short	0x010a
        /*16fa*/ 	.byte	0x3f
	.zero		1


	//   ....[106]....
        /*16fc*/ 	.word	0x000261d0
        /*1700*/ 	.word	0x00000005
        /*1704*/ 	.word	0x00016820
        /*1708*/ 	.short	0x010a
        /*170a*/ 	.byte	0x3f
	.zero		1


	//   ....[107]....
        /*170c*/ 	.word	0x00026370
        /*1710*/ 	.word	0x00000003
        /*1714*/ 	.word	0x00016840
        /*1718*/ 	.short	0x010a
        /*171a*/ 	.byte	0x3f
	.zero		1


	//   ....[108]....
        /*171c*/ 	.word	0x000263c0
        /*1720*/ 	.word	0x00000019
        /*1724*/ 	.word	0x00016840
        /*1728*/ 	.short	0x010a
        /*172a*/ 	.byte	0x3f
	.zero		1


	//   ....[109]....
        /*172c*/ 	.word	0x00026410
        /*1730*/ 	.word	0x00000003
        /*1734*/ 	.word	0x00016860
        /*1738*/ 	.short	0x010a
        /*173a*/ 	.byte	0x3f
	.zero		1


	//----- nvinfo : EIATTR_NUM_MBARRIERS
	.align		4
.L_237:
        /*173c*/ 	.byte	0x03, 0x38
        /*173e*/ 	.short	0x0016


	//----- nvinfo : EIATTR_EXIT_INSTR_OFFSETS
	.align		4
        /*1740*/ 	.byte	0x04, 0x1c
        /*1742*/ 	.short	(.L_239 - .L_238)


	//   ....[0]....
.L_238:
        /*1744*/ 	.word	0x000204a0


	//----- nvinfo : EIATTR_MAX_THREADS
	.align		4
.L_239:
        /*1748*/ 	.byte	0x04, 0x05
        /*174a*/ 	.short	(.L_241 - .L_240)
.L_240:
        /*174c*/ 	.word	0x00000200
        /*1750*/ 	.word	0x00000001
        /*1754*/ 	.word	0x00000001


	//----- nvinfo : EIATTR_CRS_STACK_SIZE
	.align		4
.L_241:
        /*1758*/ 	.byte	0x04, 0x1e
        /*175a*/ 	.short	(.L_243 - .L_242)
.L_242:
        /*175c*/ 	.word	0x00000000


	//----- nvinfo : EIATTR_CBANK_PARAM_SIZE
	.align		4
.L_243:
        /*1760*/ 	.byte	0x03, 0x19
        /*1762*/ 	.short	0x0af0


	//----- nvinfo : EIATTR_PARAM_CBANK
	.align		4
        /*1764*/ 	.byte	0x04, 0x0a
        /*1766*/ 	.short	(.L_245 - .L_244)
	.align		4
.L_244:
        /*1768*/ 	.word	index@(.nv.constant0._ZN7cutlass13device_kernelIN5flash11enable_sm90INS1_16FlashAttnFwdSm90INS1_25CollectiveMainloopFwdSm90ILi2EN4cute5tupleIJNS5_1CILi1EEES8_S8_EEENS6_IJNS7_ILi192EEENS7_ILi128EEENS7_ILi64EEEEEELi64ENS_10bfloat16_tEfNS_4arch4Sm90ELb0ELb1ELb1ELb1ELb1ELb1ELb0ELb1ELb1ELb1ELb0ELb0EEENS1_21CollectiveEpilogueFwdINS6_IJSA_SC_SB_EEES9_SE_SG_Li384ELb1ELb1ELb0ELb0EEENS1_36VarlenDynamicPersistentTileSchedulerILi192ELi128ELi384ELi128ELb0ELb1ELb1ELb1ELb0ELb1EEEEEEEEEvNT_6ParamsE)
        /*176c*/ 	.short	0x0210
        /*176e*/ 	.short	0x0af0


	//----- nvinfo : EIATTR_SW_WAR
	.align		4
.L_245:
        /*1770*/ 	.byte	0x04, 0x36
        /*1772*/ 	.short	(.L_247 - .L_246)
.L_246:
        /*1774*/ 	.word	0x00000008
.L_247:


//--------------------- .nv.info._ZN7cutlass13device_kernelIN5flash11enable_sm90INS1_16FlashAttnFwdSm90INS1_25CollectiveMainloopFwdSm90ILi2EN4cute5tupleIJNS5_1CILi1EEES8_S8_EEENS6_IJNS7_ILi192EEENS7_ILi128EEENS7_ILi64EEEEEELi64ENS_10bfloat16_tEfNS_4arch4Sm90ELb1ELb0ELb1ELb0ELb1ELb0ELb0ELb1ELb1ELb1ELb0ELb0EEENS1_21CollectiveEpilogueFwdINS6_IJSA_SC_SB_EEES9_SE_SG_Li384ELb0ELb1ELb0ELb0EEENS1_30DynamicPersistentTileSchedulerILi384ELi128ELb0ELb1ELb1EEEEEEEEEvNT_6ParamsE --------------------------
	.section	.nv.info._ZN7cutlass13device_kernelIN5flash11enable_sm90INS1_16FlashAttnFwdSm90INS1_25CollectiveMainloopFwdSm90ILi2EN4cute5tupleIJNS5_1CILi1EEES8_S8_EEENS6_IJNS7_ILi192EEENS7_ILi128EEENS7_ILi64EEEEEELi64ENS_10bfloat16_tEfNS_4arch4Sm90ELb1ELb0ELb1ELb0ELb1ELb0ELb0ELb1ELb1ELb1ELb0ELb0EEENS1_21CollectiveEpilogueFwdINS6_IJSA_SC_SB_EEES9_SE_SG_Li384ELb0ELb1ELb0ELb0EEENS1_30DynamicPersistentTileSchedulerILi384ELi128ELb0ELb1ELb1EEEEEEEEEvNT_6ParamsE,"",@"SHT_CUDA_INFO"
	.sectionflags	@""
	.align	4


	//----- nvinfo : EIATTR_CUDA_API_VERSION
	.align		4
        /*0000*/ 	.byte	0x04, 0x37
        /*0002*/ 	.short	(.L_249 - .L_248)
.L_248:
        /*0004*/ 	.word	0x00000082


	//----- nvinfo : EIATTR_KPARAM_INFO
	.align		4
.L_249:
        /*0008*/ 	.byte	0x04, 0x17
        /*000a*/ 	.short	(.L_251 - .L_250)
.L_250:
        /*000c*/ 	.word	0x00000000
        /*0010*/ 	.short	0x0000
        /*0012*/ 	.short	0x0070
        /*0014*/ 	.byte	0x00, 0xf0, 0x01, 0x2a


	//----- nvinfo : EIATTR_SPARSE_MMA_MASK
	.align		4
.L_251:
        /*0018*/ 	.byte	0x03, 0x50
        /*001a*/ 	.short	0x0000


	//----- nvinfo : EIATTR_MAXREG_COUNT
	.align		4
        /*001c*/ 	.byte	0x03, 0x1b
        /*001e*/ 	.short	0x0080


	//----- nvinfo : EIATTR_NUM_BARRIERS
	.align		4
        /*0020*/ 	.byte	0x02, 0x4c
        /*0022*/ 	.byte	0x10
	.zero		1


	//----- nvinfo : EIATTR_EXTERNS
	.align		4
        /*0024*/ 	.byte	0x04, 0x0f
        /*0026*/ 	.short	(.L_253 - .L_252)


	//   ....[0]....
	.align		4
.L_252:
        /*0028*/ 	.word	index@(__assertfail)


	//----- nvinfo : EIATTR_ANNOTATIONS
	.align		4
.L_253:
        /*002c*/ 	.byte	0x04, 0x55
        /*002e*/ 	.short	(.L_255 - .L_254)


	//   ....[0]....
.L_254:
        /* <DEDUP_REMOVED lines=11> */


	//----- nvinfo : EIATTR_MERCURY_ISA_VERSION
	.align		4
.L_255:
        /*00c8*/ 	.byte	0x03, 0x5f
        /*00ca*/ 	.short	0x0101


	//----- nvinfo : EIATTR_INT_WARP_WIDE_INSTR_OFFSETS
	.align		4
        /*00cc*/ 	.byte	0x04, 0x31
        /*00ce*/ 	.short	(.L_257 - .L_256)


	//   ....[0]....
.L_256:
        /*00d0*/ 	.word	0x000000c0


	//   ....[1]....
        /*00d4*/ 	.word	0x000000d0


	//   ....[2]....
        /*00d8*/ 	.word	0x00000170


	//   ....[3]....
        /*00dc*/ 	.word	0x0000b840


	//   ....[4]....
        /*00e0*/ 	.word	0x0000b8d0


	//   ....[5]....
        /*00e4*/ 	.word	0x0000e980


	//   ....[6]....
        /*00e8*/ 	.word	0x0000ea10


	//----- nvinfo : EIATTR_COOP_GROUP_MASK_REGIDS
	.align		4
.L_257:
        /*00ec*/ 	.byte	0x04, 0x29
        /*00ee*/ 	.short	(.L_259 - .L_258)


	//   ....[0]....
.L_258:
        /*00f0*/ 	.word	0xffffffff


	//   ....[1]....
        /*00f4*/ 	.word	0xffffffff


	//   ....[2]....
        /*00f8*/ 	.word	0xffffffff


	//   ....[3]....
        /*00fc*/ 	.word	0xffffffff


	//   ....[4]....
        /*0100*/ 	.word	0xffffffff


	//   ....[5]....
        /*0104*/ 	.word	0xffffffff


	//   ....[6]....
        /*0108*/ 	.word	0xffffffff


	//   ....[7]....
        /*010c*/ 	.word	0xffffffff


	//   ....[8]....
        /*0110*/ 	.word	0xffffffff


	//   ....[9]....
        /*0114*/ 	.word	0xffffffff


	//   ....[10]....
        /*0118*/ 	.word	0xffffffff


	//   ....[11]....
        /*011c*/ 	.word	0xffffffff


	//   ....[12]....
        /*0120*/ 	.word	0xffffffff


	//   ....[13]....
        /*0124*/ 	.word	0xffffffff


	//   ....[14]....
        /*0128*/ 	.word	0xffffffff


	//   ....[15]....
        /*012c*/ 	.word	0xffffffff


	//   ....[16]....
        /*0130*/ 	.word	0xffffffff


	//   ....[17]....
        /*0134*/ 	.word	0xffffffff


	//   ....[18]....
        /*0138*/ 	.word	0xffffffff


	//   ....[19]....
        /*013c*/ 	.word	0xffffffff


	//   ....[20]....
        /*0140*/ 	.word	0xffffffff


	//   ....[21]....
        /*0144*/ 	.word	0xffffffff


	//   ....[22]....
        /*0148*/ 	.word	0xffffffff


	//   ....[23]....
        /*014c*/ 	.word	0xffffffff


	//   ....[24]....
        /*0150*/ 	.word	0xffffffff


	//   ....[25]....
        /*0154*/ 	.word	0xffffffff


	//   ....[26]....
        /*0158*/ 	.word	0xffffffff


	//   ....[27]....
        /*015c*/ 	.word	0xffffffff


	//   ....[28]....
        /*0160*/ 	.word	0xffffffff


	//   ....[29]....
        /*0164*/ 	.word	0xffffffff


	//   ....[30]....
        /*0168*/ 	.word	0xffffffff


	//   ....[31]....
        /*016c*/ 	.word	0xffffffff


	//   ....[32]....
        /*0170*/ 	.word	0xffffffff


	//   ....[33]....
        /*0174*/ 	.word	0xffffffff


	//   ....[34]....
        /*0178*/ 	.word	0xffffffff


	//   ....[35]....
        /*017c*/ 	.word	0xffffffff


	//   ....[36]....
        /*0180*/ 	.word	0xffffffff


	//   ....[37]....
        /*0184*/ 	.word	0xffffffff


	//   ....[38]....
        /*0188*/ 	.word	0xffffffff


	//   ....[39]....
        /*018c*/ 	.word	0xffffffff


	//   ....[40]....
        /*0190*/ 	.word	0xffffffff


	//   ....[41]....
        /*0194*/ 	.word	0xffffffff


	//   ....[42]....
        /*0198*/ 	.word	0xffffffff


	//   ....[43]....
        /*019c*/ 	.word	0xffffffff


	//   ....[44]....
        /*01a0*/ 	.word	0xffffffff


	//   ....[45]....
        /*01a4*/ 	.word	0xffffffff


	//   ....[46]....
        /*01a8*/ 	.word	0xffffffff


	//   ....[47]....
        /*01ac*/ 	.word	0xffffffff


	//   ....[48]....
        /*01b0*/ 	.word	0xffffffff


	//   ....[49]....
        /*01b4*/ 	.word	0xffffffff


	//   ....[50]....
        /*01b8*/ 	.word	0xffffffff


	//   ....[51]....
        /*01bc*/ 	.word	0xffffffff


	//   ....[52]....
        /*01c0*/ 	.word	0xffffffff


	//   ....[53]....
        /*01c4*/ 	.word	0xffffffff


	//   ....[54]....
        /*01c8*/ 	.word	0xffffffff


	//   ....[55]....
        /*01cc*/ 	.word	0xffffffff


	//   ....[56]....
        /*01d0*/ 	.word	0xffffffff


	//   ....[57]....
        /*01d4*/ 	.word	0xffffffff


	//   ....[58]....
        /*01d8*/ 	.word	0xffffffff


	//   ....[59]....
        /*01dc*/ 	.word	0xffffffff


	//   ....[60]....
        /*01e0*/ 	.word	0xffffffff


	//   ....[61]....
        /*01e4*/ 	.word	0xffffffff


	//   ....[62]....
        /*01e8*/ 	.word	0xffffffff


	//   ....[63]....
        /*01ec*/ 	.word	0xffffffff


	//   ....[64]....
        /*01f0*/ 	.word	0xffffffff


	//   ....[65]....
        /*01f4*/ 	.word	0xffffffff


	//   ....[66]....
        /*01f8*/ 	.word	0xffffffff


	//   ....[67]....
        /*01fc*/ 	.word	0xffffffff


	//   ....[68]....
        /*0200*/ 	.word	0xffffffff


	//   ....[69]....
        /*0204*/ 	.word	0xffffffff


	//   ....[70]....
        /*0208*/ 	.word	0xffffffff


	//   ....[71]....
        /*020c*/ 	.word	0xffffffff


	//   ....[72]....
        /*0210*/ 	.word	0xffffffff


	//   ....[73]....
        /*0214*/ 	.word	0xffffffff


	//   ....[74]....
        /*0218*/ 	.word	0xffffffff


	//   ....[75]....
        /*021c*/ 	.word	0xffffffff


	//   ....[76]....
        /*0220*/ 	.word	0xffffffff


	//   ....[77]....
        /*0224*/ 	.word	0xffffffff


	//   ....[78]....
        /*0228*/ 	.word	0xffffffff


	//   ....[79]....
        /*022c*/ 	.word	0xffffffff


	//   ....[80]....
        /*0230*/ 	.word	0xffffffff


	//   ....[81]....
        /*0234*/ 	.word	0xffffffff


	//   ....[82]....
        /*0238*/ 	.word	0xffffffff


	//   ....[83]....
        /*023c*/ 	.word	0xffffffff


	//   ....[84]....
        /*0240*/ 	.word	0xffffffff


	//   ....[85]....
        /*0244*/ 	.word	0xffffffff


	//   ....[86]....
        /*0248*/ 	.word	0xffffffff


	//   ....[87]....
        /*024c*/ 	.word	0xffffffff


	//   ....[88]....
        /*0250*/ 	.word	0xffffffff


	//   ....[89]....
        /*0254*/ 	.word	0xffffffff


	//   ....[90]....
        /*0258*/ 	.word	0xffffffff


	//   ....[91]....
        /*025c*/ 	.word	0xffffffff


	//   ....[92]....
        /*0260*/ 	.word	0xffffffff


	//   ....[93]....
        /*0264*/ 	.word	0xffffffff


	//   ....[94]....
        /*0268*/ 	.word	0xffffffff


	//   ....[95]....
        /*026c*/ 	.word	0xffffffff


	//   ....[96]....
        /*0270*/ 	.word	0xffffffff


	//   ....[97]....
        /*0274*/ 	.word	0xffffffff


	//   ....[98]....
        /*0278*/ 	.word	0xffffffff


	//   ....[99]....
        /*027c*/ 	.word	0xffffffff


	//   ....[100]....
        /*0280*/ 	.word	0xffffffff


	//   ....[101]....
        /*0284*/ 	.word	0xffffffff


	//   ....[102]....
        /*0288*/ 	.word	0xffffffff


	//   ....[103]....
        /*028c*/ 	.word	0xffffffff


	//   ....[104]....
        /*0290*/ 	.word	0xffffffff


	//   ....[105]....
        /*0294*/ 	.word	0xffffffff


	//   ....[106]....
        /*0298*/ 	.word	0xffffffff


	//   ....[107]....
        /*029c*/ 	.word	0xffffffff


	//   ....[108]....
        /*02a0*/ 	.word	0xffffffff


	//   ....[109]....
        /*02a4*/ 	.word	0xffffffff


	//   ....[110]....
        /*02a8*/ 	.word	0xffffffff


	//   ....[111]....
        /*02ac*/ 	.word	0xffffffff


	//   ....[112]....
        /*02b0*/ 	.word	0xffffffff


	//   ....[113]....
        /*02b4*/ 	.word	0xffffffff


	//   ....[114]....
        /*02b8*/ 	.word	0xffffffff


	//   ....[115]....
        /*02bc*/ 	.word	0xffffffff


	//   ....[116]....
        /*02c0*/ 	.word	0xffffffff


	//   ....[117]....
        /*02c4*/ 	.word	0xffffffff


	//   ....[118]....
        /*02c8*/ 	.word	0xffffffff


	//   ....[119]....
        /*02cc*/ 	.word	0xffffffff


	//   ....[120]....
        /*02d0*/ 	.word	0xffffffff


	//   ....[121]....
        /*02d4*/ 	.word	0xffffffff


	//   ....[122]....
        /*02d8*/ 	.word	0xffffffff


	//   ....[123]....
        /*02dc*/ 	.word	0xffffffff


	//   ....[124]....
        /*02e0*/ 	.word	0xffffffff


	//   ....[125]....
        /*02e4*/ 	.word	0xffffffff


	//   ....[126]....
        /*02e8*/ 	.word	0xffffffff


	//   ....[127]....
        /*02ec*/ 	.word	0xffffffff


	//   ....[128]....
        /*02f0*/ 	.word	0xffffffff


	//   ....[129]....
        /*02f4*/ 	.word	0xffffffff


	//   ....[130]....
        /*02f8*/ 	.word	0xffffffff


	//   ....[131]....
        /*02fc*/ 	.word	0xffffffff


	//   ....[132]....
        /*0300*/ 	.word	0xffffffff


	//   ....[133]....
        /*0304*/ 	.word	0xffffffff


	//   ....[134]....
        /*0308*/ 	.word	0xffffffff


	//   ....[135]....
        /*030c*/ 	.word	0xffffffff


	//   ....[136]....
        /*0310*/ 	.word	0xffffffff


	//   ....[137]....
        /*0314*/ 	.word	0xffffffff


	//   ....[138]....
        /*0318*/ 	.word	0x0500000f


	//   ....[139]....
        /*031c*/ 	.word	0x0500000f


	//   ....[140]....
        /*0320*/ 	.word	0x0500000f


	//   ....[141]....
        /*0324*/ 	.word	0x0500000f


	//   ....[142]....
        /*0328*/ 	.word	0x0500000f


	//   ....[143]....
        /*032c*/ 	.word	0x0500000f


	//   ....[144]....
        /*0330*/ 	.word	0x0500000f


	//   ....[145]....
        /*0334*/ 	.word	0x0500000f


	//   ....[146]....
        /*0338*/ 	.word	0x0500000f


	//   ....[147]....
        /*033c*/ 	.word	0x0500000f


	//   ....[148]....
        /*0340*/ 	.word	0x0500000f


	//   ....[149]....
        /*0344*/ 	.word	0x0500000f


	//   ....[150]....
        /*0348*/ 	.word	0x0500000f


	//   ....[151]....
        /*034c*/ 	.word	0x0500000f


	//   ....[152]....
        /*0350*/ 	.word	0x0500000f


	//   ....[153]....
        /*0354*/ 	.word	0x0500000f


	//   ....[154]....
        /*0358*/ 	.word	0x0500000f


	//   ....[155]....
        /*035c*/ 	.word	0x0500000f


	//   ....[156]....
        /*0360*/ 	.word	0x0500000f


	//   ....[157]....
        /*0364*/ 	.word	0x0500000f


	//   ....[158]....
        /*0368*/ 	.word	0x0500000f


	//   ....[159]....
        /*036c*/ 	.word	0x0500000f


	//   ....[160]....
        /*0370*/ 	.word	0x0500000f


	//   ....[161]....
        /*0374*/ 	.word	0x0500000f


	//   ....[162]....
        /*0378*/ 	.word	0x0500000f


	//   ....[163]....
        /*037c*/ 	.word	0x0500000f


	//   ....[164]....
        /*0380*/ 	.word	0x0500000f


	//   ....[165]....
        /*0384*/ 	.word	0x0500000f


	//   ....[166]....
        /*0388*/ 	.word	0x0500000f


	//   ....[167]....
        /*038c*/ 	.word	0x0500000f


	//   ....[168]....
        /*0390*/ 	.word	0x0500000f


	//   ....[169]....
        /*0394*/ 	.word	0x0500000f


	//   ....[170]....
        /*0398*/ 	.word	0x0500000f


	//   ....[171]....
        /*039c*/ 	.word	0x0500000f


	//   ....[172]....
        /*03a0*/ 	.word	0x0500000f


	//   ....[173]....
        /*03a4*/ 	.word	0x0500000f


	//   ....[174]....
        /*03a8*/ 	.word	0x0500000f


	//   ....[175]....
        /*03ac*/ 	.word	0x0500000f


	//   ....[176]....
        /*03b0*/ 	.word	0x0500000f


	//   ....[177]....
        /*03b4*/ 	.word	0x0500000f


	//   ....[178]....
        /*03b8*/ 	.word	0x0500000f


	//   ....[179]....
        /*03bc*/ 	.word	0x0500000f


	//   ....[180]....
        /*03c0*/ 	.word	0x0500000f


	//   ....[181]....
        /*03c4*/ 	.word	0x0500000f


	//   ....[182]....
        /*03c8*/ 	.word	0x0500000f


	//   ....[183]....
        /*03cc*/ 	.word	0x0500000f


	//   ....[184]....
        /*03d0*/ 	.word	0x0500000f


	//   ....[185]....
        /*03d4*/ 	.word	0x0500000f


	//   ....[186]....
        /*03d8*/ 	.word	0x0500000f


	//   ....[187]....
        /*03dc*/ 	.word	0x0500000f


	//   ....[188]....
        /*03e0*/ 	.word	0x0500000f


	//   ....[189]....
        /*03e4*/ 	.word	0x0500000f


	//   ....[190]....
        /*03e8*/ 	.word	0x0500000f


	//   ....[191]....
        /*03ec*/ 	.word	0x0500000f


	//   ....[192]....
        /*03f0*/ 	.word	0x0500000f


	//   ....[193]....
        /*03f4*/ 	.word	0x0500000f


	//   ....[194]....
        /*03f8*/ 	.word	0x0500000f


	//   ....[195]....
        /*03fc*/ 	.word	0x0500000f


	//   ....[196]....
        /*0400*/ 	.word	0x0500000f


	//   ....[197]....
        /*0404*/ 	.word	0x0500000f


	//   ....[198]....
        /*0408*/ 	.word	0x0500000f


	//   ....[199]....
        /*040c*/ 	.word	0x0500000f


	//   ....[200]....
        /*0410*/ 	.word	0x0500000f


	//   ....[201]....
        /*0414*/ 	.word	0x0500000f


	//   ....[202]....
        /*0418*/ 	.word	0x0500000f


	//   ....[203]....
        /*041c*/ 	.word	0x0500000f


	//   ....[204]....
        /*0420*/ 	.word	0x0500000f


	//   ....[205]....
        /*0424*/ 	.word	0x0500000f


	//   ....[206]....
        /*0428*/ 	.word	0x0500000f


	//   ....[207]....
        /*042c*/ 	.word	0x0500000f


	//   ....[208]....
        /*0430*/ 	.word	0x0500000f


	//   ....[209]....
        /*0434*/ 	.word	0x0500000f


	//   ....[210]....
        /*0438*/ 	.word	0x0500000f


	//   ....[211]....
        /*043c*/ 	.word	0x0500000f


	//   ....[212]....
        /*0440*/ 	.word	0x0500000f


	//   ....[213]....
        /*0444*/ 	.word	0x0500000f


	//   ....[214]....
        /*0448*/ 	.word	0x0500000f


	//   ....[215]....
        /*044c*/ 	.word	0x0500000f


	//   ....[216]....
        /*0450*/ 	.word	0x0500000f


	//   ....[217]....
        /*0454*/ 	.word	0x0500000f


	//   ....[218]....
        /*0458*/ 	.word	0x0500000f


	//   ....[219]....
        /*045c*/ 	.word	0x0500000f


	//   ....[220]....
        /*0460*/ 	.word	0x0500000f


	//   ....[221]....
        /*0464*/ 	.word	0x0500000f


	//   ....[222]....
        /*0468*/ 	.word	0x0500000f


	//   ....[223]....
        /*046c*/ 	.word	0x0500000f


	//   ....[224]....
        /*0470*/ 	.word	0x0500000f


	//   ....[225]....
        /*0474*/ 	.word	0x0500000f


	//   ....[226]....
        /*0478*/ 	.word	0x0500000f


	//   ....[227]....
        /*047c*/ 	.word	0x0500000f


	//   ....[228]....
        /*0480*/ 	.word	0x0500000f


	//----- nvinfo : EIATTR_COOP_GROUP_INSTR_OFFSETS
	.align		4
.L_259:
        /*0484*/ 	.byte	0x04, 0x28
        /*0486*/ 	.short	(.L_261 - .L_260)


	//   ....[0]....
.L_260:
        /*0488*/ 	.word	0x00000080


	//   ....[1]....
        /*048c*/ 	.word	0x00000090


	//   ....[2]....
        /*0490*/ 	.word	0x000002d0


	//   ....[3]....
        /*0494*/ 	.word	0x00000430


	//   ....[4]....
        /*0498*/ 	.word	0x00000550


	//   ....[5]....
        /*049c*/ 	.word	0x000006b0


	//   ....[6]....
        /*04a0*/ 	.word	0x000012a0


	//   ....[7]....
        /*04a4*/ 	.word	0x000019e0


	//   ....[8]....
        /*04a8*/ 	.word	0x00001ed0


	//   ....[9]....
        /*04ac*/ 	.word	0x000026a0


	//   ....[10]....
        /*04b0*/ 	.word	0x00002710


	//   ....[11]....
        /*04b4*/ 	.word	0x000031c0


	//   ....[12]....
        /*04b8*/ 	.word	0x00003230


	//   ....[13]....
        /*04bc*/ 	.word	0x000047b0


	//   ....[14]....
        /*04c0*/ 	.word	0x00004b00


	//   ....[15]....
        /*04c4*/ 	.word	0x000053a0


	//   ....[16]....
        /*04c8*/ 	.word	0x000054b0


	//   ....[17]....
        /*04cc*/ 	.word	0x00005e10


	//   ....[18]....
        /*04d0*/ 	.word	0x00005e60


	//   ....[19]....
        /*04d4*/ 	.word	0x000080f0


	//   ....[20]....
        /*04d8*/ 	.word	0x00008130


	//   ....[21]....
        /*04dc*/ 	.word	0x00008160


	//   ....[22]....
        /*04e0*/ 	.word	0x00008170


	//   ....[23]....
        /*04e4*/ 	.word	0x000093f0


	//   ....[24]....
        /*04e8*/ 	.word	0x00009420


	//   ....[25]....
        /*04ec*/ 	.word	0x000094c0


	//   ....[26]....
        /*04f0*/ 	.word	0x000094e0


	//   ....[27]....
        /*04f4*/ 	.word	0x0000a0d0


	//   ....[28]....
        /*04f8*/ 	.word	0x0000a100


	//   ....[29]....
        /*04fc*/ 	.word	0x0000a130


	//   ....[30]....
        /*0500*/ 	.word	0x0000a160


	//   ....[31]....
        /*0504*/ 	.word	0x0000a5e0


	//   ....[32]....
        /*0508*/ 	.word	0x0000a620


	//   ....[33]....
        /*050c*/ 	.word	0x0000a640


	//   ....[34]....
        /*0510*/ 	.word	0x0000a680


	//   ....[35]....
        /*0514*/ 	.word	0x0000a6a0


	//   ....[36]....
        /*0518*/ 	.word	0x0000a6b0


	//   ....[37]....
        /*051c*/ 	.word	0x0000a6d0


	//   ....[38]....
        /*0520*/ 	.word	0x0000a6f0


	//   ....[39]....
        /*0524*/ 	.word	0x0000ad50


	//   ....[40]....
        /*0528*/ 	.word	0x0000ad90


	//   ....[41]....
        /*052c*/ 	.word	0x0000adc0


	//   ....[42]....
        /*0530*/ 	.word	0x0000adf0


	//   ....[43]....
        /*0534*/ 	.word	0x0000ae10


	//   ....[44]....
        /*0538*/ 	.word	0x0000ae20


	//   ....[45]....
        /*053c*/ 	.word	0x0000ae30


	//   ....[46]....
        /*0540*/ 	.word	0x0000ae50


	//   ....[47]....
        /*0544*/ 	.word	0x0000aff0


	//   ....[48]....
        /*0548*/ 	.word	0x0000c440


	//   ....[49]....
        /*054c*/ 	.word	0x0000c460


	//   ....[50]....
        /*0550*/ 	.word	0x0000c470


	//   ....[51]....
        /*0554*/ 	.word	0x0000c4f0


	//   ....[52]....
        /*0558*/ 	.word	0x0000c510


	//   ....[53]....
        /*055c*/ 	.word	0x0000c590


	//   ....[54]....
        /*0560*/ 	.word	0x0000c5b0


	//   ....[55]....
        /*0564*/ 	.word	0x0000c630


	//   ....[56]....
        /*0568*/ 	.word	0x0000c650


	//   ....[57]....
        /*056c*/ 	.word	0x0000c6d0


	//   ....[58]....
        /*0570*/ 	.word	0x0000c6f0


	//   ....[59]....
        /*0574*/ 	.word	0x0000c770


	//   ....[60]....
        /*0578*/ 	.word	0x0000c790


	//   ....[61]....
        /*057c*/ 	.word	0x0000c810


	//   ....[62]....
        /*0580*/ 	.word	0x0000c830


	//   ....[63]....
        /*0584*/ 	.word	0x0000c840


	//   ....[64]....
        /*0588*/ 	.word	0x0000d090


	//   ....[65]....
        /*058c*/ 	.word	0x0000d0b0


	//   ....[66]....
        /*0590*/ 	.word	0x0000d0d0


	//   ....[67]....
        /*0594*/ 	.word	0x0000d170


	//   ....[68]....
        /*0598*/ 	.word	0x0000d190


	//   ....[69]....
        /*059c*/ 	.word	0x0000d210


	//   ....[70]....
        /*05a0*/ 	.word	0x0000d230


	//   ....[71]....
        /*05a4*/ 	.word	0x0000d2b0


	//   ....[72]....
        /*05a8*/ 	.word	0x0000d2d0


	//   ....[73]....
        /*05ac*/ 	.word	0x0000d350


	//   ....[74]....
        /*05b0*/ 	.word	0x0000d370


	//   ....[75]....
        /*05b4*/ 	.word	0x0000d3f0


	//   ....[76]....
        /*05b8*/ 	.word	0x0000d410


	//   ....[77]....
        /*05bc*/ 	.word	0x0000d490


	//   ....[78]....
        /*05c0*/ 	.word	0x0000d4b0


	//   ....[79]....
        /*05c4*/ 	.word	0x0000d4c0


	//   ....[80]....
        /*05c8*/ 	.word	0x0000d4d0


	//   ....[81]....
        /*05cc*/ 	.word	0x0000d570


	//   ....[82]....
        /*05d0*/ 	.word	0x0000d5c0


	//   ....[83]....
        /*05d4*/ 	.word	0x0000d5e0


	//   ....[84]....
        /*05d8*/ 	.word	0x0000d600


	//   ....[85]....
        /*05dc*/ 	.word	0x0000d650


	//   ....[86]....
        /*05e0*/ 	.word	0x0000d670


	//   ....[87]....
        /*05e4*/ 	.word	0x0000d680


	//   ....[88]....
        /*05e8*/ 	.word	0x0000de20


	//   ....[89]....
        /*05ec*/ 	.word	0x0000de40


	//   ....[90]....
        /*05f0*/ 	.word	0x0000deb0


	//   ....[91]....
        /*05f4*/ 	.word	0x0000dec0


	//   ....[92]....
        /*05f8*/ 	.word	0x0000df00


	//   ....[93]....
        /*05fc*/ 	.word	0x0000df10


	//   ....[94]....
        /*0600*/ 	.word	0x0000df50


	//   ....[95]....
        /*0604*/ 	.word	0x0000df60


	//   ....[96]....
        /*0608*/ 	.word	0x0000dfa0


	//   ....[97]....
        /*060c*/ 	.word	0x0000dfb0


	//   ....[98]....
        /*0610*/ 	.word	0x0000dff0


	//   ....[99]....
        /*0614*/ 	.word	0x0000e000


	//   ....[100]....
        /*0618*/ 	.word	0x0000e040


	//   ....[101]....
        /*061c*/ 	.word	0x0000e050


	//   ....[102]....
        /*0620*/ 	.word	0x0000e060


	//   ....[103]....
        /*0624*/ 	.word	0x0000e0a0


	//   ....[104]....
        /*0628*/ 	.word	0x0000e360


	//   ....[105]....
        /*062c*/ 	.word	0x0000e380


	//   ....[106]....
        /*0630*/ 	.word	0x0000e3e0


	//   ....[107]....
        /*0634*/ 	.word	0x0000e3f0


	//   ....[108]....
        /*0638*/ 	.word	0x0000e440


	//   ....[109]....
        /*063c*/ 	.word	0x0000e450


	//   ....[110]....
        /*0640*/ 	.word	0x0000e4a0


	//   ....[111]....
        /*0644*/ 	.word	0x0000e4b0


	//   ....[112]....
        /*0648*/ 	.word	0x0000e500


	//   ....[113]....
        /*064c*/ 	.word	0x0000e510


	//   ....[114]....
        /*0650*/ 	.word	0x0000e560


	//   ....[115]....
        /*0654*/ 	.word	0x0000e570


	//   ....[116]....
        /*0658*/ 	.word	0x0000e5c0


	//   ....[117]....
        /*065c*/ 	.word	0x0000e5d0


	//   ....[118]....
        /*0660*/ 	.word	0x0000e5e0


	//   ....[119]....
        /*0664*/ 	.word	0x0000e630


	//   ....[120]....
        /*0668*/ 	.word	0x0000ec00


	//   ....[121]....
        /*066c*/ 	.word	0x0000ec10


	//   ....[122]....
        /*0670*/ 	.word	0x0000ec20


	//   ....[123]....
        /*0674*/ 	.word	0x0000ec30


	//   ....[124]....
        /*0678*/ 	.word	0x0000ec40


	//   ....[125]....
        /*067c*/ 	.word	0x0000ec90


	//   ....[126]....
        /*0680*/ 	.word	0x0000ece0


	//   ....[127]....
        /*0684*/ 	.word	0x0000ed10


	//   ....[128]....
        /*0688*/ 	.word	0x0000ed40


	//   ....[129]....
        /*068c*/ 	.word	0x0000ed70


	//   ....[130]....
        /*0690*/ 	.word	0x0000eda0


	//   ....[131]....
        /*0694*/ 	.word	0x0000edd0


	//   ....[132]....
        /*0698*/ 	.word	0x0000ee00


	//   ....[133]....
        /*069c*/ 	.word	0x0000ee30


	//   ....[134]....
        /*06a0*/ 	.word	0x0000ee60


	//   ....[135]....
        /*06a4*/ 	.word	0x0000ee90


	//   ....[136]....
        /*06a8*/ 	.word	0x0000f190


	//   ....[137]....
        /*06ac*/ 	.word	0x0000f380


	//   ....[138]....
        /*06b0*/ 	.word	0x0000f910


	//   ....[139]....
        /*06b4*/ 	.word	0x0000f9f0


	//   ....[140]....
        /*06b8*/ 	.word	0x0000fa90


	//   ....[141]....
        /*06bc*/ 	.word	0x0000faf0


	//   ....[142]....
        /*06c0*/ 	.word	0x0000fbe0


	//   ....[143]....
        /*06c4*/ 	.word	0x0000fc50


	//   ....[144]....
        /*06c8*/ 	.word	0x0000fd40


	//   ....[145]....
        /*06cc*/ 	.word	0x0000fdb0


	//   ....[146]....
        /*06d0*/ 	.word	0x0000fea0


	//   ....[147]....
        /*06d4*/ 	.word	0x0000ff10


	//   ....[148]....
        /*06d8*/ 	.word	0x00010000


	//   ....[149]....
        /*06dc*/ 	.word	0x00010070


	//   ....[150]....
        /*06e0*/ 	.word	0x00010160


	//   ....[151]....
        /*06e4*/ 	.word	0x000101d0


	//   ....[152]....
        /*06e8*/ 	.word	0x000102c0


	//   ....[153]....
        /*06ec*/ 	.word	0x00010330


	//   ....[154]....
        /*06f0*/ 	.word	0x00010410


	//   ....[155]....
        /*06f4*/ 	.word	0x000104a0


	//   ....[156]....
        /*06f8*/ 	.word	0x00010510


	//   ....[157]....
        /*06fc*/ 	.word	0x00010570


	//   ....[158]....
        /*0700*/ 	.word	0x00010670


	//   ....[159]....
        /*0704*/ 	.word	0x000106d0


	//   ....[160]....
        /*0708*/ 	.word	0x000107d0


	//   ....[161]....
        /*070c*/ 	.word	0x00010830


	//   ....[162]....
        /*0710*/ 	.word	0x00010930


	//   ....[163]....
        /*0714*/ 	.word	0x00010990


	//   ....[164]....
        /*0718*/ 	.word	0x00010a90


	//   ....[165]....
        /*071c*/ 	.word	0x00010af0


	//   ....[166]....
        /*0720*/ 	.word	0x00010bf0


	//   ....[167]....
        /*0724*/ 	.word	0x00010c50


	//   ....[168]....
        /*0728*/ 	.word	0x00010d50


	//   ....[169]....
        /*072c*/ 	.word	0x00010db0


	//   ....[170]....
        /*0730*/ 	.word	0x00010e50


	//   ....[171]....
        /*0734*/ 	.word	0x00010f10


	//   ....[172]....
        /*0738*/ 	.word	0x00010fe0


	//   ....[173]....
        /*073c*/ 	.word	0x00011040


	//   ....[174]....
        /*0740*/ 	.word	0x00011100


	//   ....[175]....
        /*0744*/ 	.word	0x00011160


	//   ....[176]....
        /*0748*/ 	.word	0x00011210


	//   ....[177]....
        /*074c*/ 	.word	0x00011290


	//   ....[178]....
        /*0750*/ 	.word	0x00011340


	//   ....[179]....
        /*0754*/ 	.word	0x00011470


	//   ....[180]....
        /*0758*/ 	.word	0x00011520


	//   ....[181]....
        /*075c*/ 	.word	0x000115a0


	//   ....[182]....
        /*0760*/ 	.word	0x00011660


	//   ....[183]....
        /*0764*/ 	.word	0x000116c0


	//   ....[184]....
        /*0768*/ 	.word	0x00011770


	//   ....[185]....
        /*076c*/ 	.word	0x000117d0


	//   ....[186]....
        /*0770*/ 	.word	0x00011880


	//   ....[187]....
        /*0774*/ 	.word	0x000118e0


	//   ....[188]....
        /*0778*/ 	.word	0x00011990


	//   ....[189]....
        /*077c*/ 	.word	0x000119f0


	//   ....[190]....
        /*0780*/ 	.word	0x00011aa0


	//   ....[191]....
        /*0784*/ 	.word	0x00011b00


	//   ....[192]....
        /*0788*/ 	.word	0x00011bb0


	//   ....[193]....
        /*078c*/ 	.word	0x00011c10


	//   ....[194]....
        /*0790*/ 	.word	0x00011cc0


	//   ....[195]....
        /*0794*/ 	.word	0x00011db0


	//   ....[196]....
        /*0798*/ 	.word	0x00011e50


	//   ....[197]....
        /*079c*/ 	.word	0x00011eb0


	//   ....[198]....
        /*07a0*/ 	.word	0x00011f70


	//   ....[199]....
        /*07a4*/ 	.word	0x00011fd0


	//   ....[200]....
        /*07a8*/ 	.word	0x00012090


	//   ....[201]....
        /*07ac*/ 	.word	0x000120f0


	//   ....[202]....
        /*07b0*/ 	.word	0x000121b0


	//   ....[203]....
        /*07b4*/ 	.word	0x00012210


	//   ....[204]....
        /*07b8*/ 	.word	0x000122d0


	//   ....[205]....
        /*07bc*/ 	.word	0x00012330


	//   ....[206]....
        /*07c0*/ 	.word	0x000123f0


	//   ....[207]....
        /*07c4*/ 	.word	0x00012450


	//   ....[208]....
        /*07c8*/ 	.word	0x00012510


	//   ....[209]....
        /*07cc*/ 	.word	0x00012570


	//   ....[210]....
        /*07d0*/ 	.word	0x00012630


	//   ....[211]....
        /*07d4*/ 	.word	0x00012720


	//   ....[212]....
        /*07d8*/ 	.word	0x000127d0


	//   ....[213]....
        /*07dc*/ 	.word	0x00012860


	//   ....[214]....
        /*07e0*/ 	.word	0x00012910


	//   ....[215]....
        /*07e4*/ 	.word	0x00012970


	//   ....[216]....
        /*07e8*/ 	.word	0x00012a20


	//   ....[217]....
        /*07ec*/ 	.word	0x00012a80


	//   ....[218]....
        /*07f0*/ 	.word	0x00012b40


	//   ....[219]....
        /*07f4*/ 	.word	0x00012ba0


	//   ....[220]....
        /*07f8*/ 	.word	0x00012c50


	//   ....[221]....
        /*07fc*/ 	.word	0x00012cb0


	//   ....[222]....
        /*0800*/ 	.word	0x00012d70


	//   ....[223]....
        /*0804*/ 	.word	0x00012dd0


	//   ....[224]....
        /*0808*/ 	.word	0x00012e80


	//   ....[225]....
        /*080c*/ 	.word	0x00012ee0


	//   ....[226]....
        /*0810*/ 	.word	0x00012fa0


	//   ....[227]....
        /*0814*/ 	.word	0x00013030


	//   ....[228]....
        /*0818*/ 	.word	0x00013150


	//----- nvinfo : EIATTR_REG_RECONFIG
	.align		4
.L_261:
        /*081c*/ 	.byte	0x01, 0x54
	.zero		2


	//----- nvinfo : EIATTR_SYSCALL_OFFSETS
	.align		4
        /*0820*/ 	.byte	0x04, 0x46
        /*0822*/ 	.short	(.L_263 - .L_262)


	//   ....[0]....
.L_262:
        /*0824*/ 	.word	0x00001480


	//   ....[1]....
        /*0828*/ 	.word	0x0000ba40


	//   ....[2]....
        /*082c*/ 	.word	0x0000bb90


	//   ....[3]....
        /*0830*/ 	.word	0x0000bc80


	//   ....[4]....
        /*0834*/ 	.word	0x0000cb60


	//----- nvinfo : EIATTR_MBARRIER_INSTR_OFFSETS
	.align		4
.L_263:
        /*0838*/ 	.byte	0x04, 0x39
        /*083a*/ 	.short	(.L_265 - .L_264)


	//   ....[0]....
.L_264:
        /*083c*/ 	.word	0x00000180
        /*0840*/ 	.word	0x000000ff
        /*0844*/ 	.word	0x00016800
        /*0848*/ 	.short	0x0100
        /*084a*/ 	.byte	0x08
	.zero		1


	//   ....[1]....
        /*084c*/ 	.word	0x00000190
        /*0850*/ 	.word	0x000000ff
        /*0854*/ 	.word	0x00016820
        /*0858*/ 	.short	0x0100
        /*085a*/ 	.byte	0x08
	.zero		1


	//   ....[2]....
        /*085c*/ 	.word	0x00000280
        /*0860*/ 	.word	0x000000ff
        /*0864*/ 	.word	0x00016830
        /*0868*/ 	.short	0x0100
        /*086a*/ 	.byte	0x08
	.zero		1


	//   ....[3]....
        /*086c*/ 	.word	0x00000290
        /*0870*/ 	.word	0x000000ff
        /*0874*/ 	.word	0x00016840
        /*0878*/ 	.short	0x0100
        /*087a*/ 	.byte	0x08
	.zero		1


	//   ....[4]....
        /*087c*/ 	.word	0x000002a0
        /*0880*/ 	.word	0x000000ff
        /*0884*/ 	.word	0x00016838
        /*0888*/ 	.short	0x0100
        /*088a*/ 	.byte	0x08
	.zero		1


	//   ....[5]....
        /*088c*/ 	.word	0x000002b0
        /*0890*/ 	.word	0x000000ff
        /*0894*/ 	.word	0x00016848
        /*0898*/ 	.short	0x0100
        /*089a*/ 	.byte	0x08
	.zero		1


	//   ....[6]....
        /*089c*/ 	.word	0x000003e0
        /*08a0*/ 	.word	0x000000ff
        /*08a4*/ 	.word	0x00016850
        /*08a8*/ 	.short	0x0100
        /*08aa*/ 	.byte	0x08
	.zero		1


	//   ....[7]....
        /*08ac*/ 	.word	0x000003f0
        /*08b0*/ 	.word	0x000000ff
        /*08b4*/ 	.word	0x00016860
        /*08b8*/ 	.short	0x0100
        /*08ba*/ 	.byte	0x08
	.zero		1


	//   ....[8]....
        /*08bc*/ 	.word	0x00000400
        /*08c0*/ 	.word	0x000000ff
        /*08c4*/ 	.word	0x00016858
        /*08c8*/ 	.short	0x0100
        /*08ca*/ 	.byte	0x08
	.zero		1


	//   ....[9]....
        /*08cc*/ 	.word	0x00000410
        /*08d0*/ 	.word	0x000000ff
        /*08d4*/ 	.word	0x00016868
        /*08d8*/ 	.short	0x0100
        /*08da*/ 	.byte	0x08
	.zero		1


	//   ....[10]....
        /*08dc*/ 	.word	0x00000500
        /*08e0*/ 	.word	0x000000ff
        /*08e4*/ 	.word	0x00016870
        /*08e8*/ 	.short	0x0100
        /*08ea*/ 	.byte	0x06
	.zero		1


	//   ....[11]....
        /*08ec*/ 	.word	0x00000510
        /*08f0*/ 	.word	0x000000ff
        /*08f4*/ 	.word	0x00016880
        /*08f8*/ 	.short	0x0100
        /*08fa*/ 	.byte	0x06
	.zero		1


	//   ....[12]....
        /*08fc*/ 	.word	0x00000520
        /*0900*/ 	.word	0x000000ff
        /*0904*/ 	.word	0x00016878
        /*0908*/ 	.short	0x0100
        /*090a*/ 	.byte	0x06
	.zero		1


	//   ....[13]....
        /*090c*/ 	.word	0x00000530
        /*0910*/ 	.word	0x000000ff
        /*0914*/ 	.word	0x00016888
        /*0918*/ 	.short	0x0100
        /*091a*/ 	.byte	0x06
	.zero		1


	//   ....[14]....
        /*091c*/ 	.word	0x00000660
        /*0920*/ 	.word	0x000000ff
        /*0924*/ 	.word	0x00016890
        /*0928*/ 	.short	0x0100
        /*092a*/ 	.byte	0x08
	.zero		1


	//   ....[15]....
        /*092c*/ 	.word	0x00000670
        /*0930*/ 	.word	0x000000ff
        /*0934*/ 	.word	0x000168a0
        /*0938*/ 	.short	0x0100
        /*093a*/ 	.byte	0x08
	.zero		1


	//   ....[16]....
        /*093c*/ 	.word	0x00000680
        /*0940*/ 	.word	0x000000ff
        /*0944*/ 	.word	0x00016898
        /*0948*/ 	.short	0x0100
        /*094a*/ 	.byte	0x08
	.zero		1


	//   ....[17]....
        /*094c*/ 	.word	0x00000690
        /*0950*/ 	.word	0x000000ff
        /*0954*/ 	.word	0x000168a8
        /*0958*/ 	.short	0x0100
        /*095a*/ 	.byte	0x08
	.zero		1


	//   ....[18]....
        /*095c*/ 	.word	0x000007d0
        /*0960*/ 	.word	0x000000ff
        /*0964*/ 	.word	0x000168b0
        /*0968*/ 	.short	0x0100
        /*096a*/ 	.byte	0x08
	.zero		1


	//   ....[19]....
        /*096c*/ 	.word	0x000007e0
        /*0970*/ 	.word	0x000000ff
        /*0974*/ 	.word	0x000168c0
        /*0978*/ 	.short	0x0100
        /*097a*/ 	.byte	0x08
	.zero		1


	//   ....[20]....
        /*097c*/ 	.word	0x000007f0
        /*0980*/ 	.word	0x000000ff
        /*0984*/ 	.word	0x000168b8
        /*0988*/ 	.short	0x0100
        /*098a*/ 	.byte	0x08
	.zero		1


	//   ....[21]....
        /*098c*/ 	.word	0x00000800
        /*0990*/ 	.word	0x000000ff
        /*0994*/ 	.word	0x000168c8
        /*0998*/ 	.short	0x0100
        /*099a*/ 	.byte	0x08
	.zero		1


	//   ....[22]....
        /*099c*/ 	.word	0x00001500
        /*09a0*/ 	.word	0x000000ff
        /*09a4*/ 	.word	0x00016800
        /*09a8*/ 	.short	0x010a
        /*09aa*/ 	.byte	0x2d
	.zero		1


	//   ....[23]....
        /*09ac*/ 	.word	0x00001580
        /*09b0*/ 	.word	0x00000000
        /*09b4*/ 	.word	0x00016830
        /*09b8*/ 	.short	0x010a
        /*09ba*/ 	.byte	0x3f
	.zero		1


	//   ....[24]....
        /*09bc*/ 	.word	0x000015c0
        /*09c0*/ 	.word	0x00000000
        /*09c4*/ 	.word	0x00016830
        /*09c8*/ 	.short	0x010a
        /*09ca*/ 	.byte	0x3f
	.zero		1


	//   ....[25]....
        /*09cc*/ 	.word	0x00002eb0
        /*09d0*/ 	.word	0x000000ff
        /*09d4*/ 	.word	0x00000000
        /*09d8*/ 	.short	0x0101
        /*09da*/ 	.byte	0x06
	.zero		1


	//   ....[26]....
        /*09dc*/ 	.word	0x00004000
        /*09e0*/ 	.word	0x000000ff
        /*09e4*/ 	.word	0x00016830
        /*09e8*/ 	.short	0x010a
        /*09ea*/ 	.byte	0x06
	.zero		1


	//   ....[27]....
        /*09ec*/ 	.word	0x00004040
        /*09f0*/ 	.word	0x000000ff
        /*09f4*/ 	.word	0x00016830
        /*09f8*/ 	.short	0x010a
        /*09fa*/ 	.byte	0x06
	.zero		1


	//   ....[28]....
        /*09fc*/ 	.word	0x00004250
        /*0a00*/ 	.word	0x000000ff
        /*0a04*/ 	.word	0x00016850
        /*0a08*/ 	.short	0x010a
        /*0a0a*/ 	.byte	0x06
	.zero		1


	//   ....[29]....
        /*0a0c*/ 	.word	0x00004290
        /*0a10*/ 	.word	0x000000ff
        /*0a14*/ 	.word	0x00016850
        /*0a18*/ 	.short	0x010a
        /*0a1a*/ 	.byte	0x06
	.zero		1


	//   ....[30]....
        /*0a1c*/ 	.word	0x00004f20
        /*0a20*/ 	.word	0x000000ff
        /*0a24*/ 	.word	0x00000000
        /*0a28*/ 	.short	0x0101
        /*0a2a*/ 	.byte	0x06
	.zero		1


	//   ....[31]....
        /*0a2c*/ 	.word	0x00006a00
        /*0a30*/ 	.word	0x000000ff
        /*0a34*/ 	.word	0x00000000
        /*0a38*/ 	.short	0x0101
        /*0a3a*/ 	.byte	0x06
	.zero		1


	//   ....[32]....
        /*0a3c*/ 	.word	0x00006ef0
        /*0a40*/ 	.word	0x000000ff
        /*0a44*/ 	.word	0x00016830
        /*0a48*/ 	.short	0x010a
        /*0a4a*/ 	.byte	0x06
	.zero		1


	//   ....[33]....
        /*0a4c*/ 	.word	0x00006f30
        /*0a50*/ 	.word	0x000000ff
        /*0a54*/ 	.word	0x00016830
        /*0a58*/ 	.short	0x010a
        /*0a5a*/ 	.byte	0x06
	.zero		1


	//   ....[34]....
        /*0a5c*/ 	.word	0x00007140
        /*0a60*/ 	.word	0x000000ff
        /*0a64*/ 	.word	0x00016850
        /*0a68*/ 	.short	0x010a
        /*0a6a*/ 	.byte	0x06
	.zero		1


	//   ....[35]....
        /*0a6c*/ 	.word	0x00007180
        /*0a70*/ 	.word	0x000000ff
        /*0a74*/ 	.word	0x00016850
        /*0a78*/ 	.short	0x010a
        /*0a7a*/ 	.byte	0x06
	.zero		1


	//   ....[36]....
        /*0a7c*/ 	.word	0x00007a60
        /*0a80*/ 	.word	0x000000ff
        /*0a84*/ 	.word	0x00000000
        /*0a88*/ 	.short	0x0101
        /*0a8a*/ 	.byte	0x06
	.zero		1


	//   ....[37]....
        /*0a8c*/ 	.word	0x00008f50
        /*0a90*/ 	.word	0x000000ff
        /*0a94*/ 	.word	0x00000000
        /*0a98*/ 	.short	0x0101
        /*0a9a*/ 	.byte	0x06
	.zero		1


	//   ....[38]....
        /*0a9c*/ 	.word	0x00009360
        /*0aa0*/ 	.word	0x000000ff
        /*0aa4*/ 	.word	0x00016850
        /*0aa8*/ 	.short	0x010a
        /*0aaa*/ 	.byte	0x05
	.zero		1


	//   ....[39]....
        /*0aac*/ 	.word	0x000093a0
        /*0ab0*/ 	.word	0x000000ff
        /*0ab4*/ 	.word	0x00016850
        /*0ab8*/ 	.short	0x010a
        /*0aba*/ 	.byte	0x05
	.zero		1


	//   ....[40]....
        /*0abc*/ 	.word	0x00009900
        /*0ac0*/ 	.word	0x000000ff
        /*0ac4*/ 	.word	0x00000000
        /*0ac8*/ 	.short	0x0101
        /*0aca*/ 	.byte	0x04
	.zero		1


	//   ....[41]....
        /*0acc*/ 	.word	0x0000a580
        /*0ad0*/ 	.word	0x0000001a
        /*0ad4*/ 	.word	0x00000000
        /*0ad8*/ 	.short	0x0101
        /*0ada*/ 	.byte	0x3f
	.zero		1


	//   ....[42]....
        /*0adc*/ 	.word	0x0000c1e0
        /*0ae0*/ 	.word	0x00000000
        /*0ae4*/ 	.word	0x00016840
        /*0ae8*/ 	.short	0x010a
        /*0aea*/ 	.byte	0x3f
	.zero		1


	//   ....[43]....
        /*0aec*/ 	.word	0x0000c940
        /*0af0*/ 	.word	0x00000000
        /*0af4*/ 	.word	0x00016830
        /*0af8*/ 	.short	0x0107
        /*0afa*/ 	.byte	0x3f
	.zero		1


	//   ....[44]....
        /*0afc*/ 	.word	0x0000ca00
        /*0b00*/ 	.word	0x00000000
        /*0b04*/ 	.word	0x00016830
        /*0b08*/ 	.short	0x0101
        /*0b0a*/ 	.byte	0x3f
	.zero		1


	//   ....[45]....
        /*0b0c*/ 	.word	0x0000d770
        /*0b10*/ 	.word	0x00000010
        /*0b14*/ 	.word	0x00016800
        /*0b18*/ 	.short	0x0107
        /*0b1a*/ 	.byte	0x3f
	.zero		1


	//   ....[46]....
        /*0b1c*/ 	.word	0x0000d860
        /*0b20*/ 	.word	0x00000010
        /*0b24*/ 	.word	0x00016800
        /*0b28*/ 	.short	0x0101
        /*0b2a*/ 	.byte	0x3f
	.zero		1


	//   ....[47]....
        /*0b2c*/ 	.word	0x0000d880
        /*0b30*/ 	.word	0x00000010
        /*0b34*/ 	.word	0x00016820
        /*0b38*/ 	.short	0x010a
        /*0b3a*/ 	.byte	0x3f
	.zero		1


	//   ....[48]....
        /*0b3c*/ 	.word	0x0000dc00
        /*0b40*/ 	.word	0x00000005
        /*0b44*/ 	.word	0x00016840
        /*0b48*/ 	.short	0x010a
        /*0b4a*/ 	.byte	0x3f
	.zero		1


	//   ....[49]....
        /*0b4c*/ 	.word	0x0000e120
        /*0b50*/ 	.word	0x00000005
        /*0b54*/ 	.word	0x00016830
        /*0b58*/ 	.short	0x0107
        /*0b5a*/ 	.byte	0x3f
	.zero		1


	//   ....[50]....
        /*0b5c*/ 	.word	0x0000e1e0
        /*0b60*/ 	.word	0x00000005
        /*0b64*/ 	.word	0x00016830
        /*0b68*/ 	.short	0x0101
        /*0b6a*/ 	.byte	0x3f
	.zero		1


	//   ....[51]....
        /*0b6c*/ 	.word	0x0000e240
        /*0b70*/ 	.word	0x00000005
        /*0b74*/ 	.word	0x00016860
        /*0b78*/ 	.short	0x010a
        /*0b7a*/ 	.byte	0x3f
	.zero		1


	//   ....[52]....
        /*0b7c*/ 	.word	0x0000e750
        /*0b80*/ 	.word	0x00000005
        /*0b84*/ 	.word	0x00016850
        /*0b88*/ 	.short	0x0107
        /*0b8a*/ 	.byte	0x3f
	.zero		1


	//   ....[53]....
        /*0b8c*/ 	.word	0x0000e8b0
        /*0b90*/ 	.word	0x00000005
        /*0b94*/ 	.word	0x00016850
        /*0b98*/ 	.short	0x0101
        /*0b9a*/ 	.byte	0x3f
	.zero		1


	//   ....[54]....
        /*0b9c*/ 	.word	0x0000eac0
        /*0ba0*/ 	.word	0x00000004
        /*0ba4*/ 	.word	0x00016860
        /*0ba8*/ 	.short	0x010a
        /*0baa*/ 	.byte	0x3f
	.zero		1


	//   ....[55]....
        /*0bac*/ 	.word	0x0000ef70
        /*0bb0*/ 	.word	0x00000004
        /*0bb4*/ 	.word	0x00016850
        /*0bb8*/ 	.short	0x0107
        /*0bba*/ 	.byte	0x3f
	.zero		1


	//   ....[56]....
        /*0bbc*/ 	.word	0x0000f030
        /*0bc0*/ 	.word	0x00000004
        /*0bc4*/ 	.word	0x00016850
        /*0bc8*/ 	.short	0x0101
        /*0bca*/ 	.byte	0x3f
	.zero		1


	//   ....[57]....
        /*0bcc*/ 	.word	0x0000f300
        /*0bd0*/ 	.word	0x00000005
        /*0bd4*/ 	.word	0x00016820
        /*0bd8*/ 	.short	0x010a
        /*0bda*/ 	.byte	0x3f
	.zero		1


	//   ....[58]....
        /*0bdc*/ 	.word	0x0000f480
        /*0be0*/ 	.word	0x00000003
        /*0be4*/ 	.word	0x00016840
        /*0be8*/ 	.short	0x010a
        /*0bea*/ 	.byte	0x3f
	.zero		1


	//   ....[59]....
        /*0bec*/ 	.word	0x0000f520
        /*0bf0*/ 	.word	0x00000005
        /*0bf4*/ 	.word	0x00016840
        /*0bf8*/ 	.short	0x010a
        /*0bfa*/ 	.byte	0x3f
	.zero		1


	//   ....[60]....
        /*0bfc*/ 	.word	0x0000f560
        /*0c00*/ 	.word	0x00000003
        /*0c04*/ 	.word	0x00016860
        /*0c08*/ 	.short	0x010a
        /*0c0a*/ 	.byte	0x3f
	.zero		1


	//   ....[61]....
        /*0c0c*/ 	.word	0x0000f5a0
        /*0c10*/ 	.word	0x00000005
        /*0c14*/ 	.word	0x00016860
        /*0c18*/ 	.short	0x010a
        /*0c1a*/ 	.byte	0x3f
	.zero		1


	//   ....[62]....
        /*0c1c*/ 	.word	0x0000f610
        /*0c20*/ 	.word	0x00000003
        /*0c24*/ 	.word	0x00016800
        /*0c28*/ 	.short	0x010a
        /*0c2a*/ 	.byte	0x3f
	.zero		1


	//   ....[63]....
        /*0c2c*/ 	.word	0x0000f660
        /*0c30*/ 	.word	0x00000000
        /*0c34*/ 	.word	0x00016830
        /*0c38*/ 	.short	0x010a
        /*0c3a*/ 	.byte	0x3f
	.zero		1


	//   ....[64]....
        /*0c3c*/ 	.word	0x0000f6c0
        /*0c40*/ 	.word	0x00000006
        /*0c44*/ 	.word	0x00016830
        /*0c48*/ 	.short	0x010a
        /*0c4a*/ 	.byte	0x3f
	.zero		1


	//   ....[65]....
        /*0c4c*/ 	.word	0x0000f720
        /*0c50*/ 	.word	0x00000006
        /*0c54*/ 	.word	0x00016850
        /*0c58*/ 	.short	0x010a
        /*0c5a*/ 	.byte	0x3f
	.zero		1


	//   ....[66]....
        /*0c5c*/ 	.word	0x0000f780
        /*0c60*/ 	.word	0x00000006
        /*0c64*/ 	.word	0x00016830
        /*0c68*/ 	.short	0x010a
        /*0c6a*/ 	.byte	0x3f
	.zero		1


	//   ....[67]....
        /*0c6c*/ 	.word	0x0000f7e0
        /*0c70*/ 	.word	0x00000006
        /*0c74*/ 	.word	0x00016850
        /*0c78*/ 	.short	0x010a
        /*0c7a*/ 	.byte	0x3f
	.zero		1


	//   ....[68]....
        /*0c7c*/ 	.word	0x0000f840
        /*0c80*/ 	.word	0x00000004
        /*0c84*/ 	.word	0x00016850
        /*0c88*/ 	.short	0x010a
        /*0c8a*/ 	.byte	0x3f
	.zero		1


	//   ....[69]....
        /*0c8c*/ 	.word	0x0000f940
        /*0c90*/ 	.word	0x00000000
        /*0c94*/ 	.word	0x00016840
        /*0c98*/ 	.short	0x010a
        /*0c9a*/ 	.byte	0x3f
	.zero		1


	//   ....[70]....
        /*0c9c*/ 	.word	0x00011370
        /*0ca0*/ 	.word	0x00000010
        /*0ca4*/ 	.word	0x00016820
        /*0ca8*/ 	.short	0x010a
        /*0caa*/ 	.byte	0x3f
	.zero		1


	//   ....[71]....
        /*0cac*/ 	.word	0x000113c0
        /*0cb0*/ 	.word	0x00000005
        /*0cb4*/ 	.word	0x00016840
        /*0cb8*/ 	.short	0x010a
        /*0cba*/ 	.byte	0x3f
	.zero		1


	//   ....[72]....
        /*0cbc*/ 	.word	0x00011d00
        /*0cc0*/ 	.word	0x00000005
        /*0cc4*/ 	.word	0x00016860
        /*0cc8*/ 	.short	0x010a
        /*0cca*/ 	.byte	0x3f
	.zero		1


	//   ....[73]....
        /*0ccc*/ 	.word	0x00012670
        /*0cd0*/ 	.word	0x00000004
        /*0cd4*/ 	.word	0x00016860
        /*0cd8*/ 	.short	0x010a
        /*0cda*/ 	.byte	0x3f
	.zero		1


	//   ....[74]....
        /*0cdc*/ 	.word	0x00013070
        /*0ce0*/ 	.word	0x00000005
        /*0ce4*/ 	.word	0x00016820
        /*0ce8*/ 	.short	0x010a
        /*0cea*/ 	.byte	0x3f
	.zero		1


	//   ....[75]....
        /*0cec*/ 	.word	0x00013210
        /*0cf0*/ 	.word	0x00000003
        /*0cf4*/ 	.word	0x00016840
        /*0cf8*/ 	.short	0x010a
        /*0cfa*/ 	.byte	0x3f
	.zero		1


	//   ....[76]....
        /*0cfc*/ 	.word	0x00013260
        /*0d00*/ 	.word	0x00000005
        /*0d04*/ 	.word	0x00016840
        /*0d08*/ 	.short	0x010a
        /*0d0a*/ 	.byte	0x3f
	.zero		1


	//   ....[77]....
        /*0d0c*/ 	.word	0x000132b0
        /*0d10*/ 	.word	0x00000003
        /*0d14*/ 	.word	0x00016860
        /*0d18*/ 	.short	0x010a
        /*0d1a*/ 	.byte	0x3f
	.zero		1


	//----- nvinfo : EIATTR_NUM_MBARRIERS
	.align		4
.L_265:
        /*0d1c*/ 	.byte	0x03, 0x38
        /*0d1e*/ 	.short	0x0016


	//----- nvinfo : EIATTR_EXIT_INSTR_OFFSETS
	.align		4
        /*0d20*/ 	.byte	0x04, 0x1c
        /*0d22*/ 	.short	(.L_267 - .L_266)


	//   ....[0]....
.L_266:
        /*0d24*/ 	.word	0x00000970


	//   ....[1]....
        /*0d28*/ 	.word	0x0000af60


	//   ....[2]....
        /*0d2c*/ 	.word	0x0000f5f0


	//----- nvinfo : EIATTR_MAX_THREADS
	.align		4
.L_267:
        /*0d30*/ 	.byte	0x04, 0x05
        /*0d32*/ 	.short	(.L_269 - .L_268)
.L_268:
        /*0d34*/ 	.word	0x00000200
        /*0d38*/ 	.word	0x00000001
        /*0d3c*/ 	.word	0x00000001


	//----- nvinfo : EIATTR_CRS_STACK_SIZE
	.align		4
.L_269:
        /*0d40*/ 	.byte	0x04, 0x1e
        /*0d42*/ 	.short	(.L_271 - .L_270)
.L_270:
        /*0d44*/ 	.word	0x00000000


	//----- nvinfo : EIATTR_CBANK_PARAM_SIZE
	.align		4
.L_271:
        /*0d48*/ 	.byte	0x03, 0x19
        /*0d4a*/ 	.short	0x0af0


	//----- nvinfo : EIATTR_PARAM_CBANK
	.align		4
        /*0d4c*/ 	.byte	0x04, 0x0a
        /*0d4e*/ 	.short	(.L_273 - .L_272)
	.align		4
.L_272:
        /*0d50*/ 	.word	index@(.nv.constant0._ZN7cutlass13device_kernelIN5flash11enable_sm90INS1_16FlashAttnFwdSm90INS1_25CollectiveMainloopFwdSm90ILi2EN4cute5tupleIJNS5_1CILi1EEES8_S8_EEENS6_IJNS7_ILi192EEENS7_ILi128EEENS7_ILi64EEEEEELi64ENS_10bfloat16_tEfNS_4arch4Sm90ELb1ELb0ELb1ELb0ELb1ELb0ELb0ELb1ELb1ELb1ELb0ELb0EEENS1_21CollectiveEpilogueFwdINS6_IJSA_SC_SB_EEES9_SE_SG_Li384ELb0ELb1ELb0ELb0EEENS1_30DynamicPersistentTileSchedulerILi384ELi128ELb0ELb1ELb1EEEEEEEEEvNT_6ParamsE)
        /*0d54*/ 	.short	0x0210
        /*0d56*/ 	.short	0x0af0


	//----- nvinfo : EIATTR_SW_WAR
	.align		4
.L_273:
        /*0d58*/ 	.byte	0x04, 0x36
        /*0d5a*/ 	.short	(.L_275 - .L_274)
.L_274:
        /*0d5c*/ 	.word	0x00000008
.L_275:


//--------------------- .nv.info._ZN7cutlass13device_kernelIN5flash11enable_sm90INS1_16FlashAttnFwdSm90INS1_25CollectiveMainloopFwdSm90ILi2EN4cute5tupleIJNS5_1CILi1EEES8_S8_EEENS6_IJNS7_ILi192EEENS7_ILi128EEENS7_ILi64EEEEEELi64ENS_10bfloat16_tEfNS_4arch4Sm90ELb1ELb0ELb1ELb1ELb1ELb0ELb0ELb1ELb1ELb1ELb0ELb0EEENS1_21CollectiveEpilogueFwdINS6_IJSA_SC_SB_EEES9_SE_SG_Li384ELb1ELb1ELb0ELb0EEENS1_36VarlenDynamicPersistentTileSchedulerILi192ELi128ELi384ELi128ELb0ELb1ELb1ELb1ELb1ELb1EEEEEEEEEvNT_6ParamsE --------------------------
	.section	.nv.info._ZN7cutlass13device_kernelIN5flash11enable_sm90INS1_16FlashAttnFwdSm90INS1_25CollectiveMainloopFwdSm90ILi2EN4cute5tupleIJNS5_1CILi1EEES8_S8_EEENS6_IJNS7_ILi192EEENS7_ILi128EEENS7_ILi64EEEEEELi64ENS_10bfloat16_tEfNS_4arch4Sm90ELb1ELb0ELb1ELb1ELb1ELb0ELb0ELb1ELb1ELb1ELb0ELb0EEENS1_21CollectiveEpilogueFwdINS6_IJSA_SC_SB_EEES9_SE_SG_Li384ELb1ELb1ELb0ELb0EEENS1_36VarlenDynamicPersistentTileSchedulerILi192ELi128ELi384ELi128ELb0ELb1ELb1ELb1ELb1ELb1EEEEEEEEEvNT_6ParamsE,"",@"SHT_CUDA_INFO"
	.sectionflags	@""
	.align	4


	//----- nvinfo : EIATTR_CUDA_API_VERSION
	.align		4
        /*0000*/ 	.byte	0x04, 0x37
        /*0002*/ 	.short	(.L_277 - .L_276)
.L_276:
        /*0004*/ 	.word	0x00000082


	//----- nvinfo : EIATTR_KPARAM_INFO
	.align		4
.L_277:
        /*0008*/ 	.byte	0x04, 0x17
        /*000a*/ 	.short	(.L_279 - .L_278)
.L_278:
        /*000c*/ 	.word	0x00000000
        /*0010*/ 	.short	0x0000
        /*0012*/ 	.short	0x0070
        /*0014*/ 	.byte	0x00, 0xf0, 0x01, 0x2a


	//----- nvinfo : EIATTR_SPARSE_MMA_MASK
	.align		4
.L_279:
        /*0018*/ 	.byte	0x03, 0x50
        /*001a*/ 	.short	0x0000


	//----- nvinfo : EIATTR_MAXREG_COUNT
	.align		4
        /*001c*/ 	.byte	0x03, 0x1b
        /*001e*/ 	.short	0x0080


	//----- nvinfo : EIATTR_NUM_BARRIERS
	.align		4
        /*0020*/ 	.byte	0x02, 0x4c
        /*0022*/ 	.byte	0x10
	.zero		1


	//----- nvinfo : EIATTR_EXTERNS
	.align		4
        /*0024*/ 	.byte	0x04, 0x0f
        /*0026*/ 	.short	(.L_281 - .L_280)


	//   ....[0]....
	.align		4
.L_280:
        /*0028*/ 	.word	index@(__assertfail)


	//----- nvinfo : EIATTR_ANNOTATIONS
	.align		4
.L_281:
        /*002c*/ 	.byte	0x04, 0x55
        /*002e*/ 	.short	(.L_283 - .L_282)


	//   ....[0]....
.L_282:
        /* <DEDUP_REMOVED lines=30> */


	//----- nvinfo : EIATTR_MERCURY_ISA_VERSION
	.align		4
.L_283:
        /*01f8*/ 	.byte	0x03, 0x5f
        /*01fa*/ 	.short	0x0101


	//----- nvinfo : EIATTR_UNUSED_LOAD_BYTE_OFFSET
	.align		4
        /*01fc*/ 	.byte	0x04, 0x44
        /*01fe*/ 	.short	(.L_285 - .L_284)


	//   ....[0]....
.L_284:
        /*0200*/ 	.word	0x00000970
        /*0204*/ 	.word	0x0000fff0


	//   ....[1]....
        /*0208*/ 	.word	0x00009c50
        /*020c*/ 	.word	0x0000fff0


	//----- nvinfo : EIATTR_INT_WARP_WIDE_INSTR_OFFSETS
	.align		4
.L_285:
        /*0210*/ 	.byte	0x04, 0x31
        /*0212*/ 	.short	(.L_287 - .L_286)


	//   ....[0]....
.L_286:
        /*0214*/ 	.word	0x000000c0


	//   ....[1]....
        /*0218*/ 	.word	0x000000d0


	//   ....[2]....
        /*021c*/ 	.word	0x00000170


	//   ....[3]....
        /*0220*/ 	.word	0x0000c8b0


	//   ....[4]....
        /*0224*/ 	.word	0x0000c940


	//   ....[5]....
        /*0228*/ 	.word	0x0000fb30


	//   ....[6]....
        /*022c*/ 	.word	0x0000fbc0


	//----- nvinfo : EIATTR_COOP_GROUP_MASK_REGIDS
	.align		4
.L_287:
        /*0230*/ 	.byte	0x04, 0x29
        /*0232*/ 	.short	(.L_289 - .L_288)


	//   ....[0]....
.L_288:
        /*0234*/ 	.word	0xffffffff


	//   ....[1]....
        /*0238*/ 	.word	0xffffffff


	//   ....[2]....
        /*023c*/ 	.word	0xffffffff


	//   ....[3]....
        /*0240*/ 	.word	0xffffffff


	//   ....[4]....
        /*0244*/ 	.word	0xffffffff


	//   ....[5]....
        /*0248*/ 	.word	0xffffffff


	//   ....[6]....
        /*024c*/ 	.word	0xffffffff


	//   ....[7]....
        /*0250*/ 	.word	0xffffffff


	//   ....[8]....
        /*0254*/ 	.word	0xffffffff


	//   ....[9]....
        /*0258*/ 	.word	0xffffffff


	//   ....[10]....
        /*025c*/ 	.word	0xffffffff


	//   ....[11]....
        /*0260*/ 	.word	0xffffffff


	//   ....[12]....
        /*0264*/ 	.word	0xffffffff


	//   ....[13]....
        /*0268*/ 	.word	0xffffffff


	//   ....[14]....
        /*026c*/ 	.word	0xffffffff


	//   ....[15]....
        /*0270*/ 	.word	0xffffffff


	//   ....[16]....
        /*0274*/ 	.word	0xffffffff


	//   ....[17]....
        /*0278*/ 	.word	0xffffffff


	//   ....[18]....
        /*027c*/ 	.word	0xffffffff


	//   ....[19]....
        /*0280*/ 	.word	0xffffffff


	//   ....[20]....
        /*0284*/ 	.word	0xffffffff


	//   ....[21]....
        /*0288*/ 	.word	0xffffffff


	//   ....[22]....
        /*028c*/ 	.word	0xffffffff


	//   ....[23]....
        /*0290*/ 	.word	0xffffffff


	//   ....[24]....
        /*0294*/ 	.word	0xffffffff


	//   ....[25]....
        /*0298*/ 	.word	0xffffffff


	//   ....[26]....
        /*029c*/ 	.word	0xffffffff


	//   ....[27]....
        /*02a0*/ 	.word	0xffffffff


	//   ....[28]....
        /*02a4*/ 	.word	0xffffffff


	//   ....[29]....
        /*02a8*/ 	.word	0xffffffff


	//   ....[30]....
        /*02ac*/ 	.word	0xffffffff


	//   ....[31]....
        /*02b0*/ 	.word	0xffffffff


	//   ....[32]....
        /*02b4*/ 	.word	0xffffffff


	//   ....[33]....
        /*02b8*/ 	.word	0xffffffff


	//   ....[34]....
        /*02bc*/ 	.word	0xffffffff


	//   ....[35]....
        /*02c0*/ 	.word	0xffffffff


	//   ....[36]....
        /*02c4*/ 	.word	0xffffffff


	//   ....[37]....
        /*02c8*/ 	.word	0xffffffff


	//   ....[38]....
        /*02cc*/ 	.word	0xffffffff


	//   ....[39]....
        /*02d0*/ 	.word	0xffffffff


	//   ....[40]....
        /*02d4*/ 	.word	0xffffffff


	//   ....[41]....
        /*02d8*/ 	.word	0xffffffff


	//   ....[42]....
        /*02dc*/ 	.word	0xffffffff


	//   ....[43]....
        /*02e0*/ 	.word	0xffffffff


	//   ....[44]....
        /*02e4*/ 	.word	0xffffffff


	//   ....[45]....
        /*02e8*/ 	.word	0xffffffff


	//   ....[46]....
        /*02ec*/ 	.word	0xffffffff


	//   ....[47]....
        /*02f0*/ 	.word	0xffffffff


	//   ....[48]....
        /*02f4*/ 	.word	0xffffffff


	//   ....[49]....
        /*02f8*/ 	.word	0xffffffff


	//   ....[50]....
        /*02fc*/ 	.word	0xffffffff


	//   ....[51]....
        /*0300*/ 	.word	0xffffffff


	//   ....[52]....
        /*0304*/ 	.word	0xffffffff


	//   ....[53]....
        /*0308*/ 	.word	0xffffffff


	//   ....[54]....
        /*030c*/ 	.word	0xffffffff


	//   ....[55]....
        /*0310*/ 	.word	0xffffffff


	//   ....[56]....
        /*0314*/ 	.word	0xffffffff


	//   ....[57]....
        /*0318*/ 	.word	0xffffffff


	//   ....[58]....
        /*031c*/ 	.word	0xffffffff


	//   ....[59]....
        /*0320*/ 	.word	0xffffffff


	//   ....[60]....
        /*0324*/ 	.word	0xffffffff


	//   ....[61]....
        /*0328*/ 	.word	0xffffffff


	//   ....[62]....
        /*032c*/ 	.word	0xffffffff


	//   ....[63]....
        /*0330*/ 	.word	0xffffffff


	//   ....[64]....
        /*0334*/ 	.word	0xffffffff


	//   ....[65]....
        /*0338*/ 	.word	0xffffffff


	//   ....[66]....
        /*033c*/ 	.word	0xffffffff


	//   ....[67]....
        /*0340*/ 	.word	0xffffffff


	//   ....[68]....
        /*0344*/ 	.word	0xffffffff


	//   ....[69]....
        /*0348*/ 	.word	0xffffffff


	//   ....[70]....
        /*034c*/ 	.word	0xffffffff


	//   ....[71]....
        /*0350*/ 	.word	0xffffffff


	//   ....[72]....
        /*0354*/ 	.word	0xffffffff


	//   ....[73]....
        /*0358*/ 	.word	0xffffffff


	//   ....[74]....
        /*035c*/ 	.word	0xffffffff


	//   ....[75]....
        /*0360*/ 	.word	0xffffffff


	//   ....[76]....
        /*0364*/ 	.word	0xffffffff


	//   ....[77]....
        /*0368*/ 	.word	0xffffffff


	//   ....[78]....
        /*036c*/ 	.word	0xffffffff


	//   ....[79]....
        /*0370*/ 	.word	0xffffffff


	//   ....[80]....
        /*0374*/ 	.word	0xffffffff


	//   ....[81]....
        /*0378*/ 	.word	0xffffffff


	//   ....[82]....
        /*037c*/ 	.word	0xffffffff


	//   ....[83]....
        /*0380*/ 	.word	0xffffffff


	//   ....[84]....
        /*0384*/ 	.word	0xffffffff


	//   ....[85]....
        /*0388*/ 	.word	0xffffffff


	//   ....[86]....
        /*038c*/ 	.word	0xffffffff


	//   ....[87]....
        /*0390*/ 	.word	0xffffffff


	//   ....[88]....
        /*0394*/ 	.word	0xffffffff


	//   ....[89]....
        /*0398*/ 	.word	0xffffffff


	//   ....[90]....
        /*039c*/ 	.word	0xffffffff


	//   ....[91]....
        /*03a0*/ 	.word	0xffffffff


	//   ....[92]....
        /*03a4*/ 	.word	0xffffffff


	//   ....[93]....
        /*03a8*/ 	.word	0xffffffff


	//   ....[94]....
        /*03ac*/ 	.word	0xffffffff


	//   ....[95]....
        /*03b0*/ 	.word	0xffffffff


	//   ....[96]....
        /*03b4*/ 	.word	0xffffffff


	//   ....[97]....
        /*03b8*/ 	.word	0xffffffff


	//   ....[98]....
        /*03bc*/ 	.word	0xffffffff


	//   ....[99]....
        /*03c0*/ 	.word	0xffffffff


	//   ....[100]....
        /*03c4*/ 	.word	0xffffffff


	//   ....[101]....
        /*03c8*/ 	.word	0xffffffff


	//   ....[102]....
        /*03cc*/ 	.word	0xffffffff


	//   ....[103]....
        /*03d0*/ 	.word	0xffffffff


	//   ....[104]....
        /*03d4*/ 	.word	0xffffffff


	//   ....[105]....
        /*03d8*/ 	.word	0xffffffff


	//   ....[106]....
        /*03dc*/ 	.word	0xffffffff


	//   ....[107]....
        /*03e0*/ 	.word	0xffffffff


	//   ....[108]....
        /*03e4*/ 	.word	0xffffffff


	//   ....[109]....
        /*03e8*/ 	.word	0xffffffff


	//   ....[110]....
        /*03ec*/ 	.word	0xffffffff


	//   ....[111]....
        /*03f0*/ 	.word	0xffffffff


	//   ....[112]....
        /*03f4*/ 	.word	0xffffffff


	//   ....[113]....
        /*03f8*/ 	.word	0xffffffff


	//   ....[114]....
        /*03fc*/ 	.word	0xffffffff


	//   ....[115]....
        /*0400*/ 	.word	0xffffffff


	//   ....[116]....
        /*0404*/ 	.word	0xffffffff


	//   ....[117]....
        /*0408*/ 	.word	0xffffffff


	//   ....[118]....
        /*040c*/ 	.word	0xffffffff


	//   ....[119]....
        /*0410*/ 	.word	0xffffffff


	//   ....[120]....
        /*0414*/ 	.word	0xffffffff


	//   ....[121]....
        /*0418*/ 	.word	0xffffffff


	//   ....[122]....
        /*041c*/ 	.word	0xffffffff


	//   ....[123]....
        /*0420*/ 	.word	0xffffffff


	//   ....[124]....
        /*0424*/ 	.word	0xffffffff


	//   ....[125]....
        /*0428*/ 	.word	0xffffffff


	//   ....[126]....
        /*042c*/ 	.word	0xffffffff


	//   ....[127]....
        /*0430*/ 	.word	0xffffffff


	//   ....[128]....
        /*0434*/ 	.word	0xffffffff


	//   ....[129]....
        /*0438*/ 	.word	0xffffffff


	//   ....[130]....
        /*043c*/ 	.word	0xffffffff


	//   ....[131]....
        /*0440*/ 	.word	0xffffffff


	//   ....[132]....
        /*0444*/ 	.word	0xffffffff


	//   ....[133]....
        /*0448*/ 	.word	0xffffffff


	//   ....[134]....
        /*044c*/ 	.word	0xffffffff


	//   ....[135]....
        /*0450*/ 	.word	0xffffffff


	//   ....[136]....
        /*0454*/ 	.word	0xffffffff


	//   ....[137]....
        /*0458*/ 	.word	0xffffffff


	//   ....[138]....
        /*045c*/ 	.word	0xffffffff


	//   ....[139]....
        /*0460*/ 	.word	0xffffffff


	//   ....[140]....
        /*0464*/ 	.word	0xffffffff


	//   ....[141]....
        /*0468*/ 	.word	0xffffffff


	//   ....[142]....
        /*046c*/ 	.word	0xffffffff


	//   ....[143]....
        /*0470*/ 	.word	0xffffffff


	//   ....[144]....
        /*0474*/ 	.word	0xffffffff


	//   ....[145]....
        /*0478*/ 	.word	0xffffffff


	//   ....[146]....
        /*047c*/ 	.word	0xffffffff


	//   ....[147]....
        /*0480*/ 	.word	0xffffffff


	//   ....[148]....
        /*0484*/ 	.word	0xffffffff


	//   ....[149]....
        /*0488*/ 	.word	0xffffffff


	//   ....[150]....
        /*048c*/ 	.word	0xffffffff


	//   ....[151]....
        /*0490*/ 	.word	0xffffffff


	//   ....[152]....
        /*0494*/ 	.word	0xffffffff


	//   ....[153]....
        /*0498*/ 	.word	0xffffffff


	//   ....[154]....
        /*049c*/ 	.word	0xffffffff


	//   ....[155]....
        /*04a0*/ 	.word	0xffffffff


	//   ....[156]....
        /*04a4*/ 	.word	0xffffffff


	//   ....[157]....
        /*04a8*/ 	.word	0xffffffff


	//   ....[158]....
        /*04ac*/ 	.word	0xffffffff


	//   ....[159]....
        /*04b0*/ 	.word	0xffffffff


	//   ....[160]....
        /*04b4*/ 	.word	0xffffffff


	//   ....[161]....
        /*04b8*/ 	.word	0xffffffff


	//   ....[162]....
        /*04bc*/ 	.word	0xffffffff


	//   ....[163]....
        /*04c0*/ 	.word	0xffffffff


	//   ....[164]....
        /*04c4*/ 	.word	0xffffffff


	//   ....[165]....
        /*04c8*/ 	.word	0xffffffff


	//   ....[166]....
        /*04cc*/ 	.word	0xffffffff


	//   ....[167]....
        /*04d0*/ 	.word	0xffffffff


	//   ....[168]....
        /*04d4*/ 	.word	0xffffffff


	//   ....[169]....
        /*04d8*/ 	.word	0x0500000f


	//   ....[170]....
        /*04dc*/ 	.word	0x0500000f


	//   ....[171]....
        /*04e0*/ 	.word	0x0500000f


	//   ....[172]....
        /*04e4*/ 	.word	0x0500000f


	//   ....[173]....
        /*04e8*/ 	.word	0x0500000f


	//   ....[174]....
        /*04ec*/ 	.word	0x0500000f


	//   ....[175]....
        /*04f0*/ 	.word	0x0500000f


	//   ....[176]....
        /*04f4*/ 	.word	0x0500000f


	//   ....[177]....
        /*04f8*/ 	.word	0x0500000f


	//   ....[178]....
        /*04fc*/ 	.word	0x0500000f


	//   ....[179]....
        /*0500*/ 	.word	0x0500000f


	//   ....[180]....
        /*0504*/ 	.word	0x0500000f


	//   ....[181]....
        /*0508*/ 	.word	0x0500000f


	//   ....[182]....
        /*050c*/ 	.word	0x0500000f


	//   ....[183]....
        /*0510*/ 	.word	0x0500000f


	//   ....[184]....
        /*0514*/ 	.word	0x0500000f


	//   ....[185]....
        /*0518*/ 	.word	0x0500000f


	//   ....[186]....
        /*051c*/ 	.word	0x0500000f


	//   ....[187]....
        /*0520*/ 	.word	0x0500000f


	//   ....[188]....
        /*0524*/ 	.word	0x0500000f


	//   ....[189]....
        /*0528*/ 	.word	0x0500000f


	//   ....[190]....
        /*052c*/ 	.word	0x0500000f


	//   ....[191]....
        /*0530*/ 	.word	0x0500000f


	//   ....[192]....
        /*0534*/ 	.word	0x0500000f


	//   ....[193]....
        /*0538*/ 	.word	0x0500000f


	//   ....[194]....
        /*053c*/ 	.word	0x0500000f


	//   ....[195]....
        /*0540*/ 	.word	0x0500000f


	//   ....[196]....
        /*0544*/ 	.word	0x0500000f


	//   ....[197]....
        /*0548*/ 	.word	0x0500000f


	//   ....[198]....
        /*054c*/ 	.word	0x0500000f


	//   ....[199]....
        /*0550*/ 	.word	0x0500000f


	//   ....[200]....
        /*0554*/ 	.word	0x0500000f


	//   ....[201]....
        /*0558*/ 	.word	0x0500000f


	//   ....[202]....
        /*055c*/ 	.word	0x0500000f


	//   ....[203]....
        /*0560*/ 	.word	0x0500000f


	//   ....[204]....
        /*0564*/ 	.word	0x0500000f


	//   ....[205]....
        /*0568*/ 	.word	0x0500000f


	//   ....[206]....
        /*056c*/ 	.word	0x0500000f


	//   ....[207]....
        /*0570*/ 	.word	0x0500000f


	//   ....[208]....
        /*0574*/ 	.word	0x0500000f


	//   ....[209]....
        /*0578*/ 	.word	0x0500000f


	//   ....[210]....
        /*057c*/ 	.word	0x0500000f


	//   ....[211]....
        /*0580*/ 	.word	0x0500000f


	//   ....[212]....
        /*0584*/ 	.word	0x0500000f


	//   ....[213]....
        /*0588*/ 	.word	0x0500000f


	//   ....[214]....
        /*058c*/ 	.word	0x0500000f


	//   ....[215]....
        /*0590*/ 	.word	0x0500000f


	//   ....[216]....
        /*0594*/ 	.word	0x0500000f


	//   ....[217]....
        /*0598*/ 	.word	0x0500000f


	//   ....[218]....
        /*059c*/ 	.word	0x0500000f


	//   ....[219]....
        /*05a0*/ 	.word	0x0500000f


	//   ....[220]....
        /*05a4*/ 	.word	0x0500000f


	//   ....[221]....
        /*05a8*/ 	.word	0x0500000f


	//   ....[222]....
        /*05ac*/ 	.word	0x0500000f


	//   ....[223]....
        /*05b0*/ 	.word	0x0500000f


	//   ....[224]....
        /*05b4*/ 	.word	0x0500000f


	//   ....[225]....
        /*05b8*/ 	.word	0x0500000f


	//   ....[226]....
        /*05bc*/ 	.word	0x0500000f


	//   ....[227]....
        /*05c0*/ 	.word	0x0500000f


	//   ....[228]....
        /*05c4*/ 	.word	0x0500000f


	//   ....[229]....
        /*05c8*/ 	.word	0x0500000f


	//   ....[230]....
        /*05cc*/ 	.word	0x0500000f


	//   ....[231]....
        /*05d0*/ 	.word	0x0500000f


	//   ....[232]....
        /*05d4*/ 	.word	0x0500000f


	//   ....[233]....
        /*05d8*/ 	.word	0x0500000f


	//   ....[234]....
        /*05dc*/ 	.word	0x0500000f


	//   ....[235]....
        /*05e0*/ 	.word	0x0500000f


	//   ....[236]....
        /*05e4*/ 	.word	0x0500000f


	//   ....[237]....
        /*05e8*/ 	.word	0x0500000f


	//   ....[238]....
        /*05ec*/ 	.word	0x0500000f


	//   ....[239]....
        /*05f0*/ 	.word	0x0500000f


	//   ....[240]....
        /*05f4*/ 	.word	0x0500000f


	//   ....[241]....
        /*05f8*/ 	.word	0x0500000f


	//   ....[242]....
        /*05fc*/ 	.word	0x0500000f


	//   ....[243]....
        /*0600*/ 	.word	0x0500000f


	//   ....[244]....
        /*0604*/ 	.word	0x0500000f


	//   ....[245]....
        /*0608*/ 	.word	0x0500000f


	//   ....[246]....
        /*060c*/ 	.word	0x0500000f


	//   ....[247]....
        /*0610*/ 	.word	0x0500000f


	//   ....[248]....
        /*0614*/ 	.word	0x0500000f


	//   ....[249]....
        /*0618*/ 	.word	0x0500000f


	//   ....[250]....
        /*061c*/ 	.word	0x0500000f


	//   ....[251]....
        /*0620*/ 	.word	0x0500000f


	//   ....[252]....
        /*0624*/ 	.word	0x0500000f


	//   ....[253]....
        /*0628*/ 	.word	0x0500000f


	//   ....[254]....
        /*062c*/ 	.word	0x0500000f


	//   ....[255]....
        /*0630*/ 	.word	0x0500000f


	//   ....[0]....
        /*0634*/ 	.word	0x0500000f


	//   ....[1]....
        /*0638*/ 	.word	0x0500000f


	//   ....[2]....
        /*063c*/ 	.word	0x0500000f


	//   ....[3]....
        /*0640*/ 	.word	0x0500000f


	//   ....[4]....
        /*0644*/ 	.word	0x0500000f


	//   ....[5]....
        /*0648*/ 	.word	0x0500000f


	//   ....[6]....
        /*064c*/ 	.word	0x0500000f


	//   ....[7]....
        /*0650*/ 	.word	0x0500000f


	//   ....[8]....
        /*0654*/ 	.word	0x0500000f


	//   ....[9]....
        /*0658*/ 	.word	0x0500000f


	//   ....[10]....
        /*065c*/ 	.word	0x0500000f


	//   ....[11]....
        /*0660*/ 	.word	0x0500000f


	//   ....[12]....
        /*0664*/ 	.word	0x0500000f


	//   ....[13]....
        /*0668*/ 	.word	0x0500000f


	//   ....[14]....
        /*066c*/ 	.word	0x0500000f


	//   ....[15]....
        /*0670*/ 	.word	0x0500000f


	//   ....[16]....
        /*0674*/ 	.word	0x0500000f


	//   ....[17]....
        /*0678*/ 	.word	0x0500000f


	//   ....[18]....
        /*067c*/ 	.word	0x0500000f


	//   ....[19]....
        /*0680*/ 	.word	0x0500000f


	//----- nvinfo : EIATTR_COOP_GROUP_INSTR_OFFSETS
	.align		4
.L_289:
        /*0684*/ 	.byte	0x04, 0x28
        /*0686*/ 	.short	(.L_291 - .L_290)


	//   ....[0]....
.L_290:
        /*0688*/ 	.word	0x00000080


	//   ....[1]....
        /*068c*/ 	.word	0x00000090


	//   ....[2]....
        /*0690*/ 	.word	0x000002d0


	//   ....[3]....
        /*0694*/ 	.word	0x00000430


	//   ....[4]....
        /*0698*/ 	.word	0x00000550


	//   ....[5]....
        /*069c*/ 	.word	0x000006b0


	//   ....[6]....
        /*06a0*/ 	.word	0x00001470


	//   ....[7]....
        /*06a4*/ 	.word	0x00001bb0


	//   ....[8]....
        /*06a8*/ 	.word	0x00002060


	//   ....[9]....
        /*06ac*/ 	.word	0x00002820


	//   ....[10]....
        /*06b0*/ 	.word	0x000028a0


	//   ....[11]....
        /*06b4*/ 	.word	0x00003340


	//   ....[12]....
        /*06b8*/ 	.word	0x000033b0


	//   ....[13]....
        /*06bc*/ 	.word	0x00004920


	//   ....[14]....
        /*06c0*/ 	.word	0x00004c60


	//   ....[15]....
        /*06c4*/ 	.word	0x00005510


	//   ....[16]....
        /*06c8*/ 	.word	0x00005620


	//   ....[17]....
        /*06cc*/ 	.word	0x00005f80


	//   ....[18]....
        /*06d0*/ 	.word	0x00005fd0


	//   ....[19]....
        /*06d4*/ 	.word	0x00008220


	//   ....[20]....
        /*06d8*/ 	.word	0x00008260


	//   ....[21]....
        /*06dc*/ 	.word	0x00008290


	//   ....[22]....
        /*06e0*/ 	.word	0x000082a0


	//   ....[23]....
        /*06e4*/ 	.word	0x00009520


	//   ....[24]....
        /*06e8*/ 	.word	0x00009550


	//   ....[25]....
        /*06ec*/ 	.word	0x000095f0


	//   ....[26]....
        /*06f0*/ 	.word	0x00009610


	//   ....[27]....
        /*06f4*/ 	.word	0x0000a3d0


	//   ....[28]....
        /*06f8*/ 	.word	0x0000a410


	//   ....[29]....
        /*06fc*/ 	.word	0x0000a450


	//   ....[30]....
        /*0700*/ 	.word	0x0000a480


	//   ....[31]....
        /*0704*/ 	.word	0x0000a940


	//   ....[32]....
        /*0708*/ 	.word	0x0000a980


	//   ....[33]....
        /*070c*/ 	.word	0x0000a9a0


	//   ....[34]....
        /*0710*/ 	.word	0x0000a9d0


	//   ....[35]....
        /*0714*/ 	.word	0x0000a9f0


	//   ....[36]....
        /*0718*/ 	.word	0x0000aa10


	//   ....[37]....
        /*071c*/ 	.word	0x0000aa40


	//   ....[38]....
        /*0720*/ 	.word	0x0000aa70


	//   ....[39]....
        /*0724*/ 	.word	0x0000b300


	//   ....[40]....
        /*0728*/ 	.word	0x0000b330


	//   ....[41]....
        /*072c*/ 	.word	0x0000b370


	//   ....[42]....
        /*0730*/ 	.word	0x0000b3a0


	//   ....[43]....
        /*0734*/ 	.word	0x0000b3b0


	//   ....[44]....
        /*0738*/ 	.word	0x0000b3c0


	//   ....[45]....
        /*073c*/ 	.word	0x0000b3d0


	//   ....[46]....
        /*0740*/ 	.word	0x0000b3f0


	//   ....[47]....
        /*0744*/ 	.word	0x0000b540


	//   ....[48]....
        /*0748*/ 	.word	0x0000b730


	//   ....[49]....
        /*074c*/ 	.word	0x0000b760


	//   ....[50]....
        /*0750*/ 	.word	0x0000b790


	//   ....[51]....
        /*0754*/ 	.word	0x0000b7c0


	//   ....[52]....
        /*0758*/ 	.word	0x0000b7f0


	//   ....[53]....
        /*075c*/ 	.word	0x0000b820


	//   ....[54]....
        /*0760*/ 	.word	0x0000b970


	//   ....[55]....
        /*0764*/ 	.word	0x0000b9a0


	//   ....[56]....
        /*0768*/ 	.word	0x0000b9d0


	//   ....[57]....
        /*076c*/ 	.word	0x0000ba00


	//   ....[58]....
        /*0770*/ 	.word	0x0000ba30


	//   ....[59]....
        /*0774*/ 	.word	0x0000ba60


	//   ....[60]....
        /*0778*/ 	.word	0x0000baf0


	//   ....[61]....
        /*077c*/ 	.word	0x0000bb50


	//   ....[62]....
        /*0780*/ 	.word	0x0000bbe0


	//   ....[63]....
        /*0784*/ 	.word	0x0000d4c0


	//   ....[64]....
        /*0788*/ 	.word	0x0000d4e0


	//   ....[65]....
        /*078c*/ 	.word	0x0000d570


	//   ....[66]....
        /*0790*/ 	.word	0x0000d590


	//   ....[67]....
        /*0794*/ 	.word	0x0000d610


	//   ....[68]....
        /*0798*/ 	.word	0x0000d630


	//   ....[69]....
        /*079c*/ 	.word	0x0000d6b0


	//   ....[70]....
        /*07a0*/ 	.word	0x0000d6d0


	//   ....[71]....
        /*07a4*/ 	.word	0x0000d750


	//   ....[72]....
        /*07a8*/ 	.word	0x0000d770


	//   ....[73]....
        /*07ac*/ 	.word	0x0000d7f0


	//   ....[74]....
        /*07b0*/ 	.word	0x0000d810


	//   ....[75]....
        /*07b4*/ 	.word	0x0000d890


	//   ....[76]....
        /*07b8*/ 	.word	0x0000d8b0


	//   ....[77]....
        /*07bc*/ 	.word	0x0000d8c0


	//   ....[78]....
        /*07c0*/ 	.word	0x0000d8d0


	//   ....[79]....
        /*07c4*/ 	.word	0x0000e1d0


	//   ....[80]....
        /*07c8*/ 	.word	0x0000e200


	//   ....[81]....
        /*07cc*/ 	.word	0x0000e2a0


	//   ....[82]....
        /*07d0*/ 	.word	0x0000e2c0


	//   ....[83]....
        /*07d4*/ 	.word	0x0000e340


	//   ....[84]....
        /*07d8*/ 	.word	0x0000e360


	//   ....[85]....
        /*07dc*/ 	.word	0x0000e3e0


	//   ....[86]....
        /*07e0*/ 	.word	0x0000e400


	//   ....[87]....
        /*07e4*/ 	.word	0x0000e480


	//   ....[88]....
        /*07e8*/ 	.word	0x0000e4a0


	//   ....[89]....
        /*07ec*/ 	.word	0x0000e520


	//   ....[90]....
        /*07f0*/ 	.word	0x0000e540


	//   ....[91]....
        /*07f4*/ 	.word	0x0000e5c0


	//   ....[92]....
        /*07f8*/ 	.word	0x0000e5e0


	//   ....[93]....
        /*07fc*/ 	.word	0x0000e5f0


	//   ....[94]....
        /*0800*/ 	.word	0x0000e660


	//   ....[95]....
        /*0804*/ 	.word	0x0000e6b0


	//   ....[96]....
        /*0808*/ 	.word	0x0000e6e0


	//   ....[97]....
        /*080c*/ 	.word	0x0000e770


	//   ....[98]....
        /*0810*/ 	.word	0x0000e780


	//   ....[99]....
        /*0814*/ 	.word	0x0000e7f0


	//   ....[100]....
        /*0818*/ 	.word	0x0000e800


	//   ....[101]....
        /*081c*/ 	.word	0x0000e840


	//   ....[102]....
        /*0820*/ 	.word	0x0000e860


	//   ....[103]....
        /*0824*/ 	.word	0x0000efe0


	//   ....[104]....
        /*0828*/ 	.word	0x0000f010


	//   ....[105]....
        /*082c*/ 	.word	0x0000f060


	//   ....[106]....
        /*0830*/ 	.word	0x0000f070


	//   ....[107]....
        /*0834*/ 	.word	0x0000f0b0


	//   ....[108]....
        /*0838*/ 	.word	0x0000f0c0


	//   ....[109]....
        /*083c*/ 	.word	0x0000f100


	//   ....[110]....
        /*0840*/ 	.word	0x0000f110


	//   ....[111]....
        /*0844*/ 	.word	0x0000f150


	//   ....[112]....
        /*0848*/ 	.word	0x0000f160


	//   ....[113]....
        /*084c*/ 	.word	0x0000f1a0


	//   ....[114]....
        /*0850*/ 	.word	0x0000f1b0


	//   ....[115]....
        /*0854*/ 	.word	0x0000f1f0


	//   ....[116]....
        /*0858*/ 	.word	0x0000f200


	//   ....[117]....
        /*085c*/ 	.word	0x0000f210


	//   ....[118]....
        /*0860*/ 	.word	0x0000f250


	//   ....[119]....
        /*0864*/ 	.word	0x0000f500


	//   ....[120]....
        /*0868*/ 	.word	0x0000f530


	//   ....[121]....
        /*086c*/ 	.word	0x0000f590


	//   ....[122]....
        /*0870*/ 	.word	0x0000f5a0


	//   ....[123]....
        /*0874*/ 	.word	0x0000f5f0


	//   ....[124]....
        /*0878*/ 	.word	0x0000f600


	//   ....[125]....
        /*087c*/ 	.word	0x0000f650


	//   ....[126]....
        /*0880*/ 	.word	0x0000f660


	//   ....[127]....
        /*0884*/ 	.word	0x0000f6b0


	//   ....[128]....
        /*0888*/ 	.word	0x0000f6c0


	//   ....[129]....
        /*088c*/ 	.word	0x0000f710


	//   ....[130]....
        /*0890*/ 	.word	0x0000f720


	//   ....[131]....
        /*0894*/ 	.word	0x0000f770


	//   ....[132]....
        /*0898*/ 	.word	0x0000f780


	//   ....[133]....
        /*089c*/ 	.word	0x0000f790


	//   ....[134]....
        /*08a0*/ 	.word	0x0000f7d0


	//   ....[135]....
        /*08a4*/ 	.word	0x0000fd90


	//   ....[136]....
        /*08a8*/ 	.word	0x0000fdc0


	//   ....[137]....
        /*08ac*/ 	.word	0x0000fde0


	//   ....[138]....
        /*08b0*/ 	.word	0x0000fdf0


	//   ....[139]....
        /*08b4*/ 	.word	0x0000fe00


	//   ....[140]....
        /*08b8*/ 	.word	0x0000fe10


	//   ....[141]....
        /*08bc*/ 	.word	0x0000fe30


	//   ....[142]....
        /*08c0*/ 	.word	0x0000fe80


	//   ....[143]....
        /*08c4*/ 	.word	0x0000fea0


	//   ....[144]....
        /*08c8*/ 	.word	0x0000fee0


	//   ....[145]....
        /*08cc*/ 	.word	0x0000ff00


	//   ....[146]....
        /*08d0*/ 	.word	0x0000ff40


	//   ....[147]....
        /*08d4*/ 	.word	0x0000ff60


	//   ....[148]....
        /*08d8*/ 	.word	0x0000ffb0


	//   ....[149]....
        /*08dc*/ 	.word	0x0000ffe0


	//   ....[150]....
        /*08e0*/ 	.word	0x00010040


	//   ....[151]....
        /*08e4*/ 	.word	0x000103b0


	//   ....[152]....
        /*08e8*/ 	.word	0x00010410


	//   ....[153]....
        /*08ec*/ 	.word	0x00010440


	//   ....[154]....
        /*08f0*/ 	.word	0x00010470


	//   ....[155]....
        /*08f4*/ 	.word	0x00010480


	//   ....[156]....
        /*08f8*/ 	.word	0x000104b0


	//   ....[157]....
        /*08fc*/ 	.word	0x000104e0


	//   ....[158]....
        /*0900*/ 	.word	0x00010510


	//   ....[159]....
        /*0904*/ 	.word	0x00010690


	//   ....[160]....
        /*0908*/ 	.word	0x000106c0


	//   ....[161]....
        /*090c*/ 	.word	0x000106f0


	//   ....[162]....
        /*0910*/ 	.word	0x00010720


	//   ....[163]....
        /*0914*/ 	.word	0x00010750


	//   ....[164]....
        /*0918*/ 	.word	0x00010780


	//   ....[165]....
        /*091c*/ 	.word	0x00010840


	//   ....[166]....
        /*0920*/ 	.word	0x00010860


	//   ....[167]....
        /*0924*/ 	.word	0x000108d0


	//   ....[168]....
        /*0928*/ 	.word	0x00010f70


	//   ....[169]....
        /*092c*/ 	.word	0x00011510


	//   ....[170]....
        /*0930*/ 	.word	0x00011600


	//   ....[171]....
        /*0934*/ 	.word	0x000116a0


	//   ....[172]....
        /*0938*/ 	.word	0x00011700


	//   ....[173]....
        /*093c*/ 	.word	0x000117f0


	//   ....[174]....
        /*0940*/ 	.word	0x00011860


	//   ....[175]....
        /*0944*/ 	.word	0x00011950


	//   ....[176]....
        /*0948*/ 	.word	0x000119c0


	//   ....[177]....
        /*094c*/ 	.word	0x00011ab0


	//   ....[178]....
        /*0950*/ 	.word	0x00011b20


	//   ....[179]....
        /*0954*/ 	.word	0x00011c10


	//   ....[180]....
        /*0958*/ 	.word	0x00011c80


	//   ....[181]....
        /*095c*/ 	.word	0x00011d70


	//   ....[182]....
        /*0960*/ 	.word	0x00011de0


	//   ....[183]....
        /*0964*/ 	.word	0x00011ed0


	//   ....[184]....
        /*0968*/ 	.word	0x00011f40


	//   ....[185]....
        /*096c*/ 	.word	0x00012020


	//   ....[186]....
        /*0970*/ 	.word	0x000120d0


	//   ....[187]....
        /*0974*/ 	.word	0x00012140


	//   ....[188]....
        /*0978*/ 	.word	0x000121a0


	//   ....[189]....
        /*097c*/ 	.word	0x00012290


	//   ....[190]....
        /*0980*/ 	.word	0x000122f0


	//   ....[191]....
        /*0984*/ 	.word	0x000123f0


	//   ....[192]....
        /*0988*/ 	.word	0x00012450


	//   ....[193]....
        /*098c*/ 	.word	0x00012550


	//   ....[194]....
        /*0990*/ 	.word	0x000125b0


	//   ....[195]....
        /*0994*/ 	.word	0x000126b0


	//   ....[196]....
        /*0998*/ 	.word	0x00012710


	//   ....[197]....
        /*099c*/ 	.word	0x00012810


	//   ....[198]....
        /*09a0*/ 	.word	0x00012870


	//   ....[199]....
        /*09a4*/ 	.word	0x00012970


	//   ....[200]....
        /*09a8*/ 	.word	0x000129d0


	//   ....[201]....
        /*09ac*/ 	.word	0x00012ae0


	//   ....[202]....
        /*09b0*/ 	.word	0x00012b40


	//   ....[203]....
        /*09b4*/ 	.word	0x00012c00


	//   ....[204]....
        /*09b8*/ 	.word	0x00012c60


	//   ....[205]....
        /*09bc*/ 	.word	0x00012d60


	//   ....[206]....
        /*09c0*/ 	.word	0x00012dc0


	//   ....[207]....
        /*09c4*/ 	.word	0x00012e90


	//   ....[208]....
        /*09c8*/ 	.word	0x00012ef0


	//   ....[209]....
        /*09cc*/ 	.word	0x00012fb0


	//   ....[210]....
        /*09d0*/ 	.word	0x000130f0


	//   ....[211]....
        /*09d4*/ 	.word	0x00013190


	//   ....[212]....
        /*09d8*/ 	.word	0x00013200


	//   ....[213]....
        /*09dc*/ 	.word	0x000132b0


	//   ....[214]....
        /*09e0*/ 	.word	0x00013310


	//   ....[215]....
        /*09e4*/ 	.word	0x000133c0


	//   ....[216]....
        /*09e8*/ 	.word	0x00013420


	//   ....[217]....
        /*09ec*/ 	.word	0x000134d0


	//   ....[218]....
        /*09f0*/ 	.word	0x00013530


	//   ....[219]....
        /*09f4*/ 	.word	0x000135e0


	//   ....[220]....
        /*09f8*/ 	.word	0x00013640


	//   ....[221]....
        /*09fc*/ 	.word	0x000136f0


	//   ....[222]....
        /*0a00*/ 	.word	0x00013750


	//   ....[223]....
        /*0a04*/ 	.word	0x00013800


	//   ....[224]....
        /*0a08*/ 	.word	0x00013860


	//   ....[225]....
        /*0a0c*/ 	.word	0x00013910


	//   ....[226]....
        /*0a10*/ 	.word	0x00013a00


	//   ....[227]....
        /*0a14*/ 	.word	0x00013ab0


	//   ....[228]....
        /*0a18*/ 	.word	0x00013b10


	//   ....[229]....
        /*0a1c*/ 	.word	0x00013bd0


	//   ....[230]....
        /*0a20*/ 	.word	0x00013c30


	//   ....[231]....
        /*0a24*/ 	.word	0x00013cf0


	//   ....[232]....
        /*0a28*/ 	.word	0x00013d50


	//   ....[233]....
        /*0a2c*/ 	.word	0x00013e10


	//   ....[234]....
        /*0a30*/ 	.word	0x00013e70


	//   ....[235]....
        /*0a34*/ 	.word	0x00013f30


	//   ....[236]....
        /*0a38*/ 	.word	0x00013f90


	//   ....[237]....
        /*0a3c*/ 	.word	0x00014050


	//   ....[238]....
        /*0a40*/ 	.word	0x000140b0


	//   ....[239]....
        /*0a44*/ 	.word	0x00014170


	//   ....[240]....
        /*0a48*/ 	.word	0x000141d0


	//   ....[241]....
        /*0a4c*/ 	.word	0x00014280


	//   ....[242]....
        /*0a50*/ 	.word	0x00014370


	//   ....[243]....
        /*0a54*/ 	.word	0x00014430


	//   ....[244]....
        /*0a58*/ 	.word	0x00014490


	//   ....[245]....
        /*0a5c*/ 	.word	0x00014540


	//   ....[246]....
        /*0a60*/ 	.word	0x000145a0


	//   ....[247]....
        /*0a64*/ 	.word	0x00014660


	//   ....[248]....
        /*0a68*/ 	.word	0x000146c0


	//   ....[249]....
        /*0a6c*/ 	.word	0x00014780


	//   ....[250]....
        /*0a70*/ 	.word	0x000147e0


	//   ....[251]....
        /*0a74*/ 	.word	0x000148a0


	//   ....[252]....
        /*0a78*/ 	.word	0x00014900


	//   ....[253]....
        /*0a7c*/ 	.word	0x000149c0


	//   ....[254]....
        /*0a80*/ 	.word	0x00014a20


	//   ....[255]....
        /*0a84*/ 	.word	0x00014ae0


	//   ....[0]....
        /*0a88*/ 	.word	0x00014b40


	//   ....[1]....
        /*0a8c*/ 	.word	0x00014be0


	//   ....[2]....
        /*0a90*/ 	.word	0x00014c70


	//   ....[3]....
        /*0a94*/ 	.word	0x00014d10


	//   ....[4]....
        /*0a98*/ 	.word	0x00014e30


	//   ....[5]....
        /*0a9c*/ 	.word	0x00014ea0


	//   ....[6]....
        /*0aa0*/ 	.word	0x00014f10


	//   ....[7]....
        /*0aa4*/ 	.word	0x00014f80


	//   ....[8]....
        /*0aa8*/ 	.word	0x00014ff0


	//   ....[9]....
        /*0aac*/ 	.word	0x00015070


	//   ....[10]....
        /*0ab0*/ 	.word	0x00015100


	//   ....[11]....
        /*0ab4*/ 	.word	0x00015190


	//   ....[12]....
        /*0ab8*/ 	.word	0x00015200


	//   ....[13]....
        /*0abc*/ 	.word	0x00015270


	//   ....[14]....
        /*0ac0*/ 	.word	0x000152e0


	//   ....[15]....
        /*0ac4*/ 	.word	0x00015360


	//   ....[16]....
        /*0ac8*/ 	.word	0x000153d0


	//   ....[17]....
        /*0acc*/ 	.word	0x00015470


	//   ....[18]....
        /*0ad0*/ 	.word	0x00015500


	//   ....[19]....
        /*0ad4*/ 	.word	0x00015620


	//----- nvinfo : EIATTR_REG_RECONFIG
	.align		4
.L_291:
        /*0ad8*/ 	.byte	0x01, 0x54
	.zero		2


	//----- nvinfo : EIATTR_SYSCALL_OFFSETS
	.align		4
        /*0adc*/ 	.byte	0x04, 0x46
        /*0ade*/ 	.short	(.L_293 - .L_292)


	//   ....[0]....
.L_292:
        /*0ae0*/ 	.word	0x00001650


	//   ....[1]....
        /*0ae4*/ 	.word	0x0000caa0


	//   ....[2]....
        /*0ae8*/ 	.word	0x0000cbf0


	//   ....[3]....
        /*0aec*/ 	.word	0x0000cce0


	//   ....[4]....
        /*0af0*/ 	.word	0x0000dce0


	//----- nvinfo : EIATTR_MBARRIER_INSTR_OFFSETS
	.align		4
.L_293:
        /*0af4*/ 	.byte	0x04, 0x39
        /*0af6*/ 	.short	(.L_295 - .L_294)


	//   ....[0]....
.L_294:
        /*0af8*/ 	.word	0x00000180
        /*0afc*/ 	.word	0x000000ff
        /*0b00*/ 	.word	0x00016800
        /*0b04*/ 	.short	0x0100
        /*0b06*/ 	.byte	0x08
	.zero		1


	//   ....[1]....
        /*0b08*/ 	.word	0x00000190
        /*0b0c*/ 	.word	0x000000ff
        /*0b10*/ 	.word	0x00016820
        /*0b14*/ 	.short	0x0100
        /*0b16*/ 	.byte	0x08
	.zero		1


	//   ....[2]....
        /*0b18*/ 	.word	0x00000280
        /*0b1c*/ 	.word	0x000000ff
        /*0b20*/ 	.word	0x00016830
        /*0b24*/ 	.short	0x0100
        /*0b26*/ 	.byte	0x08
	.zero		1


	//   ....[3]....
        /*0b28*/ 	.word	0x00000290
        /*0b2c*/ 	.word	0x000000ff
        /*0b30*/ 	.word	0x00016840
        /*0b34*/ 	.short	0x0100
        /*0b36*/ 	.byte	0x08
	.zero		1


	//   ....[4]....
        /*0b38*/ 	.word	0x000002a0
        /*0b3c*/ 	.word	0x000000ff
        /*0b40*/ 	.word	0x00016838
        /*0b44*/ 	.short	0x0100
        /*0b46*/ 	.byte	0x08
	.zero		1


	//   ....[5]....
        /*0b48*/ 	.word	0x000002b0
        /*0b4c*/ 	.word	0x000000ff
        /*0b50*/ 	.word	0x00016848
        /*0b54*/ 	.short	0x0100
        /*0b56*/ 	.byte	0x08
	.zero		1


	//   ....[6]....
        /*0b58*/ 	.word	0x000003e0
        /*0b5c*/ 	.word	0x000000ff
        /*0b60*/ 	.word	0x00016850
        /*0b64*/ 	.short	0x0100
        /*0b66*/ 	.byte	0x08
	.zero		1


	//   ....[7]....
        /*0b68*/ 	.word	0x000003f0
        /*0b6c*/ 	.word	0x000000ff
        /*0b70*/ 	.word	0x00016860
        /*0b74*/ 	.short	0x0100
        /*0b76*/ 	.byte	0x08
	.zero		1


	//   ....[8]....
        /*0b78*/ 	.word	0x00000400
        /*0b7c*/ 	.word	0x000000ff
        /*0b80*/ 	.word	0x00016858
        /*0b84*/ 	.short	0x0100
        /*0b86*/ 	.byte	0x08
	.zero		1


	//   ....[9]....
        /*0b88*/ 	.word	0x00000410
        /*0b8c*/ 	.word	0x000000ff
        /*0b90*/ 	.word	0x00016868
        /*0b94*/ 	.short	0x0100
        /*0b96*/ 	.byte	0x08
	.zero		1


	//   ....[10]....
        /*0b98*/ 	.word	0x00000500
        /*0b9c*/ 	.word	0x000000ff
        /*0ba0*/ 	.word	0x00016870
        /*0ba4*/ 	.short	0x0100
        /*0ba6*/ 	.byte	0x06
	.zero		1


	//   ....[11]....
        /*0ba8*/ 	.word	0x00000510
        /*0bac*/ 	.word	0x000000ff
        /*0bb0*/ 	.word	0x00016880
        /*0bb4*/ 	.short	0x0100
        /*0bb6*/ 	.byte	0x06
	.zero		1


	//   ....[12]....
        /*0bb8*/ 	.word	0x00000520
        /*0bbc*/ 	.word	0x000000ff
        /*0bc0*/ 	.word	0x00016878
        /*0bc4*/ 	.short	0x0100
        /*0bc6*/ 	.byte	0x06
	.zero		1


	//   ....[13]....
        /*0bc8*/ 	.word	0x00000530
        /*0bcc*/ 	.word	0x000000ff
        /*0bd0*/ 	.word	0x00016888
        /*0bd4*/ 	.short	0x0100
        /*0bd6*/ 	.byte	0x06
	.zero		1


	//   ....[14]....
        /*0bd8*/ 	.word	0x00000660
        /*0bdc*/ 	.word	0x000000ff
        /*0be0*/ 	.word	0x00016890
        /*0be4*/ 	.short	0x0100
        /*0be6*/ 	.byte	0x08
	.zero		1


	//   ....[15]....
        /*0be8*/ 	.word	0x00000670
        /*0bec*/ 	.word	0x000000ff
        /*0bf0*/ 	.word	0x000168a0
        /*0bf4*/ 	.short	0x0100
        /*0bf6*/ 	.byte	0x08
	.zero		1


	//   ....[16]....
        /*0bf8*/ 	.word	0x00000680
        /*0bfc*/ 	.word	0x000000ff
        /*0c00*/ 	.word	0x00016898
        /*0c04*/ 	.short	0x0100
        /*0c06*/ 	.byte	0x08
	.zero		1


	//   ....[17]....
        /*0c08*/ 	.word	0x00000690
        /*0c0c*/ 	.word	0x000000ff
        /*0c10*/ 	.word	0x000168a8
        /*0c14*/ 	.short	0x0100
        /*0c16*/ 	.byte	0x08
	.zero		1


	//   ....[18]....
        /*0c18*/ 	.word	0x000007d0
        /*0c1c*/ 	.word	0x000000ff
        /*0c20*/ 	.word	0x000168b0
        /*0c24*/ 	.short	0x0100
        /*0c26*/ 	.byte	0x08
	.zero		1


	//   ....[19]....
        /*0c28*/ 	.word	0x000007e0
        /*0c2c*/ 	.word	0x000000ff
        /*0c30*/ 	.word	0x000168c0
        /*0c34*/ 	.short	0x0100
        /*0c36*/ 	.byte	0x08
	.zero		1


	//   ....[20]....
        /*0c38*/ 	.word	0x000007f0
        /*0c3c*/ 	.word	0x000000ff
        /*0c40*/ 	.word	0x000168b8
        /*0c44*/ 	.short	0x0100
        /*0c46*/ 	.byte	0x08
	.zero		1


	//   ....[21]....
        /*0c48*/ 	.word	0x00000800
        /*0c4c*/ 	.word	0x000000ff
        /*0c50*/ 	.word	0x000168c8
        /*0c54*/ 	.short	0x0100
        /*0c56*/ 	.byte	0x08
	.zero		1


	//   ....[22]....
        /*0c58*/ 	.word	0x000016d0
        /*0c5c*/ 	.word	0x000000ff
        /*0c60*/ 	.word	0x00016800
        /*0c64*/ 	.short	0x010a
        /*0c66*/ 	.byte	0x2d
	.zero		1


	//   ....[23]....
        /*0c68*/ 	.word	0x00001750
        /*0c6c*/ 	.word	0x00000000
        /*0c70*/ 	.word	0x00016830
        /*0c74*/ 	.short	0x010a
        /*0c76*/ 	.byte	0x3f
	.zero		1


	//   ....[24]....
        /*0c78*/ 	.word	0x00001790
        /*0c7c*/ 	.word	0x00000000
        /*0c80*/ 	.word	0x00016830
        /*0c84*/ 	.short	0x010a
        /*0c86*/ 	.byte	0x3f
	.zero		1


	//   ....[25]....
        /*0c88*/ 	.word	0x00003060
        /*0c8c*/ 	.word	0x000000ff
        /*0c90*/ 	.word	0x00000000
        /*0c94*/ 	.short	0x0101
        /*0c96*/ 	.byte	0x06
	.zero		1


	//   ....[26]....
        /*0c98*/ 	.word	0x00004170
        /*0c9c*/ 	.word	0x000000ff
        /*0ca0*/ 	.word	0x00016830
        /*0ca4*/ 	.short	0x010a
        /*0ca6*/ 	.byte	0x06
	.zero		1


	//   ....[27]....
        /*0ca8*/ 	.word	0x000041b0
        /*0cac*/ 	.word	0x000000ff
        /*0cb0*/ 	.word	0x00016830
        /*0cb4*/ 	.short	0x010a
        /*0cb6*/ 	.byte	0x06
	.zero		1


	//   ....[28]....
        /*0cb8*/ 	.word	0x000043c0
        /*0cbc*/ 	.word	0x000000ff
        /*0cc0*/ 	.word	0x00016850
        /*0cc4*/ 	.short	0x010a
        /*0cc6*/ 	.byte	0x06
	.zero		1


	//   ....[29]....
        /*0cc8*/ 	.word	0x00004400
        /*0ccc*/ 	.word	0x000000ff
        /*0cd0*/ 	.word	0x00016850
        /*0cd4*/ 	.short	0x010a
        /*0cd6*/ 	.byte	0x06
	.zero		1


	//   ....[30]....
        /*0cd8*/ 	.word	0x00005080
        /*0cdc*/ 	.word	0x000000ff
        /*0ce0*/ 	.word	0x00000000
        /*0ce4*/ 	.short	0x0101
        /*0ce6*/ 	.byte	0x06
	.zero		1


	//   ....[31]....
        /*0ce8*/ 	.word	0x00006b70
        /*0cec*/ 	.word	0x000000ff
        /*0cf0*/ 	.word	0x00000000
        /*0cf4*/ 	.short	0x0101
        /*0cf6*/ 	.byte	0x06
	.zero		1


	//   ....[32]....
        /*0cf8*/ 	.word	0x00007050
        /*0cfc*/ 	.word	0x000000ff
        /*0d00*/ 	.word	0x00016830
        /*0d04*/ 	.short	0x010a
        /*0d06*/ 	.byte	0x06
	.zero		1


	//   ....[33]....
        /*0d08*/ 	.word	0x00007090
        /*0d0c*/ 	.word	0x000000ff
        /*0d10*/ 	.word	0x00016830
        /*0d14*/ 	.short	0x010a
        /*0d16*/ 	.byte	0x06
	.zero		1


	//   ....[34]....
        /*0d18*/ 	.word	0x00007270
        /*0d1c*/ 	.word	0x000000ff
        /*0d20*/ 	.word	0x00016850
        /*0d24*/ 	.short	0x010a
        /*0d26*/ 	.byte	0x06
	.zero		1


	//   ....[35]....
        /*0d28*/ 	.word	0x000072b0
        /*0d2c*/ 	.word	0x000000ff
        /*0d30*/ 	.word	0x00016850
        /*0d34*/ 	.short	0x010a
        /*0d36*/ 	.byte	0x06
	.zero		1


	//   ....[36]....
        /*0d38*/ 	.word	0x00007b90
        /*0d3c*/ 	.word	0x000000ff
        /*0d40*/ 	.word	0x00000000
        /*0d44*/ 	.short	0x0101
        /*0d46*/ 	.byte	0x06
	.zero		1


	//   ....[37]....
        /*0d48*/ 	.word	0x00009080
        /*0d4c*/ 	.word	0x000000ff
        /*0d50*/ 	.word	0x00000000
        /*0d54*/ 	.short	0x0101
        /*0d56*/ 	.byte	0x06
	.zero		1


	//   ....[38]....
        /*0d58*/ 	.word	0x00009490
        /*0d5c*/ 	.word	0x000000ff
        /*0d60*/ 	.word	0x00016850
        /*0d64*/ 	.short	0x010a
        /*0d66*/ 	.byte	0x05
	.zero		1


	//   ....[39]....
        /*0d68*/ 	.word	0x000094d0
        /*0d6c*/ 	.word	0x000000ff
        /*0d70*/ 	.word	0x00016850
        /*0d74*/ 	.short	0x010a
        /*0d76*/ 	.byte	0x05
	.zero		1


	//   ....[40]....
        /*0d78*/ 	.word	0x00009a30
        /*0d7c*/ 	.word	0x000000ff
        /*0d80*/ 	.word	0x00000000
        /*0d84*/ 	.short	0x0101
        /*0d86*/ 	.byte	0x04
	.zero		1


	//   ....[41]....
        /*0d88*/ 	.word	0x0000aa00
        /*0d8c*/ 	.word	0x00000000
        /*0d90*/ 	.word	0x00000000
        /*0d94*/ 	.short	0x0101
        /*0d96*/ 	.byte	0x3f
	.zero		1


	//   ....[42]....
        /*0d98*/ 	.word	0x0000d210
        /*0d9c*/ 	.word	0x00000003
        /*0da0*/ 	.word	0x00016840
        /*0da4*/ 	.short	0x010a
        /*0da6*/ 	.byte	0x3f
	.zero		1


	//   ....[43]....
        /*0da8*/ 	.word	0x0000d9d0
        /*0dac*/ 	.word	0x00000003
        /*0db0*/ 	.word	0x00016830
        /*0db4*/ 	.short	0x0107
        /*0db6*/ 	.byte	0x3f
	.zero		1


	//   ....[44]....
        /*0db8*/ 	.word	0x0000daa0
        /*0dbc*/ 	.word	0x00000003
        /*0dc0*/ 	.word	0x00016830
        /*0dc4*/ 	.short	0x0101
        /*0dc6*/ 	.byte	0x3f
	.zero		1


	//   ....[45]....
        /*0dc8*/ 	.word	0x0000e900
        /*0dcc*/ 	.word	0x00000016
        /*0dd0*/ 	.word	0x00016800
        /*0dd4*/ 	.short	0x0107
        /*0dd6*/ 	.byte	0x3f
	.zero		1


	//   ....[46]....
        /*0dd8*/ 	.word	0x0000ea00
        /*0ddc*/ 	.word	0x00000016
        /*0de0*/ 	.word	0x00016800
        /*0de4*/ 	.short	0x0101
        /*0de6*/ 	.byte	0x3f
	.zero		1


	//   ....[47]....
        /*0de8*/ 	.word	0x0000ea20
        /*0dec*/ 	.word	0x00000016
        /*0df0*/ 	.word	0x00016820
        /*0df4*/ 	.short	0x010a
        /*0df6*/ 	.byte	0x3f
	.zero		1


	//   ....[48]....
        /*0df8*/ 	.word	0x0000edc0
        /*0dfc*/ 	.word	0x00000005
        /*0e00*/ 	.word	0x00016840
        /*0e04*/ 	.short	0x010a
        /*0e06*/ 	.byte	0x3f
	.zero		1


	//   ....[49]....
        /*0e08*/ 	.word	0x0000f2d0
        /*0e0c*/ 	.word	0x00000005
        /*0e10*/ 	.word	0x00016830
        /*0e14*/ 	.short	0x0107
        /*0e16*/ 	.byte	0x3f
	.zero		1


	//   ....[50]....
        /*0e18*/ 	.word	0x0000f390
        /*0e1c*/ 	.word	0x00000005
        /*0e20*/ 	.word	0x00016830
        /*0e24*/ 	.short	0x0101
        /*0e26*/ 	.byte	0x3f
	.zero		1


	//   ....[51]....
        /*0e28*/ 	.word	0x0000f3f0
        /*0e2c*/ 	.word	0x00000005
        /*0e30*/ 	.word	0x00016860
        /*0e34*/ 	.short	0x010a
        /*0e36*/ 	.byte	0x3f
	.zero		1


	//   ....[52]....
        /*0e38*/ 	.word	0x0000f8c0
        /*0e3c*/ 	.word	0x00000005
        /*0e40*/ 	.word	0x00016850
        /*0e44*/ 	.short	0x0107
        /*0e46*/ 	.byte	0x3f
	.zero		1


	//   ....[53]....
        /*0e48*/ 	.word	0x0000fa60
        /*0e4c*/ 	.word	0x00000005
        /*0e50*/ 	.word	0x00016850
        /*0e54*/ 	.short	0x0101
        /*0e56*/ 	.byte	0x3f
	.zero		1


	//   ....[54]....
        /*0e58*/ 	.word	0x0000fc70
        /*0e5c*/ 	.word	0x00000000
        /*0e60*/ 	.word	0x00016860
        /*0e64*/ 	.short	0x010a
        /*0e66*/ 	.byte	0x3f
	.zero		1


	//   ....[55]....
        /*0e68*/ 	.word	0x000100f0
        /*0e6c*/ 	.word	0x00000000
        /*0e70*/ 	.word	0x00016850
        /*0e74*/ 	.short	0x0107
        /*0e76*/ 	.byte	0x3f
	.zero		1


	//   ....[56]....
        /*0e78*/ 	.word	0x000101c0
        /*0e7c*/ 	.word	0x00000000
        /*0e80*/ 	.word	0x00016850
        /*0e84*/ 	.short	0x0101
        /*0e86*/ 	.byte	0x3f
	.zero		1


	//   ....[57]....
        /*0e88*/ 	.word	0x00010ef0
        /*0e8c*/ 	.word	0x00000005
        /*0e90*/ 	.word	0x00016820
        /*0e94*/ 	.short	0x010a
        /*0e96*/ 	.byte	0x3f
	.zero		1


	//   ....[58]....
        /*0e98*/ 	.word	0x00011070
        /*0e9c*/ 	.word	0x00000003
        /*0ea0*/ 	.word	0x00016840
        /*0ea4*/ 	.short	0x010a
        /*0ea6*/ 	.byte	0x3f
	.zero		1


	//   ....[59]....
        /*0ea8*/ 	.word	0x00011110
        /*0eac*/ 	.word	0x00000019
        /*0eb0*/ 	.word	0x00016840
        /*0eb4*/ 	.short	0x010a
        /*0eb6*/ 	.byte	0x3f
	.zero		1


	//   ....[60]....
        /*0eb8*/ 	.word	0x00011150
        /*0ebc*/ 	.word	0x00000003
        /*0ec0*/ 	.word	0x00016860
        /*0ec4*/ 	.short	0x010a
        /*0ec6*/ 	.byte	0x3f
	.zero		1


	//   ....[61]....
        /*0ec8*/ 	.word	0x00011190
        /*0ecc*/ 	.word	0x00000019
        /*0ed0*/ 	.word	0x00016860
        /*0ed4*/ 	.short	0x010a
        /*0ed6*/ 	.byte	0x3f
	.zero		1


	//   ....[62]....
        /*0ed8*/ 	.word	0x00011200
        /*0edc*/ 	.word	0x00000003
        /*0ee0*/ 	.word	0x00016800
        /*0ee4*/ 	.short	0x010a
        /*0ee6*/ 	.byte	0x3f
	.zero		1


	//   ....[63]....
        /*0ee8*/ 	.word	0x00011250
        /*0eec*/ 	.word	0x00000000
        /*0ef0*/ 	.word	0x00016830
        /*0ef4*/ 	.short	0x010a
        /*0ef6*/ 	.byte	0x3f
	.zero		1


	//   ....[64]....
        /*0ef8*/ 	.word	0x000112b0
        /*0efc*/ 	.word	0x00000006
        /*0f00*/ 	.word	0x00016830
        /*0f04*/ 	.short	0x010a
        /*0f06*/ 	.byte	0x3f
	.zero		1


	//   ....[65]....
        /*0f08*/ 	.word	0x00011310
        /*0f0c*/ 	.word	0x00000006
        /*0f10*/ 	.word	0x00016850
        /*0f14*/ 	.short	0x010a
        /*0f16*/ 	.byte	0x3f
	.zero		1


	//   ....[66]....
        /*0f18*/ 	.word	0x00011370
        /*0f1c*/ 	.word	0x00000006
        /*0f20*/ 	.word	0x00016830
        /*0f24*/ 	.short	0x010a
        /*0f26*/ 	.byte	0x3f
	.zero		1


	//   ....[67]....
        /*0f28*/ 	.word	0x000113d0
        /*0f2c*/ 	.word	0x00000006
        /*0f30*/ 	.word	0x00016850
        /*0f34*/ 	.short	0x010a
        /*0f36*/ 	.byte	0x3f
	.zero		1


	//   ....[68]....
        /*0f38*/ 	.word	0x00011430
        /*0f3c*/ 	.word	0x00000004
        /*0f40*/ 	.word	0x00016850
        /*0f44*/ 	.short	0x010a
        /*0f46*/ 	.byte	0x3f
	.zero		1


	//   ....[69]....
        /*0f48*/ 	.word	0x00011550
        /*0f4c*/ 	.word	0x00000003
        /*0f50*/ 	.word	0x00016840
        /*0f54*/ 	.short	0x010a
        /*0f56*/ 	.byte	0x3f
	.zero		1


	//   ....[70]....
        /*0f58*/ 	.word	0x00012ff0
        /*0f5c*/ 	.word	0x00000016
        /*0f60*/ 	.word	0x00016820
        /*0f64*/ 	.short	0x010a
        /*0f66*/ 	.byte	0x3f
	.zero		1


	//   ....[71]....
        /*0f68*/ 	.word	0x00013040
        /*0f6c*/ 	.word	0x00000005
        /*0f70*/ 	.word	0x00016840
        /*0f74*/ 	.short	0x010a
        /*0f76*/ 	.byte	0x3f
	.zero		1


	//   ....[72]....
        /*0f78*/ 	.word	0x00013950
        /*0f7c*/ 	.word	0x00000005
        /*0f80*/ 	.word	0x00016860
        /*0f84*/ 	.short	0x010a
        /*0f86*/ 	.byte	0x3f
	.zero		1


	//   ....[73]....
        /*0f88*/ 	.word	0x000142c0
        /*0f8c*/ 	.word	0x00000000
        /*0f90*/ 	.word	0x00016860
        /*0f94*/ 	.short	0x010a
        /*0f96*/ 	.byte	0x3f
	.zero		1


	//   ....[74]....
        /*0f98*/ 	.word	0x00015540
        /*0f9c*/ 	.word	0x00000005
        /*0fa0*/ 	.word	0x00016820
        /*0fa4*/ 	.short	0x010a
        /*0fa6*/ 	.byte	0x3f
	.zero		1


	//   ....[75]....
        /*0fa8*/ 	.word	0x000156e0
        /*0fac*/ 	.word	0x00000003
        /*0fb0*/ 	.word	0x00016840
        /*0fb4*/ 	.short	0x010a
        /*0fb6*/ 	.byte	0x3f
	.zero		1


	//   ....[76]....
        /*0fb8*/ 	.word	0x00015730
        /*0fbc*/ 	.word	0x00000019
        /*0fc0*/ 	.word	0x00016840
        /*0fc4*/ 	.short	0x010a
        /*0fc6*/ 	.byte	0x3f
	.zero		1


	//   ....[77]....
        /*0fc8*/ 	.word	0x00015780
        /*0fcc*/ 	.word	0x00000003
        /*0fd0*/ 	.word	0x00016860
        /*0fd4*/ 	.short	0x010a
        /*0fd6*/ 	.byte	0x3f
	.zero		1


	//----- nvinfo : EIATTR_NUM_MBARRIERS
	.align		4
.L_295:
        /*0fd8*/ 	.byte	0x03, 0x38
        /*0fda*/ 	.short	0x0016


	//----- nvinfo : EIATTR_EXIT_INSTR_OFFSETS
	.align		4
        /*0fdc*/ 	.byte	0x04, 0x1c
        /*0fde*/ 	.short	(.L_297 - .L_296)


	//   ....[0]....
.L_296:
        /*0fe0*/ 	.word	0x000009b0


	//   ....[1]....
        /*0fe4*/ 	.word	0x0000b4f0


	//   ....[2]....
        /*0fe8*/ 	.word	0x000111e0


	//----- nvinfo : EIATTR_MAX_THREADS
	.align		4
.L_297:
        /*0fec*/ 	.byte	0x04, 0x05
        /*0fee*/ 	.short	(.L_299 - .L_298)
.L_298:
        /*0ff0*/ 	.word	0x00000200
        /*0ff4*/ 	.word	0x00000001
        /*0ff8*/ 	.word	0x00000001


	//----- nvinfo : EIATTR_CRS_STACK_SIZE
	.align		4
.L_299:
        /*0ffc*/ 	.byte	0x04, 0x1e
        /*0ffe*/ 	.short	(.L_301 - .L_300)
.L_300:
        /*1000*/ 	.word	0x00000000


	//----- nvinfo : EIATTR_CBANK_PARAM_SIZE
	.align		4
.L_301:
        /*1004*/ 	.byte	0x03, 0x19
        /*1006*/ 	.short	0x0af0


	//----- nvinfo : EIATTR_PARAM_CBANK
	.align		4
        /*1008*/ 	.byte	0x04, 0x0a
        /*100a*/ 	.short	(.L_303 - .L_302)
	.align		4
.L_302:
        /*100c*/ 	.word	index@(.nv.constant0._ZN7cutlass13device_kernelIN5flash11enable_sm90INS1_16FlashAttnFwdSm90INS1_25CollectiveMainloopFwdSm90ILi2EN4cute5tupleIJNS5_1CILi1EEES8_S8_EEENS6_IJNS7_ILi192EEENS7_ILi128EEENS7_ILi64EEEEEELi64ENS_10bfloat16_tEfNS_4arch4Sm90ELb1ELb0ELb1ELb1ELb1ELb0ELb0ELb1ELb1ELb1ELb0ELb0EEENS1_21CollectiveEpilogueFwdINS6_IJSA_SC_SB_EEES9_SE_SG_Li384ELb1ELb1ELb0ELb0EEENS1_36VarlenDynamicPersistentTileSchedulerILi192ELi128ELi384ELi128ELb0ELb1ELb1ELb1ELb1ELb1EEEEEEEEEvNT_6ParamsE)
        /*1010*/ 	.short	0x0210
        /*1012*/ 	.short	0x0af0


	//----- nvinfo : EIATTR_SW_WAR
	.align		4
.L_303:
        /*1014*/ 	.byte	0x04, 0x36
        /*1016*/ 	.short	(.L_305 - .L_304)
.L_304:
        /*1018*/ 	.word	0x00000008
.L_305:


//--------------------- .nv.info._ZN7cutlass13device_kernelIN5flash11enable_sm90INS1_16FlashAttnFwdSm90INS1_25CollectiveMainloopFwdSm90ILi2EN4cute5tupleIJNS5_1CILi1EEES8_S8_EEENS6_IJNS7_ILi192EEENS7_ILi128EEENS7_ILi64EEEEEELi64ENS_10bfloat16_tEfNS_4arch4Sm90ELb1ELb0ELb1ELb1ELb1ELb1ELb0ELb1ELb1ELb1ELb0ELb0EEENS1_21CollectiveEpilogueFwdINS6_IJSA_SC_SB_EEES9_SE_SG_Li384ELb1ELb1ELb0ELb0EEENS1_36VarlenDynamicPersistentTileSchedulerILi192ELi128ELi384ELi128ELb0ELb1ELb1ELb1ELb1ELb1EEEEEEEEEvNT_6ParamsE --------------------------
	.section	.nv.info._ZN7cutlass13device_kernelIN5flash11enable_sm90INS1_16FlashAttnFwdSm90INS1_25CollectiveMainloopFwdSm90ILi2EN4cute5tupleIJNS5_1CILi1EEES8_S8_EEENS6_IJNS7_ILi192EEENS7_ILi128EEENS7_ILi64EEEEEELi64ENS_10bfloat16_tEfNS_4arch4Sm90ELb1ELb0ELb1ELb1ELb1ELb1ELb0ELb1ELb1ELb1ELb0ELb0EEENS1_21CollectiveEpilogueFwdINS6_IJSA_SC_SB_EEES9_SE_SG_Li384ELb1ELb1ELb0ELb0EEENS1_36VarlenDynamicPersistentTileSchedulerILi192ELi128ELi384ELi128ELb0ELb1ELb1ELb1ELb1ELb1EEEEEEEEEvNT_6ParamsE,"",@"SHT_CUDA_INFO"
	.sectionflags	@""
	.align	4


	//----- nvinfo : EIATTR_CUDA_API_VERSION
	.align		4
        /*0000*/ 	.byte	0x04, 0x37
        /*0002*/ 	.short	(.L_307 - .L_306)
.L_306:
        /*0004*/ 	.word	0x00000082


	//----- nvinfo : EIATTR_KPARAM_INFO
	.align		4
.L_307:
        /*0008*/ 	.byte	0x04, 0x17
        /*000a*/ 	.short	(.L_309 - .L_308)
.L_308:
        /*000c*/ 	.word	0x00000000
        /*0010*/ 	.short	0x0000
        /*0012*/ 	.short	0x0070
        /*0014*/ 	.byte	0x00, 0xf0, 0x01, 0x2a


	//----- nvinfo : EIATTR_SPARSE_MMA_MASK
	.align		4
.L_309:
        /*0018*/ 	.byte	0x03, 0x50
        /*001a*/ 	.short	0x0000


	//----- nvinfo : EIATTR_MAXREG_COUNT
	.align		4
        /*001c*/ 	.byte	0x03, 0x1b
        /*001e*/ 	.short	0x0080


	//----- nvinfo : EIATTR_NUM_BARRIERS
	.align		4
        /*0020*/ 	.byte	0x02, 0x4c
        /*0022*/ 	.byte	0x10
	.zero		1


	//----- nvinfo : EIATTR_EXTERNS
	.align		4
        /*0024*/ 	.byte	0x04, 0x0f
        /*0026*/ 	.short	(.L_311 - .L_310)


	//   ....[0]....
	.align		4
.L_310:
        /*0028*/ 	.word	index@(__assertfail)


	//----- nvinfo : EIATTR_ANNOTATIONS
	.align		4
.L_311:
        /*002c*/ 	.byte	0x04, 0x55
        /*002e*/ 	.short	(.L_313 - .L_312)


	//   ....[0]....
.L_312:
        /* <DEDUP_REMOVED lines=84> */


	//----- nvinfo : EIATTR_MERCURY_ISA_VERSION
	.align		4
.L_313:
        /*0558*/ 	.byte	0x03, 0x5f
        /*055a*/ 	.short	0x0101


	//----- nvinfo : EIATTR_UNUSED_LOAD_BYTE_OFFSET
	.align		4
        /*055c*/ 	.byte	0x04, 0x44
        /*055e*/ 	.short	(.L_315 - .L_314)


	//   ....[0]....
.L_314:
        /*0560*/ 	.word	0x00000a60
        /*0564*/ 	.word	0x0000fff0


	//   ....[1]....
        /*0568*/ 	.word	0x00011f80
        /*056c*/ 	.word	0x0000fff0


	//----- nvinfo : EIATTR_INT_WARP_WIDE_INSTR_OFFSETS
	.align		4
.L_315:
        /*0570*/ 	.byte	0x04, 0x31
        /*0572*/ 	.short	(.L_317 - .L_316)


	//   ....[0]....
.L_316:
        /*0574*/ 	.word	0x00000120


	//   ....[1]....
        /*0578*/ 	.word	0x000001c0


	//   ....[2]....
        /*057c*/ 	.word	0x00000230


	//   ....[3]....
        /*0580*/ 	.word	0x00015ab0


	//   ....[4]....
        /*0584*/ 	.word	0x00015b40


	//   ....[5]....
        /*0588*/ 	.word	0x00018e30


	//   ....[6]....
        /*058c*/ 	.word	0x00018ec0


	//----- nvinfo : EIATTR_COOP_GROUP_MASK_REGIDS
	.align		4
.L_317:
        /*0590*/ 	.byte	0x04, 0x29
        /*0592*/ 	.short	(.L_319 - .L_318)


	//   ....[0]....
.L_318:
        /*0594*/ 	.word	0xffffffff


	//   ....[1]....
        /*0598*/ 	.word	0xffffffff


	//   ....[2]....
        /*059c*/ 	.word	0xffffffff


	//   ....[3]....
        /*05a0*/ 	.word	0xffffffff


	//   ....[4]....
        /*05a4*/ 	.word	0xffffffff


	//   ....[5]....
        /*05a8*/ 	.word	0xffffffff


	//   ....[6]....
        /*05ac*/ 	.word	0xffffffff


	//   ....[7]....
        /*05b0*/ 	.word	0xffffffff


	//   ....[8]....
        /*05b4*/ 	.word	0xffffffff


	//   ....[9]....
        /*05b8*/ 	.word	0xffffffff


	//   ....[10]....
        /*05bc*/ 	.word	0xffffffff


	//   ....[11]....
        /*05c0*/ 	.word	0xffffffff


	//   ....[12]....
        /*05c4*/ 	.word	0xffffffff


	//   ....[13]....
        /*05c8*/ 	.word	0xffffffff


	//   ....[14]....
        /*05cc*/ 	.word	0xffffffff


	//   ....[15]....
        /*05d0*/ 	.word	0xffffffff


	//   ....[16]....
        /*05d4*/ 	.word	0xffffffff


	//   ....[17]....
        /*05d8*/ 	.word	0xffffffff


	//   ....[18]....
        /*05dc*/ 	.word	0xffffffff


	//   ....[19]....
        /*05e0*/ 	.word	0xffffffff


	//   ....[20]....
        /*05e4*/ 	.word	0xffffffff


	//   ....[21]....
        /*05e8*/ 	.word	0xffffffff


	//   ....[22]....
        /*05ec*/ 	.word	0xffffffff


	//   ....[23]....
        /*05f0*/ 	.word	0xffffffff


	//   ....[24]....
        /*05f4*/ 	.word	0xffffffff


	//   ....[25]....
        /*05f8*/ 	.word	0xffffffff


	//   ....[26]....
        /*05fc*/ 	.word	0xffffffff


	//   ....[27]....
        /*0600*/ 	.word	0xffffffff


	//   ....[28]....
        /*0604*/ 	.word	0xffffffff


	//   ....[29]....
        /*0608*/ 	.word	0xffffffff


	//   ....[30]....
        /*060c*/ 	.word	0xffffffff


	//   ....[31]....
        /*0610*/ 	.word	0xffffffff


	//   ....[32]....
        /*0614*/ 	.word	0xffffffff


	//   ....[33]....
        /*0618*/ 	.word	0xffffffff


	//   ....[34]....
        /*061c*/ 	.word	0xffffffff


	//   ....[35]....
        /*0620*/ 	.word	0xffffffff


	//   ....[36]....
        /*0624*/ 	.word	0xffffffff


	//   ....[37]....
        /*0628*/ 	.word	0xffffffff


	//   ....[38]....
        /*062c*/ 	.word	0xffffffff


	//   ....[39]....
        /*0630*/ 	.word	0xffffffff


	//   ....[40]....
        /*0634*/ 	.word	0xffffffff


	//   ....[41]....
        /*0638*/ 	.word	0xffffffff


	//   ....[42]....
        /*063c*/ 	.word	0xffffffff


	//   ....[43]....
        /*0640*/ 	.word	0xffffffff


	//   ....[44]....
        /*0644*/ 	.word	0xffffffff


	//   ....[45]....
        /*0648*/ 	.word	0xffffffff


	//   ....[46]....
        /*064c*/ 	.word	0xffffffff


	//   ....[47]....
        /*0650*/ 	.word	0xffffffff


	//   ....[48]....
        /*0654*/ 	.word	0xffffffff


	//   ....[49]....
        /*0658*/ 	.word	0xffffffff


	//   ....[50]....
        /*065c*/ 	.word	0xffffffff


	//   ....[51]....
        /*0660*/ 	.word	0xffffffff


	//   ....[52]....
        /*0664*/ 	.word	0xffffffff


	//   ....[53]....
        /*0668*/ 	.word	0xffffffff


	//   ....[54]....
        /*066c*/ 	.word	0xffffffff


	//   ....[55]....
        /*0670*/ 	.word	0xffffffff


	//   ....[56]....
        /*0674*/ 	.word	0xffffffff


	//   ....[57]....
        /*0678*/ 	.word	0xffffffff


	//   ....[58]....
        /*067c*/ 	.word	0xffffffff


	//   ....[59]....
        /*0680*/ 	.word	0xffffffff


	//   ....[60]....
        /*0684*/ 	.word	0xffffffff


	//   ....[61]....
        /*0688*/ 	.word	0xffffffff


	//   ....[62]....
        /*068c*/ 	.word	0xffffffff


	//   ....[63]....
        /*0690*/ 	.word	0xffffffff


	//   ....[64]....
        /*0694*/ 	.word	0xffffffff


	//   ....[65]....
        /*0698*/ 	.word	0xffffffff


	//   ....[66]....
        /*069c*/ 	.word	0xffffffff


	//   ....[67]....
        /*06a0*/ 	.word	0xffffffff


	//   ....[68]....
        /*06a4*/ 	.word	0xffffffff


	//   ....[69]....
        /*06a8*/ 	.word	0xffffffff


	//   ....[70]....
        /*06ac*/ 	.word	0xffffffff


	//   ....[71]....
        /*06b0*/ 	.word	0xffffffff


	//   ....[72]....
        /*06b4*/ 	.word	0xffffffff


	//   ....[73]....
        /*06b8*/ 	.word	0xffffffff


	//   ....[74]....
        /*06bc*/ 	.word	0xffffffff


	//   ....[75]....
        /*06c0*/ 	.word	0xffffffff


	//   ....[76]....
        /*06c4*/ 	.word	0xffffffff


	//   ....[77]....
        /*06c8*/ 	.word	0xffffffff


	//   ....[78]....
        /*06cc*/ 	.word	0xffffffff


	//   ....[79]....
        /*06d0*/ 	.word	0xffffffff


	//   ....[80]....
        /*06d4*/ 	.word	0xffffffff


	//   ....[81]....
        /*06d8*/ 	.word	0xffffffff


	//   ....[82]....
        /*06dc*/ 	.word	0xffffffff


	//   ....[83]....
        /*06e0*/ 	.word	0xffffffff


	//   ....[84]....
        /*06e4*/ 	.word	0xffffffff


	//   ....[85]....
        /*06e8*/ 	.word	0xffffffff


	//   ....[86]....
        /*06ec*/ 	.word	0xffffffff


	//   ....[87]....
        /*06f0*/ 	.word	0xffffffff


	//   ....[88]....
        /*06f4*/ 	.word	0xffffffff


	//   ....[89]....
        /*06f8*/ 	.word	0xffffffff


	//   ....[90]....
        /*06fc*/ 	.word	0xffffffff


	//   ....[91]....
        /*0700*/ 	.word	0xffffffff


	//   ....[92]....
        /*0704*/ 	.word	0xffffffff


	//   ....[93]....
        /*0708*/ 	.word	0xffffffff


	//   ....[94]....
        /*070c*/ 	.word	0xffffffff


	//   ....[95]....
        /*0710*/ 	.word	0xffffffff


	//   ....[96]....
        /*0714*/ 	.word	0xffffffff


	//   ....[97]....
        /*0718*/ 	.word	0xffffffff


	//   ....[98]....
        /*071c*/ 	.word	0xffffffff


	//   ....[99]....
        /*0720*/ 	.word	0xffffffff


	//   ....[100]....
        /*0724*/ 	.word	0xffffffff


	//   ....[101]....
        /*0728*/ 	.word	0xffffffff


	//   ....[102]....
        /*072c*/ 	.word	0xffffffff


	//   ....[103]....
        /*0730*/ 	.word	0xffffffff


	//   ....[104]....
        /*0734*/ 	.word	0xffffffff


	//   ....[105]....
        /*0738*/ 	.word	0xffffffff


	//   ....[106]....
        /*073c*/ 	.word	0xffffffff


	//   ....[107]....
        /*0740*/ 	.word	0xffffffff


	//   ....[108]....
        /*0744*/ 	.word	0xffffffff


	//   ....[109]....
        /*0748*/ 	.word	0xffffffff


	//   ....[110]....
        /*074c*/ 	.word	0xffffffff


	//   ....[111]....
        /*0750*/ 	.word	0xffffffff


	//   ....[112]....
        /*0754*/ 	.word	0xffffffff


	//   ....[113]....
        /*0758*/ 	.word	0xffffffff


	//   ....[114]....
        /*075c*/ 	.word	0xffffffff


	//   ....[115]....
        /*0760*/ 	.word	0xffffffff


	//   ....[116]....
        /*0764*/ 	.word	0xffffffff


	//   ....[117]....
        /*0768*/ 	.word	0xffffffff


	//   ....[118]....
        /*076c*/ 	.word	0xffffffff


	//   ....[119]....
        /*0770*/ 	.word	0xffffffff


	//   ....[120]....
        /*0774*/ 	.word	0xffffffff


	//   ....[121]....
        /*0778*/ 	.word	0xffffffff


	//   ....[122]....
        /*077c*/ 	.word	0xffffffff


	//   ....[123]....
        /*0780*/ 	.word	0xffffffff


	//   ....[124]....
        /*0784*/ 	.word	0xffffffff


	//   ....[125]....
        /*0788*/ 	.word	0xffffffff


	//   ....[126]....
        /*078c*/ 	.word	0xffffffff


	//   ....[127]....
        /*0790*/ 	.word	0xffffffff


	//   ....[128]....
        /*0794*/ 	.word	0xffffffff


	//   ....[129]....
        /*0798*/ 	.word	0xffffffff


	//   ....[130]....
        /*079c*/ 	.word	0xffffffff


	//   ....[131]....
        /*07a0*/ 	.word	0xffffffff


	//   ....[132]....
        /*07a4*/ 	.word	0xffffffff


	//   ....[133]....
        /*07a8*/ 	.word	0xffffffff


	//   ....[134]....
        /*07ac*/ 	.word	0xffffffff


	//   ....[135]....
        /*07b0*/ 	.word	0xffffffff


	//   ....[136]....
        /*07b4*/ 	.word	0xffffffff


	//   ....[137]....
        /*07b8*/ 	.word	0xffffffff


	//   ....[138]....
        /*07bc*/ 	.word	0xffffffff


	//   ....[139]....
        /*07c0*/ 	.word	0xffffffff


	//   ....[140]....
        /*07c4*/ 	.word	0xffffffff


	//   ....[141]....
        /*07c8*/ 	.word	0xffffffff


	//   ....[142]....
        /*07cc*/ 	.word	0xffffffff


	//   ....[143]....
        /*07d0*/ 	.word	0xffffffff


	//   ....[144]....
        /*07d4*/ 	.word	0xffffffff


	//   ....[145]....
        /*07d8*/ 	.word	0xffffffff


	//   ....[146]....
        /*07dc*/ 	.word	0xffffffff


	//   ....[147]....
        /*07e0*/ 	.word	0xffffffff


	//   ....[148]....
        /*07e4*/ 	.word	0xffffffff


	//   ....[149]....
        /*07e8*/ 	.word	0xffffffff


	//   ....[150]....
        /*07ec*/ 	.word	0xffffffff


	//   ....[151]....
        /*07f0*/ 	.word	0xffffffff


	//   ....[152]....
        /*07f4*/ 	.word	0xffffffff


	//   ....[153]....
        /*07f8*/ 	.word	0xffffffff


	//   ....[154]....
        /*07fc*/ 	.word	0xffffffff


	//   ....[155]....
        /*0800*/ 	.word	0xffffffff


	//   ....[156]....
        /*0804*/ 	.word	0xffffffff


	//   ....[157]....
        /*0808*/ 	.word	0xffffffff


	//   ....[158]....
        /*080c*/ 	.word	0xffffffff


	//   ....[159]....
        /*0810*/ 	.word	0xffffffff


	//   ....[160]....
        /*0814*/ 	.word	0xffffffff


	//   ....[161]....
        /*0818*/ 	.word	0xffffffff


	//   ....[162]....
        /*081c*/ 	.word	0xffffffff


	//   ....[163]....
        /*0820*/ 	.word	0xffffffff


	//   ....[164]....
        /*0824*/ 	.word	0xffffffff


	//   ....[165]....
        /*0828*/ 	.word	0xffffffff


	//   ....[166]....
        /*082c*/ 	.word	0xffffffff


	//   ....[167]....
        /*0830*/ 	.word	0xffffffff


	//   ....[168]....
        /*0834*/ 	.word	0xffffffff


	//   ....[169]....
        /*0838*/ 	.word	0xffffffff


	//   ....[170]....
        /*083c*/ 	.word	0xffffffff


	//   ....[171]....
        /*0840*/ 	.word	0xffffffff


	//   ....[172]....
        /*0844*/ 	.word	0xffffffff


	//   ....[173]....
        /*0848*/ 	.word	0xffffffff


	//   ....[174]....
        /*084c*/ 	.word	0xffffffff


	//   ....[175]....
        /*0850*/ 	.word	0xffffffff


	//   ....[176]....
        /*0854*/ 	.word	0xffffffff


	//   ....[177]....
        /*0858*/ 	.word	0xffffffff


	//   ....[178]....
        /*085c*/ 	.word	0xffffffff


	//   ....[179]....
        /*0860*/ 	.word	0xffffffff


	//   ....[180]....
        /*0864*/ 	.word	0xffffffff


	//   ....[181]....
        /*0868*/ 	.word	0xffffffff


	//   ....[182]....
        /*086c*/ 	.word	0xffffffff


	//   ....[183]....
        /*0870*/ 	.word	0xffffffff


	//   ....[184]....
        /*0874*/ 	.word	0xffffffff


	//   ....[185]....
        /*0878*/ 	.word	0xffffffff


	//   ....[186]....
        /*087c*/ 	.word	0xffffffff


	//   ....[187]....
        /*0880*/ 	.word	0xffffffff


	//   ....[188]....
        /*0884*/ 	.word	0xffffffff


	//   ....[189]....
        /*0888*/ 	.word	0xffffffff


	//   ....[190]....
        /*088c*/ 	.word	0xffffffff


	//   ....[191]....
        /*0890*/ 	.word	0xffffffff


	//   ....[192]....
        /*0894*/ 	.word	0xffffffff


	//   ....[193]....
        /*0898*/ 	.word	0xffffffff


	//   ....[194]....
        /*089c*/ 	.word	0xffffffff


	//   ....[195]....
        /*08a0*/ 	.word	0xffffffff


	//   ....[196]....
        /*08a4*/ 	.word	0xffffffff


	//   ....[197]....
        /*08a8*/ 	.word	0xffffffff


	//   ....[198]....
        /*08ac*/ 	.word	0xffffffff


	//   ....[199]....
        /*08b0*/ 	.word	0xffffffff


	//   ....[200]....
        /*08b4*/ 	.word	0xffffffff


	//   ....[201]....
        /*08b8*/ 	.word	0xffffffff


	//   ....[202]....
        /*08bc*/ 	.word	0xffffffff


	//   ....[203]....
        /*08c0*/ 	.word	0x0500000f


	//   ....[204]....
        /*08c4*/ 	.word	0x0500000f


	//   ....[205]....
        /*08c8*/ 	.word	0x0500000f


	//   ....[206]....
        /*08cc*/ 	.word	0x0500000f


	//   ....[207]....
        /*08d0*/ 	.word	0x0500000f


	//   ....[208]....
        /*08d4*/ 	.word	0x0500000f


	//   ....[209]....
        /*08d8*/ 	.word	0x0500000f


	//   ....[210]....
        /*08dc*/ 	.word	0x0500000f


	//   ....[211]....
        /*08e0*/ 	.word	0x0500000f


	//   ....[212]....
        /*08e4*/ 	.word	0x0500000f


	//   ....[213]....
        /*08e8*/ 	.word	0x0500000f


	//   ....[214]....
        /*08ec*/ 	.word	0x0500000f


	//   ....[215]....
        /*08f0*/ 	.word	0x0500000f


	//   ....[216]....
        /*08f4*/ 	.word	0x0500000f


	//   ....[217]....
        /*08f8*/ 	.word	0x0500000f


	//   ....[218]....
        /*08fc*/ 	.word	0x0500000f


	//   ....[219]....
        /*0900*/ 	.word	0x0500000f


	//   ....[220]....
        /*0904*/ 	.word	0x0500000f


	//   ....[221]....
        /*0908*/ 	.word	0x0500000f


	//   ....[222]....
        /*090c*/ 	.word	0x0500000f


	//   ....[223]....
        /*0910*/ 	.word	0x0500000f


	//   ....[224]....
        /*0914*/ 	.word	0x0500000f


	//   ....[225]....
        /*0918*/ 	.word	0x0500000f


	//   ....[226]....
        /*091c*/ 	.word	0x0500000f


	//   ....[227]....
        /*0920*/ 	.word	0x0500000f


	//   ....[228]....
        /*0924*/ 	.word	0x0500000f


	//   ....[229]....
        /*0928*/ 	.word	0x0500000f


	//   ....[230]....
        /*092c*/ 	.word	0x0500000f


	//   ....[231]....
        /*0930*/ 	.word	0x0500000f


	//   ....[232]....
        /*0934*/ 	.word	0x0500000f


	//   ....[233]....
        /*0938*/ 	.word	0x0500000f


	//   ....[234]....
        /*093c*/ 	.word	0x0500000f


	//   ....[235]....
        /*0940*/ 	.word	0x0500000f


	//   ....[236]....
        /*0944*/ 	.word	0x0500000f


	//   ....[237]....
        /*0948*/ 	.word	0x0500000f


	//   ....[238]....
        /*094c*/ 	.word	0x0500000f


	//   ....[239]....
        /*0950*/ 	.word	0x0500000f


	//   ....[240]....
        /*0954*/ 	.word	0x0500000f


	//   ....[241]....
        /*0958*/ 	.word	0x0500000f


	//   ....[242]....
        /*095c*/ 	.word	0x0500000f


	//   ....[243]....
        /*0960*/ 	.word	0x0500000f


	//   ....[244]....
        /*0964*/ 	.word	0x0500000f


	//   ....[245]....
        /*0968*/ 	.word	0x0500000f


	//   ....[246]....
        /*096c*/ 	.word	0x0500000f


	//   ....[247]....
        /*0970*/ 	.word	0x0500000f


	//   ....[248]....
        /*0974*/ 	.word	0x0500000f


	//   ....[249]....
        /*0978*/ 	.word	0x0500000f


	//   ....[250]....
        /*097c*/ 	.word	0x0500000f


	//   ....[251]....
        /*0980*/ 	.word	0x0500000f


	//   ....[252]....
        /*0984*/ 	.word	0x0500000f


	//   ....[253]....
        /*0988*/ 	.word	0x0500000f


	//   ....[254]....
        /*098c*/ 	.word	0x0500000f


	//   ....[255]....
        /*0990*/ 	.word	0x0500000f


	//   ....[0]....
        /*0994*/ 	.word	0x0500000f


	//   ....[1]....
        /*0998*/ 	.word	0x0500000f


	//   ....[2]....
        /*099c*/ 	.word	0x0500000f


	//   ....[3]....
        /*09a0*/ 	.word	0x0500000f


	//   ....[4]....
        /*09a4*/ 	.word	0x0500000f


	//   ....[5]....
        /*09a8*/ 	.word	0x0500000f


	//   ....[6]....
        /*09ac*/ 	.word	0x0500000f


	//   ....[7]....
        /*09b0*/ 	.word	0x0500000f


	//   ....[8]....
        /*09b4*/ 	.word	0x0500000f


	//   ....[9]....
        /*09b8*/ 	.word	0x0500000f


	//   ....[10]....
        /*09bc*/ 	.word	0x0500000f


	//   ....[11]....
        /*09c0*/ 	.word	0x0500000f


	//   ....[12]....
        /*09c4*/ 	.word	0x0500000f


	//   ....[13]....
        /*09c8*/ 	.word	0x0500000f


	//   ....[14]....
        /*09cc*/ 	.word	0x0500000f


	//   ....[15]....
        /*09d0*/ 	.word	0x0500000f


	//   ....[16]....
        /*09d4*/ 	.word	0x0500000f


	//   ....[17]....
        /*09d8*/ 	.word	0x0500000f


	//   ....[18]....
        /*09dc*/ 	.word	0x0500000f


	//   ....[19]....
        /*09e0*/ 	.word	0x0500000f


	//   ....[20]....
        /*09e4*/ 	.word	0x0500000f


	//   ....[21]....
        /*09e8*/ 	.word	0x0500000f


	//   ....[22]....
        /*09ec*/ 	.word	0x0500000f


	//   ....[23]....
        /*09f0*/ 	.word	0x0500000f


	//   ....[24]....
        /*09f4*/ 	.word	0x0500000f


	//   ....[25]....
        /*09f8*/ 	.word	0x0500000f


	//   ....[26]....
        /*09fc*/ 	.word	0x0500000f


	//   ....[27]....
        /*0a00*/ 	.word	0x0500000f


	//   ....[28]....
        /*0a04*/ 	.word	0x0500000f


	//   ....[29]....
        /*0a08*/ 	.word	0x0500000f


	//   ....[30]....
        /*0a0c*/ 	.word	0x0500000f


	//   ....[31]....
        /*0a10*/ 	.word	0x0500000f


	//   ....[32]....
        /*0a14*/ 	.word	0x0500000f


	//   ....[33]....
        /*0a18*/ 	.word	0x0500000f


	//   ....[34]....
        /*0a1c*/ 	.word	0x0500000f


	//   ....[35]....
        /*0a20*/ 	.word	0x0500000f


	//   ....[36]....
        /*0a24*/ 	.word	0x0500000f


	//   ....[37]....
        /*0a28*/ 	.word	0x0500000f


	//   ....[38]....
        /*0a2c*/ 	.word	0x0500000f


	//   ....[39]....
        /*0a30*/ 	.word	0x0500000f


	//   ....[40]....
        /*0a34*/ 	.word	0x0500000f


	//   ....[41]....
        /*0a38*/ 	.word	0x0500000f


	//   ....[42]....
        /*0a3c*/ 	.word	0x0500000f


	//   ....[43]....
        /*0a40*/ 	.word	0x0500000f


	//   ....[44]....
        /*0a44*/ 	.word	0x0500000f


	//   ....[45]....
        /*0a48*/ 	.word	0x0500000f


	//   ....[46]....
        /*0a4c*/ 	.word	0x0500000f


	//   ....[47]....
        /*0a50*/ 	.word	0x0500000f


	//   ....[48]....
        /*0a54*/ 	.word	0x0500000f


	//   ....[49]....
        /*0a58*/ 	.word	0x0500000f


	//   ....[50]....
        /*0a5c*/ 	.word	0x0500000f


	//   ....[51]....
        /*0a60*/ 	.word	0x0500000f


	//   ....[52]....
        /*0a64*/ 	.word	0x0500000f


	//   ....[53]....
        /*0a68*/ 	.word	0x0500000f


	//   ....[54]....
        /*0a6c*/ 	.word	0x0500000f


	//   ....[55]....
        /*0a70*/ 	.word	0x0500000f


	//   ....[56]....
        /*0a74*/ 	.word	0x0500000f


	//   ....[57]....
        /*0a78*/ 	.word	0x0500000f


	//   ....[58]....
        /*0a7c*/ 	.word	0x0500000f


	//   ....[59]....
        /*0a80*/ 	.word	0x0500000f


	//   ....[60]....
        /*0a84*/ 	.word	0x0500000f


	//   ....[61]....
        /*0a88*/ 	.word	0x0500000f


	//   ....[62]....
        /*0a8c*/ 	.word	0x0500000f


	//   ....[63]....
        /*0a90*/ 	.word	0x0500000f


	//   ....[64]....
        /*0a94*/ 	.word	0x0500000f


	//   ....[65]....
        /*0a98*/ 	.word	0x0500000f


	//   ....[66]....
        /*0a9c*/ 	.word	0x0500000f


	//   ....[67]....
        /*0aa0*/ 	.word	0x0500000f


	//   ....[68]....
        /*0aa4*/ 	.word	0x0500000f


	//   ....[69]....
        /*0aa8*/ 	.word	0x0500000f


	//   ....[70]....
        /*0aac*/ 	.word	0x0500000f


	//   ....[71]....
        /*0ab0*/ 	.word	0x0500000f


	//   ....[72]....
        /*0ab4*/ 	.word	0x0500000f


	//   ....[73]....
        /*0ab8*/ 	.word	0x0500000f


	//   ....[74]....
        /*0abc*/ 	.word	0x0500000f


	//   ....[75]....
        /*0ac0*/ 	.word	0x0500000f


	//   ....[76]....
        /*0ac4*/ 	.word	0x0500000f


	//   ....[77]....
        /*0ac8*/ 	.word	0x0500000f


	//   ....[78]....
        /*0acc*/ 	.word	0x0500000f


	//   ....[79]....
        /*0ad0*/ 	.word	0x0500000f


	//   ....[80]....
        /*0ad4*/ 	.word	0x0500000f


	//   ....[81]....
        /*0ad8*/ 	.word	0x0500000f


	//   ....[82]....
        /*0adc*/ 	.word	0x0500000f


	//   ....[83]....
        /*0ae0*/ 	.word	0x0500000f


	//   ....[84]....
        /*0ae4*/ 	.word	0x0500000f


	//   ....[85]....
        /*0ae8*/ 	.word	0x0500000f


	//   ....[86]....
        /*0aec*/ 	.word	0x0500000f


	//   ....[87]....
        /*0af0*/ 	.word	0x0500000f


	//   ....[88]....
        /*0af4*/ 	.word	0x0500000f


	//   ....[89]....
        /*0af8*/ 	.word	0x0500000f


	//   ....[90]....
        /*0afc*/ 	.word	0x0500000f


	//   ....[91]....
        /*0b00*/ 	.word	0x0500000f


	//----- nvinfo : EIATTR_COOP_GROUP_INSTR_OFFSETS
	.align		4
.L_319:
        /*0b04*/ 	.byte	0x04, 0x28
        /*0b06*/ 	.short	(.L_321 - .L_320)


	//   ....[0]....
.L_320:
        /*0b08*/ 	.word	0x00000060


	//   ....[1]....
        /*0b0c*/ 	.word	0x00000130


	//   ....[2]....
        /*0b10*/ 	.word	0x000001e0


	//   ....[3]....
        /*0b14*/ 	.word	0x000003a0


	//   ....[4]....
        /*0b18*/ 	.word	0x00000500


	//   ....[5]....
        /*0b1c*/ 	.word	0x00000620


	//   ....[6]....
        /*0b20*/ 	.word	0x00000780


	//   ....[7]....
        /*0b24*/ 	.word	0x00002bd0


	//   ....[8]....
        /*0b28*/ 	.word	0x00002be0


	//   ....[9]....
        /*0b2c*/ 	.word	0x00003320


	//   ....[10]....
        /*0b30*/ 	.word	0x00003330


	//   ....[11]....
        /*0b34*/ 	.word	0x00004050


	//   ....[12]....
        /*0b38*/ 	.word	0x00004060


	//   ....[13]....
        /*0b3c*/ 	.word	0x00004880


	//   ....[14]....
        /*0b40*/ 	.word	0x00004890


	//   ....[15]....
        /*0b44*/ 	.word	0x000052e0


	//   ....[16]....
        /*0b48*/ 	.word	0x000052f0


	//   ....[17]....
        /*0b4c*/ 	.word	0x00005400


	//   ....[18]....
        /*0b50*/ 	.word	0x00005410


	//   ....[19]....
        /*0b54*/ 	.word	0x000057a0


	//   ....[20]....
        /*0b58*/ 	.word	0x000057c0


	//   ....[21]....
        /*0b5c*/ 	.word	0x000058a0


	//   ....[22]....
        /*0b60*/ 	.word	0x000058c0


	//   ....[23]....
        /*0b64*/ 	.word	0x00005e00


	//   ....[24]....
        /*0b68*/ 	.word	0x000065b0


	//   ....[25]....
        /*0b6c*/ 	.word	0x000065c0


	//   ....[26]....
        /*0b70*/ 	.word	0x000065d0


	//   ....[27]....
        /*0b74*/ 	.word	0x000065e0


	//   ....[28]....
        /*0b78*/ 	.word	0x00006930


	//   ....[29]....
        /*0b7c*/ 	.word	0x00006940


	//   ....[30]....
        /*0b80*/ 	.word	0x00006950


	//   ....[31]....
        /*0b84*/ 	.word	0x00006960


	//   ....[32]....
        /*0b88*/ 	.word	0x00007d90


	//   ....[33]....
        /*0b8c*/ 	.word	0x00007da0


	//   ....[34]....
        /*0b90*/ 	.word	0x00007db0


	//   ....[35]....
        /*0b94*/ 	.word	0x00007dc0


	//   ....[36]....
        /*0b98*/ 	.word	0x00007ec0


	//   ....[37]....
        /*0b9c*/ 	.word	0x00007ee0


	//   ....[38]....
        /*0ba0*/ 	.word	0x00007f80


	//   ....[39]....
        /*0ba4*/ 	.word	0x00007fb0


	//   ....[40]....
        /*0ba8*/ 	.word	0x00009b60


	//   ....[41]....
        /*0bac*/ 	.word	0x0000a3c0


	//   ....[42]....
        /*0bb0*/ 	.word	0x0000a3e0


	//   ....[43]....
        /*0bb4*/ 	.word	0x0000a400


	//   ....[44]....
        /*0bb8*/ 	.word	0x0000af30


	//   ....[45]....
        /*0bbc*/ 	.word	0x0000af50


	//   ....[46]....
        /*0bc0*/ 	.word	0x0000c9d0


	//   ....[47]....
        /*0bc4*/ 	.word	0x0000ca00


	//   ....[48]....
        /*0bc8*/ 	.word	0x0000d2b0


	//   ....[49]....
        /*0bcc*/ 	.word	0x0000d320


	//   ....[50]....
        /*0bd0*/ 	.word	0x0000de30


	//   ....[51]....
        /*0bd4*/ 	.word	0x0000de50


	//   ....[52]....
        /*0bd8*/ 	.word	0x0000ffe0


	//   ....[53]....
        /*0bdc*/ 	.word	0x00010040


	//   ....[54]....
        /*0be0*/ 	.word	0x00010410


	//   ....[55]....
        /*0be4*/ 	.word	0x00010430


	//   ....[56]....
        /*0be8*/ 	.word	0x00011700


	//   ....[57]....
        /*0bec*/ 	.word	0x000119e0


	//   ....[58]....
        /*0bf0*/ 	.word	0x00011a60


	//   ....[59]....
        /*0bf4*/ 	.word	0x00011a70


	//   ....[60]....
        /*0bf8*/ 	.word	0x00012740


	//   ....[61]....
        /*0bfc*/ 	.word	0x00012770


	//   ....[62]....
        /*0c00*/ 	.word	0x00012790


	//   ....[63]....
        /*0c04*/ 	.word	0x000127c0


	//   ....[64]....
        /*0c08*/ 	.word	0x00012c10


	//   ....[65]....
        /*0c0c*/ 	.word	0x00012c30


	//   ....[66]....
        /*0c10*/ 	.word	0x00012c40


	//   ....[67]....
        /*0c14*/ 	.word	0x00012c50


	//   ....[68]....
        /*0c18*/ 	.word	0x00012c70


	//   ....[69]....
        /*0c1c*/ 	.word	0x00012ca0


	//   ....[70]....
        /*0c20*/ 	.word	0x00012da0


	//   ....[71]....
        /*0c24*/ 	.word	0x00012db0


	//   ....[72]....
        /*0c28*/ 	.word	0x000135e0


	//   ....[73]....
        /*0c2c*/ 	.word	0x00013610


	//   ....[74]....
        /*0c30*/ 	.word	0x00013630


	//   ....[75]....
        /*0c34*/ 	.word	0x00013660


	//   ....[76]....
        /*0c38*/ 	.word	0x00013690


	//   ....[77]....
        /*0c3c*/ 	.word	0x000136a0


	//   ....[78]....
        /*0c40*/ 	.word	0x000136d0


	//   ....[79]....
        /*0c44*/ 	.word	0x00013710


	//   ....[80]....
        /*0c48*/ 	.word	0x00013860


	//   ....[81]....
        /*0c4c*/ 	.word	0x00013a50


	//   ....[82]....
        /*0c50*/ 	.word	0x00013a80


	//   ....[83]....
        /*0c54*/ 	.word	0x00013ab0


	//   ....[84]....
        /*0c58*/ 	.word	0x00013ae0


	//   ....[85]....
        /*0c5c*/ 	.word	0x00013b10


	//   ....[86]....
        /*0c60*/ 	.word	0x00013b40


	//   ....[87]....
        /*0c64*/ 	.word	0x00013cb0


	//   ....[88]....
        /*0c68*/ 	.word	0x00013ce0


	//   ....[89]....
        /*0c6c*/ 	.word	0x00013d10


	//   ....[90]....
        /*0c70*/ 	.word	0x00013d40


	//   ....[91]....
        /*0c74*/ 	.word	0x00013d70


	//   ....[92]....
        /*0c78*/ 	.word	0x00013da0


	//   ....[93]....
        /*0c7c*/ 	.word	0x00013e50


	//   ....[94]....
        /*0c80*/ 	.word	0x00013eb0


	//   ....[95]....
        /*0c84*/ 	.word	0x00013f50


	//   ....[96]....
        /*0c88*/ 	.word	0x00014d20


	//   ....[97]....
        /*0c8c*/ 	.word	0x000166c0


	//   ....[98]....
        /*0c90*/ 	.word	0x000166e0


	//   ....[99]....
        /*0c94*/ 	.word	0x00016770


	//   ....[100]....
        /*0c98*/ 	.word	0x00016790


	//   ....[101]....
        /*0c9c*/ 	.word	0x00016810


	//   ....[102]....
        /*0ca0*/ 	.word	0x00016830


	//   ....[103]....
        /*0ca4*/ 	.word	0x000168b0


	//   ....[104]....
        /*0ca8*/ 	.word	0x000168d0


	//   ....[105]....
        /*0cac*/ 	.word	0x00016950


	//   ....[106]....
        /*0cb0*/ 	.word	0x00016970


	//   ....[107]....
        /*0cb4*/ 	.word	0x000169f0


	//   ....[108]....
        /*0cb8*/ 	.word	0x00016a10


	//   ....[109]....
        /*0cbc*/ 	.word	0x00016a90


	//   ....[110]....
        /*0cc0*/ 	.word	0x00016ab0


	//   ....[111]....
        /*0cc4*/ 	.word	0x00016ac0


	//   ....[112]....
        /*0cc8*/ 	.word	0x00016ad0


	//   ....[113]....
        /*0ccc*/ 	.word	0x00017450


	//   ....[114]....
        /*0cd0*/ 	.word	0x00017460


	//   ....[115]....
        /*0cd4*/ 	.word	0x00017480


	//   ....[116]....
        /*0cd8*/ 	.word	0x00017510


	//   ....[117]....
        /*0cdc*/ 	.word	0x00017530


	//   ....[118]....
        /*0ce0*/ 	.word	0x000175b0


	//   ....[119]....
        /*0ce4*/ 	.word	0x000175d0


	//   ....[120]....
        /*0ce8*/ 	.word	0x00017650


	//   ....[121]....
        /*0cec*/ 	.word	0x00017670


	//   ....[122]....
        /*0cf0*/ 	.word	0x000176f0


	//   ....[123]....
        /*0cf4*/ 	.word	0x00017710


	//   ....[124]....
        /*0cf8*/ 	.word	0x00017790


	//   ....[125]....
        /*0cfc*/ 	.word	0x000177b0


	//   ....[126]....
        /*0d00*/ 	.word	0x00017830


	//   ....[127]....
        /*0d04*/ 	.word	0x00017850


	//   ....[128]....
        /*0d08*/ 	.word	0x00017860


	//   ....[129]....
        /*0d0c*/ 	.word	0x000178f0


	//   ....[130]....
        /*0d10*/ 	.word	0x00017920


	//   ....[131]....
        /*0d14*/ 	.word	0x00017970


	//   ....[132]....
        /*0d18*/ 	.word	0x00017a00


	//   ....[133]....
        /*0d1c*/ 	.word	0x00017a10


	//   ....[134]....
        /*0d20*/ 	.word	0x00017a80


	//   ....[135]....
        /*0d24*/ 	.word	0x00017a90


	//   ....[136]....
        /*0d28*/ 	.word	0x00017aa0


	//   ....[137]....
        /*0d2c*/ 	.word	0x000182b0


	//   ....[138]....
        /*0d30*/ 	.word	0x000182d0


	//   ....[139]....
        /*0d34*/ 	.word	0x00018340


	//   ....[140]....
        /*0d38*/ 	.word	0x00018350


	//   ....[141]....
        /*0d3c*/ 	.word	0x00018390


	//   ....[142]....
        /*0d40*/ 	.word	0x000183a0


	//   ....[143]....
        /*0d44*/ 	.word	0x000183e0


	//   ....[144]....
        /*0d48*/ 	.word	0x000183f0


	//   ....[145]....
        /*0d4c*/ 	.word	0x00018430


	//   ....[146]....
        /*0d50*/ 	.word	0x00018440


	//   ....[147]....
        /*0d54*/ 	.word	0x00018480


	//   ....[148]....
        /*0d58*/ 	.word	0x00018490


	//   ....[149]....
        /*0d5c*/ 	.word	0x000184d0


	//   ....[150]....
        /*0d60*/ 	.word	0x000184e0


	//   ....[151]....
        /*0d64*/ 	.word	0x000184f0


	//   ....[152]....
        /*0d68*/ 	.word	0x00018530


	//   ....[153]....
        /*0d6c*/ 	.word	0x000187f0


	//   ....[154]....
        /*0d70*/ 	.word	0x00018820


	//   ....[155]....
        /*0d74*/ 	.word	0x00018880


	//   ....[156]....
        /*0d78*/ 	.word	0x00018890


	//   ....[157]....
        /*0d7c*/ 	.word	0x000188e0


	//   ....[158]....
        /*0d80*/ 	.word	0x000188f0


	//   ....[159]....
        /*0d84*/ 	.word	0x00018940


	//   ....[160]....
        /*0d88*/ 	.word	0x00018950


	//   ....[161]....
        /*0d8c*/ 	.word	0x000189a0


	//   ....[162]....
        /*0d90*/ 	.word	0x000189b0


	//   ....[163]....
        /*0d94*/ 	.word	0x00018a00


	//   ....[164]....
        /*0d98*/ 	.word	0x00018a10


	//   ....[165]....
        /*0d9c*/ 	.word	0x00018a60


	//   ....[166]....
        /*0da0*/ 	.word	0x00018a70


	//   ....[167]....
        /*0da4*/ 	.word	0x00018a80


	//   ....[168]....
        /*0da8*/ 	.word	0x00018ac0


	//   ....[169]....
        /*0dac*/ 	.word	0x000190b0


	//   ....[170]....
        /*0db0*/ 	.word	0x000190e0


	//   ....[171]....
        /*0db4*/ 	.word	0x00019110


	//   ....[172]....
        /*0db8*/ 	.word	0x00019150


	//   ....[173]....
        /*0dbc*/ 	.word	0x00019170


	//   ....[174]....
        /*0dc0*/ 	.word	0x000191b0


	//   ....[175]....
        /*0dc4*/ 	.word	0x000191d0


	//   ....[176]....
        /*0dc8*/ 	.word	0x00019210


	//   ....[177]....
        /*0dcc*/ 	.word	0x00019230


	//   ....[178]....
        /*0dd0*/ 	.word	0x00019270


	//   ....[179]....
        /*0dd4*/ 	.word	0x00019290


	//   ....[180]....
        /*0dd8*/ 	.word	0x000192d0


	//   ....[181]....
        /*0ddc*/ 	.word	0x000192f0


	//   ....[182]....
        /*0de0*/ 	.word	0x00019330


	//   ....[183]....
        /*0de4*/ 	.word	0x00019350


	//   ....[184]....
        /*0de8*/ 	.word	0x00019360


	//   ....[185]....
        /*0dec*/ 	.word	0x000196d0


	//   ....[186]....
        /*0df0*/ 	.word	0x00019700


	//   ....[187]....
        /*0df4*/ 	.word	0x00019740


	//   ....[188]....
        /*0df8*/ 	.word	0x00019770


	//   ....[189]....
        /*0dfc*/ 	.word	0x000197a0


	//   ....[190]....
        /*0e00*/ 	.word	0x000197d0


	//   ....[191]....
        /*0e04*/ 	.word	0x00019800


	//   ....[192]....
        /*0e08*/ 	.word	0x00019830


	//   ....[193]....
        /*0e0c*/ 	.word	0x000199b0


	//   ....[194]....
        /*0e10*/ 	.word	0x000199e0


	//   ....[195]....
        /*0e14*/ 	.word	0x00019a10


	//   ....[196]....
        /*0e18*/ 	.word	0x00019a40


	//   ....[197]....
        /*0e1c*/ 	.word	0x00019a70


	//   ....[198]....
        /*0e20*/ 	.word	0x00019aa0


	//   ....[199]....
        /*0e24*/ 	.word	0x00019b60


	//   ....[200]....
        /*0e28*/ 	.word	0x00019b80


	//   ....[201]....
        /*0e2c*/ 	.word	0x00019bf0


	//   ....[202]....
        /*0e30*/ 	.word	0x0001a290


	//   ....[203]....
        /*0e34*/ 	.word	0x0001a5b0


	//   ....[204]....
        /*0e38*/ 	.word	0x0001a640


	//   ....[205]....
        /*0e3c*/ 	.word	0x0001a6d0


	//   ....[206]....
        /*0e40*/ 	.word	0x0001a760


	//   ....[207]....
        /*0e44*/ 	.word	0x0001a840


	//   ....[208]....
        /*0e48*/ 	.word	0x0001a8d0


	//   ....[209]....
        /*0e4c*/ 	.word	0x0001a970


	//   ....[210]....
        /*0e50*/ 	.word	0x0001aa00


	//   ....[211]....
        /*0e54*/ 	.word	0x0001aaf0


	//   ....[212]....
        /*0e58*/ 	.word	0x0001ab80


	//   ....[213]....
        /*0e5c*/ 	.word	0x0001ac20


	//   ....[214]....
        /*0e60*/ 	.word	0x0001acb0


	//   ....[215]....
        /*0e64*/ 	.word	0x0001adf0


	//   ....[216]....
        /*0e68*/ 	.word	0x0001aea0


	//   ....[217]....
        /*0e6c*/ 	.word	0x0001af30


	//   ....[218]....
        /*0e70*/ 	.word	0x0001af80


	//   ....[219]....
        /*0e74*/ 	.word	0x0001afd0


	//   ....[220]....
        /*0e78*/ 	.word	0x0001b060


	//   ....[221]....
        /*0e7c*/ 	.word	0x0001b0f0


	//   ....[222]....
        /*0e80*/ 	.word	0x0001b140


	//   ....[223]....
        /*0e84*/ 	.word	0x0001b190


	//   ....[224]....
        /*0e88*/ 	.word	0x0001b280


	//   ....[225]....
        /*0e8c*/ 	.word	0x0001b330


	//   ....[226]....
        /*0e90*/ 	.word	0x0001b380


	//   ....[227]....
        /*0e94*/ 	.word	0x0001b3d0


	//   ....[228]....
        /*0e98*/ 	.word	0x0001b570


	//   ....[229]....
        /*0e9c*/ 	.word	0x0001b6f0


	//   ....[230]....
        /*0ea0*/ 	.word	0x0001b760


	//   ....[231]....
        /*0ea4*/ 	.word	0x0001b7b0


	//   ....[232]....
        /*0ea8*/ 	.word	0x0001ba80


	//   ....[233]....
        /*0eac*/ 	.word	0x0001bb20


	//   ....[234]....
        /*0eb0*/ 	.word	0x0001bb80


	//   ....[235]....
        /*0eb4*/ 	.word	0x0001bbf0


	//   ....[236]....
        /*0eb8*/ 	.word	0x0001bc50


	//   ....[237]....
        /*0ebc*/ 	.word	0x0001bcc0


	//   ....[238]....
        /*0ec0*/ 	.word	0x0001bd90


	//   ....[239]....
        /*0ec4*/ 	.word	0x0001bde0


	//   ....[240]....
        /*0ec8*/ 	.word	0x0001bea0


	//   ....[241]....
        /*0ecc*/ 	.word	0x0001c180


	//   ....[242]....
        /*0ed0*/ 	.word	0x0001c270


	//   ....[243]....
        /*0ed4*/ 	.word	0x0001c310


	//   ....[244]....
        /*0ed8*/ 	.word	0x0001c370


	//   ....[245]....
        /*0edc*/ 	.word	0x0001c460


	//   ....[246]....
        /*0ee0*/ 	.word	0x0001c4d0


	//   ....[247]....
        /*0ee4*/ 	.word	0x0001c5c0


	//   ....[248]....
        /*0ee8*/ 	.word	0x0001c630


	//   ....[249]....
        /*0eec*/ 	.word	0x0001c720


	//   ....[250]....
        /*0ef0*/ 	.word	0x0001c790


	//   ....[251]....
        /*0ef4*/ 	.word	0x0001c880


	//   ....[252]....
        /*0ef8*/ 	.word	0x0001c8f0


	//   ....[253]....
        /*0efc*/ 	.word	0x0001c9e0


	//   ....[254]....
        /*0f00*/ 	.word	0x0001ca50


	//   ....[255]....
        /*0f04*/ 	.word	0x0001cb40


	//   ....[0]....
        /*0f08*/ 	.word	0x0001cbb0


	//   ....[1]....
        /*0f0c*/ 	.word	0x0001cc90


	//   ....[2]....
        /*0f10*/ 	.word	0x0001cd70


	//   ....[3]....
        /*0f14*/ 	.word	0x0001cdc0


	//   ....[4]....
        /*0f18*/ 	.word	0x0001ce20


	//   ....[5]....
        /*0f1c*/ 	.word	0x0001cf10


	//   ....[6]....
        /*0f20*/ 	.word	0x0001cf70


	//   ....[7]....
        /*0f24*/ 	.word	0x0001d070


	//   ....[8]....
        /*0f28*/ 	.word	0x0001d0d0


	//   ....[9]....
        /*0f2c*/ 	.word	0x0001d1d0


	//   ....[10]....
        /*0f30*/ 	.word	0x0001d230


	//   ....[11]....
        /*0f34*/ 	.word	0x0001d330


	//   ....[12]....
        /*0f38*/ 	.word	0x0001d390


	//   ....[13]....
        /*0f3c*/ 	.word	0x0001d490


	//   ....[14]....
        /*0f40*/ 	.word	0x0001d4f0


	//   ....[15]....
        /*0f44*/ 	.word	0x0001d5f0


	//   ....[16]....
        /*0f48*/ 	.word	0x0001d660


	//   ....[17]....
        /*0f4c*/ 	.word	0x0001d760


	//   ....[18]....
        /*0f50*/ 	.word	0x0001d7c0


	//   ....[19]....
        /*0f54*/ 	.word	0x0001d8b0


	//   ....[20]....
        /*0f58*/ 	.word	0x0001d910


	//   ....[21]....
        /*0f5c*/ 	.word	0x0001da00


	//   ....[22]....
        /*0f60*/ 	.word	0x0001da60


	//   ....[23]....
        /*0f64*/ 	.word	0x0001db30


	//   ....[24]....
        /*0f68*/ 	.word	0x0001db90


	//   ....[25]....
        /*0f6c*/ 	.word	0x0001dc50


	//   ....[26]....
        /*0f70*/ 	.word	0x0001dd90


	//   ....[27]....
        /*0f74*/ 	.word	0x0001de40


	//   ....[28]....
        /*0f78*/ 	.word	0x0001deb0


	//   ....[29]....
        /*0f7c*/ 	.word	0x0001df80


	//   ....[30]....
        /*0f80*/ 	.word	0x0001dfe0


	//   ....[31]....
        /*0f84*/ 	.word	0x0001e090


	//   ....[32]....
        /*0f88*/ 	.word	0x0001e0f0


	//   ....[33]....
        /*0f8c*/ 	.word	0x0001e1a0


	//   ....[34]....
        /*0f90*/ 	.word	0x0001e200


	//   ....[35]....
        /*0f94*/ 	.word	0x0001e2b0


	//   ....[36]....
        /*0f98*/ 	.word	0x0001e310


	//   ....[37]....
        /*0f9c*/ 	.word	0x0001e3c0


	//   ....[38]....
        /*0fa0*/ 	.word	0x0001e420


	//   ....[39]....
        /*0fa4*/ 	.word	0x0001e4d0


	//   ....[40]....
        /*0fa8*/ 	.word	0x0001e530


	//   ....[41]....
        /*0fac*/ 	.word	0x0001e5e0


	//   ....[42]....
        /*0fb0*/ 	.word	0x0001e6d0


	//   ....[43]....
        /*0fb4*/ 	.word	0x0001e780


	//   ....[44]....
        /*0fb8*/ 	.word	0x0001e7e0


	//   ....[45]....
        /*0fbc*/ 	.word	0x0001e8a0


	//   ....[46]....
        /*0fc0*/ 	.word	0x0001e900


	//   ....[47]....
        /*0fc4*/ 	.word	0x0001e9c0


	//   ....[48]....
        /*0fc8*/ 	.word	0x0001ea20


	//   ....[49]....
        /*0fcc*/ 	.word	0x0001eae0


	//   ....[50]....
        /*0fd0*/ 	.word	0x0001eb40


	//   ....[51]....
        /*0fd4*/ 	.word	0x0001ec00


	//   ....[52]....
        /*0fd8*/ 	.word	0x0001ec60


	//   ....[53]....
        /*0fdc*/ 	.word	0x0001ed20


	//   ....[54]....
        /*0fe0*/ 	.word	0x0001ed80


	//   ....[55]....
        /*0fe4*/ 	.word	0x0001ee40


	//   ....[56]....
        /*0fe8*/ 	.word	0x0001eea0


	//   ....[57]....
        /*0fec*/ 	.word	0x0001ef50


	//   ....[58]....
        /*0ff0*/ 	.word	0x0001f040


	//   ....[59]....
        /*0ff4*/ 	.word	0x0001f100


	//   ....[60]....
        /*0ff8*/ 	.word	0x0001f160


	//   ....[61]....
        /*0ffc*/ 	.word	0x0001f210


	//   ....[62]....
        /*1000*/ 	.word	0x0001f270


	//   ....[63]....
        /*1004*/ 	.word	0x0001f320


	//   ....[64]....
        /*1008*/ 	.word	0x0001f380


	//   ....[65]....
        /*100c*/ 	.word	0x0001f430


	//   ....[66]....
        /*1010*/ 	.word	0x0001f490


	//   ....[67]....
        /*1014*/ 	.word	0x0001f540


	//   ....[68]....
        /*1018*/ 	.word	0x0001f5a0


	//   ....[69]....
        /*101c*/ 	.word	0x0001f650


	//   ....[70]....
        /*1020*/ 	.word	0x0001f6b0


	//   ....[71]....
        /*1024*/ 	.word	0x0001f760


	//   ....[72]....
        /*1028*/ 	.word	0x0001f7c0


	//   ....[73]....
        /*102c*/ 	.word	0x0001f860


	//   ....[74]....
        /*1030*/ 	.word	0x0001f8f0


	//   ....[75]....
        /*1034*/ 	.word	0x0001f990


	//   ....[76]....
        /*1038*/ 	.word	0x0001fab0


	//   ....[77]....
        /*103c*/ 	.word	0x0001fb20


	//   ....[78]....
        /*1040*/ 	.word	0x0001fb90


	//   ....[79]....
        /*1044*/ 	.word	0x0001fc00


	//   ....[80]....
        /*1048*/ 	.word	0x0001fc70


	//   ....[81]....
        /*104c*/ 	.word	0x0001fcf0


	//   ....[82]....
        /*1050*/ 	.word	0x0001fd80


	//   ....[83]....
        /*1054*/ 	.word	0x0001fe10


	//   ....[84]....
        /*1058*/ 	.word	0x0001fe80


	//   ....[85]....
        /*105c*/ 	.word	0x0001fef0


	//   ....[86]....
        /*1060*/ 	.word	0x0001ff60


	//   ....[87]....
        /*1064*/ 	.word	0x0001ffe0


	//   ....[88]....
        /*1068*/ 	.word	0x00020050


	//   ....[89]....
        /*106c*/ 	.word	0x000200f0


	//   ....[90]....
        /*1070*/ 	.word	0x00020180


	//   ....[91]....
        /*1074*/ 	.word	0x000202b0


	//----- nvinfo : EIATTR_REG_RECONFIG
	.align		4
.L_321:
        /*1078*/ 	.byte	0x01, 0x54
	.zero		2


	//----- nvinfo : EIATTR_SYSCALL_OFFSETS
	.align		4
        /*107c*/ 	.byte	0x04, 0x46
        /*107e*/ 	.short	(.L_323 - .L_322)


	//   ....[0]....
.L_322:
        /*1080*/ 	.word	0x000018d0


	//   ....[1]....
        /*1084*/ 	.word	0x00001a20


	//   ....[2]....
        /*1088*/ 	.word	0x00005fd0


	//   ....[3]....
        /*108c*/ 	.word	0x000062f0


	//   ....[4]....
        /*1090*/ 	.word	0x00015ca0


	//   ....[5]....
        /*1094*/ 	.word	0x00015df0


	//   ....[6]....
        /*1098*/ 	.word	0x00015ee0


	//   ....[7]....
        /*109c*/ 	.word	0x00016f10


	//----- nvinfo : EIATTR_MBARRIER_INSTR_OFFSETS
	.align		4
.L_323:
        /*10a0*/ 	.byte	0x04, 0x39
        /*10a2*/ 	.short	(.L_325 - .L_324)


	//   ....[0]....
.L_324:
        /*10a4*/ 	.word	0x00000250
        /*10a8*/ 	.word	0x000000ff
        /*10ac*/ 	.word	0x00016800
        /*10b0*/ 	.short	0x0100
        /*10b2*/ 	.byte	0x08
	.zero		1


	//   ....[1]....
        /*10b4*/ 	.word	0x00000260
        /*10b8*/ 	.word	0x000000ff
        /*10bc*/ 	.word	0x00016820
        /*10c0*/ 	.short	0x0100
        /*10c2*/ 	.byte	0x08
	.zero		1


	//   ....[2]....
        /*10c4*/ 	.word	0x00000350
        /*10c8*/ 	.word	0x000000ff
        /*10cc*/ 	.word	0x00016830
        /*10d0*/ 	.short	0x0100
        /*10d2*/ 	.byte	0x08
	.zero		1


	//   ....[3]....
        /*10d4*/ 	.word	0x00000360
        /*10d8*/ 	.word	0x000000ff
        /*10dc*/ 	.word	0x00016840
        /*10e0*/ 	.short	0x0100
        /*10e2*/ 	.byte	0x08
	.zero		1


	//   ....[4]....
        /*10e4*/ 	.word	0x00000370
        /*10e8*/ 	.word	0x000000ff
        /*10ec*/ 	.word	0x00016838
        /*10f0*/ 	.short	0x0100
        /*10f2*/ 	.byte	0x08
	.zero		1


	//   ....[5]....
        /*10f4*/ 	.word	0x00000380
        /*10f8*/ 	.word	0x000000ff
        /*10fc*/ 	.word	0x00016848
        /*1100*/ 	.short	0x0100
        /*1102*/ 	.byte	0x08
	.zero		1


	//   ....[6]....
        /*1104*/ 	.word	0x000004b0
        /*1108*/ 	.word	0x000000ff
        /*110c*/ 	.word	0x00016850
        /*1110*/ 	.short	0x0100
        /*1112*/ 	.byte	0x08
	.zero		1


	//   ....[7]....
        /*1114*/ 	.word	0x000004c0
        /*1118*/ 	.word	0x000000ff
        /*111c*/ 	.word	0x00016860
        /*1120*/ 	.short	0x0100
        /*1122*/ 	.byte	0x08
	.zero		1


	//   ....[8]....
        /*1124*/ 	.word	0x000004d0
        /*1128*/ 	.word	0x000000ff
        /*112c*/ 	.word	0x00016858
        /*1130*/ 	.short	0x0100
        /*1132*/ 	.byte	0x08
	.zero		1


	//   ....[9]....
        /*1134*/ 	.word	0x000004e0
        /*1138*/ 	.word	0x000000ff
        /*113c*/ 	.word	0x00016868
        /*1140*/ 	.short	0x0100
        /*1142*/ 	.byte	0x08
	.zero		1


	//   ....[10]....
        /*1144*/ 	.word	0x000005d0
        /*1148*/ 	.word	0x000000ff
        /*114c*/ 	.word	0x00016870
        /*1150*/ 	.short	0x0100
        /*1152*/ 	.byte	0x06
	.zero		1


	//   ....[11]....
        /*1154*/ 	.word	0x000005e0
        /*1158*/ 	.word	0x000000ff
        /*115c*/ 	.word	0x00016880
        /*1160*/ 	.short	0x0100
        /*1162*/ 	.byte	0x06
	.zero		1


	//   ....[12]....
        /*1164*/ 	.word	0x000005f0
        /*1168*/ 	.word	0x000000ff
        /*116c*/ 	.word	0x00016878
        /*1170*/ 	.short	0x0100
        /*1172*/ 	.byte	0x06
	.zero		1


	//   ....[13]....
        /*1174*/ 	.word	0x00000600
        /*1178*/ 	.word	0x000000ff
        /*117c*/ 	.word	0x00016888
        /*1180*/ 	.short	0x0100
        /*1182*/ 	.byte	0x06
	.zero		1


	//   ....[14]....
        /*1184*/ 	.word	0x00000730
        /*1188*/ 	.word	0x000000ff
        /*118c*/ 	.word	0x00016890
        /*1190*/ 	.short	0x0100
        /*1192*/ 	.byte	0x08
	.zero		1


	//   ....[15]....
        /*1194*/ 	.word	0x00000740
        /*1198*/ 	.word	0x000000ff
        /*119c*/ 	.word	0x000168a0
        /*11a0*/ 	.short	0x0100
        /*11a2*/ 	.byte	0x08
	.zero		1


	//   ....[16]....
        /*11a4*/ 	.word	0x00000750
        /*11a8*/ 	.word	0x000000ff
        /*11ac*/ 	.word	0x00016898
        /*11b0*/ 	.short	0x0100
        /*11b2*/ 	.byte	0x08
	.zero		1


	//   ....[17]....
        /*11b4*/ 	.word	0x00000760
        /*11b8*/ 	.word	0x000000ff
        /*11bc*/ 	.word	0x000168a8
        /*11c0*/ 	.short	0x0100
        /*11c2*/ 	.byte	0x08
	.zero		1


	//   ....[18]....
        /*11c4*/ 	.word	0x00000890
        /*11c8*/ 	.word	0x000000ff
        /*11cc*/ 	.word	0x000168b0
        /*11d0*/ 	.short	0x0100
        /*11d2*/ 	.byte	0x08
	.zero		1


	//   ....[19]....
        /*11d4*/ 	.word	0x000008a0
        /*11d8*/ 	.word	0x000000ff
        /*11dc*/ 	.word	0x000168c0
        /*11e0*/ 	.short	0x0100
        /*11e2*/ 	.byte	0x08
	.zero		1


	//   ....[20]....
        /*11e4*/ 	.word	0x000008b0
        /*11e8*/ 	.word	0x000000ff
        /*11ec*/ 	.word	0x000168b8
        /*11f0*/ 	.short	0x0100
        /*11f2*/ 	.byte	0x08
	.zero		1


	//   ....[21]....
        /*11f4*/ 	.word	0x000008c0
        /*11f8*/ 	.word	0x000000ff
        /*11fc*/ 	.word	0x000168c8
        /*1200*/ 	.short	0x0100
        /*1202*/ 	.byte	0x08
	.zero		1


	//   ....[22]....
        /*1204*/ 	.word	0x00002b80
        /*1208*/ 	.word	0x00000045
        /*120c*/ 	.word	0x00016890
        /*1210*/ 	.short	0x010a
        /*1212*/ 	.byte	0x3f
	.zero		1


	//   ....[23]....
        /*1214*/ 	.word	0x00003ff0
        /*1218*/ 	.word	0x00000045
        /*121c*/ 	.word	0x00016890
        /*1220*/ 	.short	0x010a
        /*1222*/ 	.byte	0x3f
	.zero		1


	//   ....[24]....
        /*1224*/ 	.word	0x00005120
        /*1228*/ 	.word	0x00000045
        /*122c*/ 	.word	0x00016890
        /*1230*/ 	.short	0x010a
        /*1232*/ 	.byte	0x3f
	.zero		1


	//   ....[25]....
        /*1234*/ 	.word	0x000055d0
        /*1238*/ 	.word	0x00000008
        /*123c*/ 	.word	0x00000000
        /*1240*/ 	.short	0x0101
        /*1242*/ 	.byte	0x3f
	.zero		1


	//   ....[26]....
        /*1244*/ 	.word	0x00005610
        /*1248*/ 	.word	0x00000045
        /*124c*/ 	.word	0x000168b0
        /*1250*/ 	.short	0x010a
        /*1252*/ 	.byte	0x3f
	.zero		1


	//   ....[27]....
        /*1254*/ 	.word	0x00005a40
        /*1258*/ 	.word	0x00000045
        /*125c*/ 	.word	0x00000000
        /*1260*/ 	.short	0x0101
        /*1262*/ 	.byte	0x3f
	.zero		1


	//   ....[28]....
        /*1264*/ 	.word	0x00006070
        /*1268*/ 	.word	0x00000002
        /*126c*/ 	.word	0x00016800
        /*1270*/ 	.short	0x010a
        /*1272*/ 	.byte	0x3f
	.zero		1


	//   ....[29]....
        /*1274*/ 	.word	0x000060c0
        /*1278*/ 	.word	0x00000002
        /*127c*/ 	.word	0x00016800
        /*1280*/ 	.short	0x010a
        /*1282*/ 	.byte	0x3f
	.zero		1


	//   ....[30]....
        /*1284*/ 	.word	0x00006bf0
        /*1288*/ 	.word	0x00000002
        /*128c*/ 	.word	0x00016800
        /*1290*/ 	.short	0x010a
        /*1292*/ 	.byte	0x3f
	.zero		1


	//   ....[31]....
        /*1294*/ 	.word	0x00008230
        /*1298*/ 	.word	0x00000002
        /*129c*/ 	.word	0x00016800
        /*12a0*/ 	.short	0x010a
        /*12a2*/ 	.byte	0x3f
	.zero		1


	//   ....[32]....
        /*12a4*/ 	.word	0x00009260
        /*12a8*/ 	.word	0x00000000
        /*12ac*/ 	.word	0x00016830
        /*12b0*/ 	.short	0x010a
        /*12b2*/ 	.byte	0x3f
	.zero		1


	//   ....[33]....
        /*12b4*/ 	.word	0x00009310
        /*12b8*/ 	.word	0x00000000
        /*12bc*/ 	.word	0x00016830
        /*12c0*/ 	.short	0x010a
        /*12c2*/ 	.byte	0x3f
	.zero		1


	//   ....[34]....
        /*12c4*/ 	.word	0x0000ae90
        /*12c8*/ 	.word	0x00000000
        /*12cc*/ 	.word	0x00000000
        /*12d0*/ 	.short	0x0101
        /*12d2*/ 	.byte	0x3f
	.zero		1


	//   ....[35]....
        /*12d4*/ 	.word	0x0000be10
        /*12d8*/ 	.word	0x00000007
        /*12dc*/ 	.word	0x00016830
        /*12e0*/ 	.short	0x010a
        /*12e2*/ 	.byte	0x3f
	.zero		1


	//   ....[36]....
        /*12e4*/ 	.word	0x0000be60
        /*12e8*/ 	.word	0x00000007
        /*12ec*/ 	.word	0x00016830
        /*12f0*/ 	.short	0x010a
        /*12f2*/ 	.byte	0x3f
	.zero		1


	//   ....[37]....
        /*12f4*/ 	.word	0x0000c1b0
        /*12f8*/ 	.word	0x00000007
        /*12fc*/ 	.word	0x00016850
        /*1300*/ 	.short	0x010a
        /*1302*/ 	.byte	0x3f
	.zero		1


	//   ....[38]....
        /*1304*/ 	.word	0x0000c1f0
        /*1308*/ 	.word	0x00000007
        /*130c*/ 	.word	0x00016850
        /*1310*/ 	.short	0x010a
        /*1312*/ 	.byte	0x3f
	.zero		1


	//   ....[39]....
        /*1314*/ 	.word	0x0000e1d0
        /*1318*/ 	.word	0x00000037
        /*131c*/ 	.word	0x00000000
        /*1320*/ 	.short	0x0101
        /*1322*/ 	.byte	0x3f
	.zero		1


	//   ....[40]....
        /*1324*/ 	.word	0x0000e9d0
        /*1328*/ 	.word	0x0000000d
        /*132c*/ 	.word	0x00000000
        /*1330*/ 	.short	0x0101
        /*1332*/ 	.byte	0x3f
	.zero		1


	//   ....[41]....
        /*1334*/ 	.word	0x0000ef60
        /*1338*/ 	.word	0x00000007
        /*133c*/ 	.word	0x00016830
        /*1340*/ 	.short	0x010a
        /*1342*/ 	.byte	0x3f
	.zero		1


	//   ....[42]....
        /*1344*/ 	.word	0x0000efb0
        /*1348*/ 	.word	0x00000007
        /*134c*/ 	.word	0x00016830
        /*1350*/ 	.short	0x010a
        /*1352*/ 	.byte	0x3f
	.zero		1


	//   ....[43]....
        /*1354*/ 	.word	0x0000f2d0
        /*1358*/ 	.word	0x00000007
        /*135c*/ 	.word	0x00016850
        /*1360*/ 	.short	0x010a
        /*1362*/ 	.byte	0x3f
	.zero		1


	//   ....[44]....
        /*1364*/ 	.word	0x0000f310
        /*1368*/ 	.word	0x00000007
        /*136c*/ 	.word	0x00016850
        /*1370*/ 	.short	0x010a
        /*1372*/ 	.byte	0x3f
	.zero		1


	//   ....[45]....
        /*1374*/ 	.word	0x0000f9b0
        /*1378*/ 	.word	0x00000007
        /*137c*/ 	.word	0x00000000
        /*1380*/ 	.short	0x0101
        /*1382*/ 	.byte	0x3f
	.zero		1


	//   ....[46]....
        /*1384*/ 	.word	0x00011330
        /*1388*/ 	.word	0x0000000d
        /*138c*/ 	.word	0x00000000
        /*1390*/ 	.short	0x0101
        /*1392*/ 	.byte	0x3f
	.zero		1


	//   ....[47]....
        /*1394*/ 	.word	0x00011610
        /*1398*/ 	.word	0x0000000b
        /*139c*/ 	.word	0x00016850
        /*13a0*/ 	.short	0x010a
        /*13a2*/ 	.byte	0x3f
	.zero		1


	//   ....[48]....
        /*13a4*/ 	.word	0x00011680
        /*13a8*/ 	.word	0x0000000b
        /*13ac*/ 	.word	0x00016850
        /*13b0*/ 	.short	0x010a
        /*13b2*/ 	.byte	0x3f
	.zero		1


	//   ....[49]....
        /*13b4*/ 	.word	0x00011c70
        /*13b8*/ 	.word	0x00000002
        /*13bc*/ 	.word	0x00000000
        /*13c0*/ 	.short	0x0101
        /*13c2*/ 	.byte	0x3f
	.zero		1


	//   ....[50]....
        /*13c4*/ 	.word	0x00012d70
        /*13c8*/ 	.word	0x00000000
        /*13cc*/ 	.word	0x00000000
        /*13d0*/ 	.short	0x0101
        /*13d2*/ 	.byte	0x3f
	.zero		1


	//   ....[51]....
        /*13d4*/ 	.word	0x00014e00
        /*13d8*/ 	.word	0x00000016
        /*13dc*/ 	.word	0x00016820
        /*13e0*/ 	.short	0x010a
        /*13e2*/ 	.byte	0x3f
	.zero		1


	//   ....[52]....
        /*13e4*/ 	.word	0x00014eb0
        /*13e8*/ 	.word	0x00000005
        /*13ec*/ 	.word	0x000168a0
        /*13f0*/ 	.short	0x010a
        /*13f2*/ 	.byte	0x3f
	.zero		1


	//   ....[53]....
        /*13f4*/ 	.word	0x000150f0
        /*13f8*/ 	.word	0x00000005
        /*13fc*/ 	.word	0x000168c0
        /*1400*/ 	.short	0x010a
        /*1402*/ 	.byte	0x3f
	.zero		1


	//   ....[54]....
        /*1404*/ 	.word	0x00015450
        /*1408*/ 	.word	0x00000005
        /*140c*/ 	.word	0x000168a0
        /*1410*/ 	.short	0x010a
        /*1412*/ 	.byte	0x3f
	.zero		1


	//   ....[55]....
        /*1414*/ 	.word	0x00015670
        /*1418*/ 	.word	0x00000005
        /*141c*/ 	.word	0x000168c0
        /*1420*/ 	.short	0x010a
        /*1422*/ 	.byte	0x3f
	.zero		1


	//   ....[56]....
        /*1424*/ 	.word	0x000163f0
        /*1428*/ 	.word	0x00000003
        /*142c*/ 	.word	0x00016840
        /*1430*/ 	.short	0x010a
        /*1432*/ 	.byte	0x3f
	.zero		1


	//   ....[57]....
        /*1434*/ 	.word	0x00016bd0
        /*1438*/ 	.word	0x00000003
        /*143c*/ 	.word	0x00016830
        /*1440*/ 	.short	0x0107
        /*1442*/ 	.byte	0x3f
	.zero		1


	//   ....[58]....
        /*1444*/ 	.word	0x00016ca0
        /*1448*/ 	.word	0x00000003
        /*144c*/ 	.word	0x00016830
        /*1450*/ 	.short	0x0101
        /*1452*/ 	.byte	0x3f
	.zero		1


	//   ....[59]....
        /*1454*/ 	.word	0x00017b80
        /*1458*/ 	.word	0x00000016
        /*145c*/ 	.word	0x00016800
        /*1460*/ 	.short	0x0107
        /*1462*/ 	.byte	0x3f
	.zero		1


	//   ....[60]....
        /*1464*/ 	.word	0x00017c70
        /*1468*/ 	.word	0x00000016
        /*146c*/ 	.word	0x00016800
        /*1470*/ 	.short	0x0101
        /*1472*/ 	.byte	0x3f
	.zero		1


	//   ....[61]....
        /*1474*/ 	.word	0x00017c90
        /*1478*/ 	.word	0x00000016
        /*147c*/ 	.word	0x00016820
        /*1480*/ 	.short	0x010a
        /*1482*/ 	.byte	0x3f
	.zero		1


	//   ....[62]....
        /*1484*/ 	.word	0x00018050
        /*1488*/ 	.word	0x00000005
        /*148c*/ 	.word	0x00016840
        /*1490*/ 	.short	0x010a
        /*1492*/ 	.byte	0x3f
	.zero		1


	//   ....[63]....
        /*1494*/ 	.word	0x000185b0
        /*1498*/ 	.word	0x00000005
        /*149c*/ 	.word	0x00016830
        /*14a0*/ 	.short	0x0107
        /*14a2*/ 	.byte	0x3f
	.zero		1


	//   ....[64]....
        /*14a4*/ 	.word	0x00018670
        /*14a8*/ 	.word	0x00000005
        /*14ac*/ 	.word	0x00016830
        /*14b0*/ 	.short	0x0101
        /*14b2*/ 	.byte	0x3f
	.zero		1


	//   ....[65]....
        /*14b4*/ 	.word	0x000186d0
        /*14b8*/ 	.word	0x00000005
        /*14bc*/ 	.word	0x00016860
        /*14c0*/ 	.short	0x010a
        /*14c2*/ 	.byte	0x3f
	.zero		1


	//   ....[66]....
        /*14c4*/ 	.word	0x00018bb0
        /*14c8*/ 	.word	0x00000005
        /*14cc*/ 	.word	0x00016850
        /*14d0*/ 	.short	0x0107
        /*14d2*/ 	.byte	0x3f
	.zero		1


	//   ....[67]....
        /*14d4*/ 	.word	0x00018d70
        /*14d8*/ 	.word	0x00000005
        /*14dc*/ 	.word	0x00016850
        /*14e0*/ 	.short	0x0101
        /*14e2*/ 	.byte	0x3f
	.zero		1


	//   ....[68]....
        /*14e4*/ 	.word	0x00018f70
        /*14e8*/ 	.word	0x00000000
        /*14ec*/ 	.word	0x00016860
        /*14f0*/ 	.short	0x010a
        /*14f2*/ 	.byte	0x3f
	.zero		1


	//   ....[69]....
        /*14f4*/ 	.word	0x00019410
        /*14f8*/ 	.word	0x00000000
        /*14fc*/ 	.word	0x00016850
        /*1500*/ 	.short	0x0107
        /*1502*/ 	.byte	0x3f
	.zero		1


	//   ....[70]....
        /*1504*/ 	.word	0x000194d0
        /*1508*/ 	.word	0x00000000
        /*150c*/ 	.word	0x00016850
        /*1510*/ 	.short	0x0101
        /*1512*/ 	.byte	0x3f
	.zero		1


	//   ....[71]....
        /*1514*/ 	.word	0x0001a210
        /*1518*/ 	.word	0x00000004
        /*151c*/ 	.word	0x00016820
        /*1520*/ 	.short	0x010a
        /*1522*/ 	.byte	0x3f
	.zero		1


	//   ....[72]....
        /*1524*/ 	.word	0x0001a380
        /*1528*/ 	.word	0x00000005
        /*152c*/ 	.word	0x00016840
        /*1530*/ 	.short	0x010a
        /*1532*/ 	.byte	0x3f
	.zero		1


	//   ....[73]....
        /*1534*/ 	.word	0x0001a420
        /*1538*/ 	.word	0x00000019
        /*153c*/ 	.word	0x00016840
        /*1540*/ 	.short	0x010a
        /*1542*/ 	.byte	0x3f
	.zero		1


	//   ....[74]....
        /*1544*/ 	.word	0x0001a460
        /*1548*/ 	.word	0x00000005
        /*154c*/ 	.word	0x00016860
        /*1550*/ 	.short	0x010a
        /*1552*/ 	.byte	0x3f
	.zero		1


	//   ....[75]....
        /*1554*/ 	.word	0x0001a4a0
        /*1558*/ 	.word	0x00000019
        /*155c*/ 	.word	0x00016860
        /*1560*/ 	.short	0x010a
        /*1562*/ 	.byte	0x3f
	.zero		1


	//   ....[76]....
        /*1564*/ 	.word	0x0001a500
        /*1568*/ 	.word	0x00000045
        /*156c*/ 	.word	0x00016890
        /*1570*/ 	.short	0x010a
        /*1572*/ 	.byte	0x3f
	.zero		1


	//   ....[77]....
        /*1574*/ 	.word	0x0001a790
        /*1578*/ 	.word	0x00000045
        /*157c*/ 	.word	0x00016890
        /*1580*/ 	.short	0x010a
        /*1582*/ 	.byte	0x3f
	.zero		1


	//   ....[78]....
        /*1584*/ 	.word	0x0001aa40
        /*1588*/ 	.word	0x00000045
        /*158c*/ 	.word	0x00016890
        /*1590*/ 	.short	0x010a
        /*1592*/ 	.byte	0x3f
	.zero		1


	//   ....[79]....
        /*1594*/ 	.word	0x0001acf0
        /*1598*/ 	.word	0x00000045
        /*159c*/ 	.word	0x000168b0
        /*15a0*/ 	.short	0x010a
        /*15a2*/ 	.byte	0x3f
	.zero		1


	//   ....[80]....
        /*15a4*/ 	.word	0x0001b1c0
        /*15a8*/ 	.word	0x00000002
        /*15ac*/ 	.word	0x00016800
        /*15b0*/ 	.short	0x010a
        /*15b2*/ 	.byte	0x3f
	.zero		1


	//   ....[81]....
        /*15b4*/ 	.word	0x0001b7e0
        /*15b8*/ 	.word	0x00000002
        /*15bc*/ 	.word	0x00016800
        /*15c0*/ 	.short	0x010a
        /*15c2*/ 	.byte	0x3f
	.zero		1


	//   ....[82]....
        /*15c4*/ 	.word	0x0001b830
        /*15c8*/ 	.word	0x00000000
        /*15cc*/ 	.word	0x00016830
        /*15d0*/ 	.short	0x010a
        /*15d2*/ 	.byte	0x3f
	.zero		1


	//   ....[83]....
        /*15d4*/ 	.word	0x0001b880
        /*15d8*/ 	.word	0x00000007
        /*15dc*/ 	.word	0x00016830
        /*15e0*/ 	.short	0x010a
        /*15e2*/ 	.byte	0x3f
	.zero		1


	//   ....[84]....
        /*15e4*/ 	.word	0x0001b8d0
        /*15e8*/ 	.word	0x00000007
        /*15ec*/ 	.word	0x00016850
        /*15f0*/ 	.short	0x010a
        /*15f2*/ 	.byte	0x3f
	.zero		1


	//   ....[85]....
        /*15f4*/ 	.word	0x0001b920
        /*15f8*/ 	.word	0x00000007
        /*15fc*/ 	.word	0x00016830
        /*1600*/ 	.short	0x010a
        /*1602*/ 	.byte	0x3f
	.zero		1


	//   ....[86]....
        /*1604*/ 	.word	0x0001b970
        /*1608*/ 	.word	0x00000007
        /*160c*/ 	.word	0x00016850
        /*1610*/ 	.short	0x010a
        /*1612*/ 	.byte	0x3f
	.zero		1


	//   ....[87]....
        /*1614*/ 	.word	0x0001b9c0
        /*1618*/ 	.word	0x0000000b
        /*161c*/ 	.word	0x00016850
        /*1620*/ 	.short	0x010a
        /*1622*/ 	.byte	0x3f
	.zero		1


	//   ....[88]....
        /*1624*/ 	.word	0x0001bf60
        /*1628*/ 	.word	0x00000016
        /*162c*/ 	.word	0x00016820
        /*1630*/ 	.short	0x010a
        /*1632*/ 	.byte	0x3f
	.zero		1


	//   ....[89]....
        /*1634*/ 	.word	0x0001bfb0
        /*1638*/ 	.word	0x00000005
        /*163c*/ 	.word	0x000168a0
        /*1640*/ 	.short	0x010a
        /*1642*/ 	.byte	0x3f
	.zero		1


	//   ....[90]....
        /*1644*/ 	.word	0x0001c000
        /*1648*/ 	.word	0x00000005
        /*164c*/ 	.word	0x000168c0
        /*1650*/ 	.short	0x010a
        /*1652*/ 	.byte	0x3f
	.zero		1


	//   ....[91]....
        /*1654*/ 	.word	0x0001c050
        /*1658*/ 	.word	0x00000005
        /*165c*/ 	.word	0x000168a0
        /*1660*/ 	.short	0x010a
        /*1662*/ 	.byte	0x3f
	.zero		1


	//   ....[92]....
        /*1664*/ 	.word	0x0001c0a0
        /*1668*/ 	.word	0x00000005
        /*166c*/ 	.word	0x000168c0
        /*1670*/ 	.short	0x010a
        /*1672*/ 	.byte	0x3f
	.zero		1


	//   ....[93]....
        /*1674*/ 	.word	0x0001c1c0
        /*1678*/ 	.word	0x00000003
        /*167c*/ 	.word	0x00016840
        /*1680*/ 	.short	0x010a
        /*1682*/ 	.byte	0x3f
	.zero		1


	//   ....[94]....
        /*1684*/ 	.word	0x0001dc90
        /*1688*/ 	.word	0x00000016
        /*168c*/ 	.word	0x00016820
        /*1690*/ 	.short	0x010a
        /*1692*/ 	.byte	0x3f
	.zero		1


	//   ....[95]....
        /*1694*/ 	.word	0x0001dce0
        /*1698*/ 	.word	0x00000005
        /*169c*/ 	.word	0x00016840
        /*16a0*/ 	.short	0x010a
        /*16a2*/ 	.byte	0x3f
	.zero		1


	//   ....[96]....
        /*16a4*/ 	.word	0x0001e620
        /*16a8*/ 	.word	0x00000005
        /*16ac*/ 	.word	0x00016860
        /*16b0*/ 	.short	0x010a
        /*16b2*/ 	.byte	0x3f
	.zero		1


	//   ....[97]....
        /*16b4*/ 	.word	0x0001ef90
        /*16b8*/ 	.word	0x00000000
        /*16bc*/ 	.word	0x00016860
        /*16c0*/ 	.short	0x010a
        /*16c2*/ 	.byte	0x3f
	.zero		1


	//   ....[98]....
        /*16c4*/ 	.word	0x000201d0
        /*16c8*/ 	.word	0x00000004
        /*16cc*/ 	.word	0x00016820
        /*16d0*/ 	.short	0x010a
        /*16d2*/ 	.byte	0x3f
	.zero		1


	//   ....[99]....
        /*16d4*/ 	.word	0x00020370
        /*16d8*/ 	.word	0x00000005
        /*16dc*/ 	.word	0x00016840
        /*16e0*/ 	.short	0x010a
        /*16e2*/ 	.byte	0x3f
	.zero		1


	//   ....[100]....
        /*16e4*/ 	.word	0x000203c0
        /*16e8*/ 	.word	0x00000019
        /*16ec*/ 	.word	0x00016840
        /*16f0*/ 	.short	0x010a
        /*16f2*/ 	.byte	0x3f
	.zero		1


	//   ....[101]....
        /*16f4*/ 	.word	0x00020410
        /*16f8*/ 	.word	0x00000005
        /*16fc*/ 	.word	0x00016860
        /*1700*/ 	.short	0x010a
        /*1702*/ 	.byte	0x3f
	.zero		1


	//----- nvinfo : EIATTR_NUM_MBARRIERS
	.align		4
.L_325:
        /*1704*/ 	.byte	0x03, 0x38
        /*1706*/ 	.short	0x0016


	//----- nvinfo : EIATTR_EXIT_INSTR_OFFSETS
	.align		4
        /*1708*/ 	.byte	0x04, 0x1c
        /*170a*/ 	.short	(.L_327 - .L_326)


	//   ....[0]....
.L_326:
        /*170c*/ 	.word	0x0001a4f0


	//----- nvinfo : EIATTR_MAX_THREADS
	.align		4
.L_327:
        /*1710*/ 	.byte	0x04, 0x05
        /*1712*/ 	.short	(.L_329 - .L_328)
.L_328:
        /*1714*/ 	.word	0x00000200
        /*1718*/ 	.word	0x00000001
        /*171c*/ 	.word	0x00000001


	//----- nvinfo : EIATTR_CRS_STACK_SIZE
	.align		4
.L_329:
        /*1720*/ 	.byte	0x04, 0x1e
        /*1722*/ 	.short	(.L_331 - .L_330)
.L_330:
        /*1724*/ 	.word	0x00000000


	//----- nvinfo : EIATTR_CBANK_PARAM_SIZE
	.align		4
.L_331:
        /*1728*/ 	.byte	0x03, 0x19
        /*172a*/ 	.short	0x0af0


	//----- nvinfo : EIATTR_PARAM_CBANK
	.align		4
        /*172c*/ 	.byte	0x04, 0x0a
        /*172e*/ 	.short	(.L_333 - .L_332)
	.align		4
.L_332:
        /*1730*/ 	.word	index@(.nv.constant0._ZN7cutlass13device_kernelIN5flash11enable_sm90INS1_16FlashAttnFwdSm90INS1_25CollectiveMainloopFwdSm90ILi2EN4cute5tupleIJNS5_1CILi1EEES8_S8_EEENS6_IJNS7_ILi192EEENS7_ILi128EEENS7_ILi64EEEEEELi64ENS_10bfloat16_tEfNS_4arch4Sm90ELb1ELb0ELb1ELb1ELb1ELb1ELb0ELb1ELb1ELb1ELb0ELb0EEENS1_21CollectiveEpilogueFwdINS6_IJSA_SC_SB_EEES9_SE_SG_Li384ELb1ELb1ELb0ELb0EEENS1_36VarlenDynamicPersistentTileSchedulerILi192ELi128ELi384ELi128ELb0ELb1ELb1ELb1ELb1ELb1EEEEEEEEEvNT_6ParamsE)
        /*1734*/ 	.short	0x0210
        /*1736*/ 	.short	0x0af0


	//----- nvinfo : EIATTR_SW_WAR
	.align		4
.L_333:
        /*1738*/ 	.byte	0x04, 0x36
        /*173a*/ 	.short	(.L_335 - .L_334)
.L_334:
        /*173c*/ 	.word	0x00000008
.L_335:


//--------------------- .nv.callgraph             --------------------------
	.section	.nv.callgraph,"",@"SHT_CUDA_CALLGRAPH"
	.align	4
	.sectionentsize	8
	.align		4
        /*0000*/ 	.word	0x00000000
	.align		4
        /*0004*/ 	.word	0xffffffff
	.align		4
        /*0008*/ 	.word	index@(_ZN7cutlass13device_kernelIN5flash11enable_sm90INS1_16FlashAttnFwdSm90INS1_25CollectiveMainloopFwdSm90ILi2EN4cute5tupleIJNS5_1CILi1EEES8_S8_EEENS6_IJNS7_ILi192EEENS7_ILi128EEENS7_ILi64EEEEEELi64ENS_10bfloat16_tEfNS_4arch4Sm90ELb0ELb0ELb1ELb0ELb1ELb0ELb0ELb1ELb1ELb1ELb0ELb0EEENS1_21CollectiveEpilogueFwdINS6_IJSA_SC_SB_EEES9_SE_SG_Li384ELb0ELb1ELb0ELb0EEENS1_29StaticPersistentTileSchedulerILb0EEEEEEEEEvNT_6ParamsE)
	.align		4
        /*000c*/ 	.word	index@(__assertfail)
	.align		4
        /*0010*/ 	.word	index@(_ZN7cutlass13device_kernelIN5flash11enable_sm90INS1_16FlashAttnFwdSm90INS1_25CollectiveMainloopFwdSm90ILi2EN4cute5tupleIJNS5_1CILi1EEES8_S8_EEENS6_IJNS7_ILi192EEENS7_ILi128EEENS7_ILi64EEEEEELi64ENS_10bfloat16_tEfNS_4arch4Sm90ELb0ELb0ELb1ELb1ELb1ELb0ELb0ELb1ELb1ELb1ELb0ELb0EEENS1_21CollectiveEpilogueFwdINS6_IJSA_SC_SB_EEES9_SE_SG_Li384ELb1ELb1ELb0ELb0EEENS1_36VarlenDynamicPersistentTileSchedulerILi192ELi128ELi384ELi128ELb0ELb1ELb1ELb0ELb1ELb1EEEEEEEEEvNT_6ParamsE)
	.align		4
        /*0014*/ 	.word	index@(__assertfail)
	.align		4
        /*0018*/ 	.word	index@(_ZN7cutlass13device_kernelIN5flash11enable_sm90INS1_16FlashAttnFwdSm90INS1_25CollectiveMainloopFwdSm90ILi2EN4cute5tupleIJNS5_1CILi1EEES8_S8_EEENS6_IJNS7_ILi192EEENS7_ILi128EEENS7_ILi64EEEEEELi64ENS_10bfloat16_tEfNS_4arch4Sm90ELb0ELb0ELb1ELb1ELb1ELb1ELb0ELb1ELb1ELb1ELb0ELb0EEENS1_21CollectiveEpilogueFwdINS6_IJSA_SC_SB_EEES9_SE_SG_Li384ELb1ELb1ELb0ELb0EEENS1_36VarlenDynamicPersistentTileSchedulerILi192ELi128ELi384ELi128ELb0ELb1ELb1ELb0ELb1ELb1EEEEEEEEEvNT_6ParamsE)
	.align		4
        /*001c*/ 	.word	index@(__assertfail)
	.align		4
        /*0020*/ 	.word	index@(_ZN7cutlass13device_kernelIN5flash11enable_sm90INS1_16FlashAttnFwdSm90INS1_25CollectiveMainloopFwdSm90ILi2EN4cute5tupleIJNS5_1CILi1EEES8_S8_EEENS6_IJNS7_ILi192EEENS7_ILi128EEENS7_ILi64EEEEEELi64ENS_10bfloat16_tEfNS_4arch4Sm90ELb0ELb1ELb1ELb0ELb1ELb0ELb0ELb1ELb1ELb1ELb0ELb0EEENS1_21CollectiveEpilogueFwdINS6_IJSA_SC_SB_EEES9_SE_SG_Li384ELb0ELb1ELb0ELb0EEENS1_30DynamicPersistentTileSchedulerILi384ELi128ELb0ELb1ELb1EEEEEEEEEvNT_6ParamsE)
	.align		4
        /*0024*/ 	.word	index@(__assertfail)
	.align		4
        /*0028*/ 	.word	index@(_ZN7cutlass13device_kernelIN5flash11enable_sm90INS1_16FlashAttnFwdSm90INS1_25CollectiveMainloopFwdSm90ILi2EN4cute5tupleIJNS5_1CILi1EEES8_S8_EEENS6_IJNS7_ILi192EEENS7_ILi128EEENS7_ILi64EEEEEELi64ENS_10bfloat16_tEfNS_4arch4Sm90ELb0ELb1ELb1ELb1ELb1ELb0ELb0ELb1ELb1ELb1ELb0ELb0EEENS1_21CollectiveEpilogueFwdINS6_IJSA_SC_SB_EEES9_SE_SG_Li384ELb1ELb1ELb0ELb0EEENS1_36VarlenDynamicPersistentTileSchedulerILi192ELi128ELi384ELi128ELb0ELb1ELb1ELb1ELb0ELb1EEEEEEEEEvNT_6ParamsE)
	.align		4
        /*002c*/ 	.word	index@(__assertfail)
	.align		4
        /*0030*/ 	.word	index@(_ZN7cutlass13device_kernelIN5flash11enable_sm90INS1_16FlashAttnFwdSm90INS1_25CollectiveMainloopFwdSm90ILi2EN4cute5tupleIJNS5_1CILi1EEES8_S8_EEENS6_IJNS7_ILi192EEENS7_ILi128EEENS7_ILi64EEEEEELi64ENS_10bfloat16_tEfNS_4arch4Sm90ELb0ELb1ELb1ELb1ELb1ELb1ELb0ELb1ELb1ELb1ELb0ELb0EEENS1_21CollectiveEpilogueFwdINS6_IJSA_SC_SB_EEES9_SE_SG_Li384ELb1ELb1ELb0ELb0EEENS1_36VarlenDynamicPersistentTileSchedulerILi192ELi128ELi384ELi128ELb0ELb1ELb1ELb1ELb0ELb1EEEEEEEEEvNT_6ParamsE)
	.align		4
        /*0034*/ 	.word	index@(__assertfail)
	.align		4
        /*0038*/ 	.word	index@(_ZN7cutlass13device_kernelIN5flash11enable_sm90INS1_16FlashAttnFwdSm90INS1_25CollectiveMainloopFwdSm90ILi2EN4cute5tupleIJNS5_1CILi1EEES8_S8_EEENS6_IJNS7_ILi192EEENS7_ILi128EEENS7_ILi64EEEEEELi64ENS_10bfloat16_tEfNS_4arch4Sm90ELb1ELb0ELb1ELb0ELb1ELb0ELb0ELb1ELb1ELb1ELb0ELb0EEENS1_21CollectiveEpilogueFwdINS6_IJSA_SC_SB_EEES9_SE_SG_Li384ELb0ELb1ELb0ELb0EEENS1_30DynamicPersistentTileSchedulerILi384ELi128ELb0ELb1ELb1EEEEEEEEEvNT_6ParamsE)
	.align		4
        /*003c*/ 	.word	index@(__assertfail)
	.align		4
        /*0040*/ 	.word	index@(_ZN7cutlass13device_kernelIN5flash11enable_sm90INS1_16FlashAttnFwdSm90INS1_25CollectiveMainloopFwdSm90ILi2EN4cute5tupleIJNS5_1CILi1EEES8_S8_EEENS6_IJNS7_ILi192EEENS7_ILi128EEENS7_ILi64EEEEEELi64ENS_10bfloat16_tEfNS_4arch4Sm90ELb1ELb0ELb1ELb1ELb1ELb0ELb0ELb1ELb1ELb1ELb0ELb0EEENS1_21CollectiveEpilogueFwdINS6_IJSA_SC_SB_EEES9_SE_SG_Li384ELb1ELb1ELb0ELb0EEENS1_36VarlenDynamicPersistentTileSchedulerILi192ELi128ELi384ELi128ELb0ELb1ELb1ELb1ELb1ELb1EEEEEEEEEvNT_6ParamsE)
	.align		4
        /*0044*/ 	.word	index@(__assertfail)
	.align		4
        /*0048*/ 	.word	index@(_ZN7cutlass13device_kernelIN5flash11enable_sm90INS1_16FlashAttnFwdSm90INS1_25CollectiveMainloopFwdSm90ILi2EN4cute5tupleIJNS5_1CILi1EEES8_S8_EEENS6_IJNS7_ILi192EEENS7_ILi128EEENS7_ILi64EEEEEELi64ENS_10bfloat16_tEfNS_4arch4Sm90ELb1ELb0ELb1ELb1ELb1ELb1ELb0ELb1ELb1ELb1ELb0ELb0EEENS1_21CollectiveEpilogueFwdINS6_IJSA_SC_SB_EEES9_SE_SG_Li384ELb1ELb1ELb0ELb0EEENS1_36VarlenDynamicPersistentTileSchedulerILi192ELi128ELi384ELi128ELb0ELb1ELb1ELb1ELb1ELb1EEEEEEEEEvNT_6ParamsE)
	.align		4
        /*004c*/ 	.word	index@(__assertfail)
	.align		4
        /*0050*/ 	.word	0x00000000
	.align		4
        /*0054*/ 	.word	0xfffffffe
	.align		4
        /*0058*/ 	.word	0x00000000
	.align		4
        /*005c*/ 	.word	0xfffffffd
	.align		4
        /*0060*/ 	.word	0x00000000
	.align		4
        /*0064*/ 	.word	0xfffffffc


//--------------------- .nv.constant4             --------------------------
	.section	.nv.constant4,"a",@progbits
	.align	8
	.align		8
.nv.constant4:
        /*0000*/ 	.dword	__assertfail
	.align		8
        /*0008*/ 	.dword	__unnamed_1
	.align		8
        /*0010*/ 	.dword	__unnamed_2
	.align		8
        /*0018*/ 	.dword	__unnamed_3
	.align		8
        /*0020*/ 	.dword	__unnamed_4
	.align		8
        /*0028*/ 	.dword	__unnamed_5
	.align		8
        /*0030*/ 	.dword	_ZN79_INTERNAL_d3be83cd_43_flash_fwd_hdim64_bf16_paged_softcap_sm90_cu_49158569_35164cuda3std3__45__cpo5beginE
	.align		8
        /*0038*/ 	.dword	_ZN79_INTERNAL_d3be83cd_43_flash_fwd_hdim64_bf16_paged_softcap_sm90_cu_49158569_35164cuda3std3__45__cpo3endE
	.align		8
        /*0040*/ 	.dword	_ZN79_INTERNAL_d3be83cd_43_flash_fwd_hdim64_bf16_paged_softcap_sm90_cu_49158569_35164cuda3std3__45__cpo6cbeginE
	.align		8
        /*0048*/ 	.dword	_ZN79_INTERNAL_d3be83cd_43_flash_fwd_hdim64_bf16_paged_softcap_sm90_cu_49158569_35164cuda3std3__45__cpo4cendE
	.align		8
        /*0050*/ 	.dword	_ZN79_INTERNAL_d3be83cd_43_flash_fwd_hdim64_bf16_paged_softcap_sm90_cu_49158569_35164cuda3std3__481_GLOBAL__N__d3be83cd_43_flash_fwd_hdim64_bf16_paged_softcap_sm90_cu_49158569_35166ignoreE
	.align		8
        /*0058*/ 	.dword	_ZN79_INTERNAL_d3be83cd_43_flash_fwd_hdim64_bf16_paged_softcap_sm90_cu_49158569_35164cuda3std3__419piecewise_constructE
	.align		8
        /*0060*/ 	.dword	_ZN79_INTERNAL_d3be83cd_43_flash_fwd_hdim64_bf16_paged_softcap_sm90_cu_49158569_35164cuda3std3__48in_placeE
	.align		8
        /*0068*/ 	.dword	_ZN79_INTERNAL_d3be83cd_43_flash_fwd_hdim64_bf16_paged_softcap_sm90_cu_49158569_35164cuda3std6ranges3__45__cpo4swapE
	.align		8
        /*0070*/ 	.dword	_ZN79_INTERNAL_d3be83cd_43_flash_fwd_hdim64_bf16_paged_softcap_sm90_cu_49158569_35164cuda3std6ranges3__45__cpo9iter_moveE
	.align		8
        /*0078*/ 	.dword	_ZN79_INTERNAL_d3be83cd_43_flash_fwd_hdim64_bf16_paged_softcap_sm90_cu_49158569_35164cute7productE
	.align		8
        /*0080*/ 	.dword	_ZN79_INTERNAL_d3be83cd_43_flash_fwd_hdim64_bf16_paged_softcap_sm90_cu_49158569_35164cute1_E
	.align		8
        /*0088*/ 	.dword	$str$23
	.align		8
        /*0090*/ 	.dword	$str$24


//--------------------- .text._ZN7cutlass13device_kernelIN5flash11enable_sm90INS1_16FlashAttnFwdSm90INS1_25CollectiveMainloopFwdSm90ILi2EN4cute5tupleIJNS5_1CILi1EEES8_S8_EEENS6_IJNS7_ILi192EEENS7_ILi128EEENS7_ILi64EEEEEELi64ENS_10bfloat16_tEfNS_4arch4Sm90ELb0ELb0ELb1ELb0ELb1ELb0ELb0ELb1ELb1ELb1ELb0ELb0EEENS1_21CollectiveEpilogueFwdINS6_IJSA_SC_SB_EEES9_SE_SG_Li384ELb0ELb1ELb0ELb0EEENS1_29StaticPersistentTileSchedulerILb0EEEEEEEEEvNT_6ParamsE --------------------------
	.section	.text._ZN7cutlass13device_kernelIN5flash11enable_sm90INS1_16FlashAttnFwdSm90INS1_25CollectiveMainloopFwdSm90ILi2EN4cute5tupleIJNS5_1CILi1EEES8_S8_EEENS6_IJNS7_ILi192EEENS7_ILi128EEENS7_ILi64EEEEEELi64ENS_10bfloat16_tEfNS_4arch4Sm90ELb0ELb0ELb1ELb0ELb1ELb0ELb0ELb1ELb1ELb1ELb0ELb0EEENS1_21CollectiveEpilogueFwdINS6_IJSA_SC_SB_EEES9_SE_SG_Li384ELb0ELb1ELb0ELb0EEENS1_29StaticPersistentTileSchedulerILb0EEEEEEEEEvNT_6ParamsE,"ax",@progbits
	.align	128
.text._ZN7cutlass13device_kernelIN5flash11enable_sm90INS1_16FlashAttnFwdSm90INS1_25CollectiveMainloopFwdSm90ILi2EN4cute5tupleIJNS5_1CILi1EEES8_S8_EEENS6_IJNS7_ILi192EEENS7_ILi128EEENS7_ILi64EEEEEELi64ENS_10bfloat16_tEfNS_4arch4Sm90ELb0ELb0ELb1ELb0ELb1ELb0ELb0ELb1ELb1ELb1ELb0ELb0EEENS1_21CollectiveEpilogueFwdINS6_IJSA_SC_SB_EEES9_SE_SG_Li384ELb0ELb1ELb0ELb0EEENS1_29StaticPersistentTileSchedulerILb0EEEEEEEEEvNT_6ParamsE:
        .type           _ZN7cutlass13device_kernelIN5flash11enable_sm90INS1_16FlashAttnFwdSm90INS1_25CollectiveMainloopFwdSm90ILi2EN4cute5tupleIJNS5_1CILi1EEES8_S8_EEENS6_IJNS7_ILi192EEENS7_ILi128EEENS7_ILi64EEEEEELi64ENS_10bfloat16_tEfNS_4arch4Sm90ELb0ELb0ELb1ELb0ELb1ELb0ELb0ELb1ELb1ELb1ELb0ELb0EEENS1_21CollectiveEpilogueFwdINS6_IJSA_SC_SB_EEES9_SE_SG_Li384ELb0ELb1ELb0ELb0EEENS1_29StaticPersistentTileSchedulerILb0EEEEEEEEEvNT_6ParamsE,@function
        .size           _ZN7cutlass13device_kernelIN5flash11enable_sm90INS1_16FlashAttnFwdSm90INS1_25CollectiveMainloopFwdSm90ILi2EN4cute5tupleIJNS5_1CILi1EEES8_S8_EEENS6_IJNS7_ILi192EEENS7_ILi128EEENS7_ILi64EEEEEELi64ENS_10bfloat16_tEfNS_4arch4Sm90ELb0ELb0ELb1ELb0ELb1ELb0ELb0ELb1ELb1ELb1ELb0ELb0EEENS1_21CollectiveEpilogueFwdINS6_IJSA_SC_SB_EEES9_SE_SG_Li384ELb0ELb1ELb0ELb0EEENS1_29StaticPersistentTileSchedulerILb0EEEEEEEEEvNT_6ParamsE,(.L_x_3105 - _ZN7cutlass13device_kernelIN5flash11enable_sm90INS1_16FlashAttnFwdSm90INS1_25CollectiveMainloopFwdSm90ILi2EN4cute5tupleIJNS5_1CILi1EEES8_S8_EEENS6_IJNS7_ILi192EEENS7_ILi128EEENS7_ILi64EEEEEELi64ENS_10bfloat16_tEfNS_4arch4Sm90ELb0ELb0ELb1ELb0ELb1ELb0ELb0ELb1ELb1ELb1ELb0ELb0EEENS1_21CollectiveEpilogueFwdINS6_IJSA_SC_SB_EEES9_SE_SG_Li384ELb0ELb1ELb0ELb0EEENS1_29StaticPersistentTileSchedulerILb0EEEEEEEEEvNT_6ParamsE)
        .other          _ZN7cutlass13device_kernelIN5flash11enable_sm90INS1_16FlashAttnFwdSm90INS1_25CollectiveMainloopFwdSm90ILi2EN4cute5tupleIJNS5_1CILi1EEES8_S8_EEENS6_IJNS7_ILi192EEENS7_ILi128EEENS7_ILi64EEEEEELi64ENS_10bfloat16_tEfNS_4arch4Sm90ELb0ELb0ELb1ELb0ELb1ELb0ELb0ELb1ELb1ELb1ELb0ELb0EEENS1_21CollectiveEpilogueFwdINS6_IJSA_SC_SB_EEES9_SE_SG_Li384ELb0ELb1ELb0ELb0EEENS1_29StaticPersistentTileSchedulerILb0EEEEEEEEEvNT_6ParamsE,@"STO_CUDA_ENTRY STV_DEFAULT"
_ZN7cutlass13device_kernelIN5flash11enable_sm90INS1_16FlashAttnFwdSm90INS1_25CollectiveMainloopFwdSm90ILi2EN4cute5tupleIJNS5_1CILi1EEES8_S8_EEENS6_IJNS7_ILi192EEENS7_ILi128EEENS7_ILi64EEEEEELi64ENS_10bfloat16_tEfNS_4arch4Sm90ELb0ELb0ELb1ELb0ELb1ELb0ELb0ELb1ELb1ELb1ELb0ELb0EEENS1_21CollectiveEpilogueFwdINS6_IJSA_SC_SB_EEES9_SE_SG_Li384ELb0ELb1ELb0ELb0EEENS1_29StaticPersistentTileSchedulerILb0EEEEEEEEEvNT_6ParamsE:
[----:B------:R-:W0:Y:S02]  /*0000*/  LDC R1, c[0x0][0x28] ;  /* 0x00000a00ff017b82 */ /* 0x000e240000000800 */
[----:B0-----:R-:W-:Y:S01]  /*0010*/  VIADD R1, R1, 0xfffffff0 ;  /* 0xfffffff001017836 */ /* 0x001fe20000000000 */
[----:B------:R-:W0:Y:S01]  /*0020*/  S2R R3, SR_TID.X ;  /* 0x0000000000037919 */ /* 0x000e220000002100 */
[----:B------:R-:W-:Y:S01]  /*0030*/  ELECT P0, URZ, PT ;  /* 0x00000000003f782f */ /* 0x000fe20003800000 */
[----:B------:R-:W-:Y:S01]  /*0040*/  UMOV UR4, 0x80 ;  /* 0x0000008000047882 */ /* 0x000fe20000000000 */
[----:B------:R-:W-:Y:S01]  /*0050*/  UMOV UR7, 0x180 ;  /* 0x0000018000077882 */ /* 0x000fe20000000000 */
[--C-:B0-----:R-:W-:Y:S02]  /*0060*/  SHF.R.U32.HI R0, RZ, 0x5, R3.reuse ;  /* 0x00000005ff007819 */ /* 0x101fe40000011603 */
[----:B------:R-:W-:-:S03]  /*0070*/  SHF.R.U32.HI R18, RZ, 0x7, R3 ;  /* 0x00000007ff127819 */ /* 0x000fc60000011603 */
[----:B------:R-:W0:Y:S04]  /*0080*/  SHFL.IDX PT, R2, R0, RZ, 0x1f ;  /* 0x00001fff00027589 */ /* 0x000e2800000e0000 */
[----:B------:R1:W2:Y:S01]  /*0090*/  SHFL.IDX PT, R3, R18, RZ, 0x1f ;  /* 0x00001fff12037589 */ /* 0x0002a200000e0000 */
[C---:B0-----:R-:W-:Y:S02]  /*00a0*/  ISETP.NE.OR P0, PT, R2.reuse, RZ, !P0 ;  /* 0x000000ff0200720c */ /* 0x041fe40004705670 */
[----:B------:R-:W-:-:S11]  /*00b0*/  ISETP.NE.AND P1, PT, R2, RZ, PT ;  /* 0x000000ff0200720c */ /* 0x000fd60003f25270 */
[----:B------:R-:W-:Y:S01]  /*00c0*/  VOTEU.ALL UP0, P0 ;  /* 0x00000000003f7886 */ /* 0x000fe20000000000 */
[----:B------:R-:W-:-:S04]  /*00d0*/  VOTEU.ALL UP1, P0 ;  /* 0x00000000003f7886 */ /* 0x000fc80000020000 */
[----:B------:R-:W0:Y:S01]  /*00e0*/  @!UP0 S2UR UR8, SR_CgaCtaId ;  /* 0x00000000000889c3 */ /* 0x000e220000008800 */
[----:B------:R-:W-:Y:S01]  /*00f0*/  @!UP0 UMOV UR6, 0x400 ;  /* 0x0000040000068882 */ /* 0x000fe20000000000 */
[----:B------:R-:W-:-:S04]  /*0100*/  @!UP0 UIADD3 UR4, -UR4, 0x100000, URZ ;  /* 0x0010000004048890 */ /* 0x000fc8000fffe13f */
[----:B------:R-:W-:Y:S02]  /*0110*/  @!UP0 USHF.L.U32 UR5, UR4, 0xb, URZ ;  /* 0x0000000b04058899 */ /* 0x000fe4000800063f */
[----:B------:R-:W-:Y:S02]  /*0120*/  @!UP0 USHF.L.U32 UR4, UR4, 0x1, URZ ;  /* 0x0000000104048899 */ /* 0x000fe4000800063f */
[----:B0-----:R-:W-:Y:S02]  /*0130*/  @!UP0 ULEA UR8, UR8, UR6, 0x18 ;  /* 0x0000000608088291 */ /* 0x001fe4000f8ec03f */
[----:B------:R-:W-:-:S04]  /*0140*/  @!UP0 UIADD3 UR6, -UR7, 0x100000, URZ ;  /* 0x0010000007068890 */ /* 0x000fc8000fffe13f */
[----:B------:R-:W-:Y:S02]  /*0150*/  @!UP0 USHF.L.U32 UR7, UR6, 0xb, URZ ;  /* 0x0000000b06078899 */ /* 0x000fe4000800063f */
[----:B------:R-:W-:Y:S01]  /*0160*/  @!UP0 USHF.L.U32 UR6, UR6, 0x1, URZ ;  /* 0x0000000106068899 */ /* 0x000fe2000800063f */
[----:B------:R-:W-:-:S05]  /*0170*/  VOTEU.ALL UP0, P0 ;  /* 0x00000000003f7886 */ /* 0x000fca0000000000 */
[----:B------:R1:W0:Y:S06]  /*0180*/  @!UP0 SYNCS.EXCH.64 URZ, [UR8+0x16800], UR4 ;  /* 0x01680004083f85b2 */ /* 0x00022c0008000100 */
[----:B------:R1:W3:Y:S02]  /*0190*/  @!UP1 SYNCS.EXCH.64 URZ, [UR8+0x16820], UR6 ;  /* 0x01682006083f95b2 */ /* 0x0002e40008000100 */
[----:B-12---:R-:W-:Y:S05]  /*01a0*/  @P1 BRA `(.L_x_0) ;  /* 0x0000000000481947 */ /* 0x006fea0003800000 */
[----:B------:R-:W1:Y:S01]  /*01b0*/  S2UR UR5, SR_CgaCtaId ;  /* 0x00000000000579c3 */ /* 0x000e620000008800 */
[----:B------:R-:W-:Y:S01]  /*01c0*/  UMOV UR4, 0x400 ;  /* 0x0000040000047882 */ /* 0x000fe20000000000 */
[----:B------:R-:W-:Y:S01]  /*01d0*/  UMOV UR6, 0x80 ;  /* 0x0000008000067882 */ /* 0x000fe20000000000 */
[----:B------:R-:W-:Y:S01]  /*01e0*/  UMOV UR7, 0x180 ;  /* 0x0000018000077882 */ /* 0x000fe20000000000 */
[----:B------:R-:W-:Y:S01]  /*01f0*/  ELECT P0, URZ, PT ;  /* 0x00000000003f782f */ /* 0x000fe20003800000 */
[----:B-1----:R-:W-:Y:S02]  /*0200*/  ULEA UR8, UR5, UR4, 0x18 ;  /* 0x0000000405087291 */ /* 0x002fe4000f8ec03f */
[----:B------:R-:W-:-:S04]  /*0210*/  UIADD3 UR4, -UR6, 0x100000, URZ ;  /* 0x0010000006047890 */ /* 0x000fc8000fffe13f */
[----:B------:R-:W-:Y:S02]  /*0220*/  USHF.L.U32 UR5, UR4, 0xb, URZ ;  /* 0x0000000b04057899 */ /* 0x000fe4000800063f */
[----:B------:R-:W-:Y:S02]  /*0230*/  USHF.L.U32 UR4, UR4, 0x1, URZ ;  /* 0x0000000104047899 */ /* 0x000fe4000800063f */
[----:B------:R-:W-:-:S04]  /*0240*/  UIADD3 UR6, -UR7, 0x100000, URZ ;  /* 0x0010000007067890 */ /* 0x000fc8000fffe13f */
[----:B------:R-:W-:Y:S02]  /*0250*/  USHF.L.U32 UR7, UR6, 0xb, URZ ;  /* 0x0000000b06077899 */ /* 0x000fe4000800063f */
[----:B------:R-:W-:Y:S01]  /*0260*/  USHF.L.U32 UR6, UR6, 0x1, URZ ;  /* 0x0000000106067899 */ /* 0x000fe2000800063f */
[----:B------:R-:W1:Y:S03]  /*0270*/  FENCE.VIEW.ASYNC.S ;  /* 0x00000000000073c6 */ /* 0x000e660000000000 */
[----:B-1----:R1:W2:Y:S08]  /*0280*/  SYNCS.EXCH.64 URZ, [UR8+0x16830], UR4 ;  /* 0x01683004083f75b2 */ /* 0x0022b00008000100 */
[----:B------:R1:W4:Y:S01]  /*0290*/  SYNCS.EXCH.64 URZ, [UR8+0x16840], UR6 ;  /* 0x01684006083f75b2 */ /* 0x0003220008000100 */
[----:B------:R1:W0:Y:S01]  /*02a0*/  SYNCS.EXCH.64 URZ, [UR8+0x16838], UR4 ;  /* 0x01683804083f75b2 */ /* 0x0002220008000100 */
[----:B------:R1:W0:Y:S01]  /*02b0*/  SYNCS.EXCH.64 URZ, [UR8+0x16848], UR6 ;  /* 0x01684806083f75b2 */ /* 0x0002220008000100 */
[----:B------:R-:W-:Y:S01]  /*02c0*/  NOP ;  /* 0x0000000000007918 */ /* 0x000fe20000000000 */
.L_x_0:
[----:B------:R-:W5:Y:S01]  /*02d0*/  SHFL.IDX PT, R2, R0, RZ, 0x1f ;  /* 0x00001fff00027589 */ /* 0x000f6200000e0000 */
[----:B------:R-:W-:Y:S01]  /*02e0*/  NOP ;  /* 0x0000000000007918 */ /* 0x000fe20000000000 */
[----:B-----5:R-:W-:-:S13]  /*02f0*/  ISETP.NE.AND P0, PT, R2, RZ, PT ;  /* 0x000000ff0200720c */ /* 0x020fda0003f05270 */
[----:B------:R-:W-:Y:S05]  /*0300*/  @P0 BRA `(.L_x_1) ;  /* 0x0000000000480947 */ /* 0x000fea0003800000 */
[----:B-1----:R-:W1:Y:S01]  /*0310*/  S2UR UR5, SR_CgaCtaId ;  /* 0x00000000000579c3 */ /* 0x002e620000008800 */
        /* <DEDUP_REMOVED lines=12> */
[----:B-1----:R1:W0:Y:S08]  /*03e0*/  SYNCS.EXCH.64 URZ, [UR8+0x16850], UR4 ;  /* 0x01685004083f75b2 */ /* 0x0022300008000100 */
[----:B------:R1:W0:Y:S01]  /*03f0*/  SYNCS.EXCH.64 URZ, [UR8+0x16860], UR6 ;  /* 0x01686006083f75b2 */ /* 0x0002220008000100 */
[----:B------:R1:W0:Y:S01]  /*0400*/  SYNCS.EXCH.64 URZ, [UR8+0x16858], UR4 ;  /* 0x01685804083f75b2 */ /* 0x0002220008000100 */
[----:B------:R1:W0:Y:S01]  /*0410*/  SYNCS.EXCH.64 URZ, [UR8+0x16868], UR6 ;  /* 0x01686806083f75b2 */ /* 0x0002220008000100 */
[----:B------:R-:W-:Y:S01]  /*0420*/  NOP ;  /* 0x0000000000007918 */ /* 0x000fe20000000000 */
.L_x_1:
[----:B------:R-:W5:Y:S01]  /*0430*/  SHFL.IDX PT, R2, R0, RZ, 0x1f ;  /* 0x00001fff00027589 */ /* 0x000f6200000e0000 */
[----:B------:R-:W-:Y:S01]  /*0440*/  NOP ;  /* 0x0000000000007918 */ /* 0x000fe20000000000 */
[----:B-----5:R-:W-:-:S13]  /*0450*/  ISETP.NE.AND P0, PT, R2, RZ, PT ;  /* 0x000000ff0200720c */ /* 0x020fda0003f05270 */
[----:B------:R-:W-:Y:S05]  /*0460*/  @P0 BRA `(.L_x_2) ;  /* 0x0000000000380947 */ /* 0x000fea0003800000 */
[----:B-1----:R-:W1:Y:S01]  /*0470*/  S2UR UR5, SR_CgaCtaId ;  /* 0x00000000000579c3 */ /* 0x002e620000008800 */
[----:B------:R-:W-:Y:S01]  /*0480*/  UMOV UR4, 0x400 ;  /* 0x0000040000047882 */ /* 0x000fe20000000000 */
[----:B------:R-:W-:Y:S01]  /*0490*/  UMOV UR7, 0x80 ;  /* 0x0000008000077882 */ /* 0x000fe20000000000 */
[----:B------:R-:W-:Y:S01]  /*04a0*/  ELECT P0, URZ, PT ;  /* 0x00000000003f782f */ /* 0x000fe20003800000 */
[----:B-1----:R-:W-:Y:S02]  /*04b0*/  ULEA UR6, UR5, UR4, 0x18 ;  /* 0x0000000405067291 */ /* 0x002fe4000f8ec03f */
[----:B------:R-:W-:-:S04]  /*04c0*/  UIADD3 UR4, -UR7, 0x100000, URZ ;  /* 0x0010000007047890 */ /* 0x000fc8000fffe13f */
[----:B------:R-:W-:Y:S02]  /*04d0*/  USHF.L.U32 UR5, UR4, 0xb, URZ ;  /* 0x0000000b04057899 */ /* 0x000fe4000800063f */
[----:B------:R-:W-:Y:S01]  /*04e0*/  USHF.L.U32 UR4, UR4, 0x1, URZ ;  /* 0x0000000104047899 */ /* 0x000fe2000800063f */
[----:B------:R-:W1:Y:S11]  /*04f0*/  FENCE.VIEW.ASYNC.S ;  /* 0x00000000000073c6 */ /* 0x000e760000000000 */
[----:B-1----:R1:W0:Y:S01]  /*0500*/  SYNCS.EXCH.64 URZ, [UR6+0x16870], UR4 ;  /* 0x01687004063f75b2 */ /* 0x0022220008000100 */
[----:B------:R1:W0:Y:S01]  /*0510*/  SYNCS.EXCH.64 URZ, [UR6+0x16880], UR4 ;  /* 0x01688004063f75b2 */ /* 0x0002220008000100 */
[----:B------:R1:W0:Y:S01]  /*0520*/  SYNCS.EXCH.64 URZ, [UR6+0x16878], UR4 ;  /* 0x01687804063f75b2 */ /* 0x0002220008000100 */
[----:B------:R1:W0:Y:S01]  /*0530*/  SYNCS.EXCH.64 URZ, [UR6+0x16888], UR4 ;  /* 0x01688804063f75b2 */ /* 0x0002220008000100 */
[----:B------:R-:W-:Y:S01]  /*0540*/  NOP ;  /* 0x0000000000007918 */ /* 0x000fe20000000000 */
.L_x_2:
        /* <DEDUP_REMOVED lines=22> */
.L_x_3:
[----:B------:R-:W5:Y:S01]  /*06b0*/  SHFL.IDX PT, R2, R0, RZ, 0x1f ;  /* 0x00001fff00027589 */ /* 0x000f6200000e0000 */
[----:B------:R-:W-:Y:S01]  /*06c0*/  R2UR UR9, R3 ;  /* 0x00000000030972ca */ /* 0x000fe200000e0000 */
        /* <DEDUP_REMOVED lines=21> */
.L_x_4:
[----:B------:R-:W-:Y:S01]  /*0820*/  UISETP.NE.AND UP0, UPT, UR9, URZ, UPT ;  /* 0x0000003f0900728c */ /* 0x000fe2000bf05270 */
[----:B------:R-:W-:Y:S01]  /*0830*/  NOP ;  /* 0x0000000000007918 */ /* 0x000fe20000000000 */
[----:B------:R-:W-:Y:S01]  /*0840*/  UMOV UR39, 0x1 ;  /* 0x0000000100277882 */ /* 0x000fe20000000000 */
[----:B------:R-:W-:Y:S01]  /*0850*/  ULDC.64 UR50, c[0x0][0x208] ;  /* 0x0000820000327ab9 */ /* 0x000fe20000000a00 */
[----:B------:R-:W-:Y:S01]  /*0860*/  USEL UR39, UR39, 0x2, !UP0 ;  /* 0x0000000227277887 */ /* 0x000fe2000c000000 */
[----:B0-234-:R-:W-:Y:S01]  /*0870*/  BAR.SYNC.DEFER_BLOCKING 0x0 ;  /* 0x0000000000007b1d */ /* 0x01dfe20000010000 */
[----:B------:R-:W-:-:S13]  /*0880*/  PLOP3.LUT P0, PT, PT, PT, UP0, 0x80, 0x0 ;  /* 0x000000000000781c */ /* 0x000fda0003f0f008 */
[----:B------:R-:W-:Y:S05]  /*0890*/  @!P0 BRA `(.L_x_5) ;  /* 0x00000068005c8947 */ /* 0x000fea0003800000 */
.L_x_6:
[----:B------:R-:W-:-:S08]  /*08a0*/  NOP ;  /* 0x0000000000007918 */ /* 0x000fd00000000000 */
[----:B------:R-:W0:Y:S02]  /*08b0*/  USETMAXREG.TRY_ALLOC.CTAPOOL UP0, 0xa0 ;  /* 0x000000a0000079c8 */ /* 0x000e240008000600 */
[----:B0-----:R-:W-:-:S13]  /*08c0*/  PLOP3.LUT P0, PT, PT, PT, UP0, 0x80, 0x0 ;  /* 0x000000000000781c */ /* 0x001fda0003f0f008 */
[----:B------:R-:W-:Y:S05]  /*08d0*/  @!P0 BRA `(.L_x_6) ;  /* 0xfffffffc00f08947 */ /* 0x000fea000383ffff */
[----:B------:R-:W0:Y:S01]  /*08e0*/  S2R R2, SR_TID.X ;  /* 0x0000000000027919 */ /* 0x000e220000002100 */
[----:B------:R-:W2:Y:S08]  /*08f0*/  S2UR UR46, SR_CTAID.X ;  /* 0x00000000002e79c3 */ /* 0x000eb00000002500 */
[----:B------:R-:W-:Y:S06]  /*0900*/  BAR.ARV 0x8, 0x200 ;  /* 0x0208000000007b1d */ /* 0x000fec0000002000 */
[----:B0-----:R-:W-:-:S04]  /*0910*/  LOP3.LUT R0, R2, 0xffffff80, RZ, 0xc0, !PT ;  /* 0xffffff8002007812 */ /* 0x001fc800078ec0ff */
[----:B------:R-:W-:Y:S02]  /*0920*/  ISETP.NE.AND P0, PT, R0, 0x80, PT ;  /* 0x000000800000780c */ /* 0x000fe40003f05270 */
[----:B------:R-:W2:Y:S11]  /*0930*/  LDC R0, c[0x0][0xc34] ;  /* 0x00030d00ff007b82 */ /* 0x000eb60000000800 */
[----:B------:R-:W-:Y:S06]  /*0940*/  @!P0 BAR.ARV 0x9, 0x100 ;  /* 0x0244000000008b1d */ /* 0x000fec0000002000 */
[----:B--2---:R-:W-:-:S13]  /*0950*/  ISETP.LE.AND P0, PT, R0, UR46, PT ;  /* 0x0000002e00007c0c */ /* 0x004fda000bf03270 */
[----:B-1----:R-:W-:Y:S05]  /*0960*/  @P0 EXIT ;  /* 0x000000000000094d */ /* 0x002fea0003800000 */
[----:B------:R-:W-:Y:S01]  /*0970*/  VIADD R2, R2, 0xffffff80 ;  /* 0xffffff8002027836 */ /* 0x000fe20000000000 */
[----:B------:R-:W-:Y:S01]  /*0980*/  ULOP3.LUT UR40, UR39, 0x1, URZ, 0xfc, !UPT ;  /* 0x0000000127287892 */ /* 0x000fe2000f8efc3f */
[----:B------:R-:W-:Y:S01]  /*0990*/  IMAD.MOV.U32 R153, RZ, RZ, -0x2 ;  /* 0xfffffffeff997424 */ /* 0x000fe200078e00ff */
[----:B------:R-:W-:Y:S01]  /*09a0*/  UMOV UR36, URZ ;  /* 0x0000003f00247c82 */ /* 0x000fe20008000000 */
[----:B------:R-:W-:Y:S01]  /*09b0*/  UMOV UR37, URZ ;  /* 0x0000003f00257c82 */ /* 0x000fe20008000000 */
[----:B------:R-:W-:Y:S01]  /*09c0*/  SHF.R.S32.HI R3, RZ, 0x1f, R2 ;  /* 0x0000001fff037819 */ /* 0x000fe20000011402 */
[----:B------:R-:W-:-:S03]  /*09d0*/  UMOV UR38, URZ ;  /* 0x0000003f00267c82 */ /* 0x000fc60008000000 */
[CC--:B------:R-:W-:Y:S02]  /*09e0*/  LEA.HI R19, R3.reuse, R2.reuse, RZ, 0x7 ;  /* 0x0000000203137211 */ /* 0x0c0fe400078f38ff */
[-C--:B------:R-:W-:Y:S02]  /*09f0*/  LEA.HI R7, R3, R2.reuse, RZ, 0x2 ;  /* 0x0000000203077211 */ /* 0x080fe400078f10ff */
[----:B------:R-:W-:Y:S02]  /*0a00*/  LOP3.LUT R17, R19, 0xffffff80, RZ, 0xc0, !PT ;  /* 0xffffff8013117812 */ /* 0x000fe400078ec0ff */
[CC--:B------:R-:W-:Y:S02]  /*0a10*/  LEA.HI R0, R3.reuse, R2.reuse, RZ, 0x4 ;  /* 0x0000000203007211 */ /* 0x0c0fe400078f20ff */
[----:B------:R-:W-:Y:S01]  /*0a20*/  LEA.HI R5, R3, R2, RZ, 0x5 ;  /* 0x0000000203057211 */ /* 0x000fe200078f28ff */
[----:B------:R-:W-:Y:S01]  /*0a30*/  IMAD.IADD R17, R2, 0x1, -R17 ;  /* 0x0000000102117824 */ /* 0x000fe200078e0a11 */
[----:B------:R-:W-:-:S02]  /*0a40*/  LOP3.LUT R11, R7, 0xfffffffc, RZ, 0xc0, !PT ;  /* 0xfffffffc070b7812 */ /* 0x000fc400078ec0ff */
[----:B------:R-:W-:Y:S01]  /*0a50*/  SHF.R.S32.HI R7, RZ, 0x4, R0 ;  /* 0x00000004ff077819 */ /* 0x000fe20000011400 */
[----:B------:R-:W-:Y:S01]  /*0a60*/  IMAD.SHL.U32 R6, R5, 0x20, RZ ;  /* 0x0000002005067824 */ /* 0x000fe200078e00ff */
[----:B------:R-:W-:Y:S01]  /*0a70*/  SHF.R.S32.HI R4, RZ, 0x1f, R17 ;  /* 0x0000001fff047819 */ /* 0x000fe20000011411 */
[----:B------:R-:W-:Y:S01]  /*0a80*/  IMAD.IADD R11, R2, 0x1, -R11 ;  /* 0x00000001020b7824 */ /* 0x000fe200078e0a0b */
[----:B------:R-:W-:Y:S02]  /*0a90*/  LEA.HI R16, R3, R2, RZ, 0x3 ;  /* 0x0000000203107211 */ /* 0x000fe400078f18ff */
[----:B------:R-:W-:Y:S02]  /*0aa0*/  LEA.HI R3, R4, R17, RZ, 0x2 ;  /* 0x0000001104037211 */ /* 0x000fe400078f10ff */
[C---:B------:R-:W-:Y:S02]  /*0ab0*/  LOP3.LUT R5, R0.reuse, 0x3fffff0, RZ, 0xc0, !PT ;  /* 0x03fffff000057812 */ /* 0x040fe400078ec0ff */
[----:B------:R-:W-:-:S02]  /*0ac0*/  LEA.HI R0, R0, R7, RZ, 0x1 ;  /* 0x0000000700007211 */ /* 0x000fc400078f08ff */
[--C-:B------:R-:W-:Y:S02]  /*0ad0*/  SHF.R.S32.HI R8, RZ, 0x2, R3.reuse ;  /* 0x00000002ff087819 */ /* 0x100fe40000011403 */
[----:B------:R-:W-:Y:S02]  /*0ae0*/  SHF.R.S32.HI R9, RZ, 0x1f, R3 ;  /* 0x0000001fff097819 */ /* 0x000fe40000011403 */
[----:B------:R-:W-:Y:S02]  /*0af0*/  LOP3.LUT R0, R0, 0x1ffffffe, RZ, 0xc0, !PT ;  /* 0x1ffffffe00007812 */ /* 0x000fe400078ec0ff */
[----:B------:R-:W-:Y:S02]  /*0b00*/  SHF.R.S32.HI R19, RZ, 0x7, R19 ;  /* 0x00000007ff137819 */ /* 0x000fe40000011413 */
[----:B------:R-:W-:Y:S01]  /*0b10*/  LOP3.LUT R6, R6, 0xfffffc00, RZ, 0xc0, !PT ;  /* 0xfffffc0006067812 */ /* 0x000fe200078ec0ff */
[----:B------:R-:W-:Y:S01]  /*0b20*/  IMAD.IADD R152, R7, 0x1, -R0 ;  /* 0x0000000107987824 */ /* 0x000fe200078e0a00 */
[----:B------:R-:W-:Y:S01]  /*0b30*/  IADD3 R5, R2, -R5, RZ ;  /* 0x8000000502057210 */ /* 0x000fe20007ffe0ff */
[----:B------:R-:W-:Y:S01]  /*0b40*/  IMAD.HI R0, R19, 0x55555556, RZ ;  /* 0x5555555613007827 */ /* 0x000fe200078e02ff */
[----:B------:R-:W-:-:S02]  /*0b50*/  LEA.HI R9, R9, R8, RZ, 0x3 ;  /* 0x0000000809097211 */ /* 0x000fc400078f18ff */
[----:B------:R-:W-:Y:S01]  /*0b60*/  LEA.HI R7, R11, R11, RZ, 0x1 ;  /* 0x0000000b0b077211 */ /* 0x000fe200078f08ff */
[----:B------:R-:W-:Y:S01]  /*0b70*/  IMAD R5, R5, 0x40, R6 ;  /* 0x0000004005057824 */ /* 0x000fe200078e0206 */
[----:B------:R-:W-:Y:S02]  /*0b80*/  LOP3.LUT R9, R9, 0xfffffff8, RZ, 0xc0, !PT ;  /* 0xfffffff809097812 */ /* 0x000fe400078ec0ff */
[----:B------:R-:W-:Y:S01]  /*0b90*/  LEA.HI R6, R4, R17, RZ, 0x5 ;  /* 0x0000001104067211 */ /* 0x000fe200078f28ff */
[----:B------:R-:W-:Y:S01]  /*0ba0*/  IMAD R152, R152, 0x8, R5 ;  /* 0x0000000898987824 */ /* 0x000fe200078e0205 */
[----:B------:R-:W-:Y:S02]  /*0bb0*/  IADD3 R9, R8, -R9, RZ ;  /* 0x8000000908097210 */ /* 0x000fe40007ffe0ff */
[----:B------:R-:W-:Y:S02]  /*0bc0*/  LEA.HI R0, R0, R0, RZ, 0x1 ;  /* 0x0000000000007211 */ /* 0x000fe400078f08ff */
[----:B------:R-:W-:-:S02]  /*0bd0*/  SHF.R.S32.HI R6, RZ, 0x5, R6 ;  /* 0x00000005ff067819 */ /* 0x000fc40000011406 */
[----:B------:R-:W-:Y:S01]  /*0be0*/  LOP3.LUT R4, R3, 0x7ffffffc, RZ, 0xc0, !PT ;  /* 0x7ffffffc03047812 */ /* 0x000fe200078ec0ff */
[----:B------:R-:W-:Y:S01]  /*0bf0*/  IMAD R0, R0, -0x3, R19 ;  /* 0xfffffffd00007824 */ /* 0x000fe200078e0213 */
[----:B------:R-:W-:Y:S01]  /*0c00*/  LOP3.LUT R8, R7, 0x1ffffffe, RZ, 0xc0, !PT ;  /* 0x1ffffffe07087812 */ /* 0x000fe200078ec0ff */
[----:B------:R-:W-:Y:S01]  /*0c10*/  IMAD R9, R6, 0x10, R9 ;  /* 0x0000001006097824 */ /* 0x000fe200078e0209 */
[----:B------:R-:W-:Y:S01]  /*0c20*/  LOP3.LUT R13, R16, 0xfffffff8, RZ, 0xc0, !PT ;  /* 0xfffffff8100d7812 */ /* 0x000fe200078ec0ff */
[----:B------:R-:W-:Y:S01]  /*0c30*/  IMAD.IADD R4, R17, 0x1, -R4 ;  /* 0x0000000111047824 */ /* 0x000fe200078e0a04 */
[----:B------:R-:W-:Y:S01]  /*0c40*/  IADD3 R23, R11, -R8, RZ ;  /* 0x800000080b177210 */ /* 0x000fe20007ffe0ff */
[----:B------:R-:W-:Y:S01]  /*0c50*/  IMAD R22, R0, 0x40, R9 ;  /* 0x0000004000167824 */ /* 0x000fe200078e0209 */
[----:B------:R-:W-:Y:S01]  /*0c60*/  SHF.R.S32.HI R16, RZ, 0x3, R16 ;  /* 0x00000003ff107819 */ /* 0x000fe20000011410 */
[----:B------:R-:W-:Y:S02]  /*0c70*/  IMAD.IADD R2, R2, 0x1, -R13 ;  /* 0x0000000102027824 */ /* 0x000fe400078e0a0d */
[----:B------:R-:W-:-:S02]  /*0c80*/  IMAD R153, R4, R153, 0x80 ;  /* 0x0000008004997424 */ /* 0x000fc400078e0299 */
[----:B------:R-:W-:-:S07]  /*0c90*/  IMAD R23, R23, 0x8, R22 ;  /* 0x0000000817177824 */ /* 0x000fce00078e0216 */
.L_x_31:
[----:B0-----:R-:W0:Y:S01]  /*0ca0*/  SHFL.IDX PT, R0, R19, RZ, 0x1f ;  /* 0x00001fff13007589 */ /* 0x001e2200000e0000 */
[----:B------:R-:W1:Y:S01]  /*0cb0*/  S2UR UR41, SR_CgaCtaId ;  /* 0x00000000002979c3 */ /* 0x000e620000008800 */
[----:B------:R-:W-:Y:S01]  /*0cc0*/  ULDC UR4, c[0x0][0xc38] ;  /* 0x00030e0000047ab9 */ /* 0x000fe20000000800 */
[----:B------:R-:W-:Y:S01]  /*0cd0*/  ULDC.64 UR6, c[0x0][0x418] ;  /* 0x0001060000067ab9 */ /* 0x000fe20000000a00 */
[----:B------:R-:W-:Y:S02]  /*0ce0*/  UISETP.NE.AND UP2, UPT, UR4, 0x1, UPT ;  /* 0x000000010400788c */ /* 0x000fe4000bf45270 */
[----:B------:R-:W-:Y:S01]  /*0cf0*/  UISETP.NE.U32.AND UP0, UPT, UR6, URZ, UPT ;  /* 0x0000003f0600728c */ /* 0x000fe2000bf05070 */
[----:B------:R-:W-:Y:S01]  /*0d00*/  ULDC UR4, c[0x0][0xc44] ;  /* 0x0003110000047ab9 */ /* 0x000fe20000000800 */
[----:B------:R-:W-:Y:S01]  /*0d10*/  UMOV UR43, UR46 ;  /* 0x0000002e002b7c82 */ /* 0x000fe20008000000 */
[----:B------:R-:W-:Y:S01]  /*0d20*/  UISETP.NE.AND UP1, UPT, UR4, 0x1, UPT ;  /* 0x000000010400788c */ /* 0x000fe2000bf25270 */
[----:B------:R-:W-:Y:S01]  /*0d30*/  UMOV UR44, 0x400 ;  /* 0x00000400002c7882 */ /* 0x000fe20000000000 */
[----:B------:R-:W-:-:S04]  /*0d40*/  UISETP.NE.AND.EX UP0, UPT, UR7, URZ, UPT, UP0 ;  /* 0x0000003f0700728c */ /* 0x000fc8000bf05300 */
[----:B------:R-:W-:Y:S01]  /*0d50*/  @UP2 ULDC UR4, c[0x0][0xc3c] ;  /* 0x00030f0000042ab9 */ /* 0x000fe20000000800 */
[----:B------:R-:W-:Y:S01]  /*0d60*/  @UP2 ULDC UR6, c[0x0][0xc40] ;  /* 0x0003100000062ab9 */ /* 0x000fe20000000800 */
[----:B------:R-:W-:Y:S01]  /*0d70*/  UIMAD.WIDE.U32 UR4, UR46, UR4, URZ ;  /* 0x000000042e0472a5 */ /* 0x000fe2000f8e003f */
[----:B------:R-:W-:-:S03]  /*0d80*/  ULDC UR48, c[0x0][0x424] ;  /* 0x0001090000307ab9 */ /* 0x000fc60000000800 */
[----:B------:R-:W-:Y:S01]  /*0d90*/  @UP2 USHF.R.U32.HI UR43, URZ, UR6, UR5 ;  /* 0x000000063f2b2299 */ /* 0x000fe20008011605 */
[----:B------:R-:W-:Y:S01]  /*0da0*/  @UP1 ULDC.64 UR8, c[0x0][0xc48] ;  /* 0x0003120000081ab9 */ /* 0x000fe20000000a00 */
[----:B0-----:R-:W-:Y:S01]  /*0db0*/  R2UR UR42, R0 ;  /* 0x00000000002a72ca */ /* 0x001fe200000e0000 */
[----:B-1----:R-:W-:Y:S02]  /*0dc0*/  ULEA UR44, UR41, UR44, 0x18 ;  /* 0x0000002c292c7291 */ /* 0x002fe4000f8ec03f */
[----:B------:R-:W-:Y:S02]  /*0dd0*/  UIMAD.WIDE.U32 UR4, UR43, UR8, URZ ;  /* 0x000000082b0472a5 */ /* 0x000fe4000f8e003f */
[----:B------:R-:W-:Y:S02]  /*0de0*/  UIADD3 UR8, UR44, 0x8400, URZ ;  /* 0x000084002c087890 */ /* 0x000fe4000fffe03f */
[----:B------:R-:W-:Y:S02]  /*0df0*/  USEL UR48, UR48, 0x1, UP0 ;  /* 0x0000000130307887 */ /* 0x000fe40008000000 */
[----:B------:R-:W-:Y:S01]  /*0e00*/  ULOP3.LUT UP0, URZ, UR8, 0x3ff, URZ, 0xc0, !UPT ;  /* 0x000003ff083f7892 */ /* 0x000fe2000f80c03f */
[----:B------:R-:W-:Y:S01]  /*0e10*/  ULDC UR4, c[0x0][0x2f0] ;  /* 0x0000bc0000047ab9 */ /* 0x000fe20000000800 */
[----:B------:R-:W-:-:S02]  /*0e20*/  UMOV UR45, UR43 ;  /* 0x0000002b002d7c82 */ /* 0x000fc40008000000 */
[----:B------:R-:W-:Y:S02]  /*0e30*/  UIMAD.WIDE UR6, UR42, 0x55555556, URZ ;  /* 0x555555562a0678a5 */ /* 0x000fe4000f8e023f */
[----:B------:R-:W-:Y:S01]  /*0e40*/  UIMAD UR48, UR48, UR4, URZ ;  /* 0x00000004303072a4 */ /* 0x000fe2000f8e023f */
[----:B------:R-:W-:Y:S01]  /*0e50*/  PLOP3.LUT P0, PT, PT, PT, UP0, 0x80, 0x0 ;  /* 0x000000000000781c */ /* 0x000fe20003f0f008 */
[----:B------:R-:W-:Y:S02]  /*0e60*/  ULEA.HI UR7, UR7, UR7, URZ, 0x1 ;  /* 0x0000000707077291 */ /* 0x000fe4000f8f083f */
[----:B------:R-:W-:Y:S02]  /*0e70*/  UIADD3 UR4, UR48, 0x7f, URZ ;  /* 0x0000007f30047890 */ /* 0x000fe4000fffe03f */
[----:B------:R-:W-:Y:S02]  /*0e80*/  UIMAD UR7, UR7, -0x3, UR42 ;  /* 0xfffffffd070778a4 */ /* 0x000fe4000f8e022a */
[----:B------:R-:W-:-:S02]  /*0e90*/  @UP1 USHF.R.U32.HI UR45, URZ, UR9, UR5 ;  /* 0x000000093f2d1299 */ /* 0x000fc40008011605 */
[----:B------:R-:W-:Y:S02]  /*0ea0*/  USHF.R.S32.HI UR5, URZ, 0x1f, UR4 ;  /* 0x0000001f3f057899 */ /* 0x000fe40008011404 */
[----:B------:R-:W-:Y:S02]  /*0eb0*/  ULEA UR7, UR7, UR8, 0xd ;  /* 0x0000000807077291 */ /* 0x000fe4000f8e683f */
[----:B------:R-:W-:Y:S02]  /*0ec0*/  ULEA.HI UR5, UR5, UR4, URZ, 0x7 ;  /* 0x0000000405057291 */ /* 0x000fe4000f8f383f */
[----:B------:R-:W-:Y:S02]  /*0ed0*/  USHF.R.U32.HI UR7, URZ, 0x4, UR7 ;  /* 0x000000043f077899 */ /* 0x000fe40008011607 */
[----:B------:R-:W-:Y:S02]  /*0ee0*/  USHF.R.S32.HI UR47, URZ, 0x7, UR5 ;  /* 0x000000073f2f7899 */ /* 0x000fe40008011405 */
[----:B------:R-:W-:Y:S01]  /*0ef0*/  ULOP3.LUT UR49, UR7, 0x3fff, URZ, 0xc0, !UPT ;  /* 0x00003fff07317892 */ /* 0x000fe2000f8ec03f */
[----:B------:R-:W-:Y:S11]  /*0f00*/  @!P0 BRA `(.L_x_7) ;  /* 0x0000000000408947 */ /* 0x000ff60003800000 */
[----:B------:R-:W-:Y:S01]  /*0f10*/  MOV R0, 0x0 ;  /* 0x0000000000007802 */ /* 0x000fe20000000f00 */
[----:B------:R-:W-:Y:S01]  /*0f20*/  ULDC.64 UR4, c[0x4][0x88] ;  /* 0x0100220000047ab9 */ /* 0x000fe20000000a00 */
[----:B------:R-:W-:Y:S01]  /*0f30*/  ULDC.64 UR6, c[0x4][0x28] ;  /* 0x01000a0000067ab9 */ /* 0x000fe20000000a00 */
[----:B------:R-:W-:Y:S01]  /*0f40*/  IMAD.U32 R4, RZ, RZ, UR4 ;  /* 0x00000004ff047e24 */ /* 0x000fe2000f8e00ff */
[----:B------:R0:W1:Y:S01]  /*0f50*/  LDC.64 R14, c[0x4][R0] ;  /* 0x01000000000e7b82 */ /* 0x0000620000000a00 */
[----:B------:R-:W-:Y:S01]  /*0f60*/  IMAD.U32 R5, RZ, RZ, UR5 ;  /* 0x00000005ff057e24 */ /* 0x000fe2000f8e00ff */
[----:B------:R-:W-:Y:S01]  /*0f70*/  ULDC.64 UR4, c[0x4][0x90] ;  /* 0x0100240000047ab9 */ /* 0x000fe20000000a00 */
[----:B------:R-:W-:Y:S01]  /*0f80*/  IMAD.U32 R10, RZ, RZ, UR6 ;  /* 0x00000006ff0a7e24 */ /* 0x000fe2000f8e00ff */
[----:B------:R-:W-:Y:S01]  /*0f90*/  MOV R6, UR4 ;  /* 0x0000000400067c02 */ /* 0x000fe20008000f00 */
[----:B------:R-:W-:Y:S01]  /*0fa0*/  IMAD.U32 R7, RZ, RZ, UR5 ;  /* 0x00000005ff077e24 */ /* 0x000fe2000f8e00ff */
[----:B------:R-:W-:Y:S01]  /*0fb0*/  MOV R12, 0x1 ;  /* 0x00000001000c7802 */ /* 0x000fe20000000f00 */
[----:B------:R-:W-:-:S02]  /*0fc0*/  IMAD.U32 R11, RZ, RZ, UR7 ;  /* 0x00000007ff0b7e24 */ /* 0x000fc4000f8e00ff */
[----:B------:R-:W-:Y:S02]  /*0fd0*/  IMAD.MOV.U32 R8, RZ, RZ, 0x70 ;  /* 0x00000070ff087424 */ /* 0x000fe400078e00ff */
[----:B0-----:R-:W-:-:S07]  /*0fe0*/  IMAD.MOV.U32 R13, RZ, RZ, RZ ;  /* 0x000000ffff0d7224 */ /* 0x001fce00078e00ff */
[----:B------:R-:W-:-:S07]  /*0ff0*/  LEPC R20, `(.L_x_7) ;  /* 0x000000001014794e */ /* 0x000fce0000000000 */
[----:B-1----:R-:W-:Y:S05]  /*1000*/  CALL.ABS.NOINC R14 ;  /* 0x000000000e007343 */ /* 0x002fea0003c00000 */
.L_x_7:
[----:B------:R-:W-:Y:S01]  /*1010*/  ULOP3.LUT UR4, UR36, 0x1, URZ, 0xc0, !UPT ;  /* 0x0000000124047892 */ /* 0x000fe2000f8ec03f */
[----:B------:R-:W-:-:S05]  /*1020*/  IMAD.U32 R3, RZ, RZ, UR40 ;  /* 0x00000028ff037e24 */ /* 0x000fca000f8e00ff */
[----:B------:R-:W-:Y:S01]  /*1030*/  IMAD.U32 R0, RZ, RZ, UR4 ;  /* 0x00000004ff007e24 */ /* 0x000fe2000f8e00ff */
[----:B------:R-:W-:-:S04]  /*1040*/  ISETP.NE.AND P0, PT, R3, 0x3, PT ;  /* 0x000000030300780c */ /* 0x000fc80003f05270 */
[----:B------:R-:W-:-:S04]  /*1050*/  SHF.L.U32 R0, R0, 0x1f, RZ ;  /* 0x0000001f00007819 */ /* 0x000fc800000006ff */
[----:B------:R-:W0:Y:S02]  /*1060*/  SYNCS.PHASECHK.TRANS64.TRYWAIT P1, [UR44+0x16800], R0 ;  /* 0x01680000ff0075a7 */ /* 0x000e24000802016c */
[----:B0-----:R-:W-:Y:S05]  /*1070*/  @!P1 BRA `(.L_x_8) ;  /* 0x0000009c009c9947 */ /* 0x001fea0003800000 */
.L_x_81:
[----:B------:R-:W-:Y:S05]  /*1080*/  @!P0 BRA `(.L_x_9) ;  /* 0x0000000000048947 */ /* 0x000fea0003800000 */
[----:B------:R-:W-:Y:S01]  /*1090*/  BPT.TRAP 0x1 ;  /* 0x000000040000795c */ /* 0x000fe20000300000 */
.L_x_9:
[----:B0-----:R-:W-:Y:S01]  /*10a0*/  IMAD.U32 R0, RZ, RZ, UR38 ;  /* 0x00000026ff007e24 */ /* 0x001fe2000f8e00ff */
[----:B------:R-:W-:-:S04]  /*10b0*/  MOV R3, UR37 ;  /* 0x0000002500037c02 */ /* 0x000fc80008000f00 */
[----:B------:R-:W-:Y:S02]  /*10c0*/  LEA R0, R0, UR44, 0x3 ;  /* 0x0000002c00007c11 */ /* 0x000fe4000f8e18ff */
[----:B------:R-:W-:-:S04]  /*10d0*/  SHF.L.U32 R3, R3, 0x1f, RZ ;  /* 0x0000001f03037819 */ /* 0x000fc800000006ff */
[----:B------:R0:W1:Y:S01]  /*10e0*/  SYNCS.PHASECHK.TRANS64.TRYWAIT P1, [R0+URZ+0x16830], R3 ;  /* 0x01683003000075a7 */ /* 0x000062000802017f */
[----:B------:R-:W-:Y:S05]  /*10f0*/  @!P0 BRA `(.L_x_10) ;  /* 0x0000000000048947 */ /* 0x000fea0003800000 */
[----:B------:R-:W-:Y:S01]  /*1100*/  BPT.TRAP 0x1 ;  /* 0x000000040000795c */ /* 0x000fe20000300000 */
.L_x_10:
[----:B------:R-:W-:Y:S01]  /*1110*/  IMAD.MOV.U32 R119, RZ, RZ, RZ ;  /* 0x000000ffff777224 */ /* 0x000fe200078e00ff */
[----:B-1----:R-:W-:Y:S06]  /*1120*/  @P1 BRA `(.L_x_11) ;  /* 0x0000000000081947 */ /* 0x002fec0003800000 */
[----:B------:R-:W1:Y:S02]  /*1130*/  SYNCS.PHASECHK.TRANS64.TRYWAIT P1, [R0+URZ+0x16830], R3 ;  /* 0x01683003000075a7 */ /* 0x000e64000802017f */
[----:B-1----:R-:W-:Y:S05]  /*1140*/  @!P1 BRA `(.L_x_12) ;  /* 0x0000009c00809947 */ /* 0x002fea0003800000 */
.L_x_11:
[----:B------:R-:W-:Y:S05]  /*1150*/  WARPSYNC.ALL ;  /* 0x0000000000007948 */ /* 0x000fea0003800000 */
[----:B------:R-:W-:Y:S01]  /*1160*/  UIADD3 UR4, UR44, 0xe400, URZ ;  /* 0x0000e4002c047890 */ /* 0x000fe2000fffe03f */
[----:B------:R-:W-:Y:S01]  /*1170*/  WARPGROUP.ARRIVE ;  /* 0x00000000000079c5 */ /* 0x000fe20000000000 */
[----:B------:R-:W-:Y:S02]  /*1180*/  ULOP3.LUT UR16, UR49, 0x10000, URZ, 0xfc, !UPT ;  /* 0x0001000031107892 */ /* 0x000fe4000f8efc3f */
[----:B------:R-:W-:Y:S01]  /*1190*/  USHF.R.U32.HI UR4, URZ, 0x4, UR4 ;  /* 0x000000043f047899 */ /* 0x000fe20008011604 */
[----:B------:R-:W-:Y:S01]  /*11a0*/  UMOV UR17, 0x40000040 ;  /* 0x4000004000117882 */ /* 0x000fe20000000000 */
[----:B------:R-:W-:-:S02]  /*11b0*/  UMOV UR19, 0x40000040 ;  /* 0x4000004000137882 */ /* 0x000fc40000000000 */
[----:B------:R-:W-:Y:S01]  /*11c0*/  ULOP3.LUT UR4, UR4, 0x3fff, URZ, 0xc0, !UPT ;  /* 0x00003fff04047892 */ /* 0x000fe2000f8ec03f */
[----:B------:R-:W-:Y:S01]  /*11d0*/  UMOV UR5, 0x40000040 ;  /* 0x4000004000057882 */ /* 0x000fe20000000000 */
[----:B------:R-:W-:Y:S02]  /*11e0*/  UMOV UR7, 0x40000040 ;  /* 0x4000004000077882 */ /* 0x000fe40000000000 */
[----:B------:R-:W-:Y:S02]  /*11f0*/  ULOP3.LUT UR20, UR4, 0x10000, URZ, 0xfc, !UPT ;  /* 0x0001000004147892 */ /* 0x000fe4000f8efc3f */
[----:B------:R-:W-:Y:S02]  /*1200*/  UIADD3 UR4, UR16, 0x2, URZ ;  /* 0x0000000210047890 */ /* 0x000fe4000fffe03f */
[----:B------:R-:W-:Y:S02]  /*1210*/  ULEA UR18, UR38, UR20, 0xa ;  /* 0x0000001426127291 */ /* 0x000fe4000f8e503f */
[----:B------:R-:W-:-:S02]  /*1220*/  UIADD3 UR8, UR16, 0x4, URZ ;  /* 0x0000000410087890 */ /* 0x000fc4000fffe03f */
[----:B------:R-:W-:Y:S02]  /*1230*/  UIADD3 UR6, UR18, 0x2, URZ ;  /* 0x0000000212067890 */ /* 0x000fe4000fffe03f */
[----:B------:R-:W-:Y:S01]  /*1240*/  UIADD3 UR10, UR18, 0x4, URZ ;  /* 0x00000004120a7890 */ /* 0x000fe2000fffe03f */
[----:B------:R-:W-:Y:S02]  /*1250*/  UMOV UR9, 0x40000040 ;  /* 0x4000004000097882 */ /* 0x000fe40000000000 */
[----:B------:R-:W-:Y:S01]  /*1260*/  HGMMA.64x128x16.F32.BF16 R24, gdesc[UR16], RZ, !UPT, gsb0 ;  /* 0x01e00000101879f0 */ /* 0x000fe2000c0018ff */
[----:B------:R-:W-:Y:S01]  /*1270*/  UMOV UR11, 0x40000040 ;  /* 0x40000040000b7882 */ /* 0x000fe20000000000 */
[----:B------:R-:W-:Y:S02]  /*1280*/  UIADD3 UR12, UR16, 0x6, URZ ;  /* 0x00000006100c7890 */ /* 0x000fe4000fffe03f */
[----:B------:R-:W-:Y:S01]  /*1290*/  UIADD3 UR14, UR18, 0x6, URZ ;  /* 0x00000006120e7890 */ /* 0x000fe2000fffe03f */
[----:B------:R-:W-:Y:S01]  /*12a0*/  UMOV UR13, 0x40000040 ;  /* 0x40000040000d7882 */ /* 0x000fe20000000000 */
[----:B------:R-:W-:Y:S01]  /*12b0*/  UMOV UR15, 0x40000040 ;  /* 0x40000040000f7882 */ /* 0x000fe20000000000 */
[----:B------:R-:W-:-:S02]  /*12c0*/  WARPGROUP.DEPBAR.LE gsb0, 0x0 ;  /* 0x00008000000079c5 */ /* 0x000fc40000010000 */
[----:B------:R-:W-:-:S06]  /*12d0*/  WARPGROUP.ARRIVE ;  /* 0x00000000000079c5 */ /* 0x000fcc0000000000 */
[----:B------:R-:W-:Y:S03]  /*12e0*/  HGMMA.64x128x16.F32.BF16 R24, gdesc[UR4], R24, gsb0 ;  /* 0x01e00000041879f0 */ /* 0x000fe60008001818 */
[----:B------:R-:W-:Y:S02]  /*12f0*/  WARPGROUP.DEPBAR.LE gsb0, 0x0 ;  /* 0x00008000000079c5 */ /* 0x000fe40000010000 */
[----:B------:R-:W-:-:S07]  /*1300*/  WARPGROUP.ARRIVE ;  /* 0x00000000000079c5 */ /* 0x000fce0000000000 */
[----:B------:R-:W-:Y:S03]  /*1310*/  HGMMA.64x128x16.F32.BF16 R24, gdesc[UR8], R24, gsb0 ;  /* 0x01e00000081879f0 */ /* 0x000fe60008001818 */
[----:B------:R-:W-:Y:S02]  /*1320*/  WARPGROUP.DEPBAR.LE gsb0, 0x0 ;  /* 0x00008000000079c5 */ /* 0x000fe40000010000 */
[----:B------:R-:W-:-:S07]  /*1330*/  WARPGROUP.ARRIVE ;  /* 0x00000000000079c5 */ /* 0x000fce0000000000 */
[----:B------:R-:W-:Y:S03]  /*1340*/  HGMMA.64x128x16.F32.BF16 R24, gdesc[UR12], R24, gsb0 ;  /* 0x01e000000c1879f0 */ /* 0x000fe60008001818 */
[----:B------:R-:W-:Y:S02]  /*1350*/  WARPGROUP.DEPBAR.LE gsb0, 0x0 ;  /* 0x00008000000079c5 */ /* 0x000fe40000010000 */
[----:B------:R-:W-:Y:S05]  /*1360*/  @!P0 BRA `(.L_x_13) ;  /* 0x0000000000048947 */ /* 0x000fea0003800000 */
[----:B------:R-:W-:Y:S01]  /*1370*/  BPT.TRAP 0x1 ;  /* 0x000000040000795c */ /* 0x000fe20000300000 */
.L_x_13:
[----:B------:R-:W-:Y:S01]  /*1380*/  ULDC UR6, c[0x0][0x9d8] ;  /* 0x0002760000067ab9 */ /* 0x000fe20000000800 */
[----:B------:R-:W-:Y:S01]  /*1390*/  ULDC UR7, c[0x0][0x988] ;  /* 0x0002620000077ab9 */ /* 0x000fe20000000800 */
[----:B------:R-:W-:Y:S01]  /*13a0*/  FMUL.FTZ R5, R24, UR6 ;  /* 0x0000000618057c20 */ /* 0x000fe20008410000 */
[----:B------:R-:W-:Y:S01]  /*13b0*/  FMUL.FTZ R6, R25, UR6 ;  /* 0x0000000619067c20 */ /* 0x000fe20008410000 */
[----:B------:R-:W-:Y:S01]  /*13c0*/  FMUL.FTZ R10, R28, UR6 ;  /* 0x000000061c0a7c20 */ /* 0x000fe20008410000 */
[----:B------:R-:W-:Y:S01]  /*13d0*/  FMUL.FTZ R14, R32, UR6 ;  /* 0x00000006200e7c20 */ /* 0x000fe20008410000 */
[----:B------:R-:W-:Y:S01]  /*13e0*/  FMUL.FTZ R15, R33, UR6 ;  /* 0x00000006210f7c20 */ /* 0x000fe20008410000 */
[----:B------:R-:W-:Y:S01]  /*13f0*/  FMUL.FTZ R12, R29, UR6 ;  /* 0x000000061d0c7c20 */ /* 0x000fe20008410000 */
[----:B------:R-:W2:Y:S01]  /*1400*/  MUFU.TANH R5, R5 ;  /* 0x0000000500057308 */ /* 0x000ea20000002400 */
[----:B------:R-:W-:Y:S01]  /*1410*/  FMUL.FTZ R33, R47, UR6 ;  /* 0x000000062f217c20 */ /* 0x000fe20008410000 */
[----:B------:R-:W-:Y:S01]  /*1420*/  FMUL.FTZ R32, R49, UR6 ;  /* 0x0000000631207c20 */ /* 0x000fe20008410000 */
[----:B------:R-:W-:Y:S01]  /*1430*/  FMUL.FTZ R47, R62, UR6 ;  /* 0x000000063e2f7c20 */ /* 0x000fe20008410000 */
[----:B------:R-:W-:Y:S01]  /*1440*/  FMUL.FTZ R49, R63, UR6 ;  /* 0x000000063f317c20 */ /* 0x000fe20008410000 */
[----:B------:R-:W-:-:S02]  /*1450*/  VIADD R62, R153, UR48 ;  /* 0x00000030993e7c36 */ /* 0x000fc40008000000 */
[----:B01----:R-:W-:Y:S01]  /*1460*/  FMUL.FTZ R3, R26, UR6 ;  /* 0x000000061a037c20 */ /* 0x003fe20008410000 */
[----:B------:R-:W-:Y:S01]  /*1470*/  IMAD.U32 R63, RZ, RZ, UR47 ;  /* 0x0000002fff3f7e24 */ /* 0x000fe2000f8e00ff */
[----:B------:R-:W0:Y:S01]  /*1480*/  MUFU.TANH R6, R6 ;  /* 0x0000000600067308 */ /* 0x000e220000002400 */
[----:B------:R-:W-:Y:S01]  /*1490*/  FMUL.FTZ R4, R27, UR6 ;  /* 0x000000061b047c20 */ /* 0x000fe20008410000 */
[----:B------:R-:W-:Y:S01]  /*14a0*/  FMUL.FTZ R24, R36, UR6 ;  /* 0x0000000624187c20 */ /* 0x000fe20008410000 */
[----:B------:R-:W-:Y:S02]  /*14b0*/  IMAD R62, R63, -0x80, R62 ;  /* 0xffffff803f3e7824 */ /* 0x000fe400078e023e */
[----:B------:R-:W-:Y:S01]  /*14c0*/  FMUL.FTZ R8, R31, UR6 ;  /* 0x000000061f087c20 */ /* 0x000fe20008410000 */
[----:B------:R-:W-:Y:S01]  /*14d0*/  FMUL.FTZ R31, R44, UR6 ;  /* 0x000000062c1f7c20 */ /* 0x000fe20008410000 */
[----:B------:R-:W-:Y:S01]  /*14e0*/  FMUL.FTZ R7, R30, UR6 ;  /* 0x000000061e077c20 */ /* 0x000fe20008410000 */
[----:B------:R-:W-:Y:S01]  /*14f0*/  FMUL.FTZ R11, R35, UR6 ;  /* 0x00000006230b7c20 */ /* 0x000fe20008410000 */
[----:B------:R-:W1:Y:S01]  /*1500*/  MUFU.TANH R10, R10 ;  /* 0x0000000a000a7308 */ /* 0x000e620000002400 */
[C---:B------:R-:W-:Y:S01]  /*1510*/  ISETP.GT.AND P2, PT, R62.reuse, RZ, PT ;  /* 0x000000ff3e00720c */ /* 0x040fe20003f44270 */
[----:B------:R-:W-:Y:S01]  /*1520*/  FMUL.FTZ R20, R37, UR6 ;  /* 0x0000000625147c20 */ /* 0x000fe20008410000 */
[C---:B------:R-:W-:Y:S01]  /*1530*/  ISETP.GT.AND P1, PT, R62.reuse, 0x1, PT ;  /* 0x000000013e00780c */ /* 0x040fe20003f24270 */
[----:B------:R-:W-:Y:S01]  /*1540*/  FMUL.FTZ R27, R43, UR6 ;  /* 0x000000062b1b7c20 */ /* 0x000fe20008410000 */
[----:B------:R-:W-:Y:S01]  /*1550*/  ISETP.GT.AND P6, PT, R62, 0x8, PT ;  /* 0x000000083e00780c */ /* 0x000fe20003fc4270 */
[----:B------:R-:W-:Y:S01]  /*1560*/  FMUL.FTZ R35, R50, UR6 ;  /* 0x0000000632237c20 */ /* 0x000fe20008410000 */
[----:B--2---:R-:W-:Y:S01]  /*1570*/  FSEL R44, R5, -INF , P2 ;  /* 0xff800000052c7808 */ /* 0x004fe20001000000 */
[----:B------:R-:W2:Y:S01]  /*1580*/  MUFU.TANH R12, R12 ;  /* 0x0000000c000c7308 */ /* 0x000ea20000002400 */
[----:B0-----:R-:W-:Y:S01]  /*1590*/  FSEL R63, R6, -INF , P1 ;  /* 0xff800000063f7808 */ /* 0x001fe20000800000 */
[----:B------:R-:W-:Y:S01]  /*15a0*/  FMUL.FTZ R43, R58, UR6 ;  /* 0x000000063a2b7c20 */ /* 0x000fe20008410000 */
[----:B------:R-:W-:Y:S01]  /*15b0*/  FMUL.FTZ R50, R65, UR6 ;  /* 0x0000000641327c20 */ /* 0x000fe20008410000 */
[----:B------:R-:W-:Y:S01]  /*15c0*/  FMUL.FTZ R58, R72, UR6 ;  /* 0x00000006483a7c20 */ /* 0x000fe20008410000 */
[----:B------:R-:W-:Y:S01]  /*15d0*/  ISETP.GT.AND P5, PT, R62, 0x9, PT ;  /* 0x000000093e00780c */ /* 0x000fe20003fa4270 */
[----:B------:R-:W-:Y:S01]  /*15e0*/  FMUL.FTZ R28, R40, UR6 ;  /* 0x00000006281c7c20 */ /* 0x000fe20008410000 */
[----:B------:R-:W-:Y:S01]  /*15f0*/  FMNMX.FTZ R72, R44, R63, !PT ;  /* 0x0000003f2c487209 */ /* 0x000fe20007810000 */
[----:B------:R-:W0:Y:S01]  /*1600*/  MUFU.TANH R14, R14 ;  /* 0x0000000e000e7308 */ /* 0x000e220000002400 */
[----:B-1----:R-:W-:Y:S01]  /*1610*/  FSEL R65, R10, -INF , P6 ;  /* 0xff8000000a417808 */ /* 0x002fe20003000000 */
[----:B------:R-:W-:Y:S01]  /*1620*/  FMUL.FTZ R36, R53, UR6 ;  /* 0x0000000635247c20 */ /* 0x000fe20008410000 */
[----:B------:R-:W-:Y:S01]  /*1630*/  FMUL.FTZ R53, R67, UR6 ;  /* 0x0000000643357c20 */ /* 0x000fe20008410000 */
[----:B------:R-:W-:Y:S01]  /*1640*/  FMUL.FTZ R9, R34, UR6 ;  /* 0x0000000622097c20 */ /* 0x000fe20008410000 */
[----:B------:R-:W-:Y:S01]  /*1650*/  ISETP.GT.AND P4, PT, R62, 0x10, PT ;  /* 0x000000103e00780c */ /* 0x000fe20003f84270 */
[----:B------:R-:W-:Y:S01]  /*1660*/  FMUL.FTZ R26, R41, UR6 ;  /* 0x00000006291a7c20 */ /* 0x000fe20008410000 */
[----:B------:R-:W-:Y:S01]  /*1670*/  FMNMX.FTZ R72, R65, R72, !PT ;  /* 0x0000004841487209 */ /* 0x000fe20007810000 */
[----:B------:R-:W1:Y:S01]  /*1680*/  MUFU.TANH R3, R3 ;  /* 0x0000000300037308 */ /* 0x000e620000002400 */
[----:B--2---:R-:W-:Y:S01]  /*1690*/  FSEL R67, R12, -INF , P5 ;  /* 0xff8000000c437808 */ /* 0x004fe20002800000 */
[----:B------:R-:W-:Y:S01]  /*16a0*/  FMUL.FTZ R34, R48, UR6 ;  /* 0x0000000630227c20 */ /* 0x000fe20008410000 */
[----:B------:R-:W-:Y:S01]  /*16b0*/  FMUL.FTZ R48, R60, UR6 ;  /* 0x000000063c307c20 */ /* 0x000fe20008410000 */
[----:B------:R-:W-:Y:S01]  /*16c0*/  FMUL.FTZ R60, R73, UR6 ;  /* 0x00000006493c7c20 */ /* 0x000fe20008410000 */
[----:B------:R-:W-:Y:S01]  /*16d0*/  ISETP.GT.AND P3, PT, R62, 0x11, PT ;  /* 0x000000113e00780c */ /* 0x000fe20003f64270 */
[----:B------:R-:W-:Y:S01]  /*16e0*/  FMUL.FTZ R25, R42, UR6 ;  /* 0x000000062a197c20 */ /* 0x000fe20008410000 */
[----:B------:R-:W-:Y:S01]  /*16f0*/  FMNMX.FTZ R72, R67, R72, !PT ;  /* 0x0000004843487209 */ /* 0x000fe20007810000 */
[----:B------:R-:W2:Y:S01]  /*1700*/  MUFU.TANH R15, R15 ;  /* 0x0000000f000f7308 */ /* 0x000ea20000002400 */
[----:B0-----:R-:W-:Y:S01]  /*1710*/  FSEL R73, R14, -INF , P4 ;  /* 0xff8000000e497808 */ /* 0x001fe20002000000 */
[----:B------:R-:W-:Y:S01]  /*1720*/  FMUL.FTZ R42, R56, UR6 ;  /* 0x00000006382a7c20 */ /* 0x000fe20008410000 */
[----:B------:R-:W-:Y:S01]  /*1730*/  FMUL.FTZ R56, R69, UR6 ;  /* 0x0000000645387c20 */ /* 0x000fe20008410000 */
[----:B------:R-:W-:Y:S01]  /*1740*/  FMUL.FTZ R13, R38, UR6 ;  /* 0x00000006260d7c20 */ /* 0x000fe20008410000 */
[----:B------:R-:W-:Y:S01]  /*1750*/  FMNMX.FTZ R72, R73, R72, !PT ;  /* 0x0000004849487209 */ /* 0x000fe20007810000 */
[----:B------:R-:W-:Y:S01]  /*1760*/  FMUL.FTZ R30, R45, UR6 ;  /* 0x000000062d1e7c20 */ /* 0x000fe20008410000 */
[----:B------:R-:W-:Y:S01]  /*1770*/  FMUL.FTZ R40, R57, UR6 ;  /* 0x0000000639287c20 */ /* 0x000fe20008410000 */
[----:B------:R-:W0:Y:S01]  /*1780*/  MUFU.TANH R4, R4 ;  /* 0x0000000400047308 */ /* 0x000e220000002400 */
[----:B-1----:R-:W-:Y:S01]  /*1790*/  FSEL R3, R3, -INF , P2 ;  /* 0xff80000003037808 */ /* 0x002fe20001000000 */
[----:B------:R-:W-:Y:S01]  /*17a0*/  FMUL.FTZ R57, R71, UR6 ;  /* 0x0000000647397c20 */ /* 0x000fe20008410000 */
[----:B------:R-:W-:Y:S01]  /*17b0*/  ISETP.GT.AND P2, PT, R62, 0x18, PT ;  /* 0x000000183e00780c */ /* 0x000fe20003f44270 */
[----:B------:R-:W-:Y:S01]  /*17c0*/  FMUL.FTZ R21, R39, UR6 ;  /* 0x0000000627157c20 */ /* 0x000fe20008410000 */
[----:B------:R-:W-:Y:S01]  /*17d0*/  FMUL.FTZ R29, R46, UR6 ;  /* 0x000000062e1d7c20 */ /* 0x000fe20008410000 */
[----:B------:R-:W-:Y:S01]  /*17e0*/  FMUL.FTZ R46, R61, UR6 ;  /* 0x000000063d2e7c20 */ /* 0x000fe20008410000 */
[----:B------:R-:W-:Y:S01]  /*17f0*/  FMUL.FTZ R61, R75, UR6 ;  /* 0x000000064b3d7c20 */ /* 0x000fe20008410000 */
[----:B------:R-:W1:Y:S01]  /*1800*/  MUFU.TANH R24, R24 ;  /* 0x0000001800187308 */ /* 0x000e620000002400 */
[----:B--2---:R-:W-:Y:S01]  /*1810*/  FSEL R69, R15, -INF , P3 ;  /* 0xff8000000f457808 */ /* 0x004fe20001800000 */
[----:B------:R-:W-:Y:S01]  /*1820*/  FMUL.FTZ R39, R54, UR6 ;  /* 0x0000000636277c20 */ /* 0x000fe20008410000 */
[----:B------:R-:W-:Y:S01]  /*1830*/  FMUL.FTZ R54, R68, UR6 ;  /* 0x0000000644367c20 */ /* 0x000fe20008410000 */
[----:B------:R-:W-:Y:S01]  /*1840*/  FMUL.FTZ R68, R77, UR6 ;  /* 0x000000064d447c20 */ /* 0x000fe20008410000 */
[----:B------:R-:W-:Y:S01]  /*1850*/  FMNMX.FTZ R72, R69, R72, !PT ;  /* 0x0000004845487209 */ /* 0x000fe20007810000 */
[----:B------:R-:W-:Y:S01]  /*1860*/  FMUL.FTZ R38, R52, UR6 ;  /* 0x0000000634267c20 */ /* 0x000fe20008410000 */
[----:B------:R-:W-:Y:S01]  /*1870*/  FMUL.FTZ R41, R55, UR6 ;  /* 0x0000000637297c20 */ /* 0x000fe20008410000 */
[----:B------:R-:W2:Y:S01]  /*1880*/  MUFU.TANH R7, R7 ;  /* 0x0000000700077308 */ /* 0x000ea20000002400 */
[----:B0-----:R-:W-:Y:S01]  /*1890*/  FSEL R4, R4, -INF , P1 ;  /* 0xff80000004047808 */ /* 0x001fe20000800000 */
[----:B------:R-:W-:Y:S01]  /*18a0*/  FMUL.FTZ R55, R70, UR6 ;  /* 0x0000000646377c20 */ /* 0x000fe20008410000 */
[----:B------:R-:W-:Y:S01]  /*18b0*/  ISETP.GT.AND P1, PT, R62, 0x19, PT ;  /* 0x000000193e00780c */ /* 0x000fe20003f24270 */
[----:B------:R-:W-:Y:S01]  /*18c0*/  FMUL.FTZ R70, R81, UR6 ;  /* 0x0000000651467c20 */ /* 0x000fe20008410000 */
[----:B------:R-:W-:Y:S01]  /*18d0*/  FMUL.FTZ R10, R85, UR6 ;  /* 0x00000006550a7c20 */ /* 0x000fe20008410000 */
[----:B------:R-:W-:Y:S01]  /*18e0*/  FMUL.FTZ R37, R51, UR6 ;  /* 0x0000000633257c20 */ /* 0x000fe20008410000 */
[----:B------:R-:W-:Y:S01]  /*18f0*/  FMUL.FTZ R52, R64, UR6 ;  /* 0x0000000640347c20 */ /* 0x000fe20008410000 */
[----:B------:R-:W0:Y:S01]  /*1900*/  MUFU.TANH R20, R20 ;  /* 0x0000001400147308 */ /* 0x000e220000002400 */
[----:B-1----:R-:W-:Y:S01]  /*1910*/  FSEL R71, R24, -INF , P2 ;  /* 0xff80000018477808 */ /* 0x002fe20001000000 */
[----:B------:R-:W-:Y:S01]  /*1920*/  FMUL.FTZ R45, R59, UR6 ;  /* 0x000000063b2d7c20 */ /* 0x000fe20008410000 */
[----:B------:R-:W-:Y:S01]  /*1930*/  FMUL.FTZ R51, R66, UR6 ;  /* 0x0000000642337c20 */ /* 0x000fe20008410000 */
[----:B------:R-:W-:Y:S01]  /*1940*/  FMUL.FTZ R64, R76, UR6 ;  /* 0x000000064c407c20 */ /* 0x000fe20008410000 */
[----:B------:R-:W-:Y:S01]  /*1950*/  FMNMX.FTZ R72, R71, R72, !PT ;  /* 0x0000004847487209 */ /* 0x000fe20007810000 */
[----:B------:R-:W-:Y:S01]  /*1960*/  FMUL.FTZ R66, R80, UR6 ;  /* 0x0000000650427c20 */ /* 0x000fe20008410000 */
[----:B------:R-:W-:Y:S01]  /*1970*/  FMUL.FTZ R59, R74, UR6 ;  /* 0x000000064a3b7c20 */ /* 0x000fe20008410000 */
[----:B------:R-:W1:Y:S01]  /*1980*/  MUFU.TANH R8, R8 ;  /* 0x0000000800087308 */ /* 0x000e620000002400 */
[----:B--2---:R-:W-:Y:S01]  /*1990*/  FSEL R5, R7, -INF , P6 ;  /* 0xff80000007057808 */ /* 0x004fe20003000000 */
[----:B------:R-:W-:Y:S01]  /*19a0*/  FMUL.FTZ R84, R84, UR6 ;  /* 0x0000000654547c20 */ /* 0x000fe20008410000 */
[----:B------:R-:W-:Y:S01]  /*19b0*/  ISETP.GT.AND P6, PT, R62, 0x20, PT ;  /* 0x000000203e00780c */ /* 0x000fe20003fc4270 */
[----:B------:R-:W-:Y:S01]  /*19c0*/  FMUL.FTZ R78, R78, UR6 ;  /* 0x000000064e4e7c20 */ /* 0x000fe20008410000 */
[----:B------:R-:W-:Y:S01]  /*19d0*/  FMUL.FTZ R79, R79, UR6 ;  /* 0x000000064f4f7c20 */ /* 0x000fe20008410000 */
[----:B------:R-:W-:Y:S01]  /*19e0*/  FMUL.FTZ R82, R82, UR6 ;  /* 0x0000000652527c20 */ /* 0x000fe20008410000 */
[----:B------:R-:W-:Y:S01]  /*19f0*/  IMAD.U32 R14, RZ, RZ, UR7 ;  /* 0x00000007ff0e7e24 */ /* 0x000fe2000f8e00ff */
[----:B------:R-:W2:Y:S01]  /*1a00*/  MUFU.TANH R28, R28 ;  /* 0x0000001c001c7308 */ /* 0x000ea20000002400 */
[----:B0-----:R-:W-:Y:S01]  /*1a10*/  FSEL R75, R20, -INF , P1 ;  /* 0xff800000144b7808 */ /* 0x001fe20000800000 */
[----:B------:R-:W-:Y:S01]  /*1a20*/  FMUL.FTZ R83, R83, UR6 ;  /* 0x0000000653537c20 */ /* 0x000fe20008410000 */
[----:B------:R-:W-:Y:S01]  /*1a30*/  FMNMX.FTZ R20, R3, R4, !PT ;  /* 0x0000000403147209 */ /* 0x000fe20007810000 */
[----:B------:R-:W-:Y:S01]  /*1a40*/  FMUL.FTZ R86, R86, UR6 ;  /* 0x0000000656567c20 */ /* 0x000fe20008410000 */
[----:B------:R-:W-:Y:S01]  /*1a50*/  FMNMX.FTZ R72, R75, R72, !PT ;  /* 0x000000484b487209 */ /* 0x000fe20007810000 */
[----:B------:R-:W-:Y:S01]  /*1a60*/  FMUL.FTZ R87, R87, UR6 ;  /* 0x0000000657577c20 */ /* 0x000fe20008410000 */
[----:B------:R-:W-:Y:S01]  /*1a70*/  FMNMX.FTZ R20, R5, R20, !PT ;  /* 0x0000001405147209 */ /* 0x000fe20007810000 */
[----:B------:R-:W0:Y:S01]  /*1a80*/  MUFU.TANH R9, R9 ;  /* 0x0000000900097308 */ /* 0x000e220000002400 */
[----:B-1----:R-:W-:Y:S01]  /*1a90*/  FSEL R7, R8, -INF , P5 ;  /* 0xff80000008077808 */ /* 0x002fe20002800000 */
[----:B------:R-:W-:Y:S01]  /*1aa0*/  UISETP.GE.AND UP0, UPT, UR48, 0x81, UPT ;  /* 0x000000813000788c */ /* 0x000fe2000bf06270 */
[----:B------:R-:W-:Y:S01]  /*1ab0*/  ISETP.GT.AND P5, PT, R62, 0x21, PT ;  /* 0x000000213e00780c */ /* 0x000fe20003fa4270 */
[--C-:B------:R-:W-:Y:S01]  /*1ac0*/  IMAD.MOV.U32 R116, RZ, RZ, R119.reuse ;  /* 0x000000ffff747224 */ /* 0x100fe200078e0077 */
[----:B------:R-:W-:Y:S01]  /*1ad0*/  FMNMX.FTZ R20, R7, R20, !PT ;  /* 0x0000001407147209 */ /* 0x000fe20007810000 */
[--C-:B------:R-:W-:Y:S01]  /*1ae0*/  IMAD.MOV.U32 R114, RZ, RZ, R119.reuse ;  /* 0x000000ffff727224 */ /* 0x100fe200078e0077 */
[----:B------:R-:W-:Y:S01]  /*1af0*/  P2R R88, PR, RZ, 0x1 ;  /* 0x00000001ff587803 */ /* 0x000fe20000000000 */
[----:B------:R-:W1:Y:S01]  /*1b00*/  MUFU.TANH R26, R26 ;  /* 0x0000001a001a7308 */ /* 0x000e620000002400 */
[----:B--2---:R-:W-:Y:S01]  /*1b10*/  FSEL R77, R28, -INF , P6 ;  /* 0xff8000001c4d7808 */ /* 0x004fe20003000000 */
[--C-:B------:R-:W-:Y:S01]  /*1b20*/  IMAD.MOV.U32 R112, RZ, RZ, R119.reuse ;  /* 0x000000ffff707224 */ /* 0x100fe200078e0077 */
[----:B------:R-:W-:Y:S01]  /*1b30*/  R2UR UR6, R0 ;  /* 0x00000000000672ca */ /* 0x000fe200000e0000 */
[--C-:B------:R-:W-:Y:S01]  /*1b40*/  IMAD.MOV.U32 R110, RZ, RZ, R119.reuse ;  /* 0x000000ffff6e7224 */ /* 0x100fe200078e0077 */
[----:B------:R-:W-:Y:S01]  /*1b50*/  FMNMX.FTZ R72, R77, R72, !PT ;  /* 0x000000484d487209 */ /* 0x000fe20007810000 */
[--C-:B------:R-:W-:Y:S01]  /*1b60*/  IMAD.MOV.U32 R106, RZ, RZ, R119.reuse ;  /* 0x000000ffff6a7224 */ /* 0x100fe200078e0077 */
[-C--:B------:R-:W-:Y:S01]  /*1b70*/  MOV R118, R119.reuse ;  /* 0x0000007700767202 */ /* 0x080fe20000000f00 */
[----:B------:R-:W2:Y:S01]  /*1b80*/  MUFU.TANH R11, R11 ;  /* 0x0000000b000b7308 */ /* 0x000ea20000002400 */
[----:B0-----:R-:W-:Y:S01]  /*1b90*/  FSEL R9, R9, -INF , P4 ;  /* 0xff80000009097808 */ /* 0x001fe20002000000 */
[--C-:B------:R-:W-:Y:S01]  /*1ba0*/  IMAD.MOV.U32 R102, RZ, RZ, R119.reuse ;  /* 0x000000ffff667224 */ /* 0x100fe200078e0077 */
[----:B------:R-:W-:Y:S01]  /*1bb0*/  ISETP.GT.AND P4, PT, R62, 0x28, PT ;  /* 0x000000283e00780c */ /* 0x000fe20003f84270 */
[--C-:B------:R-:W-:Y:S01]  /*1bc0*/  IMAD.MOV.U32 R98, RZ, RZ, R119.reuse ;  /* 0x000000ffff627224 */ /* 0x100fe200078e0077 */
[----:B------:R-:W-:Y:S01]  /*1bd0*/  FMNMX.FTZ R20, R9, R20, !PT ;  /* 0x0000001409147209 */ /* 0x000fe20007810000 */
[--C-:B------:R-:W-:Y:S01]  /*1be0*/  IMAD.MOV.U32 R94, RZ, RZ, R119.reuse ;  /* 0x000000ffff5e7224 */ /* 0x100fe200078e0077 */
[-C--:B------:R-:W-:Y:S01]  /*1bf0*/  MOV R108, R119.reuse ;  /* 0x00000077006c7202 */ /* 0x080fe20000000f00 */
[----:B------:R-:W0:Y:S01]  /*1c00*/  MUFU.TANH R31, R31 ;  /* 0x0000001f001f7308 */ /* 0x000e220000002400 */
[----:B-1----:R-:W-:Y:S01]  /*1c10*/  FSEL R81, R26, -INF , P5 ;  /* 0xff8000001a517808 */ /* 0x002fe20002800000 */
[----:B------:R-:W-:Y:S01]  /*1c20*/  UIADD3 UR6, UR6, 0x16840, URZ ;  /* 0x0001684006067890 */ /* 0x000fe2000fffe03f */
[-C--:B------:R-:W-:Y:S01]  /*1c30*/  MOV R104, R119.reuse ;  /* 0x0000007700687202 */ /* 0x080fe20000000f00 */
[----:B------:R-:W-:Y:S01]  /*1c40*/  IMAD.MOV.U32 R90, RZ, RZ, R119 ;  /* 0x000000ffff5a7224 */ /* 0x000fe200078e0077 */
[----:B------:R-:W-:Y:S01]  /*1c50*/  FMNMX.FTZ R72, R81, R72, !PT ;  /* 0x0000004851487209 */ /* 0x000fe20007810000 */
[----:B------:R-:W-:Y:S01]  /*1c60*/  UPRMT UR6, UR41, 0x654, UR6 ;  /* 0x0000065429067896 */ /* 0x000fe20008000006 */
[----:B------:R-:W-:Y:S01]  /*1c70*/  MOV R100, R119 ;  /* 0x0000007700647202 */ /* 0x000fe20000000f00 */
[----:B------:R-:W1:Y:S01]  /*1c80*/  MUFU.TANH R13, R13 ;  /* 0x0000000d000d7308 */ /* 0x000e620000002400 */
[----:B--2---:R-:W-:-:S02]  /*1c90*/  FSEL R11, R11, -INF , P3 ;  /* 0xff8000000b0b7808 */ /* 0x004fc40001800000 */
[----:B------:R-:W-:Y:S02]  /*1ca0*/  ISETP.GT.AND P3, PT, R62, 0x29, PT ;  /* 0x000000293e00780c */ /* 0x000fe40003f64270 */
[----:B------:R-:W-:Y:S02]  /*1cb0*/  FMNMX.FTZ R20, R11, R20, !PT ;  /* 0x000000140b147209 */ /* 0x000fe40007810000 */
[----:B------:R-:W-:Y:S01]  /*1cc0*/  SYNCS.ARRIVE.TRANS64.RED.A1T0 RZ, [UR6], RZ ;  /* 0x000000ffffff79a7 */ /* 0x000fe20008100406 */
[----:B------:R-:W2:Y:S01]  /*1cd0*/  MUFU.TANH R30, R30 ;  /* 0x0000001e001e7308 */ /* 0x000ea20000002400 */
[----:B0-----:R-:W-:Y:S02]  /*1ce0*/  FSEL R31, R31, -INF , P4 ;  /* 0xff8000001f1f7808 */ /* 0x001fe40002000000 */
[----:B------:R-:W-:Y:S02]  /*1cf0*/  MOV R96, R119 ;  /* 0x0000007700607202 */ /* 0x000fe40000000f00 */
[----:B------:R-:W-:-:S02]  /*1d00*/  FMNMX.FTZ R72, R31, R72, !PT ;  /* 0x000000481f487209 */ /* 0x000fc40007810000 */
[----:B------:R-:W-:Y:S01]  /*1d10*/  MOV R92, R119 ;  /* 0x00000077005c7202 */ /* 0x000fe20000000f00 */
[----:B------:R-:W0:Y:S01]  /*1d20*/  MUFU.TANH R21, R21 ;  /* 0x0000001500157308 */ /* 0x000e220000002400 */
[----:B-1----:R-:W-:Y:S02]  /*1d30*/  FSEL R13, R13, -INF , P2 ;  /* 0xff8000000d0d7808 */ /* 0x002fe40001000000 */
[----:B------:R-:W-:Y:S02]  /*1d40*/  ISETP.GT.AND P2, PT, R62, 0x30, PT ;  /* 0x000000303e00780c */ /* 0x000fe40003f44270 */
[----:B------:R-:W-:-:S03]  /*1d50*/  FMNMX.FTZ R20, R13, R20, !PT ;  /* 0x000000140d147209 */ /* 0x000fc60007810000 */
[----:B------:R-:W1:Y:S01]  /*1d60*/  MUFU.TANH R34, R34 ;  /* 0x0000002200227308 */ /* 0x000e620000002400 */
[----:B--2---:R-:W-:-:S04]  /*1d70*/  FSEL R85, R30, -INF , P3 ;  /* 0xff8000001e557808 */ /* 0x004fc80001800000 */
[----:B------:R-:W-:-:S03]  /*1d80*/  FMNMX.FTZ R72, R85, R72, !PT ;  /* 0x0000004855487209 */ /* 0x000fc60007810000 */
[----:B------:R-:W2:Y:S01]  /*1d90*/  MUFU.TANH R25, R25 ;  /* 0x0000001900197308 */ /* 0x000ea20000002400 */
[----:B0-----:R-:W-:Y:S02]  /*1da0*/  FSEL R21, R21, -INF , P1 ;  /* 0xff80000015157808 */ /* 0x001fe40000800000 */
[----:B------:R-:W-:Y:S02]  /*1db0*/  ISETP.GT.AND P1, PT, R62, 0x31, PT ;  /* 0x000000313e00780c */ /* 0x000fe40003f24270 */
[----:B------:R-:W-:-:S03]  /*1dc0*/  FMNMX.FTZ R20, R21, R20, !PT ;  /* 0x0000001415147209 */ /* 0x000fc60007810000 */
[----:B------:R-:W0:Y:S01]  /*1dd0*/  MUFU.TANH R32, R32 ;  /* 0x0000002000207308 */ /* 0x000e220000002400 */
[----:B-1----:R-:W-:-:S04]  /*1de0*/  FSEL R89, R34, -INF , P2 ;  /* 0xff80000022597808 */ /* 0x002fc80001000000 */
[----:B------:R-:W-:-:S03]  /*1df0*/  FMNMX.FTZ R72, R89, R72, !PT ;  /* 0x0000004859487209 */ /* 0x000fc60007810000 */
[----:B------:R-:W1:Y:S01]  /*1e00*/  MUFU.TANH R27, R27 ;  /* 0x0000001b001b7308 */ /* 0x000e620000002400 */
[----:B--2---:R-:W-:Y:S02]  /*1e10*/  FSEL R25, R25, -INF , P6 ;  /* 0xff80000019197808 */ /* 0x004fe40003000000 */
[----:B------:R-:W-:Y:S02]  /*1e20*/  ISETP.GT.AND P6, PT, R62, 0x38, PT ;  /* 0x000000383e00780c */ /* 0x000fe40003fc4270 */
[----:B------:R-:W-:-:S03]  /*1e30*/  FMNMX.FTZ R20, R25, R20, !PT ;  /* 0x0000001419147209 */ /* 0x000fc60007810000 */
[----:B------:R-:W2:Y:S01]  /*1e40*/  MUFU.TANH R38, R38 ;  /* 0x0000002600267308 */ /* 0x000ea20000002400 */
[----:B0-----:R-:W-:-:S04]  /*1e50*/  FSEL R91, R32, -INF , P1 ;  /* 0xff800000205b7808 */ /* 0x001fc80000800000 */
[----:B------:R-:W-:-:S03]  /*1e60*/  FMNMX.FTZ R72, R91, R72, !PT ;  /* 0x000000485b487209 */ /* 0x000fc60007810000 */
        /* <DEDUP_REMOVED lines=119> */
[----:B------:R0:W-:Y:S01]  /*25e0*/  MUFU.TANH R8, R79 ;  /* 0x0000004f00087308 */ /* 0x0001e20000002400 */
[----:B--2---:R-:W-:-:S04]  /*25f0*/  FSEL R129, R10, -INF , P1 ;  /* 0xff8000000a817808 */ /* 0x004fc80000800000 */
[----:B------:R-:W-:-:S03]  /*2600*/  FMNMX.FTZ R72, R129, R72, !PT ;  /* 0x0000004881487209 */ /* 0x000fc60007810000 */
[----:B------:R-:W1:Y:S01]  /*2610*/  MUFU.TANH R82, R82 ;  /* 0x0000005200527308 */ /* 0x000e620000002400 */
[----:B0-----:R-:W-:Y:S01]  /*2620*/  FSEL R79, R78, -INF , P6 ;  /* 0xff8000004e4f7808 */ /* 0x001fe20003000000 */
[----:B------:R-:W0:Y:S03]  /*2630*/  SHFL.BFLY PT, R15, R72, 0x2, 0x1f ;  /* 0x0c401f00480f7f89 */ /* 0x000e2600000e0000 */
[----:B------:R-:W-:-:S03]  /*2640*/  FMNMX.FTZ R20, R79, R20, !PT ;  /* 0x000000144f147209 */ /* 0x000fc60007810000 */
[----:B------:R-:W-:Y:S08]  /*2650*/  MUFU.TANH R86, R86 ;  /* 0x0000005600567308 */ /* 0x000ff00000002400 */
[----:B------:R-:W-:Y:S01]  /*2660*/  MUFU.TANH R12, R87 ;  /* 0x00000057000c7308 */ /* 0x000fe20000002400 */
[----:B0-----:R-:W-:-:S05]  /*2670*/  FMNMX.FTZ R10, R72, R15, !PT ;  /* 0x0000000f480a7209 */ /* 0x001fca0007810000 */
[----:B------:R-:W0:Y:S02]  /*2680*/  SHFL.BFLY PT, R15, R10, 0x1, 0x1f ;  /* 0x0c201f000a0f7f89 */ /* 0x000e2400000e0000 */
[----:B0-----:R-:W-:Y:S02]  /*2690*/  FMNMX.FTZ R15, R10, R15, !PT ;  /* 0x0000000f0a0f7209 */ /* 0x001fe40007810000 */
[----:B------:R1:W0:Y:S02]  /*26a0*/  MUFU.TANH R10, R83 ;  /* 0x00000053000a7308 */ /* 0x0002240000002400 */
[C---:B------:R-:W-:Y:S01]  /*26b0*/  FSETP.NEU.FTZ.AND P0, PT, R15.reuse, -INF , PT ;  /* 0xff8000000f00780b */ /* 0x040fe20003f1d000 */
[----:B------:R-:W-:-:S05]  /*26c0*/  FMUL.FTZ R6, R15, R14 ;  /* 0x0000000e0f067220 */ /* 0x000fca0000410000 */
[----:B------:R-:W-:Y:S02]  /*26d0*/  FSEL R6, R6, RZ, P0 ;  /* 0x000000ff06067208 */ /* 0x000fe40000000000 */
[----:B-1----:R-:W-:Y:S02]  /*26e0*/  FSEL R83, R82, -INF , P4 ;  /* 0xff80000052537808 */ /* 0x002fe40002000000 */
[----:B------:R-:W-:Y:S01]  /*26f0*/  ISETP.NE.AND P0, PT, R88, RZ, PT ;  /* 0x000000ff5800720c */ /* 0x000fe20003f05270 */
[-CC-:B------:R-:W-:Y:S01]  /*2700*/  FFMA.FTZ R126, R71, R14.reuse, -R6.reuse ;  /* 0x0000000e477e7223 */ /* 0x180fe20000010806 */
[-CC-:B------:R-:W-:Y:S01]  /*2710*/  FFMA.FTZ R71, R81, R14.reuse, -R6.reuse ;  /* 0x0000000e51477223 */ /* 0x180fe20000010806 */
[----:B------:R-:W-:Y:S01]  /*2720*/  FSEL R81, R8, -INF , P5 ;  /* 0xff80000008517808 */ /* 0x000fe20002800000 */
[-CC-:B------:R-:W-:Y:S01]  /*2730*/  FFMA.FTZ R132, R89, R14.reuse, -R6.reuse ;  /* 0x0000000e59847223 */ /* 0x180fe20000010806 */
[----:B0-----:R-:W-:Y:S01]  /*2740*/  FSEL R87, R10, -INF , P3 ;  /* 0xff8000000a577808 */ /* 0x001fe20001800000 */
[--C-:B------:R-:W-:Y:S01]  /*2750*/  FFMA.FTZ R134, R93, R14, -R6.reuse ;  /* 0x0000000e5d867223 */ /* 0x100fe20000010806 */
[----:B------:R-:W-:Y:S01]  /*2760*/  FMNMX.FTZ R20, R81, R20, !PT ;  /* 0x0000001451147209 */ /* 0x000fe20007810000 */
[-CC-:B------:R-:W-:Y:S01]  /*2770*/  FFMA.FTZ R130, R31, R14.reuse, -R6.reuse ;  /* 0x0000000e1f827223 */ /* 0x180fe20000010806 */
[----:B------:R-:W-:Y:S01]  /*2780*/  FSEL R89, R86, -INF , P2 ;  /* 0xff80000056597808 */ /* 0x000fe20001000000 */
[--C-:B------:R-:W-:Y:S01]  /*2790*/  FFMA.FTZ R120, R44, R14, -R6.reuse ;  /* 0x0000000e2c787223 */ /* 0x100fe20000010806 */
[----:B------:R-:W-:Y:S01]  /*27a0*/  FMNMX.FTZ R20, R83, R20, !PT ;  /* 0x0000001453147209 */ /* 0x000fe20007810000 */
[-CC-:B------:R-:W-:Y:S01]  /*27b0*/  FFMA.FTZ R63, R63, R14.reuse, -R6.reuse ;  /* 0x0000000e3f3f7223 */ /* 0x180fe20000010806 */
[----:B------:R-:W-:Y:S01]  /*27c0*/  FSEL R93, R12, -INF , P1 ;  /* 0xff8000000c5d7808 */ /* 0x000fe20000800000 */
[--C-:B------:R-:W-:Y:S01]  /*27d0*/  FFMA.FTZ R122, R65, R14, -R6.reuse ;  /* 0x0000000e417a7223 */ /* 0x100fe20000010806 */
[----:B------:R-:W-:Y:S01]  /*27e0*/  FMNMX.FTZ R20, R87, R20, !PT ;  /* 0x0000001457147209 */ /* 0x000fe20007810000 */
[----:B------:R-:W-:Y:S01]  /*27f0*/  MUFU.EX2 R120, R120 ;  /* 0x0000007800787308 */ /* 0x000fe20000000800 */
[-CC-:B------:R-:W-:Y:S01]  /*2800*/  FFMA.FTZ R65, R67, R14.reuse, -R6.reuse ;  /* 0x0000000e43417223 */ /* 0x180fe20000010806 */
[--C-:B------:R-:W-:Y:S01]  /*2810*/  FFMA.FTZ R124, R73, R14, -R6.reuse ;  /* 0x0000000e497c7223 */ /* 0x100fe20000010806 */
[----:B------:R-:W-:Y:S01]  /*2820*/  FMNMX.FTZ R20, R89, R20, !PT ;  /* 0x0000001459147209 */ /* 0x000fe20007810000 */
[-CC-:B------:R-:W-:Y:S01]  /*2830*/  FFMA.FTZ R138, R101, R14.reuse, -R6.reuse ;  /* 0x0000000e658a7223 */ /* 0x180fe20000010806 */
[-CC-:B------:R-:W-:Y:S01]  /*2840*/  FFMA.FTZ R67, R69, R14.reuse, -R6.reuse ;  /* 0x0000000e45437223 */ /* 0x180fe20000010806 */
[--C-:B------:R-:W-:Y:S01]  /*2850*/  FFMA.FTZ R101, R121, R14, -R6.reuse ;  /* 0x0000000e79657223 */ /* 0x100fe20000010806 */
[----:B------:R-:W-:Y:S01]  /*2860*/  FMNMX.FTZ R20, R93, R20, !PT ;  /* 0x000000145d147209 */ /* 0x000fe20007810000 */
[----:B------:R-:W0:Y:S01]  /*2870*/  MUFU.EX2 R63, R63 ;  /* 0x0000003f003f7308 */ /* 0x000e220000000800 */
[-CC-:B------:R-:W-:Y:S01]  /*2880*/  FFMA.FTZ R148, R123, R14.reuse, -R6.reuse ;  /* 0x0000000e7b947223 */ /* 0x180fe20000010806 */
[-CC-:B------:R-:W-:Y:S01]  /*2890*/  FFMA.FTZ R69, R75, R14.reuse, -R6.reuse ;  /* 0x0000000e4b457223 */ /* 0x180fe20000010806 */
[-CC-:B------:R-:W-:Y:S01]  /*28a0*/  FFMA.FTZ R128, R77, R14.reuse, -R6.reuse ;  /* 0x0000000e4d807223 */ /* 0x180fe20000010806 */
[----:B------:R-:W1:Y:S01]  /*28b0*/  SHFL.BFLY PT, R31, R20, 0x2, 0x1f ;  /* 0x0c401f00141f7f89 */ /* 0x000e6200000e0000 */
[-CC-:B------:R-:W-:Y:S01]  /*28c0*/  FFMA.FTZ R73, R85, R14.reuse, -R6.reuse ;  /* 0x0000000e55497223 */ /* 0x180fe20000010806 */
[-CC-:B------:R-:W-:Y:S01]  /*28d0*/  FFMA.FTZ R75, R91, R14.reuse, -R6.reuse ;  /* 0x0000000e5b4b7223 */ /* 0x180fe20000010806 */
[-CC-:B------:R-:W-:Y:S01]  /*28e0*/  FFMA.FTZ R77, R99, R14.reuse, -R6.reuse ;  /* 0x0000000e634d7223 */ /* 0x180fe20000010806 */
[----:B------:R-:W2:Y:S01]  /*28f0*/  MUFU.EX2 R122, R122 ;  /* 0x0000007a007a7308 */ /* 0x000ea20000000800 */
[-CC-:B------:R-:W-:Y:S01]  /*2900*/  FFMA.FTZ R136, R97, R14.reuse, -R6.reuse ;  /* 0x0000000e61887223 */ /* 0x180fe20000010806 */
[-CC-:B------:R-:W-:Y:S01]  /*2910*/  FFMA.FTZ R85, R95, R14.reuse, -R6.reuse ;  /* 0x0000000e5f557223 */ /* 0x180fe20000010806 */
[-CC-:B------:R-:W-:Y:S01]  /*2920*/  FFMA.FTZ R91, R103, R14.reuse, -R6.reuse ;  /* 0x0000000e675b7223 */ /* 0x180fe20000010806 */
[-CC-:B------:R-:W-:Y:S01]  /*2930*/  FFMA.FTZ R140, R105, R14.reuse, -R6.reuse ;  /* 0x0000000e698c7223 */ /* 0x180fe20000010806 */
[-CC-:B------:R-:W-:Y:S01]  /*2940*/  FFMA.FTZ R95, R107, R14.reuse, -R6.reuse ;  /* 0x0000000e6b5f7223 */ /* 0x180fe20000010806 */
[-CC-:B------:R-:W-:Y:S01]  /*2950*/  FFMA.FTZ R142, R109, R14.reuse, -R6.reuse ;  /* 0x0000000e6d8e7223 */ /* 0x180fe20000010806 */
[-CC-:B------:R-:W-:Y:S01]  /*2960*/  FFMA.FTZ R97, R111, R14.reuse, -R6.reuse ;  /* 0x0000000e6f617223 */ /* 0x180fe20000010806 */
[----:B------:R-:W3:Y:S01]  /*2970*/  MUFU.EX2 R65, R65 ;  /* 0x0000004100417308 */ /* 0x000ee20000000800 */
[-CC-:B------:R-:W-:Y:S01]  /*2980*/  FFMA.FTZ R144, R113, R14.reuse, -R6.reuse ;  /* 0x0000000e71907223 */ /* 0x180fe20000010806 */
[-CC-:B------:R-:W-:Y:S01]  /*2990*/  FFMA.FTZ R99, R115, R14.reuse, -R6.reuse ;  /* 0x0000000e73637223 */ /* 0x180fe20000010806 */
[-CC-:B------:R-:W-:Y:S01]  /*29a0*/  FFMA.FTZ R146, R117, R14.reuse, -R6.reuse ;  /* 0x0000000e75927223 */ /* 0x180fe20000010806 */
[-CC-:B------:R-:W-:Y:S01]  /*29b0*/  FFMA.FTZ R103, R125, R14.reuse, -R6.reuse ;  /* 0x0000000e7d677223 */ /* 0x180fe20000010806 */
[-CC-:B------:R-:W-:Y:S01]  /*29c0*/  FFMA.FTZ R150, R127, R14.reuse, -R6.reuse ;  /* 0x0000000e7f967223 */ /* 0x180fe20000010806 */
[----:B------:R-:W-:Y:S01]  /*29d0*/  FFMA.FTZ R105, R129, R14, -R6 ;  /* 0x0000000e81697223 */ /* 0x000fe20000010806 */
[--C-:B------:R-:W-:Y:S01]  /*29e0*/  IMAD.MOV.U32 R117, RZ, RZ, R119.reuse ;  /* 0x000000ffff757224 */ /* 0x100fe200078e0077 */
[----:B------:R-:W4:Y:S01]  /*29f0*/  MUFU.EX2 R124, R124 ;  /* 0x0000007c007c7308 */ /* 0x000f220000000800 */
[--C-:B------:R-:W-:Y:S01]  /*2a00*/  IMAD.MOV.U32 R115, RZ, RZ, R119.reuse ;  /* 0x000000ffff737224 */ /* 0x100fe200078e0077 */
[----:B------:R-:W-:Y:S01]  /*2a10*/  MOV R113, R119 ;  /* 0x0000007700717202 */ /* 0x000fe20000000f00 */
[--C-:B------:R-:W-:Y:S01]  /*2a20*/  IMAD.MOV.U32 R111, RZ, RZ, R119.reuse ;  /* 0x000000ffff6f7224 */ /* 0x100fe200078e0077 */
[----:B-1----:R-:W-:Y:S01]  /*2a30*/  FMNMX.FTZ R8, R20, R31, !PT ;  /* 0x0000001f14087209 */ /* 0x002fe20007810000 */
[--C-:B------:R-:W-:Y:S01]  /*2a40*/  IMAD.MOV.U32 R109, RZ, RZ, R119.reuse ;  /* 0x000000ffff6d7224 */ /* 0x100fe200078e0077 */
[----:B------:R-:W-:Y:S01]  /*2a50*/  MOV R88, R119 ;  /* 0x0000007700587202 */ /* 0x000fe20000000f00 */
[----:B------:R-:W-:Y:S01]  /*2a60*/  IMAD.MOV.U32 R107, RZ, RZ, R119 ;  /* 0x000000ffff6b7224 */ /* 0x000fe200078e0077 */
[----:B------:R-:W1:Y:S01]  /*2a70*/  MUFU.EX2 R67, R67 ;  /* 0x0000004300437308 */ /* 0x000e620000000800 */
[----:B------:R-:W5:Y:S07]  /*2a80*/  SHFL.BFLY PT, R31, R8, 0x1, 0x1f ;  /* 0x0c201f00081f7f89 */ /* 0x000f6e00000e0000 */
[----:B------:R-:W1:Y:S08]  /*2a90*/  MUFU.EX2 R126, R126 ;  /* 0x0000007e007e7308 */ /* 0x000e700000000800 */
[----:B------:R-:W1:Y:S08]  /*2aa0*/  MUFU.EX2 R69, R69 ;  /* 0x0000004500457308 */ /* 0x000e700000000800 */
[----:B------:R-:W-:Y:S01]  /*2ab0*/  MUFU.EX2 R128, R128 ;  /* 0x0000008000807308 */ /* 0x000fe20000000800 */
[----:B-----5:R-:W-:-:S04]  /*2ac0*/  FMNMX.FTZ R31, R8, R31, !PT ;  /* 0x0000001f081f7209 */ /* 0x020fc80007810000 */
[C---:B------:R-:W-:Y:S01]  /*2ad0*/  FSETP.NEU.FTZ.AND P1, PT, R31.reuse, -INF , PT ;  /* 0xff8000001f00780b */ /* 0x040fe20003f3d000 */
[----:B------:R-:W-:Y:S02]  /*2ae0*/  FMUL.FTZ R26, R31, R14 ;  /* 0x0000000e1f1a7220 */ /* 0x000fe40000410000 */
[----:B------:R-:W-:Y:S03]  /*2af0*/  MUFU.EX2 R71, R71 ;  /* 0x0000004700477308 */ /* 0x000fe60000000800 */
[----:B------:R-:W-:Y:S02]  /*2b00*/  FSEL R26, R26, RZ, P1 ;  /* 0x000000ff1a1a7208 */ /* 0x000fe40000800000 */
[----:B------:R-:W-:-:S03]  /*2b10*/  PLOP3.LUT P1, PT, PT, PT, UP0, 0x80, 0x0 ;  /* 0x000000000000781c */ /* 0x000fc60003f2f008 */
[-CC-:B------:R-:W-:Y:S01]  /*2b20*/  FFMA.FTZ R121, R3, R14.reuse, -R26.reuse ;  /* 0x0000000e03797223 */ /* 0x180fe2000001081a */
[-CC-:B------:R-:W-:Y:S01]  /*2b30*/  FFMA.FTZ R4, R4, R14.reuse, -R26.reuse ;  /* 0x0000000e04047223 */ /* 0x180fe2000001081a */
[-CC-:B------:R-:W-:Y:S01]  /*2b40*/  FFMA.FTZ R123, R5, R14.reuse, -R26.reuse ;  /* 0x0000000e057b7223 */ /* 0x180fe2000001081a */
[----:B0-----:R-:W-:Y:S01]  /*2b50*/  FADD.FTZ R3, R120, R63 ;  /* 0x0000003f78037221 */ /* 0x001fe20000010000 */
[-CC-:B------:R-:W-:Y:S01]  /*2b60*/  FFMA.FTZ R6, R7, R14.reuse, -R26.reuse ;  /* 0x0000000e07067223 */ /* 0x180fe2000001081a */
[-CC-:B------:R-:W-:Y:S01]  /*2b70*/  FFMA.FTZ R125, R9, R14.reuse, -R26.reuse ;  /* 0x0000000e097d7223 */ /* 0x180fe2000001081a */
[----:B------:R-:W-:Y:S01]  /*2b80*/  MUFU.EX2 R121, R121 ;  /* 0x0000007900797308 */ /* 0x000fe20000000800 */
[----:B--2---:R-:W-:Y:S01]  /*2b90*/  FADD.FTZ R30, R122, R3 ;  /* 0x000000037a1e7221 */ /* 0x004fe20000010000 */
[-CC-:B------:R-:W-:Y:S01]  /*2ba0*/  FFMA.FTZ R8, R11, R14.reuse, -R26.reuse ;  /* 0x0000000e0b087223 */ /* 0x180fe2000001081a */
[-CC-:B------:R-:W-:Y:S01]  /*2bb0*/  FFMA.FTZ R127, R13, R14.reuse, -R26.reuse ;  /* 0x0000000e0d7f7223 */ /* 0x180fe2000001081a */
[-C--:B------:R-:W-:Y:S01]  /*2bc0*/  FFMA.FTZ R10, R21, R14.reuse, -R26 ;  /* 0x0000000e150a7223 */ /* 0x080fe2000001081a */
[----:B---3--:R-:W-:Y:S01]  /*2bd0*/  FADD.FTZ R3, R65, R30 ;  /* 0x0000001e41037221 */ /* 0x008fe20000010000 */
[-CC-:B------:R-:W-:Y:S01]  /*2be0*/  FFMA.FTZ R129, R25, R14.reuse, -R26.reuse ;  /* 0x0000000e19817223 */ /* 0x180fe2000001081a */
[-CC-:B------:R-:W-:Y:S01]  /*2bf0*/  FFMA.FTZ R12, R27, R14.reuse, -R26.reuse ;  /* 0x0000000e1b0c7223 */ /* 0x180fe2000001081a */
[----:B------:R-:W0:Y:S01]  /*2c00*/  MUFU.EX2 R4, R4 ;  /* 0x0000000400047308 */ /* 0x000e220000000800 */
[----:B----4-:R-:W-:Y:S01]  /*2c10*/  FADD.FTZ R32, R124, R3 ;  /* 0x000000037c207221 */ /* 0x010fe20000010000 */
[-CC-:B------:R-:W-:Y:S01]  /*2c20*/  FFMA.FTZ R131, R29, R14.reuse, -R26.reuse ;  /* 0x0000000e1d837223 */ /* 0x180fe2000001081a */
[-CC-:B------:R-:W-:Y:S01]  /*2c30*/  FFMA.FTZ R20, R33, R14.reuse, -R26.reuse ;  /* 0x0000000e21147223 */ /* 0x180fe2000001081a */
[-C--:B------:R-:W-:Y:S01]  /*2c40*/  FFMA.FTZ R133, R35, R14.reuse, -R26 ;  /* 0x0000000e23857223 */ /* 0x080fe2000001081a */
[----:B-1----:R-:W-:Y:S01]  /*2c50*/  FADD.FTZ R3, R67, R32 ;  /* 0x0000002043037221 */ /* 0x002fe20000010000 */
[-CC-:B------:R-:W-:Y:S01]  /*2c60*/  FFMA.FTZ R24, R37, R14.reuse, -R26.reuse ;  /* 0x0000000e25187223 */ /* 0x180fe2000001081a */
[-CC-:B------:R-:W-:Y:S01]  /*2c70*/  FFMA.FTZ R135, R39, R14.reuse, -R26.reuse ;  /* 0x0000000e27877223 */ /* 0x180fe2000001081a */
[----:B------:R-:W1:Y:S01]  /*2c80*/  MUFU.EX2 R123, R123 ;  /* 0x0000007b007b7308 */ /* 0x000e620000000800 */
[----:B------:R-:W-:Y:S01]  /*2c90*/  FADD.FTZ R32, R126, R3 ;  /* 0x000000037e207221 */ /* 0x000fe20000010000 */
[-CC-:B------:R-:W-:Y:S01]  /*2ca0*/  FFMA.FTZ R28, R41, R14.reuse, -R26.reuse ;  /* 0x0000000e291c7223 */ /* 0x180fe2000001081a */
[-CC-:B------:R-:W-:Y:S01]  /*2cb0*/  FFMA.FTZ R137, R43, R14.reuse, -R26.reuse ;  /* 0x0000000e2b897223 */ /* 0x180fe2000001081a */
[-C--:B------:R-:W-:Y:S01]  /*2cc0*/  FFMA.FTZ R30, R45, R14.reuse, -R26 ;  /* 0x0000000e2d1e7223 */ /* 0x080fe2000001081a */
[----:B------:R-:W-:Y:S01]  /*2cd0*/  FADD.FTZ R5, R69, R32 ;  /* 0x0000002045057221 */ /* 0x000fe20000010000 */
[-CC-:B------:R-:W-:Y:S01]  /*2ce0*/  FFMA.FTZ R139, R47, R14.reuse, -R26.reuse ;  /* 0x0000000e2f8b7223 */ /* 0x180fe2000001081a */
[-C--:B------:R-:W-:Y:S01]  /*2cf0*/  FFMA.FTZ R32, R49, R14.reuse, -R26 ;  /* 0x0000000e31207223 */ /* 0x080fe2000001081a */
[----:B------:R-:W2:Y:S01]  /*2d00*/  MUFU.EX2 R6, R6 ;  /* 0x0000000600067308 */ /* 0x000ea20000000800 */
[----:B0-----:R-:W-:Y:S01]  /*2d10*/  FADD.FTZ R34, R121, R4 ;  /* 0x0000000479227221 */ /* 0x001fe20000010000 */
[----:B------:R-:W-:Y:S01]  /*2d20*/  FADD.FTZ R36, R128, R5 ;  /* 0x0000000580247221 */ /* 0x000fe20000010000 */
[-CC-:B------:R-:W-:Y:S01]  /*2d30*/  FFMA.FTZ R141, R51, R14.reuse, -R26.reuse ;  /* 0x0000000e338d7223 */ /* 0x180fe2000001081a */
[-CC-:B------:R-:W-:Y:S01]  /*2d40*/  FFMA.FTZ R143, R55, R14.reuse, -R26.reuse ;  /* 0x0000000e378f7223 */ /* 0x180fe2000001081a */
[-C--:B------:R-:W-:Y:S01]  /*2d50*/  FFMA.FTZ R57, R57, R14.reuse, -R26 ;  /* 0x0000000e39397223 */ /* 0x080fe2000001081a */
[----:B------:R-:W-:Y:S01]  /*2d60*/  FADD.FTZ R5, R71, R36 ;  /* 0x0000002447057221 */ /* 0x000fe20000010000 */
[-C--:B------:R-:W-:Y:S01]  /*2d70*/  FFMA.FTZ R59, R59, R14.reuse, -R26 ;  /* 0x0000000e3b3b7223 */ /* 0x080fe2000001081a */
[----:B------:R-:W0:Y:S01]  /*2d80*/  MUFU.EX2 R125, R125 ;  /* 0x0000007d007d7308 */ /* 0x000e220000000800 */
[----:B-1----:R-:W-:Y:S01]  /*2d90*/  FADD.FTZ R3, R123, R34 ;  /* 0x000000227b037221 */ /* 0x002fe20000010000 */
[-CC-:B------:R-:W-:Y:S01]  /*2da0*/  FFMA.FTZ R61, R61, R14.reuse, -R26.reuse ;  /* 0x0000000e3d3d7223 */ /* 0x180fe2000001081a */
[-CC-:B------:R-:W-:Y:S01]  /*2db0*/  FFMA.FTZ R79, R79, R14.reuse, -R26.reuse ;  /* 0x0000000e4f4f7223 */ /* 0x180fe2000001081a */
[-CC-:B------:R-:W-:Y:S01]  /*2dc0*/  FFMA.FTZ R81, R81, R14.reuse, -R26.reuse ;  /* 0x0000000e51517223 */ /* 0x180fe2000001081a */
[-CC-:B------:R-:W-:Y:S01]  /*2dd0*/  FFMA.FTZ R83, R83, R14.reuse, -R26.reuse ;  /* 0x0000000e53537223 */ /* 0x180fe2000001081a */
[-CC-:B------:R-:W-:Y:S01]  /*2de0*/  FFMA.FTZ R87, R87, R14.reuse, -R26.reuse ;  /* 0x0000000e57577223 */ /* 0x180fe2000001081a */
[-CC-:B------:R-:W-:Y:S01]  /*2df0*/  FFMA.FTZ R89, R89, R14.reuse, -R26.reuse ;  /* 0x0000000e59597223 */ /* 0x180fe2000001081a */
[----:B------:R-:W1:Y:S01]  /*2e00*/  MUFU.EX2 R8, R8 ;  /* 0x0000000800087308 */ /* 0x000e620000000800 */
[----:B--2---:R-:W-:Y:S01]  /*2e10*/  FADD.FTZ R34, R6, R3 ;  /* 0x0000000306227221 */ /* 0x004fe20000010000 */
[----:B------:R-:W-:Y:S01]  /*2e20*/  FFMA.FTZ R93, R93, R14, -R26 ;  /* 0x0000000e5d5d7223 */ /* 0x000fe2000001081a */
[----:B------:R-:W-:-:S02]  /*2e30*/  F2FP.BF16.F32.PACK_AB R121, R4, R121 ;  /* 0x000000790479723e */ /* 0x000fc400000010ff */
[----:B------:R-:W-:Y:S02]  /*2e40*/  F2FP.BF16.F32.PACK_AB R123, R6, R123 ;  /* 0x0000007b067b723e */ /* 0x000fe400000010ff */
[----:B------:R-:W-:Y:S01]  /*2e50*/  F2FP.BF16.F32.PACK_AB R120, R63, R120 ;  /* 0x000000783f78723e */ /* 0x000fe200000010ff */
[----:B------:R-:W2:Y:S01]  /*2e60*/  MUFU.EX2 R130, R130 ;  /* 0x0000008200827308 */ /* 0x000ea20000000800 */
[----:B0-----:R-:W-:Y:S01]  /*2e70*/  FADD.FTZ R3, R125, R34 ;  /* 0x000000227d037221 */ /* 0x001fe20000010000 */
[----:B------:R-:W-:Y:S02]  /*2e80*/  F2FP.BF16.F32.PACK_AB R122, R65, R122 ;  /* 0x0000007a417a723e */ /* 0x000fe400000010ff */
[----:B------:R-:W-:Y:S02]  /*2e90*/  F2FP.BF16.F32.PACK_AB R124, R67, R124 ;  /* 0x0000007c437c723e */ /* 0x000fe400000010ff */
[----:B------:R-:W-:Y:S02]  /*2ea0*/  F2FP.BF16.F32.PACK_AB R126, R69, R126 ;  /* 0x0000007e457e723e */ /* 0x000fe400000010ff */
[----:B------:R-:W0:Y:S01]  /*2eb0*/  MUFU.EX2 R127, R127 ;  /* 0x0000007f007f7308 */ /* 0x000e220000000800 */
[----:B-1----:R-:W-:Y:S01]  /*2ec0*/  FADD.FTZ R36, R8, R3 ;  /* 0x0000000308247221 */ /* 0x002fe20000010000 */
[----:B------:R-:W-:-:S02]  /*2ed0*/  F2FP.BF16.F32.PACK_AB R128, R71, R128 ;  /* 0x000000804780723e */ /* 0x000fc400000010ff */
[----:B------:R-:W-:-:S04]  /*2ee0*/  F2FP.BF16.F32.PACK_AB R125, R8, R125 ;  /* 0x0000007d087d723e */ /* 0x000fc800000010ff */
[----:B------:R-:W1:Y:S01]  /*2ef0*/  MUFU.EX2 R73, R73 ;  /* 0x0000004900497308 */ /* 0x000e620000000800 */
[----:B--2---:R-:W-:-:S07]  /*2f00*/  FADD.FTZ R34, R130, R5 ;  /* 0x0000000582227221 */ /* 0x004fce0000010000 */
[----:B------:R-:W2:Y:S01]  /*2f10*/  MUFU.EX2 R10, R10 ;  /* 0x0000000a000a7308 */ /* 0x000ea20000000800 */
[----:B0-----:R-:W-:-:S07]  /*2f20*/  FADD.FTZ R3, R127, R36 ;  /* 0x000000247f037221 */ /* 0x001fce0000010000 */
[----:B------:R-:W0:Y:S01]  /*2f30*/  MUFU.EX2 R132, R132 ;  /* 0x0000008400847308 */ /* 0x000e220000000800 */
[----:B-1----:R-:W-:Y:S01]  /*2f40*/  FADD.FTZ R5, R73, R34 ;  /* 0x0000002249057221 */ /* 0x002fe20000010000 */
[----:B------:R-:W-:Y:S01]  /*2f50*/  FFMA.FTZ R34, R53, R14, -R26 ;  /* 0x0000000e35227223 */ /* 0x000fe2000001081a */
[----:B------:R-:W-:-:S05]  /*2f60*/  F2FP.BF16.F32.PACK_AB R130, R73, R130 ;  /* 0x000000824982723e */ /* 0x000fca00000010ff */
[----:B------:R-:W1:Y:S01]  /*2f70*/  MUFU.EX2 R129, R129 ;  /* 0x0000008100817308 */ /* 0x000e620000000800 */
[C---:B--2---:R-:W-:Y:S01]  /*2f80*/  FADD.FTZ R36, R10.reuse, R3 ;  /* 0x000000030a247221 */ /* 0x044fe20000010000 */
[----:B------:R-:W-:-:S06]  /*2f90*/  F2FP.BF16.F32.PACK_AB R127, R10, R127 ;  /* 0x0000007f0a7f723e */ /* 0x000fcc00000010ff */
[----:B------:R-:W2:Y:S01]  /*2fa0*/  MUFU.EX2 R75, R75 ;  /* 0x0000004b004b7308 */ /* 0x000ea20000000800 */
[----:B0-----:R-:W-:-:S07]  /*2fb0*/  FADD.FTZ R38, R132, R5 ;  /* 0x0000000584267221 */ /* 0x001fce0000010000 */
[----:B------:R-:W0:Y:S01]  /*2fc0*/  MUFU.EX2 R12, R12 ;  /* 0x0000000c000c7308 */ /* 0x000e220000000800 */
[----:B-1----:R-:W-:-:S07]  /*2fd0*/  FADD.FTZ R3, R129, R36 ;  /* 0x0000002481037221 */ /* 0x002fce0000010000 */
[----:B------:R-:W1:Y:S01]  /*2fe0*/  MUFU.EX2 R134, R134 ;  /* 0x0000008600867308 */ /* 0x000e620000000800 */
[C---:B--2---:R-:W-:Y:S01]  /*2ff0*/  FADD.FTZ R5, R75.reuse, R38 ;  /* 0x000000264b057221 */ /* 0x044fe20000010000 */
[----:B------:R-:W-:-:S06]  /*3000*/  F2FP.BF16.F32.PACK_AB R132, R75, R132 ;  /* 0x000000844b84723e */ /* 0x000fcc00000010ff */
[----:B------:R-:W2:Y:S01]  /*3010*/  MUFU.EX2 R131, R131 ;  /* 0x0000008300837308 */ /* 0x000ea20000000800 */
[C---:B0-----:R-:W-:Y:S01]  /*3020*/  FADD.FTZ R0, R12.reuse, R3 ;  /* 0x000000030c007221 */ /* 0x041fe20000010000 */
[----:B------:R-:W-:-:S06]  /*3030*/  F2FP.BF16.F32.PACK_AB R129, R12, R129 ;  /* 0x000000810c81723e */ /* 0x000fcc00000010ff */
[----:B------:R-:W0:Y:S01]  /*3040*/  MUFU.EX2 R77, R77 ;  /* 0x0000004d004d7308 */ /* 0x000e220000000800 */
[----:B-1----:R-:W-:-:S07]  /*3050*/  FADD.FTZ R36, R134, R5 ;  /* 0x0000000586247221 */ /* 0x002fce0000010000 */
[----:B------:R-:W1:Y:S01]  /*3060*/  MUFU.EX2 R20, R20 ;  /* 0x0000001400147308 */ /* 0x000e620000000800 */
[----:B--2---:R-:W-:-:S07]  /*3070*/  FADD.FTZ R3, R131, R0 ;  /* 0x0000000083037221 */ /* 0x004fce0000010000 */
[----:B------:R-:W2:Y:S01]  /*3080*/  MUFU.EX2 R136, R136 ;  /* 0x0000008800887308 */ /* 0x000ea20000000800 */
[C---:B0-----:R-:W-:Y:S01]  /*3090*/  FADD.FTZ R5, R77.reuse, R36 ;  /* 0x000000244d057221 */ /* 0x041fe20000010000 */
[----:B------:R-:W-:-:S06]  /*30a0*/  F2FP.BF16.F32.PACK_AB R134, R77, R134 ;  /* 0x000000864d86723e */ /* 0x000fcc00000010ff */
[----:B------:R-:W0:Y:S01]  /*30b0*/  MUFU.EX2 R133, R133 ;  /* 0x0000008500857308 */ /* 0x000e220000000800 */
[C---:B-1----:R-:W-:Y:S01]  /*30c0*/  FADD.FTZ R36, R20.reuse, R3 ;  /* 0x0000000314247221 */ /* 0x042fe20000010000 */
[----:B------:R-:W-:-:S06]  /*30d0*/  F2FP.BF16.F32.PACK_AB R131, R20, R131 ;  /* 0x000000831483723e */ /* 0x000fcc00000010ff */
[----:B------:R-:W1:Y:S01]  /*30e0*/  MUFU.EX2 R85, R85 ;  /* 0x0000005500557308 */ /* 0x000e620000000800 */
[----:B--2---:R-:W-:-:S07]  /*30f0*/  FADD.FTZ R38, R136, R5 ;  /* 0x0000000588267221 */ /* 0x004fce0000010000 */
[----:B------:R-:W2:Y:S01]  /*3100*/  MUFU.EX2 R24, R24 ;  /* 0x0000001800187308 */ /* 0x000ea20000000800 */
[----:B0-----:R-:W-:-:S07]  /*3110*/  FADD.FTZ R3, R133, R36 ;  /* 0x0000002485037221 */ /* 0x001fce0000010000 */
[----:B------:R-:W0:Y:S01]  /*3120*/  MUFU.EX2 R138, R138 ;  /* 0x0000008a008a7308 */ /* 0x000e220000000800 */
[C---:B-1----:R-:W-:Y:S01]  /*3130*/  FADD.FTZ R5, R85.reuse, R38 ;  /* 0x0000002655057221 */ /* 0x042fe20000010000 */
[----:B------:R-:W-:-:S06]  /*3140*/  F2FP.BF16.F32.PACK_AB R136, R85, R136 ;  /* 0x000000885588723e */ /* 0x000fcc00000010ff */
        /* <DEDUP_REMOVED lines=9> */
[----:B------:R-:W-:Y:S01]  /*31e0*/  F2FP.BF16.F32.PACK_AB R138, R91, R138 ;  /* 0x0000008a5b8a723e */ /* 0x000fe200000010ff */
[----:B------:R-:W-:-:S05]  /*31f0*/  IMAD.MOV.U32 R91, RZ, RZ, R119 ;  /* 0x000000ffff5b7224 */ /* 0x000fca00078e0077 */
        /* <DEDUP_REMOVED lines=9> */
[----:B------:R-:W-:Y:S01]  /*3290*/  F2FP.BF16.F32.PACK_AB R140, R95, R140 ;  /* 0x0000008c5f8c723e */ /* 0x000fe200000010ff */
[----:B------:R-:W-:-:S05]  /*32a0*/  IMAD.MOV.U32 R95, RZ, RZ, R119 ;  /* 0x000000ffff5f7224 */ /* 0x000fca00078e0077 */
        /* <DEDUP_REMOVED lines=9> */
[----:B------:R-:W-:Y:S01]  /*3340*/  F2FP.BF16.F32.PACK_AB R142, R97, R142 ;  /* 0x0000008e618e723e */ /* 0x000fe200000010ff */
[----:B------:R-:W-:-:S05]  /*3350*/  IMAD.MOV.U32 R97, RZ, RZ, R119 ;  /* 0x000000ffff617224 */ /* 0x000fca00078e0077 */
        /* <DEDUP_REMOVED lines=44> */
[----:B0-----:R-:W-:-:S07]  /*3620*/  FADD.FTZ R5, R83, R6 ;  /* 0x0000000653057221 */ /* 0x001fce0000010000 */
[----:B------:R-:W0:Y:S01]  /*3630*/  MUFU.EX2 R105, R105 ;  /* 0x0000006900697308 */ /* 0x000e220000000800 */
[C---:B-1----:R-:W-:Y:S01]  /*3640*/  FADD.FTZ R6, R38.reuse, R5 ;  /* 0x0000000526067221 */ /* 0x042fe20000010000 */
[----:B------:R-:W-:-:S06]  /*3650*/  F2FP.BF16.F32.PACK_AB R149, R38, R83 ;  /* 0x000000532695723e */ /* 0x000fcc00000010ff */
[----:B------:R1:W3:Y:S01]  /*3660*/  MUFU.EX2 R4, R93 ;  /* 0x0000005d00047308 */ /* 0x0002e20000000800 */
[----:B--2---:R-:W-:Y:S01]  /*3670*/  FADD.FTZ R5, R89, R6 ;  /* 0x0000000659057221 */ /* 0x004fe20000010000 */
[C---:B0-----:R-:W-:Y:S01]  /*3680*/  FADD.FTZ R3, R105.reuse, R42 ;  /* 0x0000002a69037221 */ /* 0x041fe20000010000 */
[----:B------:R-:W-:Y:S01]  /*3690*/  F2FP.BF16.F32.PACK_AB R150, R105, R150 ;  /* 0x000000966996723e */ /* 0x000fe200000010ff */
[--C-:B------:R-:W-:Y:S02]  /*36a0*/  IMAD.MOV.U32 R105, RZ, RZ, R119.reuse ;  /* 0x000000ffff697224 */ /* 0x100fe400078e0077 */
[----:B-1----:R-:W-:Y:S01]  /*36b0*/  IMAD.MOV.U32 R93, RZ, RZ, R119 ;  /* 0x000000ffff5d7224 */ /* 0x002fe200078e0077 */
[C---:B---3--:R-:W-:Y:S01]  /*36c0*/  F2FP.BF16.F32.PACK_AB R151, R4.reuse, R89 ;  /* 0x000000590497723e */ /* 0x048fe200000010ff */
[----:B------:R-:W-:Y:S01]  /*36d0*/  FADD.FTZ R5, R4, R5 ;  /* 0x0000000504057221 */ /* 0x000fe20000010000 */
[----:B------:R-:W-:Y:S01]  /*36e0*/  IMAD.MOV.U32 R89, RZ, RZ, R119 ;  /* 0x000000ffff597224 */ /* 0x000fe200078e0077 */
[----:B------:R-:W-:Y:S06]  /*36f0*/  @!P1 BRA `(.L_x_14) ;  /* 0x0000002400909947 */ /* 0x000fec0003800000 */
[----:B------:R-:W-:Y:S01]  /*3700*/  IMAD.MOV.U32 R4, RZ, RZ, R31 ;  /* 0x000000ffff047224 */ /* 0x000fe200078e001f */
[----:B------:R-:W-:Y:S01]  /*3710*/  CS2R R118, SRZ ;  /* 0x0000000000767805 */ /* 0x000fe2000001ff00 */
[----:B------:R-:W-:Y:S01]  /*3720*/  IMAD.MOV.U32 R0, RZ, RZ, R15 ;  /* 0x000000ffff007224 */ /* 0x000fe200078e000f */
[----:B------:R-:W-:Y:S02]  /*3730*/  CS2R R116, SRZ ;  /* 0x0000000000747805 */ /* 0x000fe4000001ff00 */
[----:B------:R-:W-:Y:S02]  /*3740*/  CS2R R114, SRZ ;  /* 0x0000000000727805 */ /* 0x000fe4000001ff00 */
[----:B------:R-:W-:Y:S02]  /*3750*/  CS2R R112, SRZ ;  /* 0x0000000000707805 */ /* 0x000fe4000001ff00 */
[----:B------:R-:W-:Y:S02]  /*3760*/  CS2R R110, SRZ ;  /* 0x00000000006e7805 */ /* 0x000fe4000001ff00 */
[----:B------:R-:W-:-:S02]  /*3770*/  CS2R R108, SRZ ;  /* 0x00000000006c7805 */ /* 0x000fc4000001ff00 */
[----:B------:R-:W-:Y:S02]  /*3780*/  CS2R R106, SRZ ;  /* 0x00000000006a7805 */ /* 0x000fe4000001ff00 */
        /* <DEDUP_REMOVED lines=8> */
[----:B------:R-:W-:Y:S01]  /*3810*/  CS2R R88, SRZ ;  /* 0x0000000000587805 */ /* 0x000fe2000001ff00 */
[----:B------:R-:W-:Y:S01]  /*3820*/  UIADD3 UR47, UR47, -0x2, URZ ;  /* 0xfffffffe2f2f7890 */ /* 0x000fe2000fffe03f */
[----:B------:R-:W-:Y:S01]  /*3830*/  UMOV UR22, UR37 ;  /* 0x0000002500167c82 */ /* 0x000fe20008000000 */
[----:B------:R-:W-:Y:S01]  /*3840*/  UMOV UR21, UR38 ;  /* 0x0000002600157c82 */ /* 0x000fe20008000000 */
[----:B------:R-:W-:-:S09]  /*3850*/  ULDC UR23, c[0x0][0x9d8] ;  /* 0x0002760000177ab9 */ /* 0x000fd20000000800 */
.L_x_25:
[----:B------:R-:W-:Y:S01]  /*3860*/  ISETP.NE.AND P2, PT, RZ, UR42, PT ;  /* 0x0000002aff007c0c */ /* 0x000fe2000bf45270 */
[----:B------:R-:W-:-:S04]  /*3870*/  UISETP.NE.AND UP0, UPT, UR21, 0x1, UPT ;  /* 0x000000011500788c */ /* 0x000fc8000bf05270 */
[----:B------:R-:W-:-:S04]  /*3880*/  USEL UR37, URZ, 0x1, UP0 ;  /* 0x000000013f257887 */ /* 0x000fc80008000000 */
[----:B------:R-:W-:-:S04]  /*3890*/  ULOP3.LUT UR37, UR22, UR37, URZ, 0x3c, !UPT ;  /* 0x0000002516257292 */ /* 0x000fc8000f8e3c3f */
[----:B------:R-:W-:Y:S08]  /*38a0*/  @P2 BRA `(.L_x_15) ;  /* 0x0000000000382947 */ /* 0x000ff00003800000 */
[----:B------:R-:W-:Y:S05]  /*38b0*/  @!P0 BRA `(.L_x_16) ;  /* 0x0000000000048947 */ /* 0x000fea0003800000 */
[----:B------:R-:W-:Y:S01]  /*38c0*/  BPT.TRAP 0x1 ;  /* 0x000000040000795c */ /* 0x000fe20000300000 */
.L_x_16:
[----:B------:R-:W-:Y:S01]  /*38d0*/  UIADD3 UR6, UR21, 0x1, URZ ;  /* 0x0000000115067890 */ /* 0x000fe2000fffe03f */
[----:B------:R-:W-:-:S03]  /*38e0*/  IMAD.U32 R6, RZ, RZ, UR37 ;  /* 0x00000025ff067e24 */ /* 0x000fc6000f8e00ff */
[----:B------:R-:W-:Y:S02]  /*38f0*/  UISETP.NE.AND UP0, UPT, UR6, 0x2, UPT ;  /* 0x000000020600788c */ /* 0x000fe4000bf05270 */
[----:B------:R-:W-:Y:S02]  /*3900*/  SHF.L.U32 R6, R6, 0x1f, RZ ;  /* 0x0000001f06067819 */ /* 0x000fe400000006ff */
[----:B------:R-:W-:-:S04]  /*3910*/  USEL UR6, UR6, URZ, UP0 ;  /* 0x0000003f06067287 */ /* 0x000fc80008000000 */
[----:B------:R-:W-:-:S09]  /*3920*/  ULEA UR6, UR6, UR44, 0x3 ;  /* 0x0000002c06067291 */ /* 0x000fd2000f8e183f */
[----:B------:R0:W1:Y:S01]  /*3930*/  SYNCS.PHASECHK.TRANS64.TRYWAIT P1, [UR6+0x16830], R6 ;  /* 0x01683006ff0075a7 */ /* 0x0000620008020146 */
[----:B------:R-:W-:Y:S05]  /*3940*/  @!P0 BRA `(.L_x_17) ;  /* 0x0000000000048947 */ /* 0x000fea0003800000 */
[----:B------:R-:W-:Y:S01]  /*3950*/  BPT.TRAP 0x1 ;  /* 0x000000040000795c */ /* 0x000fe20000300000 */
.L_x_17:
[----:B-1----:R-:W-:Y:S05]  /*3960*/  @P1 BRA `(.L_x_15) ;  /* 0x0000000000081947 */ /* 0x002fea0003800000 */
[----:B------:R-:W1:Y:S02]  /*3970*/  SYNCS.PHASECHK.TRANS64.TRYWAIT P1, [UR6+0x16830], R6 ;  /* 0x01683006ff0075a7 */ /* 0x000e640008020146 */
[----:B-1----:R-:W-:Y:S05]  /*3980*/  @!P1 BRA `(.L_x_18) ;  /* 0x0000007400849947 */ /* 0x002fea0003800000 */
.L_x_15:
[----:B01----:R-:W-:Y:S01]  /*3990*/  IADD3 R6, R18, 0x8, RZ ;  /* 0x0000000812067810 */ /* 0x003fe20007ffe0ff */
[----:B------:R-:W-:Y:S01]  /*39a0*/  UIADD3 UR38, UR21, 0x1, URZ ;  /* 0x0000000115267890 */ /* 0x000fe2000fffe03f */
[----:B------:R-:W-:Y:S01]  /*39b0*/  UMOV UR19, 0x40000040 ;  /* 0x4000004000137882 */ /* 0x000fe20000000000 */
[----:B------:R-:W-:Y:S02]  /*39c0*/  UMOV UR7, 0x40000040 ;  /* 0x4000004000077882 */ /* 0x000fe40000000000 */
[----:B------:R0:W-:Y:S01]  /*39d0*/  BAR.SYNC.DEFER_BLOCKING R6, 0x100 ;  /* 0x000400060000751d */ /* 0x0001e20000010000 */
[----:B------:R-:W-:-:S04]  /*39e0*/  UISETP.NE.AND UP0, UPT, UR38, 0x2, UPT ;  /* 0x000000022600788c */ /* 0x000fc8000bf05270 */
[----:B------:R-:W-:Y:S01]  /*39f0*/  USEL UR38, UR38, URZ, UP0 ;  /* 0x0000003f26267287 */ /* 0x000fe20008000000 */
[----:B------:R-:W-:Y:S01]  /*3a00*/  UMOV UR11, 0x40000040 ;  /* 0x40000040000b7882 */ /* 0x000fe20000000000 */
[----:B------:R-:W-:Y:S02]  /*3a10*/  UMOV UR15, 0x40000040 ;  /* 0x40000040000f7882 */ /* 0x000fe40000000000 */
[----:B------:R-:W-:-:S04]  /*3a20*/  ULEA UR18, UR38, UR20, 0xa ;  /* 0x0000001426127291 */ /* 0x000fc8000f8e503f */
[----:B------:R-:W-:Y:S02]  /*3a30*/  UIADD3 UR6, UR18, 0x2, URZ ;  /* 0x0000000212067890 */ /* 0x000fe4000fffe03f */
[----:B------:R-:W-:Y:S02]  /*3a40*/  UIADD3 UR10, UR18, 0x4, URZ ;  /* 0x00000004120a7890 */ /* 0x000fe4000fffe03f */
[----:B------:R-:W-:Y:S01]  /*3a50*/  UIADD3 UR14, UR18, 0x6, URZ ;  /* 0x00000006120e7890 */ /* 0x000fe2000fffe03f */
[----:B------:R-:W-:-:S06]  /*3a60*/  WARPGROUP.ARRIVE ;  /* 0x00000000000079c5 */ /* 0x000fcc0000000000 */
[----:B------:R-:W-:Y:S03]  /*3a70*/  HGMMA.64x128x16.F32.BF16 R24, gdesc[UR16], RZ, !UPT, gsb0 ;  /* 0x01e00000101879f0 */ /* 0x000fe6000c0018ff */
[----:B------:R-:W-:Y:S02]  /*3a80*/  WARPGROUP.DEPBAR.LE gsb0, 0x0 ;  /* 0x00008000000079c5 */ /* 0x000fe40000010000 */
[----:B------:R-:W-:-:S07]  /*3a90*/  WARPGROUP.ARRIVE ;  /* 0x00000000000079c5 */ /* 0x000fce0000000000 */
        /* <DEDUP_REMOVED lines=8> */
[----:B0-----:R-:W-:Y:S05]  /*3b20*/  @P2 BRA `(.L_x_19) ;  /* 0x00000000002c2947 */ /* 0x001fea0003800000 */
[----:B------:R-:W-:Y:S05]  /*3b30*/  @!P0 BRA `(.L_x_20) ;  /* 0x0000000000048947 */ /* 0x000fea0003800000 */
[----:B------:R-:W-:Y:S01]  /*3b40*/  BPT.TRAP 0x1 ;  /* 0x000000040000795c */ /* 0x000fe20000300000 */
.L_x_20:
[----:B------:R-:W-:Y:S01]  /*3b50*/  ULEA UR6, UR21, UR44, 0x3 ;  /* 0x0000002c15067291 */ /* 0x000fe2000f8e183f */
[----:B------:R-:W-:-:S05]  /*3b60*/  IMAD.U32 R6, RZ, RZ, UR22 ;  /* 0x00000016ff067e24 */ /* 0x000fca000f8e00ff */
[----:B------:R-:W-:-:S04]  /*3b70*/  SHF.L.U32 R6, R6, 0x1f, RZ ;  /* 0x0000001f06067819 */ /* 0x000fc800000006ff */
[----:B------:R0:W1:Y:S01]  /*3b80*/  SYNCS.PHASECHK.TRANS64.TRYWAIT P1, [UR6+0x16850], R6 ;  /* 0x01685006ff0075a7 */ /* 0x0000620008020146 */
[----:B------:R-:W-:Y:S05]  /*3b90*/  @!P0 BRA `(.L_x_21) ;  /* 0x0000000000048947 */ /* 0x000fea0003800000 */
[----:B------:R-:W-:Y:S01]  /*3ba0*/  BPT.TRAP 0x1 ;  /* 0x000000040000795c */ /* 0x000fe20000300000 */
.L_x_21:
[----:B-1----:R-:W-:Y:S05]  /*3bb0*/  @P1 BRA `(.L_x_19) ;  /* 0x0000000000081947 */ /* 0x002fea0003800000 */
[----:B------:R-:W1:Y:S02]  /*3bc0*/  SYNCS.PHASECHK.TRANS64.TRYWAIT P1, [UR6+0x16850], R6 ;  /* 0x01685006ff0075a7 */ /* 0x000e640008020146 */
[----:B-1----:R-:W-:Y:S05]  /*3bd0*/  @!P1 BRA `(.L_x_22) ;  /* 0x0000007400089947 */ /* 0x002fea0003800000 */
.L_x_19:
[----:B------:R-:W-:Y:S01]  /*3be0*/  UIADD3 UR6, UR44, 0x400, URZ ;  /* 0x000004002c067890 */ /* 0x000fe2000fffe03f */
[----:B------:R-:W-:Y:S01]  /*3bf0*/  WARPGROUP.ARRIVE ;  /* 0x00000000000079c5 */ /* 0x000fe20000000000 */
[----:B------:R-:W-:-:S05]  /*3c00*/  UMOV UR7, 0x40000040 ;  /* 0x4000004000077882 */ /* 0x000fca0000000000 */
[----:B-1----:R-:W1:Y:S01]  /*3c10*/  S2R R7, SR_TID.X ;  /* 0x0000000000077919 */ /* 0x002e620000002100 */
[----:B------:R-:W-:Y:S01]  /*3c20*/  USHF.R.U32.HI UR6, URZ, 0x4, UR6 ;  /* 0x000000043f067899 */ /* 0x000fe20008011606 */
[----:B0-----:R-:W-:-:S03]  /*3c30*/  VIADD R6, R18, 0x9 ;  /* 0x0000000912067836 */ /* 0x001fc60000000000 */
[----:B------:R-:W-:-:S04]  /*3c40*/  ULOP3.LUT UR6, UR6, 0x3fff, URZ, 0xc0, !UPT ;  /* 0x00003fff06067892 */ /* 0x000fc8000f8ec03f */
[----:B------:R-:W-:-:S07]  /*3c50*/  ULEA UR10, UR21, UR6, 0xa ;  /* 0x00000006150a7291 */ /* 0x000fce000f8e503f */
[----:B------:R-:W-:Y:S02]  /*3c60*/  UMOV UR6, UR10 ;  /* 0x0000000a00067c82 */ /* 0x000fe40008000000 */
[----:B------:R-:W-:Y:S01]  /*3c70*/  HGMMA.64x64x16.F32.BF16 R88, R120, gdesc[UR4].tnspB, R88, gsb0 ;  /* 0x40e0000478587df0 */ /* 0x000fe20008001858 */
[----:B------:R-:W-:Y:S01]  /*3c80*/  UIADD3 UR6, UR10, 0x80, URZ ;  /* 0x000000800a067890 */ /* 0x000fe2000fffe03f */
[----:B------:R-:W-:Y:S01]  /*3c90*/  UMOV UR7, 0x40000040 ;  /* 0x4000004000077882 */ /* 0x000fe20000000000 */
[----:B-1----:R-:W-:-:S04]  /*3ca0*/  ISETP.GE.U32.AND P1, PT, R7, 0x180, PT ;  /* 0x000001800700780c */ /* 0x002fc80003f26070 */
[----:B------:R-:W-:Y:S01]  /*3cb0*/  SEL R6, R6, 0x9, !P1 ;  /* 0x0000000906067807 */ /* 0x000fe20004800000 */
[----:B------:R-:W-:Y:S02]  /*3cc0*/  WARPGROUP.DEPBAR.LE gsb0, 0x0 ;  /* 0x00008000000079c5 */ /* 0x000fe40000010000 */
[----:B------:R-:W-:-:S06]  /*3cd0*/  WARPGROUP.ARRIVE ;  /* 0x00000000000079c5 */ /* 0x000fcc0000000000 */
[----:B------:R-:W-:Y:S01]  /*3ce0*/  HGMMA.64x64x16.F32.BF16 R88, R124, gdesc[UR4].tnspB, R88, gsb0 ;  /* 0x40e000047c587df0 */ /* 0x000fe20008001858 */
[----:B------:R-:W-:Y:S01]  /*3cf0*/  UIADD3 UR6, UR10, 0x100, URZ ;  /* 0x000001000a067890 */ /* 0x000fe2000fffe03f */
[----:B------:R-:W-:Y:S01]  /*3d00*/  UMOV UR7, 0x40000040 ;  /* 0x4000004000077882 */ /* 0x000fe20000000000 */
        /* <DEDUP_REMOVED lines=27> */
[----:B------:R-:W-:Y:S03]  /*3ec0*/  HGMMA.64x64x16.F32.BF16 R88, R148, gdesc[UR4].tnspB, R88, gsb0 ;  /* 0x40e0000494587df0 */ /* 0x000fe60008001858 */
[----:B------:R-:W-:Y:S02]  /*3ed0*/  WARPGROUP.DEPBAR.LE gsb0, 0x0 ;  /* 0x00008000000079c5 */ /* 0x000fe40000010000 */
[----:B------:R0:W-:Y:S06]  /*3ee0*/  BAR.ARV R6, 0x100 ;  /* 0x000400060000751d */ /* 0x0001ec0000002000 */
[----:B------:R-:W-:Y:S05]  /*3ef0*/  @!P0 BRA `(.L_x_23) ;  /* 0x0000000000048947 */ /* 0x000fea0003800000 */
[----:B------:R-:W-:Y:S01]  /*3f00*/  BPT.TRAP 0x1 ;  /* 0x000000040000795c */ /* 0x000fe20000300000 */
.L_x_23:
[----:B------:R-:W-:Y:S01]  /*3f10*/  FMUL.FTZ R7, R24, UR23 ;  /* 0x0000001718077c20 */ /* 0x000fe20008410000 */
[----:B0-----:R-:W-:Y:S01]  /*3f20*/  FMUL.FTZ R6, R25, UR23 ;  /* 0x0000001719067c20 */ /* 0x001fe20008410000 */
[----:B------:R-:W-:Y:S01]  /*3f30*/  FMUL.FTZ R9, R26, UR23 ;  /* 0x000000171a097c20 */ /* 0x000fe20008410000 */
[----:B------:R-:W-:Y:S01]  /*3f40*/  FMUL.FTZ R10, R28, UR23 ;  /* 0x000000171c0a7c20 */ /* 0x000fe20008410000 */
[----:B------:R-:W-:Y:S01]  /*3f50*/  FMUL.FTZ R8, R27, UR23 ;  /* 0x000000171b087c20 */ /* 0x000fe20008410000 */
[----:B------:R-:W-:Y:S01]  /*3f60*/  FMUL.FTZ R11, R29, UR23 ;  /* 0x000000171d0b7c20 */ /* 0x000fe20008410000 */
[----:B------:R-:W0:Y:S01]  /*3f70*/  MUFU.TANH R7, R7 ;  /* 0x0000000700077308 */ /* 0x000e220000002400 */
[----:B------:R-:W-:Y:S01]  /*3f80*/  FMUL.FTZ R12, R30, UR23 ;  /* 0x000000171e0c7c20 */ /* 0x000fe20008410000 */
[----:B------:R-:W-:Y:S01]  /*3f90*/  FMUL.FTZ R21, R32, UR23 ;  /* 0x0000001720157c20 */ /* 0x000fe20008410000 */
[----:B------:R-:W-:Y:S01]  /*3fa0*/  FMUL.FTZ R13, R31, UR23 ;  /* 0x000000171f0d7c20 */ /* 0x000fe20008410000 */
[----:B------:R-:W-:Y:S01]  /*3fb0*/  FMUL.FTZ R25, R33, UR23 ;  /* 0x0000001721197c20 */ /* 0x000fe20008410000 */
[----:B------:R-:W-:Y:S01]  /*3fc0*/  FMUL.FTZ R27, R34, UR23 ;  /* 0x00000017221b7c20 */ /* 0x000fe20008410000 */
[----:B------:R-:W-:Y:S01]  /*3fd0*/  FMUL.FTZ R121, R36, UR23 ;  /* 0x0000001724797c20 */ /* 0x000fe20008410000 */
[----:B------:R-:W-:Y:S01]  /*3fe0*/  FMUL.FTZ R29, R35, UR23 ;  /* 0x00000017231d7c20 */ /* 0x000fe20008410000 */
[----:B------:R-:W1:Y:S01]  /*3ff0*/  MUFU.TANH R6, R6 ;  /* 0x0000000600067308 */ /* 0x000e620000002400 */
[----:B------:R-:W-:Y:S01]  /*4000*/  FMUL.FTZ R123, R37, UR23 ;  /* 0x00000017257b7c20 */ /* 0x000fe20008410000 */
[----:B------:R-:W-:Y:S01]  /*4010*/  FMUL.FTZ R33, R38, UR23 ;  /* 0x0000001726217c20 */ /* 0x000fe20008410000 */
[----:B------:R-:W-:Y:S01]  /*4020*/  FMUL.FTZ R125, R40, UR23 ;  /* 0x00000017287d7c20 */ /* 0x000fe20008410000 */
[----:B------:R-:W-:Y:S01]  /*4030*/  FMUL.FTZ R35, R39, UR23 ;  /* 0x0000001727237c20 */ /* 0x000fe20008410000 */
[----:B------:R-:W-:Y:S01]  /*4040*/  FMUL.FTZ R127, R41, UR23 ;  /* 0x00000017297f7c20 */ /* 0x000fe20008410000 */
[----:B------:R-:W-:Y:S01]  /*4050*/  FMUL.FTZ R37, R42, UR23 ;  /* 0x000000172a257c20 */ /* 0x000fe20008410000 */
[----:B------:R-:W-:Y:S01]  /*4060*/  FMUL.FTZ R129, R44, UR23 ;  /* 0x000000172c817c20 */ /* 0x000fe20008410000 */
[----:B------:R-:W2:Y:S01]  /*4070*/  MUFU.TANH R9, R9 ;  /* 0x0000000900097308 */ /* 0x000ea20000002400 */
[----:B0-----:R-:W-:Y:S01]  /*4080*/  FMNMX.FTZ R15, R7, R0, !PT ;  /* 0x00000000070f7209 */ /* 0x001fe20007810000 */
[----:B------:R-:W-:Y:S01]  /*4090*/  FMUL.FTZ R39, R43, UR23 ;  /* 0x000000172b277c20 */ /* 0x000fe20008410000 */
[----:B------:R-:W-:Y:S01]  /*40a0*/  FMUL.FTZ R131, R45, UR23 ;  /* 0x000000172d837c20 */ /* 0x000fe20008410000 */
[----:B------:R-:W-:Y:S01]  /*40b0*/  FMUL.FTZ R41, R46, UR23 ;  /* 0x000000172e297c20 */ /* 0x000fe20008410000 */
[----:B------:R-:W-:Y:S01]  /*40c0*/  FMUL.FTZ R133, R48, UR23 ;  /* 0x0000001730857c20 */ /* 0x000fe20008410000 */
[----:B------:R-:W-:Y:S01]  /*40d0*/  FMUL.FTZ R43, R47, UR23 ;  /* 0x000000172f2b7c20 */ /* 0x000fe20008410000 */
[----:B------:R-:W-:Y:S01]  /*40e0*/  FMUL.FTZ R135, R49, UR23 ;  /* 0x0000001731877c20 */ /* 0x000fe20008410000 */
[----:B------:R-:W0:Y:S01]  /*40f0*/  MUFU.TANH R10, R10 ;  /* 0x0000000a000a7308 */ /* 0x000e220000002400 */
[----:B-1----:R-:W-:Y:S01]  /*4100*/  FMNMX.FTZ R15, R6, R15, !PT ;  /* 0x0000000f060f7209 */ /* 0x002fe20007810000 */
[----:B------:R-:W-:Y:S01]  /*4110*/  FMUL.FTZ R45, R50, UR23 ;  /* 0x00000017322d7c20 */ /* 0x000fe20008410000 */
[----:B------:R-:W-:Y:S01]  /*4120*/  FMUL.FTZ R137, R52, UR23 ;  /* 0x0000001734897c20 */ /* 0x000fe20008410000 */
[----:B------:R-:W-:Y:S01]  /*4130*/  FMUL.FTZ R47, R51, UR23 ;  /* 0x00000017332f7c20 */ /* 0x000fe20008410000 */
[----:B------:R-:W-:Y:S01]  /*4140*/  FMUL.FTZ R139, R53, UR23 ;  /* 0x00000017358b7c20 */ /* 0x000fe20008410000 */
[----:B------:R-:W-:Y:S01]  /*4150*/  FMUL.FTZ R49, R54, UR23 ;  /* 0x0000001736317c20 */ /* 0x000fe20008410000 */
[----:B------:R-:W-:Y:S01]  /*4160*/  FMUL.FTZ R141, R56, UR23 ;  /* 0x00000017388d7c20 */ /* 0x000fe20008410000 */
[----:B------:R-:W1:Y:S01]  /*4170*/  MUFU.TANH R8, R8 ;  /* 0x0000000800087308 */ /* 0x000e620000002400 */
[----:B--2---:R-:W-:Y:S01]  /*4180*/  FMNMX.FTZ R31, R9, R4, !PT ;  /* 0x00000004091f7209 */ /* 0x004fe20007810000 */
        /* <DEDUP_REMOVED lines=32> */
[----:B------:R-:W-:-:S04]  /*4390*/  ULEA UR6, UR38, UR44, 0x3 ;  /* 0x0000002c26067291 */ /* 0x000fc8000f8e183f */
[----:B------:R-:W-:Y:S02]  /*43a0*/  UIADD3 UR6, UR6, 0x16840, URZ ;  /* 0x0001684006067890 */ /* 0x000fe4000fffe03f */
[----:B------:R-:W0:Y:S01]  /*43b0*/  MUFU.TANH R25, R25 ;  /* 0x0000001900197308 */ /* 0x000e220000002400 */
[----:B-1----:R-:W-:Y:S01]  /*43c0*/  FMNMX.FTZ R14, R21, R14, !PT ;  /* 0x0000000e150e7209 */ /* 0x002fe20007810000 */
[----:B------:R-:W-:-:S06]  /*43d0*/  UPRMT UR6, UR41, 0x654, UR6 ;  /* 0x0000065429067896 */ /* 0x000fcc0008000006 */
[----:B------:R-:W1:Y:S01]  /*43e0*/  MUFU.TANH R27, R27 ;  /* 0x0000001b001b7308 */ /* 0x000e620000002400 */
[----:B--2---:R-:W-:Y:S01]  /*43f0*/  FMNMX.FTZ R32, R13, R30, !PT ;  /* 0x0000001e0d207209 */ /* 0x004fe20007810000 */
[----:B------:R-:W-:Y:S01]  /*4400*/  FMUL.FTZ R30, R76, UR23 ;  /* 0x000000174c1e7c20 */ /* 0x000fe20008410000 */
[----:B------:R-:W-:Y:S05]  /*4410*/  SYNCS.ARRIVE.TRANS64.RED.A1T0 RZ, [UR6], RZ ;  /* 0x000000ffffff79a7 */ /* 0x000fea0008100406 */
[----:B------:R-:W2:Y:S01]  /*4420*/  MUFU.TANH R121, R121 ;  /* 0x0000007900797308 */ /* 0x000ea20000002400 */
[----:B0-----:R-:W-:-:S07]  /*4430*/  FMNMX.FTZ R14, R25, R14, !PT ;  /* 0x0000000e190e7209 */ /* 0x001fce0007810000 */
[----:B------:R-:W0:Y:S01]  /*4440*/  MUFU.TANH R29, R29 ;  /* 0x0000001d001d7308 */ /* 0x000e220000002400 */
[----:B-1----:R-:W-:-:S07]  /*4450*/  FMNMX.FTZ R32, R27, R32, !PT ;  /* 0x000000201b207209 */ /* 0x002fce0007810000 */
[----:B------:R-:W1:Y:S01]  /*4460*/  MUFU.TANH R123, R123 ;  /* 0x0000007b007b7308 */ /* 0x000e620000002400 */
[----:B--2---:R-:W-:-:S07]  /*4470*/  FMNMX.FTZ R14, R121, R14, !PT ;  /* 0x0000000e790e7209 */ /* 0x004fce0007810000 */
[----:B------:R-:W2:Y:S01]  /*4480*/  MUFU.TANH R33, R33 ;  /* 0x0000002100217308 */ /* 0x000ea20000002400 */
[----:B0-----:R-:W-:Y:S01]  /*4490*/  FMNMX.FTZ R34, R29, R32, !PT ;  /* 0x000000201d227209 */ /* 0x001fe20007810000 */
[----:B------:R-:W-:Y:S01]  /*44a0*/  FMUL.FTZ R32, R77, UR23 ;  /* 0x000000174d207c20 */ /* 0x000fe20008410000 */
[----:B------:R-:W-:-:S05]  /*44b0*/  FMUL.FTZ R77, R82, UR23 ;  /* 0x00000017524d7c20 */ /* 0x000fca0008410000 */
[----:B------:R-:W0:Y:S01]  /*44c0*/  MUFU.TANH R125, R125 ;  /* 0x0000007d007d7308 */ /* 0x000e220000002400 */
[----:B-1----:R-:W-:-:S07]  /*44d0*/  FMNMX.FTZ R14, R123, R14, !PT ;  /* 0x0000000e7b0e7209 */ /* 0x002fce0007810000 */
[----:B------:R-:W1:Y:S01]  /*44e0*/  MUFU.TANH R35, R35 ;  /* 0x0000002300237308 */ /* 0x000e620000002400 */
[----:B--2---:R-:W-:-:S07]  /*44f0*/  FMNMX.FTZ R34, R33, R34, !PT ;  /* 0x0000002221227209 */ /* 0x004fce0007810000 */
[----:B------:R-:W2:Y:S01]  /*4500*/  MUFU.TANH R127, R127 ;  /* 0x0000007f007f7308 */ /* 0x000ea20000002400 */
[----:B0-----:R-:W-:-:S07]  /*4510*/  FMNMX.FTZ R14, R125, R14, !PT ;  /* 0x0000000e7d0e7209 */ /* 0x001fce0007810000 */
        /* <DEDUP_REMOVED lines=18> */
[----:B------:R-:W-:-:S06]  /*4640*/  FMUL.FTZ R34, R80, UR23 ;  /* 0x0000001750227c20 */ /* 0x000fcc0008410000 */
[----:B------:R-:W0:Y:S01]  /*4650*/  MUFU.TANH R137, R137 ;  /* 0x0000008900897308 */ /* 0x000e220000002400 */
[----:B-1----:R-:W-:-:S07]  /*4660*/  FMNMX.FTZ R14, R135, R14, !PT ;  /* 0x0000000e870e7209 */ /* 0x002fce0007810000 */
[----:B------:R-:W1:Y:S01]  /*4670*/  MUFU.TANH R47, R47 ;  /* 0x0000002f002f7308 */ /* 0x000e620000002400 */
[----:B--2---:R-:W-:-:S07]  /*4680*/  FMNMX.FTZ R36, R45, R36, !PT ;  /* 0x000000242d247209 */ /* 0x004fce0007810000 */
[----:B------:R-:W2:Y:S01]  /*4690*/  MUFU.TANH R139, R139 ;  /* 0x0000008b008b7308 */ /* 0x000ea20000002400 */
[----:B0-----:R-:W-:-:S07]  /*46a0*/  FMNMX.FTZ R14, R137, R14, !PT ;  /* 0x0000000e890e7209 */ /* 0x001fce0007810000 */
[----:B------:R-:W0:Y:S01]  /*46b0*/  MUFU.TANH R49, R49 ;  /* 0x0000003100317308 */ /* 0x000e220000002400 */
[----:B-1----:R-:W-:Y:S01]  /*46c0*/  FMNMX.FTZ R38, R47, R36, !PT ;  /* 0x000000242f267209 */ /* 0x002fe20007810000 */
[----:B------:R-:W-:Y:S01]  /*46d0*/  FMUL.FTZ R36, R81, UR23 ;  /* 0x0000001751247c20 */ /* 0x000fe20008410000 */
[----:B------:R-:W-:-:S05]  /*46e0*/  FMUL.FTZ R81, R86, UR23 ;  /* 0x0000001756517c20 */ /* 0x000fca0008410000 */
        /* <DEDUP_REMOVED lines=24> */
[----:B------:R-:W-:-:S06]  /*4870*/  FMUL.FTZ R38, R84, UR23 ;  /* 0x0000001754267c20 */ /* 0x000fcc0008410000 */
[----:B------:R-:W1:Y:S01]  /*4880*/  MUFU.TANH R20, R20 ;  /* 0x0000001400147308 */ /* 0x000e620000002400 */
[----:B--2---:R-:W-:-:S07]  /*4890*/  FMNMX.FTZ R15, R151, R14, !PT ;  /* 0x0000000e970f7209 */ /* 0x004fce0007810000 */
[----:B------:R-:W2:Y:S01]  /*48a0*/  MUFU.TANH R63, R63 ;  /* 0x0000003f003f7308 */ /* 0x000ea20000002400 */
[----:B0-----:R-:W-:-:S07]  /*48b0*/  FMNMX.FTZ R40, R61, R40, !PT ;  /* 0x000000283d287209 */ /* 0x001fce0007810000 */
[----:B------:R-:W0:Y:S01]  /*48c0*/  MUFU.TANH R24, R24 ;  /* 0x0000001800187308 */ /* 0x000e220000002400 */
[----:B-1----:R-:W-:-:S07]  /*48d0*/  FMNMX.FTZ R15, R20, R15, !PT ;  /* 0x0000000f140f7209 */ /* 0x002fce0007810000 */
[----:B------:R-:W1:Y:S01]  /*48e0*/  MUFU.TANH R65, R65 ;  /* 0x0000004100417308 */ /* 0x000e620000002400 */
[----:B--2---:R-:W-:Y:S01]  /*48f0*/  FMNMX.FTZ R14, R63, R40, !PT ;  /* 0x000000283f0e7209 */ /* 0x004fe20007810000 */
[----:B------:R-:W-:-:S06]  /*4900*/  FMUL.FTZ R40, R85, UR23 ;  /* 0x0000001755287c20 */ /* 0x000fcc0008410000 */
        /* <DEDUP_REMOVED lines=33> */
[----:B-1----:R-:W-:-:S05]  /*4b20*/  FMNMX.FTZ R42, R40, R15, !PT ;  /* 0x0000000f282a7209 */ /* 0x002fca0007810000 */
[----:B------:R-:W1:Y:S01]  /*4b30*/  SHFL.BFLY PT, R15, R42, 0x2, 0x1f ;  /* 0x0c401f002a0f7f89 */ /* 0x000e6200000e0000 */
[----:B--2---:R-:W-:-:S04]  /*4b40*/  FMNMX.FTZ R14, R81, R14, !PT ;  /* 0x0000000e510e7209 */ /* 0x004fc80007810000 */
[----:B0-----:R-:W-:Y:S02]  /*4b50*/  FMNMX.FTZ R44, R83, R14, !PT ;  /* 0x0000000e532c7209 */ /* 0x001fe40007810000 */
[----:B------:R-:W0:Y:S03]  /*4b60*/  LDC R14, c[0x0][0x988] ;  /* 0x00026200ff0e7b82 */ /* 0x000e260000000800 */
[----:B------:R-:W2:Y:S01]  /*4b70*/  SHFL.BFLY PT, R31, R44, 0x2, 0x1f ;  /* 0x0c401f002c1f7f89 */ /* 0x000ea200000e0000 */
[----:B-1----:R-:W-:-:S05]  /*4b80*/  FMNMX.FTZ R46, R42, R15, !PT ;  /* 0x0000000f2a2e7209 */ /* 0x002fca0007810000 */
[----:B------:R-:W1:Y:S01]  /*4b90*/  SHFL.BFLY PT, R15, R46, 0x1, 0x1f ;  /* 0x0c201f002e0f7f89 */ /* 0x000e6200000e0000 */
[----:B--2---:R-:W-:-:S05]  /*4ba0*/  FMNMX.FTZ R48, R44, R31, !PT ;  /* 0x0000001f2c307209 */ /* 0x004fca0007810000 */
[----:B------:R-:W2:Y:S01]  /*4bb0*/  SHFL.BFLY PT, R31, R48, 0x1, 0x1f ;  /* 0x0c201f00301f7f89 */ /* 0x000ea200000e0000 */
[----:B-1----:R-:W-:-:S05]  /*4bc0*/  FMNMX.FTZ R15, R46, R15, !PT ;  /* 0x0000000f2e0f7209 */ /* 0x002fca0007810000 */
[C---:B0-----:R-:W-:Y:S01]  /*4bd0*/  FMUL.FTZ R42, R15.reuse, R14 ;  /* 0x0000000e0f2a7220 */ /* 0x041fe20000410000 */
[----:B------:R-:W-:-:S03]  /*4be0*/  FADD.FTZ R85, -R15, R0 ;  /* 0x000000000f557221 */ /* 0x000fc60000010100 */
[-CC-:B------:R-:W-:Y:S01]  /*4bf0*/  FFMA.FTZ R142, R20, R14.reuse, -R42.reuse ;  /* 0x0000000e148e7223 */ /* 0x180fe2000001082a */
[-CC-:B------:R-:W-:Y:S01]  /*4c00*/  FFMA.FTZ R7, R7, R14.reuse, -R42.reuse ;  /* 0x0000000e07077223 */ /* 0x180fe2000001082a */
[-CC-:B------:R-:W-:Y:S01]  /*4c10*/  FFMA.FTZ R126, R121, R14.reuse, -R42.reuse ;  /* 0x0000000e797e7223 */ /* 0x180fe2000001082a */
[-C--:B------:R-:W-:Y:S01]  /*4c20*/  FMUL.FTZ R85, R85, R14.reuse ;  /* 0x0000000e55557220 */ /* 0x080fe20000410000 */
[-CC-:B------:R-:W-:Y:S01]  /*4c30*/  FFMA.FTZ R120, R6, R14.reuse, -R42.reuse ;  /* 0x0000000e06787223 */ /* 0x180fe2000001082a */
[-CC-:B------:R-:W-:Y:S01]  /*4c40*/  FFMA.FTZ R122, R10, R14.reuse, -R42.reuse ;  /* 0x0000000e0a7a7223 */ /* 0x180fe2000001082a */
[-CC-:B------:R-:W-:Y:S01]  /*4c50*/  FFMA.FTZ R157, R123, R14.reuse, -R42.reuse ;  /* 0x0000000e7b9d7223 */ /* 0x180fe2000001082a */
[----:B--2---:R-:W-:Y:S01]  /*4c60*/  FMNMX.FTZ R31, R48, R31, !PT ;  /* 0x0000001f301f7209 */ /* 0x004fe20007810000 */
[----:B------:R-:W-:Y:S01]  /*4c70*/  MUFU.EX2 R7, R7 ;  /* 0x0000000700077308 */ /* 0x000fe20000000800 */
[-CC-:B------:R-:W-:Y:S01]  /*4c80*/  FFMA.FTZ R10, R11, R14.reuse, -R42.reuse ;  /* 0x0000000e0b0a7223 */ /* 0x180fe2000001082a */
[-CC-:B------:R-:W-:Y:S01]  /*4c90*/  FFMA.FTZ R124, R21, R14.reuse, -R42.reuse ;  /* 0x0000000e157c7223 */ /* 0x180fe2000001082a */
[-C--:B------:R-:W-:Y:S01]  /*4ca0*/  FFMA.FTZ R128, R125, R14.reuse, -R42 ;  /* 0x0000000e7d807223 */ /* 0x080fe2000001082a */
[C---:B------:R-:W-:Y:S01]  /*4cb0*/  FADD.FTZ R87, -R31.reuse, R4 ;  /* 0x000000041f577221 */ /* 0x040fe20000010100 */
[-C--:B------:R-:W-:Y:S01]  /*4cc0*/  FMUL.FTZ R20, R31, R14.reuse ;  /* 0x0000000e1f147220 */ /* 0x080fe20000410000 */
[-CC-:B------:R-:W-:Y:S01]  /*4cd0*/  FFMA.FTZ R6, R25, R14.reuse, -R42.reuse ;  /* 0x0000000e19067223 */ /* 0x180fe2000001082a */
[-C--:B------:R-:W-:Y:S01]  /*4ce0*/  FFMA.FTZ R155, R127, R14.reuse, -R42 ;  /* 0x0000000e7f9b7223 */ /* 0x080fe2000001082a */
[-C--:B------:R-:W-:Y:S01]  /*4cf0*/  FMUL.FTZ R0, R87, R14.reuse ;  /* 0x0000000e57007220 */ /* 0x080fe20000410000 */
[-CC-:B------:R-:W-:Y:S01]  /*4d00*/  FFMA.FTZ R121, R9, R14.reuse, -R20.reuse ;  /* 0x0000000e09797223 */ /* 0x180fe20000010814 */
[-CC-:B------:R-:W-:Y:S01]  /*4d10*/  FFMA.FTZ R8, R8, R14.reuse, -R20.reuse ;  /* 0x0000000e08087223 */ /* 0x180fe20000010814 */
[----:B------:R0:W1:Y:S01]  /*4d20*/  MUFU.EX2 R4, R85 ;  /* 0x0000005500047308 */ /* 0x0000620000000800 */
[-CC-:B------:R-:W-:Y:S01]  /*4d30*/  FFMA.FTZ R123, R12, R14.reuse, -R20.reuse ;  /* 0x0000000e0c7b7223 */ /* 0x180fe20000010814 */
[-CC-:B------:R-:W-:Y:S01]  /*4d40*/  FFMA.FTZ R12, R13, R14.reuse, -R20.reuse ;  /* 0x0000000e0d0c7223 */ /* 0x180fe20000010814 */
[-CC-:B------:R-:W-:Y:S01]  /*4d50*/  FFMA.FTZ R125, R27, R14.reuse, -R20.reuse ;  /* 0x0000000e1b7d7223 */ /* 0x180fe20000010814 */
[-C--:B------:R-:W-:Y:S01]  /*4d60*/  FFMA.FTZ R127, R33, R14.reuse, -R20 ;  /* 0x0000000e217f7223 */ /* 0x080fe20000010814 */
[-CC-:B------:R-:W-:Y:S01]  /*4d70*/  FFMA.FTZ R87, R151, R14.reuse, -R42.reuse ;  /* 0x0000000e97577223 */ /* 0x180fe2000001082a */
[-CC-:B------:R-:W-:Y:S01]  /*4d80*/  FFMA.FTZ R151, R40, R14.reuse, -R42.reuse ;  /* 0x0000000e28977223 */ /* 0x180fe2000001082a */
[-CC-:B------:R-:W-:Y:S01]  /*4d90*/  FFMA.FTZ R144, R26, R14.reuse, -R42.reuse ;  /* 0x0000000e1a907223 */ /* 0x180fe2000001082a */
[----:B------:R-:W-:Y:S01]  /*4da0*/  MUFU.EX2 R0, R0 ;  /* 0x0000000000007308 */ /* 0x000fe20000000800 */
[-C--:B0-----:R-:W-:Y:S01]  /*4db0*/  FFMA.FTZ R85, R24, R14.reuse, -R42 ;  /* 0x0000000e18557223 */ /* 0x081fe2000001082a */
[-CC-:B------:R-:W-:Y:S01]  /*4dc0*/  FFMA.FTZ R24, R29, R14.reuse, -R20.reuse ;  /* 0x0000000e1d187223 */ /* 0x180fe20000010814 */
[-C--:B------:R-:W-:Y:S01]  /*4dd0*/  FFMA.FTZ R26, R35, R14.reuse, -R20 ;  /* 0x0000000e231a7223 */ /* 0x080fe20000010814 */
[-C--:B------:R-:W-:Y:S01]  /*4de0*/  FFMA.FTZ R130, R129, R14.reuse, -R42 ;  /* 0x0000000e81827223 */ /* 0x080fe2000001082a */
[-C--:B------:R-:W-:Y:S01]  /*4df0*/  FFMA.FTZ R129, R37, R14.reuse, -R20 ;  /* 0x0000000e25817223 */ /* 0x080fe20000010814 */
[-C--:B------:R-:W-:Y:S01]  /*4e00*/  FFMA.FTZ R25, R28, R14.reuse, -R42 ;  /* 0x0000000e1c197223 */ /* 0x080fe2000001082a */
[-C--:B------:R-:W-:Y:S01]  /*4e10*/  FFMA.FTZ R28, R39, R14.reuse, -R20 ;  /* 0x0000000e271c7223 */ /* 0x080fe20000010814 */
[----:B------:R-:W0:Y:S01]  /*4e20*/  MUFU.EX2 R121, R121 ;  /* 0x0000007900797308 */ /* 0x000e220000000800 */
[----:B-1----:R-:W-:Y:S01]  /*4e30*/  FFMA.FTZ R3, R4, R3, R7 ;  /* 0x0000000304037223 */ /* 0x002fe20000010007 */
[-CC-:B------:R-:W-:Y:S01]  /*4e40*/  FFMA.FTZ R132, R133, R14.reuse, -R42.reuse ;  /* 0x0000000e85847223 */ /* 0x180fe2000001082a */
[-C--:B------:R-:W-:Y:S01]  /*4e50*/  FFMA.FTZ R133, R135, R14.reuse, -R42 ;  /* 0x0000000e87857223 */ /* 0x080fe2000001082a */
[-C--:B------:R-:W-:Y:S01]  /*4e60*/  FFMA.FTZ R9, R41, R14.reuse, -R20 ;  /* 0x0000000e29097223 */ /* 0x080fe20000010814 */
[-CC-:B------:R-:W-:Y:S01]  /*4e70*/  FFMA.FTZ R134, R137, R14.reuse, -R42.reuse ;  /* 0x0000000e89867223 */ /* 0x180fe2000001082a */
[-CC-:B------:R-:W-:Y:S01]  /*4e80*/  FFMA.FTZ R135, R139, R14.reuse, -R42.reuse ;  /* 0x0000000e8b877223 */ /* 0x180fe2000001082a */
[-CC-:B------:R-:W-:Y:S01]  /*4e90*/  FFMA.FTZ R131, R131, R14.reuse, -R42.reuse ;  /* 0x0000000e83837223 */ /* 0x180fe2000001082a */
[----:B------:R-:W1:Y:S01]  /*4ea0*/  MUFU.EX2 R120, R120 ;  /* 0x0000007800787308 */ /* 0x000e620000000800 */
[-CC-:B------:R-:W-:Y:S01]  /*4eb0*/  FFMA.FTZ R136, R141, R14.reuse, -R42.reuse ;  /* 0x0000000e8d887223 */ /* 0x180fe2000001082a */
[-CC-:B------:R-:W-:Y:S01]  /*4ec0*/  FFMA.FTZ R137, R143, R14.reuse, -R42.reuse ;  /* 0x0000000e8f897223 */ /* 0x180fe2000001082a */
[-CC-:B------:R-:W-:Y:S01]  /*4ed0*/  FFMA.FTZ R138, R145, R14.reuse, -R42.reuse ;  /* 0x0000000e918a7223 */ /* 0x180fe2000001082a */
[-CC-:B------:R-:W-:Y:S01]  /*4ee0*/  FFMA.FTZ R139, R147, R14.reuse, -R42.reuse ;  /* 0x0000000e938b7223 */ /* 0x180fe2000001082a */
[-CC-:B------:R-:W-:Y:S01]  /*4ef0*/  FFMA.FTZ R140, R149, R14.reuse, -R42.reuse ;  /* 0x0000000e958c7223 */ /* 0x180fe2000001082a */
[-CC-:B------:R-:W-:Y:S01]  /*4f00*/  FFMA.FTZ R146, R30, R14.reuse, -R42.reuse ;  /* 0x0000000e1e927223 */ /* 0x180fe2000001082a */
[-CC-:B------:R-:W-:Y:S01]  /*4f10*/  FFMA.FTZ R21, R32, R14.reuse, -R42.reuse ;  /* 0x0000000e20157223 */ /* 0x180fe2000001082a */
[----:B------:R-:W2:Y:S01]  /*4f20*/  MUFU.EX2 R8, R8 ;  /* 0x0000000800087308 */ /* 0x000ea20000000800 */
[----:B0-----:R-:W-:Y:S01]  /*4f30*/  FFMA.FTZ R5, R0, R5, R121 ;  /* 0x0000000500057223 */ /* 0x001fe20000010079 */
[-CC-:B------:R-:W-:Y:S01]  /*4f40*/  FFMA.FTZ R148, R34, R14.reuse, -R42.reuse ;  /* 0x0000000e22947223 */ /* 0x180fe2000001082a */
[-CC-:B------:R-:W-:Y:S01]  /*4f50*/  FFMA.FTZ R11, R36, R14.reuse, -R42.reuse ;  /* 0x0000000e240b7223 */ /* 0x180fe2000001082a */
[-C--:B------:R-:W-:Y:S01]  /*4f60*/  FFMA.FTZ R150, R38, R14.reuse, -R42 ;  /* 0x0000000e26967223 */ /* 0x080fe2000001082a */
[-CC-:B------:R-:W-:Y:S01]  /*4f70*/  FFMA.FTZ R30, R43, R14.reuse, -R20.reuse ;  /* 0x0000000e2b1e7223 */ /* 0x180fe20000010814 */
[-CC-:B------:R-:W-:Y:S01]  /*4f80*/  FFMA.FTZ R13, R45, R14.reuse, -R20.reuse ;  /* 0x0000000e2d0d7223 */ /* 0x180fe20000010814 */
[-CC-:B------:R-:W-:Y:S01]  /*4f90*/  FFMA.FTZ R32, R47, R14.reuse, -R20.reuse ;  /* 0x0000000e2f207223 */ /* 0x180fe20000010814 */
        /* <DEDUP_REMOVED lines=10> */
[-CC-:B------:R-:W-:Y:S01]  /*5040*/  FFMA.FTZ R141, R61, R14.reuse, -R20.reuse ;  /* 0x0000000e3d8d7223 */ /* 0x180fe20000010814 */
[-CC-:B------:R-:W-:Y:S01]  /*5050*/  FFMA.FTZ R143, R65, R14.reuse, -R20.reuse ;  /* 0x0000000e418f7223 */ /* 0x180fe20000010814 */
[-CC-:B------:R-:W-:Y:S01]  /*5060*/  FFMA.FTZ R145, R69, R14.reuse, -R20.reuse ;  /* 0x0000000e45917223 */ /* 0x180fe20000010814 */
[-CC-:B------:R-:W-:Y:S01]  /*5070*/  FFMA.FTZ R147, R73, R14.reuse, -R20.reuse ;  /* 0x0000000e49937223 */ /* 0x180fe20000010814 */
[-CC-:B------:R-:W-:Y:S01]  /*5080*/  FFMA.FTZ R149, R77, R14.reuse, -R20.reuse ;  /* 0x0000000e4d957223 */ /* 0x180fe20000010814 */
[----:B------:R-:W-:Y:S01]  /*5090*/  FFMA.FTZ R35, R81, R14, -R20 ;  /* 0x0000000e51237223 */ /* 0x000fe20000010814 */
[----:B------:R-:W2:Y:S01]  /*50a0*/  MUFU.EX2 R10, R10 ;  /* 0x0000000a000a7308 */ /* 0x000ea20000000800 */
[----:B0-----:R-:W-:-:S07]  /*50b0*/  FADD.FTZ R3, R122, R3 ;  /* 0x000000037a037221 */ /* 0x001fce0000010000 */
[----:B------:R-:W0:Y:S01]  /*50c0*/  MUFU.EX2 R12, R12 ;  /* 0x0000000c000c7308 */ /* 0x000e220000000800 */
[----:B-1----:R-:W-:-:S07]  /*50d0*/  FADD.FTZ R5, R123, R40 ;  /* 0x000000287b057221 */ /* 0x002fce0000010000 */
[----:B------:R-:W1:Y:S01]  /*50e0*/  MUFU.EX2 R124, R124 ;  /* 0x0000007c007c7308 */ /* 0x000e620000000800 */
[----:B--2---:R-:W-:-:S07]  /*50f0*/  FADD.FTZ R3, R10, R3 ;  /* 0x000000030a037221 */ /* 0x004fce0000010000 */
[----:B------:R-:W2:Y:S01]  /*5100*/  MUFU.EX2 R125, R125 ;  /* 0x0000007d007d7308 */ /* 0x000ea20000000800 */
[----:B0-----:R-:W-:-:S07]  /*5110*/  FADD.FTZ R40, R12, R5 ;  /* 0x000000050c287221 */ /* 0x001fce0000010000 */
[----:B------:R-:W0:Y:S01]  /*5120*/  MUFU.EX2 R6, R6 ;  /* 0x0000000600067308 */ /* 0x000e220000000800 */
[----:B-1----:R-:W-:-:S07]  /*5130*/  FADD.FTZ R3, R124, R3 ;  /* 0x000000037c037221 */ /* 0x002fce0000010000 */
[----:B------:R-:W1:Y:S01]  /*5140*/  MUFU.EX2 R24, R24 ;  /* 0x0000001800187308 */ /* 0x000e620000000800 */
[----:B--2---:R-:W-:Y:S01]  /*5150*/  FADD.FTZ R5, R125, R40 ;  /* 0x000000287d057221 */ /* 0x004fe20000010000 */
[----:B------:R-:W-:-:S06]  /*5160*/  FFMA.FTZ R40, R63, R14, -R20 ;  /* 0x0000000e3f287223 */ /* 0x000fcc0000010814 */
        /* <DEDUP_REMOVED lines=15> */
[----:B-1----:R-:W-:Y:S01]  /*5260*/  FADD.FTZ R3, R129, R42 ;  /* 0x0000002a81037221 */ /* 0x002fe20000010000 */
[----:B------:R-:W-:-:S06]  /*5270*/  FFMA.FTZ R42, R67, R14, -R20 ;  /* 0x0000000e432a7223 */ /* 0x000fcc0000010814 */
        /* <DEDUP_REMOVED lines=15> */
[----:B0-----:R-:W-:Y:S01]  /*5370*/  FADD.FTZ R3, R13, R44 ;  /* 0x0000002c0d037221 */ /* 0x001fe20000010000 */
[----:B------:R-:W-:-:S06]  /*5380*/  FFMA.FTZ R44, R71, R14, -R20 ;  /* 0x0000000e472c7223 */ /* 0x000fcc0000010814 */
        /* <DEDUP_REMOVED lines=33> */
[-CC-:B------:R-:W-:Y:S01]  /*55a0*/  FFMA.FTZ R48, R79, R14.reuse, -R20.reuse ;  /* 0x0000000e4f307223 */ /* 0x180fe20000010814 */
[----:B------:R-:W-:-:S05]  /*55b0*/  FFMA.FTZ R20, R83, R14, -R20 ;  /* 0x0000000e53147223 */ /* 0x000fca0000010814 */
        /* <DEDUP_REMOVED lines=40> */
[----:B-1----:R-:W-:-:S03]  /*5840*/  FADD.FTZ R3, R151, R52 ;  /* 0x0000003497037221 */ /* 0x002fc60000010000 */
[----:B--2---:R-:W-:Y:S01]  /*5850*/  FADD.FTZ R5, R20, R50 ;  /* 0x0000003214057221 */ /* 0x004fe20000010000 */
[----:B------:R-:W-:Y:S06]  /*5860*/  @!P0 BRA `(.L_x_24) ;  /* 0x0000000000048947 */ /* 0x000fec0003800000 */
[----:B------:R-:W-:Y:S01]  /*5870*/  BPT.TRAP 0x1 ;  /* 0x000000040000795c */ /* 0x000fe20000300000 */
.L_x_24:
[----:B------:R-:W-:Y:S01]  /*5880*/  ULEA UR6, UR21, UR44, 0x3 ;  /* 0x0000002c15067291 */ /* 0x000fe2000f8e183f */
[----:B------:R-:W-:Y:S01]  /*5890*/  ISETP.LT.AND P1, PT, RZ, UR47, PT ;  /* 0x0000002fff007c0c */ /* 0x000fe2000bf21270 */
[----:B------:R-:W-:Y:S01]  /*58a0*/  UIADD3 UR7, UR47, -0x1, URZ ;  /* 0xffffffff2f077890 */ /* 0x000fe2000fffe03f */
[----:B------:R-:W-:Y:S01]  /*58b0*/  F2FP.BF16.F32.PACK_AB R130, R131, R130 ;  /* 0x000000828382723e */ /* 0x000fe200000010ff */
[----:B------:R-:W-:Y:S01]  /*58c0*/  UIADD3 UR6, UR6, 0x16860, URZ ;  /* 0x0001686006067890 */ /* 0x000fe2000fffe03f */
[----:B------:R-:W-:Y:S01]  /*58d0*/  F2FP.BF16.F32.PACK_AB R132, R133, R132 ;  /* 0x000000848584723e */ /* 0x000fe200000010ff */
[----:B------:R-:W-:Y:S01]  /*58e0*/  UMOV UR22, UR37 ;  /* 0x0000002500167c82 */ /* 0x000fe20008000000 */
[----:B------:R-:W-:Y:S01]  /*58f0*/  UMOV UR21, UR38 ;  /* 0x0000002600157c82 */ /* 0x000fe20008000000 */
[----:B------:R-:W-:Y:S01]  /*5900*/  UPRMT UR6, UR41, 0x654, UR6 ;  /* 0x0000065429067896 */ /* 0x000fe20008000006 */
[----:B------:R-:W-:Y:S01]  /*5910*/  F2FP.BF16.F32.PACK_AB R134, R135, R134 ;  /* 0x000000868786723e */ /* 0x000fe200000010ff */
[----:B------:R-:W-:Y:S01]  /*5920*/  UMOV UR47, UR7 ;  /* 0x00000007002f7c82 */ /* 0x000fe20008000000 */
[----:B------:R-:W-:Y:S01]  /*5930*/  F2FP.BF16.F32.PACK_AB R136, R137, R136 ;  /* 0x000000888988723e */ /* 0x000fe200000010ff */
[----:B------:R-:W-:Y:S01]  /*5940*/  FMUL.FTZ R88, R88, R4 ;  /* 0x0000000458587220 */ /* 0x000fe20000410000 */
[----:B------:R-:W-:Y:S01]  /*5950*/  F2FP.BF16.F32.PACK_AB R138, R139, R138 ;  /* 0x0000008a8b8a723e */ /* 0x000fe200000010ff */
[----:B------:R-:W-:Y:S01]  /*5960*/  FMUL.FTZ R89, R89, R4 ;  /* 0x0000000459597220 */ /* 0x000fe20000410000 */
[----:B------:R-:W-:Y:S01]  /*5970*/  F2FP.BF16.F32.PACK_AB R150, R151, R150 ;  /* 0x000000969796723e */ /* 0x000fe200000010ff */
[-C--:B------:R-:W-:Y:S01]  /*5980*/  FMUL.FTZ R92, R92, R4.reuse ;  /* 0x000000045c5c7220 */ /* 0x080fe20000410000 */
[----:B------:R-:W-:Y:S01]  /*5990*/  SYNCS.ARRIVE.TRANS64.RED.A1T0 RZ, [UR6], RZ ;  /* 0x000000ffffff79a7 */ /* 0x000fe20008100406 */
[-C--:B------:R-:W-:Y:S01]  /*59a0*/  FMUL.FTZ R93, R93, R4.reuse ;  /* 0x000000045d5d7220 */ /* 0x080fe20000410000 */
        /* <DEDUP_REMOVED lines=11> */
[----:B------:R-:W-:Y:S01]  /*5a60*/  FMUL.FTZ R117, R117, R4 ;  /* 0x0000000475757220 */ /* 0x000fe20000410000 */
        /* <DEDUP_REMOVED lines=16> */
[----:B------:R-:W-:Y:S01]  /*5b70*/  F2FP.BF16.F32.PACK_AB R120, R120, R7 ;  /* 0x000000077878723e */ /* 0x000fe200000010ff */
[----:B------:R-:W-:Y:S01]  /*5b80*/  IMAD.MOV.U32 R4, RZ, RZ, R31 ;  /* 0x000000ffff047224 */ /* 0x000fe200078e001f */
[----:B------:R-:W-:-:S02]  /*5b90*/  F2FP.BF16.F32.PACK_AB R121, R8, R121 ;  /* 0x000000790879723e */ /* 0x000fc400000010ff */
[----:B------:R-:W-:Y:S02]  /*5ba0*/  F2FP.BF16.F32.PACK_AB R122, R10, R122 ;  /* 0x0000007a0a7a723e */ /* 0x000fe400000010ff */
[----:B------:R-:W-:Y:S02]  /*5bb0*/  F2FP.BF16.F32.PACK_AB R123, R12, R123 ;  /* 0x0000007b0c7b723e */ /* 0x000fe400000010ff */
[----:B------:R-:W-:Y:S02]  /*5bc0*/  F2FP.BF16.F32.PACK_AB R124, R6, R124 ;  /* 0x0000007c067c723e */ /* 0x000fe400000010ff */
[----:B------:R-:W-:Y:S02]  /*5bd0*/  F2FP.BF16.F32.PACK_AB R125, R24, R125 ;  /* 0x0000007d187d723e */ /* 0x000fe400000010ff */
[----:B------:R-:W-:Y:S02]  /*5be0*/  F2FP.BF16.F32.PACK_AB R126, R157, R126 ;  /* 0x0000007e9d7e723e */ /* 0x000fe400000010ff */
        /* <DEDUP_REMOVED lines=19> */
[----:B------:R-:W-:Y:S01]  /*5d20*/  MOV R0, R15 ;  /* 0x0000000f00007202 */ /* 0x000fe20000000f00 */
[----:B------:R-:W-:Y:S06]  /*5d30*/  @P1 BRA `(.L_x_25) ;  /* 0xffffffd800c81947 */ /* 0x000fec000383ffff */
.L_x_14:
[----:B------:R-:W-:Y:S06]  /*5d40*/  BAR.ARV 0x8, 0x200 ;  /* 0x0208000000007b1d */ /* 0x000fec0000002000 */
[----:B------:R-:W-:Y:S05]  /*5d50*/  @!P0 BRA `(.L_x_26) ;  /* 0x0000000000048947 */ /* 0x000fea0003800000 */
[----:B------:R-:W-:Y:S01]  /*5d60*/  BPT.TRAP 0x1 ;  /* 0x000000040000795c */ /* 0x000fe20000300000 */
.L_x_26:
[----:B------:R-:W-:Y:S01]  /*5d70*/  ULEA UR4, UR38, UR44, 0x3 ;  /* 0x0000002c26047291 */ /* 0x000fe2000f8e183f */
[----:B------:R-:W-:-:S05]  /*5d80*/  IMAD.U32 R0, RZ, RZ, UR37 ;  /* 0x00000025ff007e24 */ /* 0x000fca000f8e00ff */
[----:B------:R-:W-:-:S04]  /*5d90*/  SHF.L.U32 R0, R0, 0x1f, RZ ;  /* 0x0000001f00007819 */ /* 0x000fc800000006ff */
[----:B------:R0:W1:Y:S01]  /*5da0*/  SYNCS.PHASECHK.TRANS64.TRYWAIT P1, [UR4+0x16850], R0 ;  /* 0x01685000ff0075a7 */ /* 0x0000620008020144 */
[----:B------:R-:W-:Y:S05]  /*5db0*/  @!P0 BRA `(.L_x_27) ;  /* 0x0000000000048947 */ /* 0x000fea0003800000 */
[----:B------:R-:W-:Y:S01]  /*5dc0*/  BPT.TRAP 0x1 ;  /* 0x000000040000795c */ /* 0x000fe20000300000 */
.L_x_27:
[----:B-1----:R-:W-:Y:S05]  /*5dd0*/  @P1 BRA `(.L_x_28) ;  /* 0x0000000000081947 */ /* 0x002fea0003800000 */
[----:B------:R-:W1:Y:S02]  /*5de0*/  SYNCS.PHASECHK.TRANS64.TRYWAIT P1, [UR4+0x16850], R0 ;  /* 0x01685000ff0075a7 */ /* 0x000e640008020144 */
[----:B-1----:R-:W-:Y:S05]  /*5df0*/  @!P1 BRA `(.L_x_29) ;  /* 0x0000005000989947 */ /* 0x002fea0003800000 */
.L_x_28:
[----:B------:R-:W-:Y:S01]  /*5e00*/  UIADD3 UR5, UR44, 0x400, URZ ;  /* 0x000004002c057890 */ /* 0x000fe2000fffe03f */
[----:B------:R-:W-:Y:S01]  /*5e10*/  WARPGROUP.ARRIVE ;  /* 0x00000000000079c5 */ /* 0x000fe20000000000 */
[----:B------:R-:W-:Y:S01]  /*5e20*/  UMOV UR7, 0x40000040 ;  /* 0x4000004000077882 */ /* 0x000fe20000000000 */
[----:B------:R-:W-:Y:S01]  /*5e30*/  UMOV UR11, 0x40000040 ;  /* 0x40000040000b7882 */ /* 0x000fe20000000000 */
[----:B------:R-:W-:Y:S01]  /*5e40*/  USHF.R.U32.HI UR5, URZ, 0x4, UR5 ;  /* 0x000000043f057899 */ /* 0x000fe20008011605 */
[----:B01----:R-:W0:Y:S01]  /*5e50*/  SHFL.BFLY PT, R0, R3, 0x2, 0x1f ;  /* 0x0c401f0003007f89 */ /* 0x003e2200000e0000 */
[----:B------:R-:W-:Y:S01]  /*5e60*/  IMAD.MOV.U32 R37, RZ, RZ, RZ ;  /* 0x000000ffff257224 */ /* 0x000fe200078e00ff */
[----:B------:R-:W-:Y:S01]  /*5e70*/  MOV R44, 0xff800000 ;  /* 0xff800000002c7802 */ /* 0x000fe20000000f00 */
[----:B------:R-:W-:Y:S01]  /*5e80*/  ULOP3.LUT UR5, UR5, 0x3fff, URZ, 0xc0, !UPT ;  /* 0x00003fff05057892 */ /* 0x000fe2000f8ec03f */
[----:B------:R-:W1:Y:S03]  /*5e90*/  SHFL.BFLY PT, R4, R5, 0x2, 0x1f ;  /* 0x0c401f0005047f89 */ /* 0x000e6600000e0000 */
[----:B------:R-:W-:-:S04]  /*5ea0*/  ULEA UR6, UR38, UR5, 0xa ;  /* 0x0000000526067291 */ /* 0x000fc8000f8e503f */
[----:B------:R-:W-:-:S05]  /*5eb0*/  UIADD3 UR8, UR6, 0x80, URZ ;  /* 0x0000008006087890 */ /* 0x000fca000fffe03f */
[----:B------:R-:W-:Y:S01]  /*5ec0*/  HGMMA.64x64x16.F32.BF16 R88, R120, gdesc[UR4].tnspB, R88, gsb0 ;  /* 0x40e0000478587df0 */ /* 0x000fe20008001858 */
[----:B------:R-:W-:Y:S01]  /*5ed0*/  UMOV UR7, 0x40000040 ;  /* 0x4000004000077882 */ /* 0x000fe20000000000 */
[----:B------:R-:W-:Y:S01]  /*5ee0*/  UMOV UR10, UR8 ;  /* 0x00000008000a7c82 */ /* 0x000fe20008000000 */
[----:B------:R-:W-:Y:S01]  /*5ef0*/  UIADD3 UR8, UR6, 0x100, URZ ;  /* 0x0000010006087890 */ /* 0x000fe2000fffe03f */
[----:B0-----:R-:W-:Y:S01]  /*5f00*/  FADD.FTZ R0, R0, R3 ;  /* 0x0000000300007221 */ /* 0x001fe20000010000 */
[----:B-1----:R-:W-:-:S04]  /*5f10*/  FADD.FTZ R4, R4, R5 ;  /* 0x0000000504047221 */ /* 0x002fc80000010000 */
[----:B------:R-:W0:Y:S01]  /*5f20*/  SHFL.BFLY PT, R7, R0, 0x1, 0x1f ;  /* 0x0c201f0000077f89 */ /* 0x000e2200000e0000 */
[----:B------:R-:W-:-:S03]  /*5f30*/  IMAD.MOV.U32 R5, RZ, RZ, RZ ;  /* 0x000000ffff057224 */ /* 0x000fc600078e00ff */
[----:B------:R-:W1:Y:S01]  /*5f40*/  SHFL.BFLY PT, R9, R4, 0x1, 0x1f ;  /* 0x0c201f0004097f89 */ /* 0x000e6200000e0000 */
[----:B0-----:R-:W-:Y:S01]  /*5f50*/  FADD.FTZ R7, R0, R7 ;  /* 0x0000000700077221 */ /* 0x001fe20000010000 */
[----:B------:R-:W-:Y:S02]  /*5f60*/  IMAD.MOV.U32 R0, RZ, RZ, -0x800000 ;  /* 0xff800000ff007424 */ /* 0x000fe400078e00ff */
[----:B-1----:R-:W-:Y:S02]  /*5f70*/  FADD.FTZ R9, R4, R9 ;  /* 0x0000000904097221 */ /* 0x002fe40000010000 */
[----:B------:R-:W-:-:S03]  /*5f80*/  FSETP.NE.FTZ.AND P1, PT, R7, RZ, PT ;  /* 0x000000ff0700720b */ /* 0x000fc60003f35000 */
[----:B------:R-:W-:-:S10]  /*5f90*/  FSETP.NE.FTZ.AND P2, PT, R9, RZ, PT ;  /* 0x000000ff0900720b */ /* 0x000fd40003f55000 */
[----:B------:R-:W0:Y:S01]  /*5fa0*/  @P1 MUFU.LG2 R3, R7 ;  /* 0x0000000700031308 */ /* 0x000e220000000c00 */
[C---:B------:R-:W-:Y:S02]  /*5fb0*/  @P1 FMUL.FTZ R4, R14.reuse, 0.69314718246459960938 ;  /* 0x3f3172180e041820 */ /* 0x040fe40000410000 */
[----:B------:R-:W-:-:S05]  /*5fc0*/  @P2 FMUL.FTZ R11, R14, 0.69314718246459960938 ;  /* 0x3f3172180e0b2820 */ /* 0x000fca0000410000 */
[----:B------:R-:W1:Y:S08]  /*5fd0*/  @P2 MUFU.LG2 R6, R9 ;  /* 0x0000000900062308 */ /* 0x000e700000000c00 */
[----:B------:R2:W3:Y:S01]  /*5fe0*/  @P1 MUFU.RCP R37, R7 ;  /* 0x0000000700251308 */ /* 0x0004e20000001000 */
[----:B0-----:R-:W-:-:S04]  /*5ff0*/  @P1 FMUL.FTZ R3, R3, 0.69314718246459960938 ;  /* 0x3f31721803031820 */ /* 0x001fc80000410000 */
[----:B------:R-:W-:Y:S01]  /*6000*/  @P1 FFMA.FTZ R44, R4, R15, R3 ;  /* 0x0000000f042c1223 */ /* 0x000fe20000010003 */
[----:B------:R-:W-:Y:S02]  /*6010*/  WARPGROUP.DEPBAR.LE gsb0, 0x0 ;  /* 0x00008000000079c5 */ /* 0x000fe40000010000 */
[----:B------:R-:W-:Y:S01]  /*6020*/  WARPGROUP.ARRIVE ;  /* 0x00000000000079c5 */ /* 0x000fe20000000000 */
[----:B------:R2:W0:Y:S01]  /*6030*/  @P2 MUFU.RCP R5, R9 ;  /* 0x0000000900052308 */ /* 0x0004220000001000 */
[----:B-1----:R-:W-:-:S04]  /*6040*/  @P2 FMUL.FTZ R6, R6, 0.69314718246459960938 ;  /* 0x3f31721806062820 */ /* 0x002fc80000410000 */
[----:B------:R-:W-:Y:S01]  /*6050*/  HGMMA.64x64x16.F32.BF16 R88, R124, gdesc[UR8].tnspB, R88, gsb0 ;  /* 0x40e000087c587df0 */ /* 0x000fe20008001858 */
[----:B------:R-:W-:Y:S01]  /*6060*/  UMOV UR10, UR8 ;  /* 0x00000008000a7c82 */ /* 0x000fe20008000000 */
[----:B------:R-:W-:Y:S01]  /*6070*/  UMOV UR11, 0x40000040 ;  /* 0x40000040000b7882 */ /* 0x000fe20000000000 */
[----:B------:R-:W-:Y:S01]  /*6080*/  UIADD3 UR8, UR6, 0x180, URZ ;  /* 0x0000018006087890 */ /* 0x000fe2000fffe03f */
[----:B------:R-:W-:Y:S01]  /*6090*/  @P2 FFMA.FTZ R0, R11, R31, R6 ;  /* 0x0000001f0b002223 */ /* 0x000fe20000010006 */
[----:B------:R-:W-:Y:S02]  /*60a0*/  WARPGROUP.DEPBAR.LE gsb0, 0x0 ;  /* 0x00008000000079c5 */ /* 0x000fe40000010000 */
[----:B------:R-:W-:-:S06]  /*60b0*/  WARPGROUP.ARRIVE ;  /* 0x00000000000079c5 */ /* 0x000fcc0000000000 */
[----:B------:R-:W-:Y:S01]  /*60c0*/  HGMMA.64x64x16.F32.BF16 R88, R128, gdesc[UR8].tnspB, R88, gsb0 ;  /* 0x40e0000880587df0 */ /* 0x000fe20008001858 */
[----:B------:R-:W-:Y:S01]  /*60d0*/  UMOV UR10, UR8 ;  /* 0x00000008000a7c82 */ /* 0x000fe20008000000 */
[----:B------:R-:W-:Y:S01]  /*60e0*/  UMOV UR11, 0x40000040 ;  /* 0x40000040000b7882 */ /* 0x000fe20000000000 */
[----:B------:R-:W-:Y:S01]  /*60f0*/  UIADD3 UR8, UR6, 0x200, URZ ;  /* 0x0000020006087890 */ /* 0x000fe2000fffe03f */
        /* <DEDUP_REMOVED lines=11> */
[----:B------:R-:W-:Y:S02]  /*61b0*/  UIADD3 UR8, UR6, 0x300, URZ ;  /* 0x0000030006087890 */ /* 0x000fe4000fffe03f */
[----:B------:R-:W-:Y:S01]  /*61c0*/  UIADD3 UR6, UR6, 0x380, URZ ;  /* 0x0000038006067890 */ /* 0x000fe2000fffe03f */
[----:B------:R-:W-:Y:S02]  /*61d0*/  WARPGROUP.DEPBAR.LE gsb0, 0x0 ;  /* 0x00008000000079c5 */ /* 0x000fe40000010000 */
[----:B------:R-:W-:-:S06]  /*61e0*/  WARPGROUP.ARRIVE ;  /* 0x00000000000079c5 */ /* 0x000fcc0000000000 */
[----:B------:R-:W-:Y:S01]  /*61f0*/  HGMMA.64x64x16.F32.BF16 R88, R140, gdesc[UR8].tnspB, R88, gsb0 ;  /* 0x40e000088c587df0 */ /* 0x000fe20008001858 */
[----:B------:R-:W-:Y:S01]  /*6200*/  UMOV UR10, UR8 ;  /* 0x00000008000a7c82 */ /* 0x000fe20008000000 */
[----:B------:R-:W-:Y:S01]  /*6210*/  UMOV UR11, 0x40000040 ;  /* 0x40000040000b7882 */ /* 0x000fe20000000000 */
[----:B------:R-:W-:Y:S02]  /*6220*/  WARPGROUP.DEPBAR.LE gsb0, 0x0 ;  /* 0x00008000000079c5 */ /* 0x000fe40000010000 */
[----:B------:R-:W-:-:S06]  /*6230*/  WARPGROUP.ARRIVE ;  /* 0x00000000000079c5 */ /* 0x000fcc0000000000 */
[----:B------:R-:W-:Y:S03]  /*6240*/  HGMMA.64x64x16.F32.BF16 R88, R144, gdesc[UR8].tnspB, R88, gsb0 ;  /* 0x40e0000890587df0 */ /* 0x000fe60008001858 */
[----:B------:R-:W-:Y:S02]  /*6250*/  WARPGROUP.DEPBAR.LE gsb0, 0x0 ;  /* 0x00008000000079c5 */ /* 0x000fe40000010000 */
[----:B------:R-:W-:-:S06]  /*6260*/  WARPGROUP.ARRIVE ;  /* 0x00000000000079c5 */ /* 0x000fcc0000000000 */
[----:B------:R-:W-:Y:S03]  /*6270*/  HGMMA.64x64x16.F32.BF16 R88, R148, gdesc[UR4].tnspB, R88, gsb0 ;  /* 0x40e0000494587df0 */ /* 0x000fe60008001858 */
[----:B------:R-:W-:Y:S02]  /*6280*/  WARPGROUP.DEPBAR.LE gsb0, 0x0 ;  /* 0x00008000000079c5 */ /* 0x000fe40000010000 */
[----:B0-23--:R-:W-:Y:S05]  /*6290*/  @!P0 BRA `(.L_x_30) ;  /* 0x0000000000048947 */ /* 0x00dfea0003800000 */
[----:B------:R-:W-:Y:S01]  /*62a0*/  BPT.TRAP 0x1 ;  /* 0x000000040000795c */ /* 0x000fe20000300000 */
.L_x_30:
[----:B------:R-:W0:Y:S01]  /*62b0*/  LDC R45, c[0x0][0xbe8] ;  /* 0x0002fa00ff2d7b82 */ /* 0x000e220000000800 */
[----:B------:R-:W-:Y:S01]  /*62c0*/  ULDC UR10, c[0x0][0xc44] ;  /* 0x00031100000a7ab9 */ /* 0x000fe20000000800 */
[----:B------:R-:W-:Y:S01]  /*62d0*/  IMAD R47, RZ, RZ, -UR43 ;  /* 0x8000002bff2f7e24 */ /* 0x000fe2000f8e02ff */
[----:B------:R-:W-:Y:S01]  /*62e0*/  ULDC.64 UR8, c[0x0][0xb90] ;  /* 0x0002e40000087ab9 */ /* 0x000fe20000000a00 */
[----:B------:R-:W-:Y:S01]  /*62f0*/  IMAD.SHL.U32 R3, R2, 0x8, RZ ;  /* 0x0000000802037824 */ /* 0x000fe200078e00ff */
[----:B------:R-:W-:Y:S01]  /*6300*/  UIADD3 UR4, UR4, 0x16860, URZ ;  /* 0x0001686004047890 */ /* 0x000fe2000fffe03f */
[-C--:B------:R-:W-:Y:S01]  /*6310*/  FMUL.FTZ R46, R91, R5.reuse ;  /* 0x000000055b2e7220 */ /* 0x080fe20000410000 */
[-C--:B------:R-:W-:Y:S01]  /*6320*/  FMUL.FTZ R51, R90, R5.reuse ;  /* 0x000000055a337220 */ /* 0x080fe20000410000 */
[----:B------:R-:W1:Y:S01]  /*6330*/  S2UR UR5, SR_SWINHI ;  /* 0x00000000000579c3 */ /* 0x000e620000002f00 */
[----:B------:R-:W-:Y:S01]  /*6340*/  IMAD R7, R16, 0x40, R3 ;  /* 0x0000004010077824 */ /* 0x000fe200078e0203 */
[----:B------:R-:W-:Y:S01]  /*6350*/  UPRMT UR4, UR41, 0x654, UR4 ;  /* 0x0000065429047896 */ /* 0x000fe20008000004 */
[-C--:B------:R-:W-:Y:S01]  /*6360*/  FMUL.FTZ R50, R95, R5.reuse ;  /* 0x000000055f327220 */ /* 0x080fe20000410000 */
[-C--:B------:R-:W-:Y:S01]  /*6370*/  FMUL.FTZ R53, R94, R5.reuse ;  /* 0x000000055e357220 */ /* 0x080fe20000410000 */
[-C--:B------:R-:W-:Y:S01]  /*6380*/  FMUL.FTZ R52, R99, R5.reuse ;  /* 0x0000000563347220 */ /* 0x080fe20000410000 */
[-C--:B------:R-:W-:Y:S01]  /*6390*/  FMUL.FTZ R55, R98, R5.reuse ;  /* 0x0000000562377220 */ /* 0x080fe20000410000 */
[-C--:B------:R-:W-:Y:S01]  /*63a0*/  FMUL.FTZ R54, R103, R5.reuse ;  /* 0x0000000567367220 */ /* 0x080fe20000410000 */
[----:B------:R-:W2:Y:S01]  /*63b0*/  LDC R24, c[0x0][0xc38] ;  /* 0x00030e00ff187b82 */ /* 0x000ea20000000800 */
[-C--:B------:R-:W-:Y:S01]  /*63c0*/  FMUL.FTZ R57, R102, R5.reuse ;  /* 0x0000000566397220 */ /* 0x080fe20000410000 */
[-C--:B------:R-:W-:Y:S01]  /*63d0*/  FMUL.FTZ R56, R107, R5.reuse ;  /* 0x000000056b387220 */ /* 0x080fe20000410000 */
[-C--:B------:R-:W-:Y:S01]  /*63e0*/  FMUL.FTZ R59, R106, R5.reuse ;  /* 0x000000056a3b7220 */ /* 0x080fe20000410000 */
[-C--:B------:R-:W-:Y:S01]  /*63f0*/  FMUL.FTZ R58, R111, R5.reuse ;  /* 0x000000056f3a7220 */ /* 0x080fe20000410000 */
[-C--:B------:R-:W-:Y:S01]  /*6400*/  FMUL.FTZ R61, R110, R5.reuse ;  /* 0x000000056e3d7220 */ /* 0x080fe20000410000 */
[-C--:B------:R-:W-:Y:S01]  /*6410*/  FMUL.FTZ R60, R115, R5.reuse ;  /* 0x00000005733c7220 */ /* 0x080fe20000410000 */
[-C--:B------:R-:W-:Y:S01]  /*6420*/  FMUL.FTZ R63, R114, R5.reuse ;  /* 0x00000005723f7220 */ /* 0x080fe20000410000 */
[----:B0-----:R-:W-:Y:S01]  /*6430*/  ISETP.NE.AND P1, PT, R45, 0x1, PT ;  /* 0x000000012d00780c */ /* 0x001fe20003f25270 */
[----:B------:R-:W0:Y:S01]  /*6440*/  LDC.64 R38, c[0x0][0xb98] ;  /* 0x0002e600ff267b82 */ /* 0x000e220000000a00 */
[-C--:B------:R-:W-:Y:S01]  /*6450*/  FMUL.FTZ R62, R119, R5.reuse ;  /* 0x00000005773e7220 */ /* 0x080fe20000410000 */
[----:B------:R-:W-:Y:S01]  /*6460*/  FMUL.FTZ R65, R118, R5 ;  /* 0x0000000576417220 */ /* 0x000fe20000410000 */
[-C--:B------:R-:W-:Y:S01]  /*6470*/  FMUL.FTZ R40, R89, R37.reuse ;  /* 0x0000002559287220 */ /* 0x080fe20000410000 */
[-C--:B------:R-:W-:Y:S01]  /*6480*/  FMUL.FTZ R43, R88, R37.reuse ;  /* 0x00000025582b7220 */ /* 0x080fe20000410000 */
[-C--:B------:R-:W-:Y:S01]  /*6490*/  FMUL.FTZ R41, R93, R37.reuse ;  /* 0x000000255d297220 */ /* 0x080fe20000410000 */
[-C--:B------:R-:W-:Y:S01]  /*64a0*/  FMUL.FTZ R42, R92, R37.reuse ;  /* 0x000000255c2a7220 */ /* 0x080fe20000410000 */
[----:B------:R-:W-:Y:S01]  /*64b0*/  UMOV UR6, UR44 ;  /* 0x0000002c00067c82 */ /* 0x000fe20008000000 */
[----:B-1----:R-:W-:Y:S01]  /*64c0*/  UMOV UR7, UR5 ;  /* 0x0000000500077c82 */ /* 0x002fe20008000000 */
[----:B------:R-:W-:Y:S01]  /*64d0*/  UIADD3 UR5, -UR45, URZ, URZ ;  /* 0x0000003f2d057290 */ /* 0x000fe2000fffe13f */
[----:B------:R-:W-:Y:S01]  /*64e0*/  MOV R29, UR7 ;  /* 0x00000007001d7c02 */ /* 0x000fe20008000f00 */
[----:B------:R-:W-:Y:S01]  /*64f0*/  IMAD.U32 R28, RZ, RZ, UR6 ;  /* 0x00000006ff1c7e24 */ /* 0x000fe2000f8e00ff */
[----:B------:R-:W-:Y:S01]  /*6500*/  SYNCS.ARRIVE.TRANS64.RED.A1T0 RZ, [UR4], RZ ;  /* 0x000000ffffff79a7 */ /* 0x000fe20008100404 */
[----:B------:R-:W-:Y:S01]  /*6510*/  UIMAD UR10, UR10, UR5, UR43 ;  /* 0x000000050a0a72a4 */ /* 0x000fe2000f8e022b */
[----:B------:R-:W-:Y:S01]  /*6520*/  FMUL.FTZ R12, R101, R37 ;  /* 0x00000025650c7220 */ /* 0x000fe20000410000 */
[----:B------:R-:W-:-:S04]  /*6530*/  IMAD.WIDE R10, R152, 0x2, R28 ;  /* 0x00000002980a7825 */ /* 0x000fc800078e021c */
[-C--:B------:R-:W-:Y:S01]  /*6540*/  FMUL.FTZ R35, R100, R37.reuse ;  /* 0x0000002564237220 */ /* 0x080fe20000410000 */
[----:B------:R-:W-:Y:S01]  /*6550*/  USHF.R.S32.HI UR11, URZ, 0x1f, UR10 ;  /* 0x0000001f3f0b7899 */ /* 0x000fe2000801140a */
[----:B------:R-:W-:Y:S01]  /*6560*/  FMUL.FTZ R15, R97, R37 ;  /* 0x00000025610f7220 */ /* 0x000fe20000410000 */
[----:B--2---:R-:W-:Y:S01]  /*6570*/  IMAD R47, R24, R47, UR46 ;  /* 0x0000002e182f7e24 */ /* 0x004fe2000f8e022f */
[----:B------:R-:W1:Y:S01]  /*6580*/  @P1 LDC R20, c[0x0][0xbec] ;  /* 0x0002fb00ff141b82 */ /* 0x000e620000000800 */
[----:B------:R-:W-:Y:S01]  /*6590*/  IADD3 R27, P0, R10, 0x60, RZ ;  /* 0x000000600a1b7810 */ /* 0x000fe20007f1e0ff */
[----:B------:R-:W-:Y:S01]  /*65a0*/  UIMAD UR5, UR11, UR8, URZ ;  /* 0x000000080b0572a4 */ /* 0x000fe2000f8e023f */
[----:B------:R-:W-:Y:S01]  /*65b0*/  IMAD R73, R47, 0xc0, R23 ;  /* 0x000000c02f497824 */ /* 0x000fe200078e0217 */
[----:B------:R-:W-:Y:S01]  /*65c0*/  UIMAD.WIDE.U32 UR6, UR10, UR8, URZ ;  /* 0x000000080a0672a5 */ /* 0x000fe2000f8e003f */
[----:B------:R-:W-:Y:S01]  /*65d0*/  LOP3.LUT R6, R27, 0x380, RZ, 0xc0, !PT ;  /* 0x000003801b067812 */ /* 0x000fe200078ec0ff */
[----:B------:R-:W-:Y:S01]  /*65e0*/  UIMAD UR5, UR10, UR9, UR5 ;  /* 0x000000090a0572a4 */ /* 0x000fe2000f8e0205 */
[----:B------:R-:W-:Y:S01]  /*65f0*/  IMAD.WIDE R28, R7, 0x2, R28 ;  /* 0x00000002071c7825 */ /* 0x000fe200078e021c */
[----:B------:R-:W2:Y:S01]  /*6600*/  @P1 LDC R69, c[0x0][0xbf0] ;  /* 0x0002fc00ff451b82 */ /* 0x000ea20000000800 */
[----:B------:R-:W-:Y:S01]  /*6610*/  SHF.R.U64 R6, R6, 0x3, RZ ;  /* 0x0000000306067819 */ /* 0x000fe200000012ff */
[----:B------:R-:W-:Y:S01]  /*6620*/  UIADD3 UR5, UR7, UR5, URZ ;  /* 0x0000000507057290 */ /* 0x000fe2000fffe03f */
[----:B------:R-:W-:Y:S01]  /*6630*/  IADD3 R25, P2, R10, 0x40, RZ ;  /* 0x000000400a197810 */ /* 0x000fe20007f5e0ff */
[----:B------:R-:W-:Y:S01]  /*6640*/  IMAD.X R9, RZ, RZ, R11, P0 ;  /* 0x000000ffff097224 */ /* 0x000fe200000e060b */
[----:B------:R-:W-:Y:S01]  /*6650*/  LOP3.LUT R8, R6, R27, RZ, 0x3c, !PT ;  /* 0x0000001b06087212 */ /* 0x000fe200078e3cff */
[----:B------:R-:W-:Y:S01]  /*6660*/  IMAD.MOV.U32 R67, RZ, RZ, R73 ;  /* 0x000000ffff437224 */ /* 0x000fe200078e0049 */
[----:B------:R-:W-:Y:S01]  /*6670*/  IADD3 R27, P0, R28, 0x1800, RZ ;  /* 0x000018001c1b7810 */ /* 0x000fe20007f1e0ff */
[----:B------:R-:W-:Y:S01]  /*6680*/  IMAD.U32 R49, RZ, RZ, UR7 ;  /* 0x00000007ff317e24 */ /* 0x000fe2000f8e00ff */
[----:B------:R-:W-:Y:S01]  /*6690*/  LOP3.LUT R4, R25, 0x380, RZ, 0xc0, !PT ;  /* 0x0000038019047812 */ /* 0x000fe200078ec0ff */
[----:B------:R-:W-:Y:S01]  /*66a0*/  USHF.R.S32.HI UR7, URZ, 0x1f, UR45 ;  /* 0x0000001f3f077899 */ /* 0x000fe2000801142d */
[----:B------:R-:W-:Y:S01]  /*66b0*/  MOV R49, UR5 ;  /* 0x0000000500317c02 */ /* 0x000fe20008000f00 */
[----:B------:R-:W-:Y:S01]  /*66c0*/  IMAD.U32 R48, RZ, RZ, UR6 ;  /* 0x00000006ff307e24 */ /* 0x000fe2000f8e00ff */
[----:B------:R-:W-:Y:S01]  /*66d0*/  LOP3.LUT R26, R27, 0x380, RZ, 0xc0, !PT ;  /* 0x000003801b1a7812 */ /* 0x000fe200078ec0ff */
[----:B------:R-:W-:Y:S01]  /*66e0*/  IMAD.X R7, RZ, RZ, R11, P2 ;  /* 0x000000ffff077224 */ /* 0x000fe200010e060b */
[----:B------:R-:W-:Y:S01]  /*66f0*/  SHF.R.U64 R4, R4, 0x3, RZ ;  /* 0x0000000304047819 */ /* 0x000fe200000012ff */
[----:B-1----:R-:W-:Y:S01]  /*6700*/  @P1 IMAD.HI.U32 R20, R73, R20, RZ ;  /* 0x0000001449141227 */ /* 0x002fe200078e00ff */
[----:B------:R-:W-:Y:S01]  /*6710*/  IADD3 R21, P3, R10, 0x20, RZ ;  /* 0x000000200a157810 */ /* 0x000fe20007f7e0ff */
[----:B------:R-:W-:Y:S01]  /*6720*/  ULDC.64 UR8, c[0x0][0xb88] ;  /* 0x0002e20000087ab9 */ /* 0x000fe20000000a00 */
[----:B------:R-:W-:Y:S01]  /*6730*/  SHF.R.U64 R26, R26, 0x3, RZ ;  /* 0x000000031a1a7819 */ /* 0x000fe200000012ff */
[----:B0-----:R-:W-:Y:S01]  /*6740*/  IMAD.WIDE.U32 R48, R38, UR45, R48 ;  /* 0x0000002d26307c25 */ /* 0x001fe2000f8e0030 */
[----:B------:R-:W-:Y:S01]  /*6750*/  LOP3.LUT R6, R4, R25, RZ, 0x3c, !PT ;  /* 0x0000001904067212 */ /* 0x000fe200078e3cff */
[----:B------:R-:W-:Y:S01]  /*6760*/  ULDC UR5, c[0x0][0xa88] ;  /* 0x0002a20000057ab9 */ /* 0x000fe20000000800 */
[----:B------:R-:W-:Y:S01]  /*6770*/  LOP3.LUT R4, R21, 0x380, RZ, 0xc0, !PT ;  /* 0x0000038015047812 */ /* 0x000fe200078ec0ff */
[----:B------:R-:W-:Y:S01]  /*6780*/  IMAD R64, R38, UR7, RZ ;  /* 0x0000000726407c24 */ /* 0x000fe2000f8e02ff */
[----:B--2---:R-:W-:Y:S01]  /*6790*/  @P1 SHF.R.U32.HI R67, RZ, R69, R20 ;  /* 0x00000045ff431219 */ /* 0x004fe20000011614 */
[----:B------:R-:W-:Y:S01]  /*67a0*/  FMUL.FTZ R36, R96, R37 ;  /* 0x0000002560247220 */ /* 0x000fe20000410000 */
[----:B------:R-:W-:Y:S01]  /*67b0*/  LOP3.LUT R5, R10, 0x380, RZ, 0xc0, !PT ;  /* 0x000003800a057812 */ /* 0x000fe200078ec0ff */
[----:B------:R-:W-:Y:S01]  /*67c0*/  IMAD R64, R39, UR45, R64 ;  /* 0x0000002d27407c24 */ /* 0x000fe2000f8e0240 */
[----:B------:R-:W-:Y:S01]  /*67d0*/  LOP3.LUT R26, R26, R27, RZ, 0x3c, !PT ;  /* 0x0000001b1a1a7212 */ /* 0x000fe200078e3cff */
[----:B------:R-:W-:Y:S01]  /*67e0*/  IMAD.MOV R66, RZ, RZ, -R67 ;  /* 0x000000ffff427224 */ /* 0x000fe200078e0a43 */
[----:B------:R-:W-:Y:S01]  /*67f0*/  SHF.R.U64 R4, R4, 0x3, RZ ;  /* 0x0000000304047819 */ /* 0x000fe200000012ff */
[----:B------:R-:W-:Y:S01]  /*6800*/  IMAD.X R27, RZ, RZ, R29, P0 ;  /* 0x000000ffff1b7224 */ /* 0x000fe200000e061d */
[----:B------:R-:W-:Y:S01]  /*6810*/  IADD3 R38, P0, R67, R48, RZ ;  /* 0x0000003043267210 */ /* 0x000fe20007f1e0ff */
[----:B------:R-:W-:Y:S01]  /*6820*/  IMAD R69, R45, R66, R73 ;  /* 0x000000422d457224 */ /* 0x000fe200078e0249 */
[----:B------:R-:W-:Y:S01]  /*6830*/  SHF.R.U64 R5, R5, 0x3, RZ ;  /* 0x0000000305057819 */ /* 0x000fe200000012ff */
[-C--:B------:R-:W-:Y:S01]  /*6840*/  FMUL.FTZ R13, R105, R37.reuse ;  /* 0x00000025690d7220 */ /* 0x080fe20000410000 */
[----:B------:R-:W-:Y:S01]  /*6850*/  SHF.R.S32.HI R39, RZ, 0x1f, R67 ;  /* 0x0000001fff277819 */ /* 0x000fe20000011443 */
[-C--:B------:R-:W-:Y:S01]  /*6860*/  FMUL.FTZ R34, R104, R37.reuse ;  /* 0x0000002568227220 */ /* 0x080fe20000410000 */
[----:B------:R-:W-:Y:S01]  /*6870*/  SHF.R.S32.HI R48, RZ, 0x1f, R69 ;  /* 0x0000001fff307819 */ /* 0x000fe20000011445 */
[-C--:B------:R-:W-:Y:S01]  /*6880*/  FMUL.FTZ R14, R109, R37.reuse ;  /* 0x000000256d0e7220 */ /* 0x080fe20000410000 */
[----:B------:R-:W-:Y:S01]  /*6890*/  IADD3 R25, P2, R28, 0x3000, RZ ;  /* 0x000030001c197810 */ /* 0x000fe20007f5e0ff */
[----:B------:R-:W-:Y:S01]  /*68a0*/  FMUL.FTZ R33, R108, R37 ;  /* 0x000000256c217220 */ /* 0x000fe20000410000 */
[----:B------:R-:W-:Y:S01]  /*68b0*/  LOP3.LUT R4, R4, R21, RZ, 0x3c, !PT ;  /* 0x0000001504047212 */ /* 0x000fe200078e3cff */
[----:B------:R-:W-:Y:S01]  /*68c0*/  IMAD R48, R48, UR8, RZ ;  /* 0x0000000830307c24 */ /* 0x000fe2000f8e02ff */
[----:B------:R-:W-:Y:S01]  /*68d0*/  LOP3.LUT R10, R5, R10, RZ, 0x3c, !PT ;  /* 0x0000000a050a7212 */ /* 0x000fe200078e3cff */
[-C--:B------:R-:W-:Y:S01]  /*68e0*/  FMUL.FTZ R31, R113, R37.reuse ;  /* 0x00000025711f7220 */ /* 0x080fe20000410000 */
[----:B------:R-:W-:Y:S01]  /*68f0*/  LOP3.LUT R21, R28, 0x380, RZ, 0xc0, !PT ;  /* 0x000003801c157812 */ /* 0x000fe200078ec0ff */
[----:B------:R-:W-:Y:S01]  /*6900*/  FMUL.FTZ R32, R112, R37 ;  /* 0x0000002570207220 */ /* 0x000fe20000410000 */
[----:B------:R-:W-:Y:S01]  /*6910*/  IADD3.X R39, R39, R49, R64, P0, !PT ;  /* 0x0000003127277210 */ /* 0x000fe200007fe440 */
[----:B------:R-:W-:Y:S01]  /*6920*/  IMAD R64, R45, UR5, RZ ;  /* 0x000000052d407c24 */ /* 0x000fe2000f8e02ff */
[----:B------:R-:W-:Y:S01]  /*6930*/  LOP3.LUT R24, R25, 0x380, RZ, 0xc0, !PT ;  /* 0x0000038019187812 */ /* 0x000fe200078ec0ff */
[----:B------:R-:W-:Y:S01]  /*6940*/  FMUL.FTZ R30, R117, R37 ;  /* 0x00000025751e7220 */ /* 0x000fe20000410000 */
[----:B------:R-:W-:Y:S01]  /*6950*/  IADD3.X R5, RZ, R11, RZ, P3, !PT ;  /* 0x0000000bff057210 */ /* 0x000fe20001ffe4ff */
[----:B------:R-:W-:Y:S01]  /*6960*/  FMUL.FTZ R37, R116, R37 ;  /* 0x0000002574257220 */ /* 0x000fe20000410000 */
[----:B------:R-:W-:-:S02]  /*6970*/  SHF.R.U64 R21, R21, 0x3, RZ ;  /* 0x0000000315157819 */ /* 0x000fc400000012ff */
[----:B------:R-:W-:Y:S01]  /*6980*/  MOV R70, R10 ;  /* 0x0000000a00467202 */ /* 0x000fe20000000f00 */
[C---:B------:R-:W-:Y:S01]  /*6990*/  IMAD R11, R69.reuse, UR9, R48 ;  /* 0x00000009450b7c24 */ /* 0x040fe2000f8e0230 */
[----:B------:R-:W-:Y:S01]  /*69a0*/  MOV R67, R6 ;  /* 0x0000000600437202 */ /* 0x000fe20000000f00 */
[----:B------:R-:W-:Y:S01]  /*69b0*/  IMAD.WIDE.U32 R6, R69, UR8, R38 ;  /* 0x0000000845067c25 */ /* 0x000fe2000f8e0026 */
[----:B------:R-:W-:Y:S01]  /*69c0*/  IADD3 R71, P3, R28, 0x4800, RZ ;  /* 0x000048001c477810 */ /* 0x000fe20007f7e0ff */
[----:B------:R-:W-:Y:S01]  /*69d0*/  ULDC.64 UR8, c[0x0][0xb50] ;  /* 0x0002d40000087ab9 */ /* 0x000fe20000000a00 */
[----:B------:R-:W-:Y:S01]  /*69e0*/  SHF.R.U64 R24, R24, 0x3, RZ ;  /* 0x0000000318187819 */ /* 0x000fe200000012ff */
[----:B------:R-:W-:Y:S01]  /*69f0*/  IMAD R39, R47, 0xc0, R22 ;  /* 0x000000c02f277824 */ /* 0x000fe200078e0216 */
[----:B------:R-:W-:Y:S01]  /*6a00*/  LOP3.LUT R28, R21, R28, RZ, 0x3c, !PT ;  /* 0x0000001c151c7212 */ /* 0x000fe200078e3cff */
[----:B------:R-:W-:Y:S01]  /*6a10*/  IMAD.IADD R7, R7, 0x1, R11 ;  /* 0x0000000107077824 */ /* 0x000fe200078e020b */
[----:B------:R-:W-:-:S02]  /*6a20*/  IADD3.X R21, RZ, R29, RZ, P3, !PT ;  /* 0x0000001dff157210 */ /* 0x000fc40001ffe4ff */
[----:B------:R-:W-:Y:S01]  /*6a30*/  MOV R66, R8 ;  /* 0x0000000800427202 */ /* 0x000fe20000000f00 */
[----:B------:R-:W-:Y:S01]  /*6a40*/  VIADD R9, R39, 0x8 ;  /* 0x0000000827097836 */ /* 0x000fe20000000000 */
[----:B------:R-:W-:Y:S02]  /*6a50*/  LOP3.LUT P0, RZ, R17, 0x3, RZ, 0xc0, !PT ;  /* 0x0000000311ff7812 */ /* 0x000fe4000780c0ff */
[----:B------:R-:W-:Y:S02]  /*6a60*/  LEA R38, P3, R6, UR8, 0x2 ;  /* 0x0000000806267c11 */ /* 0x000fe4000f8610ff */
[----:B------:R-:W-:Y:S01]  /*6a70*/  LOP3.LUT R24, R24, R25, RZ, 0x3c, !PT ;  /* 0x0000001918187212 */ /* 0x000fe200078e3cff */
[----:B------:R-:W-:Y:S01]  /*6a80*/  IMAD.X R25, RZ, RZ, R29, P2 ;  /* 0x000000ffff197224 */ /* 0x000fe200010e061d */
[----:B------:R-:W-:Y:S01]  /*6a90*/  ISETP.GE.OR P2, PT, R39, R64, P0 ;  /* 0x000000402700720c */ /* 0x000fe20000746670 */
[----:B------:R-:W-:Y:S01]  /*6aa0*/  SHFL.IDX PT, R48, R38, RZ, 0x1c1f ;  /* 0x001c1fff26307589 */ /* 0x000fe200000e0000 */
[----:B------:R-:W-:-:S02]  /*6ab0*/  MOV R68, R4 ;  /* 0x0000000400447202 */ /* 0x000fc40000000f00 */
[----:B------:R-:W-:Y:S01]  /*6ac0*/  LEA.HI.X R39, R6, UR9, R7, 0x2, P3 ;  /* 0x0000000906277c11 */ /* 0x000fe200098f1407 */
[----:B------:R-:W-:Y:S01]  /*6ad0*/  ULDC.64 UR8, c[0x0][0xae8] ;  /* 0x0002ba0000087ab9 */ /* 0x000fe20000000a00 */
[----:B------:R-:W-:Y:S02]  /*6ae0*/  ISETP.GE.OR P0, PT, R9, R64, P0 ;  /* 0x000000400900720c */ /* 0x000fe40000706670 */
[----:B------:R-:W-:Y:S01]  /*6af0*/  F2FP.BF16.F32.PACK_AB R4, R40, R43 ;  /* 0x0000002b2804723e */ /* 0x000fe200000010ff */
[----:B------:R-:W0:Y:S01]  /*6b00*/  SHFL.IDX PT, R49, R39, RZ, 0x1c1f ;  /* 0x001c1fff27317589 */ /* 0x000e2200000e0000 */
[----:B------:R-:W-:Y:S02]  /*6b10*/  F2FP.BF16.F32.PACK_AB R5, R46, R51 ;  /* 0x000000332e05723e */ /* 0x000fe400000010ff */
[----:B------:R-:W-:Y:S01]  /*6b20*/  F2FP.BF16.F32.PACK_AB R6, R41, R42 ;  /* 0x0000002a2906723e */ /* 0x000fe200000010ff */
[----:B------:R-:W-:Y:S01]  /*6b30*/  BAR.SYNC.DEFER_BLOCKING 0x1, 0x180 ;  /* 0x0046000000007b1d */ /* 0x000fe20000010000 */
[----:B------:R-:W-:-:S02]  /*6b40*/  F2FP.BF16.F32.PACK_AB R7, R50, R53 ;  /* 0x000000353207723e */ /* 0x000fc400000010ff */
[----:B------:R-:W-:Y:S02]  /*6b50*/  F2FP.BF16.F32.PACK_AB R10, R12, R35 ;  /* 0x000000230c0a723e */ /* 0x000fe400000010ff */
[----:B------:R-:W-:Y:S02]  /*6b60*/  F2FP.BF16.F32.PACK_AB R8, R15, R36 ;  /* 0x000000240f08723e */ /* 0x000fe400000010ff */
[----:B------:R-:W-:Y:S01]  /*6b70*/  F2FP.BF16.F32.PACK_AB R9, R52, R55 ;  /* 0x000000373409723e */ /* 0x000fe200000010ff */
[----:B------:R-:W-:Y:S01]  /*6b80*/  SHFL.IDX PT, R50, R38, 0x1, 0x1c1f ;  /* 0x003c1f0026327f89 */ /* 0x000fe200000e0000 */
[----:B------:R-:W-:Y:S02]  /*6b90*/  F2FP.BF16.F32.PACK_AB R11, R54, R57 ;  /* 0x00000039360b723e */ /* 0x000fe400000010ff */
[----:B------:R-:W-:Y:S01]  /*6ba0*/  F2FP.BF16.F32.PACK_AB R12, R13, R34 ;  /* 0x000000220d0c723e */ /* 0x000fe200000010ff */
[----:B------:R-:W1:Y:S01]  /*6bb0*/  SHFL.IDX PT, R51, R39, 0x1, 0x1c1f ;  /* 0x003c1f0027337f89 */ /* 0x000e6200000e0000 */
[----:B------:R-:W-:-:S02]  /*6bc0*/  F2FP.BF16.F32.PACK_AB R13, R56, R59 ;  /* 0x0000003b380d723e */ /* 0x000fc400000010ff */
[----:B------:R-:W-:Y:S02]  /*6bd0*/  F2FP.BF16.F32.PACK_AB R14, R14, R33 ;  /* 0x000000210e0e723e */ /* 0x000fe400000010ff */
[----:B------:R-:W-:Y:S02]  /*6be0*/  F2FP.BF16.F32.PACK_AB R15, R58, R61 ;  /* 0x0000003d3a0f723e */ /* 0x000fe400000010ff */
[----:B------:R-:W-:Y:S02]  /*6bf0*/  F2FP.BF16.F32.PACK_AB R52, R31, R32 ;  /* 0x000000201f34723e */ /* 0x000fe400000010ff */
[----:B------:R-:W-:Y:S02]  /*6c00*/  F2FP.BF16.F32.PACK_AB R53, R60, R63 ;  /* 0x0000003f3c35723e */ /* 0x000fe400000010ff */
[----:B------:R-:W-:Y:S01]  /*6c10*/  F2FP.BF16.F32.PACK_AB R54, R30, R37 ;  /* 0x000000251e36723e */ /* 0x000fe200000010ff */
[----:B------:R2:W-:Y:S01]  /*6c20*/  STSM.16.M88.4 [R70], R4 ;  /* 0x0000000446007844 */ /* 0x0005e20000000200 */
[----:B------:R-:W-:-:S02]  /*6c30*/  F2FP.BF16.F32.PACK_AB R55, R62, R65 ;  /* 0x000000413e37723e */ /* 0x000fc400000010ff */
[----:B------:R-:W-:Y:S01]  /*6c40*/  LOP3.LUT R20, R71, 0x380, RZ, 0xc0, !PT ;  /* 0x0000038047147812 */ /* 0x000fe200078ec0ff */
[----:B------:R3:W-:Y:S03]  /*6c50*/  STSM.16.M88.4 [R68], R8 ;  /* 0x0000000844007844 */ /* 0x0007e60000000200 */
[----:B------:R-:W-:Y:S01]  /*6c60*/  SHF.R.U64 R20, R20, 0x3, RZ ;  /* 0x0000000314147819 */ /* 0x000fe200000012ff */
[----:B------:R-:W-:Y:S03]  /*6c70*/  STSM.16.M88.4 [R67], R12 ;  /* 0x0000000c43007844 */ /* 0x000fe60000000200 */
[----:B------:R-:W-:Y:S01]  /*6c80*/  LOP3.LUT R20, R20, R71, RZ, 0x3c, !PT ;  /* 0x0000004714147212 */ /* 0x000fe200078e3cff */
[----:B------:R-:W-:Y:S01]  /*6c90*/  STSM.16.M88.4 [R66], R52 ;  /* 0x0000003442007844 */ /* 0x000fe20000000200 */
[----:B------:R-:W-:Y:S08]  /*6ca0*/  BAR.SYNC.DEFER_BLOCKING 0x1, 0x180 ;  /* 0x0046000000007b1d */ /* 0x000ff00000010000 */
[----:B--2---:R-:W2:Y:S08]  /*6cb0*/  @P1 LDC R5, c[0x0][0xbec] ;  /* 0x0002fb00ff051b82 */ /* 0x004eb00000000800 */
[----:B---3--:R-:W3:Y:S01]  /*6cc0*/  @P1 LDC R9, c[0x0][0xbf0] ;  /* 0x0002fc00ff091b82 */ /* 0x008ee20000000800 */
[----:B------:R-:W-:Y:S01]  /*6cd0*/  IMAD R4, R2, 0x30, R16 ;  /* 0x0000003002047824 */ /* 0x000fe200078e0210 */
[----:B------:R-:W-:-:S06]  /*6ce0*/  UIMAD UR6, UR11, UR8, URZ ;  /* 0x000000080b0672a4 */ /* 0x000fcc000f8e023f */
[----:B------:R-:W4:Y:S01]  /*6cf0*/  LDC.64 R6, c[0x0][0xae0] ;  /* 0x0002b800ff067b82 */ /* 0x000f220000000a00 */
[----:B0-----:R-:W-:Y:S04]  /*6d00*/  @!P2 ST.E desc[UR50][R48.64], R44 ;  /* 0x0000002c3000a985 */ /* 0x001fe8000c101932 */
[----:B-1----:R2:W-:Y:S04]  /*6d10*/  @!P0 ST.E desc[UR50][R50.64], R0 ;  /* 0x0000000032008985 */ /* 0x0025e8000c101932 */
[----:B------:R-:W5:Y:S04]  /*6d20*/  LD.E.128 R28, desc[UR50][R28.64] ;  /* 0x000000321c1c7980 */ /* 0x000f68000c101d00 */
[----:B------:R-:W5:Y:S04]  /*6d30*/  LD.E.128 R32, desc[UR50][R26.64] ;  /* 0x000000321a207980 */ /* 0x000f68000c101d00 */
[----:B------:R-:W5:Y:S04]  /*6d40*/  LD.E.128 R36, desc[UR50][R24.64] ;  /* 0x0000003218247980 */ /* 0x000f68000c101d00 */
[----:B------:R0:W5:Y:S01]  /*6d50*/  LD.E.128 R40, desc[UR50][R20.64] ;  /* 0x0000003214287980 */ /* 0x000162000c101d00 */
[C---:B------:R-:W-:Y:S01]  /*6d60*/  IMAD R8, R47.reuse, 0xc0, R4 ;  /* 0x000000c02f087824 */ /* 0x040fe200078e0204 */
[----:B------:R-:W-:Y:S01]  /*6d70*/  UIMAD.WIDE.U32 UR4, UR10, UR8, URZ ;  /* 0x000000080a0472a5 */ /* 0x000fe2000f8e003f */
[----:B------:R-:W-:Y:S01]  /*6d80*/  IMAD R47, R47, 0xc0, R16 ;  /* 0x000000c02f2f7824 */ /* 0x000fe200078e0210 */
[----:B------:R-:W-:Y:S01]  /*6d90*/  UIMAD UR6, UR10, UR9, UR6 ;  /* 0x000000090a0672a4 */ /* 0x000fe2000f8e0206 */
[----:B--2---:R-:W-:Y:S01]  /*6da0*/  @P1 IMAD.HI.U32 R0, R8, R5, RZ ;  /* 0x0000000508001227 */ /* 0x004fe200078e00ff */
[----:B------:R-:W-:Y:S01]  /*6db0*/  MOV R4, R8 ;  /* 0x0000000800047202 */ /* 0x000fe20000000f00 */
[----:B------:R-:W-:Y:S01]  /*6dc0*/  ULDC.64 UR8, c[0x0][0xaf0] ;  /* 0x0002bc0000087ab9 */ /* 0x000fe20000000a00 */
[----:B------:R-:W-:Y:S01]  /*6dd0*/  UIADD3 UR5, UR5, UR6, URZ ;  /* 0x0000000605057290 */ /* 0x000fe2000fffe03f */
[----:B------:R-:W-:Y:S01]  /*6de0*/  @!PT LDS RZ, [RZ] ;  /* 0x00000000fffff984 */ /* 0x000fe20000000800 */
[----:B------:R-:W-:Y:S01]  /*6df0*/  @!PT LDS RZ, [RZ] ;  /* 0x00000000fffff984 */ /* 0x000fe20000000800 */
[----:B------:R-:W-:Y:S01]  /*6e00*/  @!PT LDS RZ, [RZ] ;  /* 0x00000000fffff984 */ /* 0x000fe20000000800 */
[----:B------:R-:W-:Y:S01]  /*6e10*/  @!PT LDS RZ, [RZ] ;  /* 0x00000000fffff984 */ /* 0x000fe20000000800 */
[----:B------:R1:W-:Y:S06]  /*6e20*/  MEMBAR.ALL.CTA ;  /* 0x0000000000007992 */ /* 0x0003ec0000008000 */
[----:B-1----:R-:W1:Y:S01]  /*6e30*/  FENCE.VIEW.ASYNC.S ;  /* 0x00000000000073c6 */ /* 0x002e620000000000 */
[----:B---3--:R-:W-:Y:S01]  /*6e40*/  @P1 SHF.R.U32.HI R4, RZ, R9, R0 ;  /* 0x00000009ff041219 */ /* 0x008fe20000011600 */
[----:B------:R-:W-:Y:S01]  /*6e50*/  UIMAD UR6, UR7, UR8, URZ ;  /* 0x00000008070672a4 */ /* 0x000fe2000f8e023f */
[C---:B------:R-:W-:Y:S01]  /*6e60*/  IADD3 R13, R47.reuse, 0x30, RZ ;  /* 0x000000302f0d7810 */ /* 0x040fe20007ffe0ff */
[----:B------:R-:W-:Y:S01]  /*6e70*/  UIMAD.WIDE.U32 UR4, UR45, UR8, UR4 ;  /* 0x000000082d0472a5 */ /* 0x000fe2000f8e0004 */
[--C-:B------:R-:W-:Y:S01]  /*6e80*/  SHF.R.S32.HI R5, RZ, 0x1f, R4.reuse ;  /* 0x0000001fff057819 */ /* 0x100fe20000011404 */
[----:B------:R-:W-:Y:S01]  /*6e90*/  UIMAD UR6, UR45, UR9, UR6 ;  /* 0x000000092d0672a4 */ /* 0x000fe2000f8e0206 */
[----:B------:R-:W-:Y:S01]  /*6ea0*/  IMAD.MOV R0, RZ, RZ, -R4 ;  /* 0x000000ffff007224 */ /* 0x000fe200078e0a04 */
[----:B------:R-:W-:Y:S01]  /*6eb0*/  UIADD3 UR44, UR44, 0x16820, URZ ;  /* 0x000168202c2c7890 */ /* 0x000fe2000fffe03f */
[----:B------:R-:W-:Y:S01]  /*6ec0*/  VIADD R15, R47, 0x60 ;  /* 0x000000602f0f7836 */ /* 0x000fe20000000000 */
[----:B------:R-:W-:Y:S01]  /*6ed0*/  UIADD3 UR5, UR5, UR6, URZ ;  /* 0x0000000605057290 */ /* 0x000fe2000fffe03f */
[----:B------:R-:W-:Y:S01]  /*6ee0*/  IMAD R45, R45, R0, R8 ;  /* 0x000000002d2d7224 */ /* 0x000fe200078e0208 */
[----:B------:R-:W-:Y:S01]  /*6ef0*/  UPRMT UR44, URZ, 0x654, UR44 ;  /* 0x000006543f2c7896 */ /* 0x000fe2000800002c */
[-C--:B----4-:R-:W-:Y:S01]  /*6f00*/  IMAD R5, R5, R6.reuse, RZ ;  /* 0x0000000605057224 */ /* 0x090fe200078e02ff */
[----:B------:R-:W-:Y:S01]  /*6f10*/  UIADD3 UR38, UR38, 0x1, URZ ;  /* 0x0000000126267890 */ /* 0x000fe2000fffe03f */
[----:B0-----:R-:W-:Y:S01]  /*6f20*/  VIADD R21, R47, 0x90 ;  /* 0x000000902f157836 */ /* 0x001fe20000000000 */
[----:B------:R-:W-:Y:S01]  /*6f30*/  SHF.R.S32.HI R0, RZ, 0x1f, R45 ;  /* 0x0000001fff007819 */ /* 0x000fe2000001142d */
[C---:B------:R-:W-:Y:S01]  /*6f40*/  IMAD R7, R4.reuse, R7, R5 ;  /* 0x0000000704077224 */ /* 0x040fe200078e0205 */
[----:B------:R-:W-:Y:S01]  /*6f50*/  UISETP.NE.AND UP0, UPT, UR38, 0x2, UPT ;  /* 0x000000022600788c */ /* 0x000fe2000bf05270 */
[----:B------:R-:W-:Y:S01]  /*6f60*/  IMAD.WIDE.U32 R4, R4, R6, UR4 ;  /* 0x0000000404047e25 */ /* 0x000fe2000f8e0006 */
[----:B------:R-:W-:Y:S01]  /*6f70*/  ULDC.64 UR4, c[0x0][0xad8] ;  /* 0x0002b60000047ab9 */ /* 0x000fe20000000a00 */
[----:B------:R-:W-:-:S02]  /*6f80*/  UIADD3 UR36, UR36, 0x1, URZ ;  /* 0x0000000124247890 */ /* 0x000fc4000fffe03f */
[----:B------:R-:W-:Y:S01]  /*6f90*/  IMAD.IADD R5, R5, 0x1, R7 ;  /* 0x0000000105057824 */ /* 0x000fe200078e0207 */
[----:B-1----:R-:W-:Y:S01]  /*6fa0*/  SYNCS.ARRIVE.TRANS64.RED.A1T0 RZ, [UR44], RZ ;  /* 0x000000ffffff79a7 */ /* 0x002fe2000810042c */
[----:B------:R-:W-:Y:S01]  /*6fb0*/  IMAD R0, R0, UR4, RZ ;  /* 0x0000000400007c24 */ /* 0x000fe2000f8e02ff */
[----:B------:R-:W-:Y:S01]  /*6fc0*/  USEL UR38, UR38, URZ, UP0 ;  /* 0x0000003f26267287 */ /* 0x000fe20008000000 */
[----:B------:R-:W-:-:S04]  /*6fd0*/  IMAD.WIDE.U32 R4, R45, UR4, R4 ;  /* 0x000000042d047c25 */ /* 0x000fc8000f8e0004 */
[----:B------:R-:W-:Y:S01]  /*6fe0*/  IMAD R7, R45, UR5, R0 ;  /* 0x000000052d077c24 */ /* 0x000fe2000f8e0200 */
[----:B------:R-:W-:Y:S02]  /*6ff0*/  ULDC.64 UR4, c[0x0][0xa80] ;  /* 0x0002a00000047ab9 */ /* 0x000fe40000000a00 */
[----:B------:R-:W-:Y:S01]  /*7000*/  LEA R0, P0, R4, UR4, 0x1 ;  /* 0x0000000404007c11 */ /* 0x000fe2000f8008ff */
[----:B------:R-:W-:Y:S01]  /*7010*/  IMAD.IADD R5, R5, 0x1, R7 ;  /* 0x0000000105057824 */ /* 0x000fe200078e0207 */
[----:B------:R-:W-:-:S03]  /*7020*/  ULDC UR4, c[0x0][0xac8] ;  /* 0x0002b20000047ab9 */ /* 0x000fc60000000800 */
[----:B------:R-:W-:Y:S01]  /*7030*/  SHFL.IDX PT, R6, R0, 0x1, 0x181f ;  /* 0x00381f0000067f89 */ /* 0x000fe200000e0000 */
[----:B------:R-:W-:Y:S02]  /*7040*/  LEA.HI.X R12, R4, UR5, R5, 0x1, P0 ;  /* 0x00000005040c7c11 */ /* 0x000fe400080f0c05 */
[----:B------:R-:W-:Y:S01]  /*7050*/  ISETP.GE.AND P0, PT, R3, UR4, PT ;  /* 0x0000000403007c0c */ /* 0x000fe2000bf06270 */
[----:B------:R-:W-:Y:S01]  /*7060*/  SHFL.IDX PT, R4, R0, RZ, 0x181f ;  /* 0x00181fff00047589 */ /* 0x000fe200000e0000 */
[----:B------:R-:W-:Y:S02]  /*7070*/  ULDC UR4, c[0x0][0xc] ;  /* 0x0000030000047ab9 */ /* 0x000fe40000000800 */
[-C--:B------:R-:W-:Y:S01]  /*7080*/  ISETP.GE.OR P1, PT, R47, R64.reuse, P0 ;  /* 0x000000402f00720c */ /* 0x080fe20000726670 */
[----:B------:R-:W0:Y:S01]  /*7090*/  SHFL.IDX PT, R5, R12, RZ, 0x181f ;  /* 0x00181fff0c057589 */ /* 0x000e2200000e0000 */
[-C--:B------:R-:W-:Y:S01]  /*70a0*/  ISETP.GE.OR P2, PT, R13, R64.reuse, P0 ;  /* 0x000000400d00720c */ /* 0x080fe20000746670 */
[----:B------:R-:W-:Y:S01]  /*70b0*/  UIADD3 UR46, UR4, UR46, URZ ;  /* 0x0000002e042e7290 */ /* 0x000fe2000fffe03f */
[-C--:B------:R-:W-:Y:S01]  /*70c0*/  ISETP.GE.OR P3, PT, R15, R64.reuse, P0 ;  /* 0x000000400f00720c */ /* 0x080fe20000766670 */
[----:B------:R-:W1:Y:S01]  /*70d0*/  SHFL.IDX PT, R7, R12, 0x1, 0x181f ;  /* 0x00381f000c077f89 */ /* 0x000e6200000e0000 */
[----:B------:R-:W-:Y:S01]  /*70e0*/  ISETP.GE.OR P0, PT, R21, R64, P0 ;  /* 0x000000401500720c */ /* 0x000fe20000706670 */
[----:B------:R-:W-:-:S02]  /*70f0*/  USEL UR4, URZ, 0x1, UP0 ;  /* 0x000000013f047887 */ /* 0x000fc40008000000 */
[----:B------:R-:W-:Y:S02]  /*7100*/  SHFL.IDX PT, R8, R0, 0x2, 0x181f ;  /* 0x00581f0000087f89 */ /* 0x000fe400000e0000 */
[----:B------:R-:W-:Y:S02]  /*7110*/  ULOP3.LUT UR37, UR37, UR4, URZ, 0x3c, !UPT ;  /* 0x0000000425257292 */ /* 0x000fe4000f8e3c3f */
[----:B------:R-:W2:Y:S04]  /*7120*/  SHFL.IDX PT, R9, R12, 0x2, 0x181f ;  /* 0x00581f000c097f89 */ /* 0x000ea800000e0000 */
[----:B------:R3:W-:Y:S04]  /*7130*/  SHFL.IDX PT, R10, R0, 0x3, 0x181f ;  /* 0x00781f00000a7f89 */ /* 0x0007e800000e0000 */
[----:B------:R-:W4:Y:S01]  /*7140*/  SHFL.IDX PT, R11, R12, 0x3, 0x181f ;  /* 0x00781f000c0b7f89 */ /* 0x000f2200000e0000 */
[----:B---3--:R-:W3:Y:S01]  /*7150*/  LDC R0, c[0x0][0xc34] ;  /* 0x00030d00ff007b82 */ /* 0x008ee20000000800 */
[----:B0-----:R-:W-:-:S04]  /*7160*/  @!P1 IMAD.WIDE R4, R3, 0x2, R4 ;  /* 0x0000000203049825 */ /* 0x001fc800078e0204 */
[----:B-1----:R-:W-:-:S04]  /*7170*/  @!P2 IMAD.WIDE R6, R3, 0x2, R6 ;  /* 0x000000020306a825 */ /* 0x002fc800078e0206 */
[----:B--2---:R-:W-:-:S04]  /*7180*/  @!P3 IMAD.WIDE R8, R3, 0x2, R8 ;  /* 0x000000020308b825 */ /* 0x004fc800078e0208 */
[----:B----4-:R-:W-:Y:S01]  /*7190*/  @!P0 IMAD.WIDE R10, R3, 0x2, R10 ;  /* 0x00000002030a8825 */ /* 0x010fe200078e020a */
[----:B-----5:R0:W-:Y:S04]  /*71a0*/  @!P1 ST.E.128 desc[UR50][R4.64], R28 ;  /* 0x0000001c04009985 */ /* 0x0201e8000c101d32 */
[----:B------:R0:W-:Y:S04]  /*71b0*/  @!P2 ST.E.128 desc[UR50][R6.64], R32 ;  /* 0x000000200600a985 */ /* 0x0001e8000c101d32 */
[----:B------:R0:W-:Y:S04]  /*71c0*/  @!P3 ST.E.128 desc[UR50][R8.64], R36 ;  /* 0x000000240800b985 */ /* 0x0001e8000c101d32 */
[----:B------:R0:W-:Y:S01]  /*71d0*/  @!P0 ST.E.128 desc[UR50][R10.64], R40 ;  /* 0x000000280a008985 */ /* 0x0001e2000c101d32 */
[----:B---3--:R-:W-:-:S13]  /*71e0*/  ISETP.LE.AND P0, PT, R0, UR46, PT ;  /* 0x0000002e00007c0c */ /* 0x008fda000bf03270 */
[----:B------:R-:W-:Y:S05]  /*71f0*/  @!P0 BRA `(.L_x_31) ;  /* 0xffffff9800a88947 */ /* 0x000fea000383ffff */
[----:B------:R-:W-:Y:S05]  /*7200*/  EXIT ;  /* 0x000000000000794d */ /* 0x000fea0003800000 */
.L_x_5:
[----:B------:R-:W-:-:S08]  /*7210*/  NOP ;  /* 0x0000000000007918 */ /* 0x000fd00000000000 */
[----:B------:R-:W0:-:S00]  /*7220*/  USETMAXREG.DEALLOC.CTAPOOL 0x20 ;  /* 0x00000020000079c8 */ /* 0x000e0000080e0500 */
[----:B------:R-:W2:Y:S01]  /*7230*/  S2UR UR10, SR_CTAID.X ;  /* 0x00000000000a79c3 */ /* 0x000ea20000002500 */
[----:B0-----:R-:W-:Y:S01]  /*7240*/  IMAD.MOV.U32 R0, RZ, RZ, 0x1 ;  /* 0x00000001ff007424 */ /* 0x001fe200078e00ff */
[----:B------:R-:W-:Y:S01]  /*7250*/  MOV R22, RZ ;  /* 0x000000ff00167202 */ /* 0x000fe20000000f00 */
[----:B------:R-:W-:-:S05]  /*7260*/  IMAD.MOV.U32 R24, RZ, RZ, 0x1 ;  /* 0x00000001ff187424 */ /* 0x000fca00078e00ff */
[----:B------:R-:W2:Y:S02]  /*7270*/  LDC R2, c[0x0][0xc34] ;  /* 0x00030d00ff027b82 */ /* 0x000ea40000000800 */
[----:B--2---:R-:W-:-:S13]  /*7280*/  ISETP.LE.AND P0, PT, R2, UR10, PT ;  /* 0x0000000a02007c0c */ /* 0x004fda000bf03270 */
[----:B------:R-:W-:Y:S05]  /*7290*/  @P0 BRA `(.L_x_32) ;  /* 0x0000003800400947 */ /* 0x000fea0003800000 */
[----:B------:R-:W0:Y:S01]  /*72a0*/  S2R R3, SR_TID.X ;  /* 0x0000000000037919 */ /* 0x000e220000002100 */
[----:B-1----:R-:W-:Y:S01]  /*72b0*/  ULDC.64 UR4, c[0x0][0x418] ;  /* 0x0001060000047ab9 */ /* 0x002fe20000000a00 */
[----:B------:R-:W-:Y:S01]  /*72c0*/  ULDC.64 UR6, c[0x0][0x2f0] ;  /* 0x0000bc0000067ab9 */ /* 0x000fe20000000a00 */
[----:B------:R-:W-:Y:S01]  /*72d0*/  UISETP.NE.U32.AND UP0, UPT, UR4, URZ, UPT ;  /* 0x0000003f0400728c */ /* 0x000fe2000bf05070 */
[----:B------:R-:W1:Y:S01]  /*72e0*/  S2UR UR8, SR_CgaCtaId ;  /* 0x00000000000879c3 */ /* 0x000e620000008800 */
[----:B------:R-:W-:Y:S01]  /*72f0*/  LOP3.LUT R25, R25, 0xfffffffe, RZ, 0xc0, !PT ;  /* 0xfffffffe19197812 */ /* 0x000fe200078ec0ff */
[----:B------:R-:W-:Y:S01]  /*7300*/  ULDC UR4, c[0x0][0x424] ;  /* 0x0001090000047ab9 */ /* 0x000fe20000000800 */
[----:B------:R-:W-:Y:S01]  /*7310*/  UISETP.NE.AND.EX UP0, UPT, UR5, URZ, UPT, UP0 ;  /* 0x0000003f0500728c */ /* 0x000fe2000bf05300 */
[----:B------:R-:W-:Y:S01]  /*7320*/  IMAD.MOV.U32 R24, RZ, RZ, 0x1 ;  /* 0x00000001ff187424 */ /* 0x000fe200078e00ff */
[----:B------:R-:W-:Y:S01]  /*7330*/  ULDC UR9, c[0x0][0x2b8] ;  /* 0x0000ae0000097ab9 */ /* 0x000fe20000000800 */
[----:B------:R-:W-:Y:S01]  /*7340*/  ULDC UR37, c[0x0][0x448] ;  /* 0x0001120000257ab9 */ /* 0x000fe20000000800 */
[----:B------:R-:W-:Y:S01]  /*7350*/  USEL UR4, UR4, 0x1, UP0 ;  /* 0x0000000104047887 */ /* 0x000fe20008000000 */
[----:B------:R-:W-:Y:S01]  /*7360*/  IMAD.MOV.U32 R22, RZ, RZ, RZ ;  /* 0x000000ffff167224 */ /* 0x000fe200078e00ff */
[----:B------:R-:W-:Y:S01]  /*7370*/  UMOV UR38, 0x400 ;  /* 0x0000040000267882 */ /* 0x000fe20000000000 */
[----:B------:R-:W-:-:S02]  /*7380*/  ULOP3.LUT UR41, UR39, 0x2, URZ, 0xfc, !UPT ;  /* 0x0000000227297892 */ /* 0x000fc4000f8efc3f */
[----:B------:R-:W-:Y:S01]  /*7390*/  UIMAD UR36, UR4, UR6, URZ ;  /* 0x00000006042472a4 */ /* 0x000fe2000f8e023f */
[----:B------:R-:W-:Y:S02]  /*73a0*/  ULDC UR43, c[0x0][0xc] ;  /* 0x00000300002b7ab9 */ /* 0x000fe40000000800 */
[----:B------:R-:W-:Y:S01]  /*73b0*/  ULDC UR4, c[0x0][0x288] ;  /* 0x0000a20000047ab9 */ /* 0x000fe20000000800 */
[----:B------:R-:W-:Y:S02]  /*73c0*/  UIADD3 UR5, UR36, 0x7f, URZ ;  /* 0x0000007f24057890 */ /* 0x000fe4000fffe03f */
[----:B------:R-:W-:Y:S02]  /*73d0*/  UIMAD UR37, UR37, UR4, URZ ;  /* 0x00000004252572a4 */ /* 0x000fe4000f8e023f */
[----:B------:R-:W-:-:S04]  /*73e0*/  USHF.R.S32.HI UR6, URZ, 0x1f, UR5 ;  /* 0x0000001f3f067899 */ /* 0x000fc80008011405 */
[----:B------:R-:W-:Y:S02]  /*73f0*/  ULEA.HI UR6, UR6, UR5, URZ, 0x7 ;  /* 0x0000000506067291 */ /* 0x000fe4000f8f383f */
[----:B-1----:R-:W-:Y:S01]  /*7400*/  ULEA UR38, UR8, UR38, 0x18 ;  /* 0x0000002608267291 */ /* 0x002fe2000f8ec03f */
[C---:B0-----:R-:W-:Y:S01]  /*7410*/  IMAD.SHL.U32 R29, R3.reuse, 0x8, RZ ;  /* 0x00000008031d7824 */ /* 0x041fe200078e00ff */
[----:B------:R-:W-:Y:S01]  /*7420*/  ULEA.HI.SX32 UR42, UR6, 0xffffffff, 0x19 ;  /* 0xffffffff062a7891 */ /* 0x000fe2000f8fca3f */
[----:B------:R-:W-:Y:S01]  /*7430*/  IMAD.SHL.U32 R2, R3, 0x10, RZ ;  /* 0x0000001003027824 */ /* 0x000fe200078e00ff */
[----:B------:R-:W-:Y:S02]  /*7440*/  ULEA.HI.SX32 UR40, UR6, 0xfffffffe, 0x19 ;  /* 0xfffffffe06287891 */ /* 0x000fe4000f8fca3f */
[C---:B------:R-:W-:Y:S01]  /*7450*/  LOP3.LUT R4, R29.reuse, 0x38, RZ, 0xc0, !PT ;  /* 0x000000381d047812 */ /* 0x040fe200078ec0ff */
[----:B------:R-:W-:Y:S01]  /*7460*/  USHF.L.U32 UR4, UR42, 0x7, URZ ;  /* 0x000000072a047899 */ /* 0x000fe2000800063f */
[----:B------:R-:W-:-:S02]  /*7470*/  LOP3.LUT R0, R29, 0x1f8, RZ, 0xc0, !PT ;  /* 0x000001f81d007812 */ /* 0x000fc400078ec0ff */
[----:B------:R-:W-:Y:S02]  /*7480*/  ISETP.GE.AND P1, PT, R4, UR7, PT ;  /* 0x0000000704007c0c */ /* 0x000fe4000bf26270 */
[----:B------:R-:W-:Y:S02]  /*7490*/  LOP3.LUT R0, R0, 0x38, R3, 0x78, !PT ;  /* 0x0000003800007812 */ /* 0x000fe400078e7803 */
[----:B------:R-:W-:Y:S02]  /*74a0*/  ISETP.GE.AND P0, PT, R4, UR7, PT ;  /* 0x0000000704007c0c */ /* 0x000fe4000bf06270 */
[----:B------:R-:W-:Y:S02]  /*74b0*/  LOP3.LUT R29, R0, 0x200, R29, 0xf8, !PT ;  /* 0x00000200001d7812 */ /* 0x000fe400078ef81d */
[----:B------:R-:W-:Y:S02]  /*74c0*/  SHF.R.U32.HI R0, RZ, 0x3, R3 ;  /* 0x00000003ff007819 */ /* 0x000fe40000011603 */
[----:B------:R-:W-:-:S02]  /*74d0*/  MOV R3, UR10 ;  /* 0x0000000a00037c02 */ /* 0x000fc40008000f00 */
[----:B------:R-:W-:Y:S02]  /*74e0*/  LOP3.LUT R2, R2, 0x70, RZ, 0xc0, !PT ;  /* 0x0000007002027812 */ /* 0x000fe400078ec0ff */
[----:B------:R-:W-:Y:S01]  /*74f0*/  @P1 LOP3.LUT R25, R25, 0x1, RZ, 0xfc, !PT ;  /* 0x0000000119191812 */ /* 0x000fe200078efcff */
[----:B------:R0:W-:Y:S03]  /*7500*/  STL [R1+0x8], R3 ;  /* 0x0000080301007387 */ /* 0x0001e60000100800 */
[----:B------:R-:W-:Y:S01]  /*7510*/  LOP3.LUT R25, R25, 0xfffffffd, RZ, 0xc0, !PT ;  /* 0xfffffffd19197812 */ /* 0x000fe200078ec0ff */
[----:B------:R1:W-:Y:S03]  /*7520*/  STL [R1+0xc], RZ ;  /* 0x00000cff01007387 */ /* 0x0003e60000100800 */
[----:B------:R-:W-:-:S02]  /*7530*/  @P0 LOP3.LUT R25, R25, 0x2, RZ, 0xfc, !PT ;  /* 0x0000000219190812 */ /* 0x000fc400078efcff */
[----:B------:R-:W-:Y:S02]  /*7540*/  ISETP.GE.AND P0, PT, R4, UR9, PT ;  /* 0x0000000904007c0c */ /* 0x000fe4000bf06270 */
[----:B0-----:R-:W-:Y:S01]  /*7550*/  LOP3.LUT R3, R0, 0xf, RZ, 0xc0, !PT ;  /* 0x0000000f00037812 */ /* 0x001fe200078ec0ff */
[----:B------:R-:W-:Y:S01]  /*7560*/  IMAD.U32 R0, RZ, RZ, UR4 ;  /* 0x00000004ff007e24 */ /* 0x000fe2000f8e00ff */
[----:B------:R-:W-:Y:S02]  /*7570*/  LOP3.LUT R25, R25, 0xffffffef, RZ, 0xc0, !PT ;  /* 0xffffffef19197812 */ /* 0x000fe400078ec0ff */
[----:B------:R-:W-:Y:S02]  /*7580*/  LOP3.LUT R5, R3, R2, RZ, 0xfc, !PT ;  /* 0x0000000203057212 */ /* 0x000fe400078efcff */
[----:B------:R-:W-:Y:S02]  /*7590*/  LEA R4, R29, UR38, 0x1 ;  /* 0x000000261d047c11 */ /* 0x000fe4000f8e08ff */
[----:B------:R-:W-:-:S02]  /*75a0*/  LOP3.LUT R2, R3, UR4, R2, 0xfe, !PT ;  /* 0x0000000403027c12 */ /* 0x000fc4000f8efe02 */
[----:B------:R-:W-:Y:S02]  /*75b0*/  IADD3 R0, -R3, UR36, -R0 ;  /* 0x0000002403007c10 */ /* 0x000fe4000fffe900 */
[----:B-1----:R-:W-:-:S07]  /*75c0*/  @P0 LOP3.LUT R25, R25, 0x10, RZ, 0xfc, !PT ;  /* 0x0000001019190812 */ /* 0x002fce00078efcff */
.L_x_67:
[----:B------:R-:W2:Y:S01]  /*75d0*/  LDL R6, [R1+0x8] ;  /* 0x0000080001067983 */ /* 0x000ea20000100800 */
[----:B------:R-:W0:Y:S01]  /*75e0*/  LDC R0, c[0x0][0xc38] ;  /* 0x00030e00ff007b82 */ /* 0x000e220000000800 */
[----:B------:R-:W-:Y:S05]  /*75f0*/  YIELD ;  /* 0x0000000000007946 */ /* 0x000fea0003800000 */
[----:B------:R-:W-:Y:S01]  /*7600*/  ULDC.64 UR4, c[0x0][0xa28] ;  /* 0x00028a0000047ab9 */ /* 0x000fe20000000a00 */
[----:B------:R-:W-:Y:S01]  /*7610*/  IMAD.MOV.U32 R17, RZ, RZ, RZ ;  /* 0x000000ffff117224 */ /* 0x000fe200078e00ff */
[----:B------:R-:W1:Y:S01]  /*7620*/  LDC R2, c[0x0][0xc44] ;  /* 0x00031100ff027b82 */ /* 0x000e620000000800 */
[----:B------:R-:W-:-:S04]  /*7630*/  ISETP.NE.U32.AND P0, PT, RZ, UR4, PT ;  /* 0x00000004ff007c0c */ /* 0x000fc8000bf05070 */
[----:B------:R-:W-:Y:S02]  /*7640*/  ISETP.NE.AND.EX P0, PT, RZ, UR5, PT, P0 ;  /* 0x00000005ff007c0c */ /* 0x000fe4000bf05300 */
[----:B0-----:R-:W-:Y:S02]  /*7650*/  ISETP.NE.AND P1, PT, R0, 0x1, PT ;  /* 0x000000010000780c */ /* 0x001fe40003f25270 */
[----:B-1----:R-:W-:-:S09]  /*7660*/  ISETP.NE.AND P2, PT, R2, 0x1, PT ;  /* 0x000000010200780c */ /* 0x002fd20003f45270 */
[----:B------:R-:W0:Y:S08]  /*7670*/  @P0 LDC.64 R2, c[0x0][0xa28] ;  /* 0x00028a00ff020b82 */ /* 0x000e300000000a00 */
[----:B------:R-:W2:Y:S08]  /*7680*/  @P1 LDC R0, c[0x0][0xc3c] ;  /* 0x00030f00ff001b82 */ /* 0x000eb00000000800 */
[----:B------:R-:W1:Y:S08]  /*7690*/  @P1 LDC R7, c[0x0][0xc40] ;  /* 0x00031000ff071b82 */ /* 0x000e700000000800 */
[----:B------:R-:W3:Y:S01]  /*76a0*/  @P2 LDC.64 R4, c[0x0][0xc48] ;  /* 0x00031200ff042b82 */ /* 0x000ee20000000a00 */
[----:B--2---:R-:W-:Y:S01]  /*76b0*/  @P1 IMAD.HI.U32 R0, R6, R0, RZ ;  /* 0x0000000006001227 */ /* 0x004fe200078e00ff */
[----:B------:R-:W-:-:S04]  /*76c0*/  MOV R23, R6 ;  /* 0x0000000600177202 */ /* 0x000fc80000000f00 */
[----:B-1----:R-:W-:-:S05]  /*76d0*/  @P1 SHF.R.U32.HI R23, RZ, R7, R0 ;  /* 0x00000007ff171219 */ /* 0x002fca0000011600 */
[----:B---3--:R-:W-:-:S04]  /*76e0*/  @P2 IMAD.HI.U32 R4, R23, R4, RZ ;  /* 0x0000000417042227 */ /* 0x008fc800078e00ff */
[----:B------:R-:W-:Y:S01]  /*76f0*/  IMAD.MOV.U32 R18, RZ, RZ, R23 ;  /* 0x000000ffff127224 */ /* 0x000fe200078e0017 */
[----:B------:R-:W-:-:S05]  /*7700*/  @P2 SHF.R.U32.HI R18, RZ, R5, R4 ;  /* 0x00000005ff122219 */ /* 0x000fca0000011604 */
[----:B0-----:R-:W-:-:S05]  /*7710*/  @P0 IMAD.WIDE R2, R18, 0x4, R2 ;  /* 0x0000000412020825 */ /* 0x001fca00078e0202 */
[----:B------:R-:W2:Y:S01]  /*7720*/  @P0 LDG.E R17, desc[UR50][R2.64] ;  /* 0x0000003202110981 */ /* 0x000ea2000c1e1900 */
[----:B------:R-:W-:-:S04]  /*7730*/  UIADD3 UR4, UR38, 0xe400, URZ ;  /* 0x0000e40026047890 */ /* 0x000fc8000fffe03f */
[----:B------:R-:W-:-:S06]  /*7740*/  ULOP3.LUT UP0, URZ, UR4, 0x3ff, URZ, 0xc0, !UPT ;  /* 0x000003ff043f7892 */ /* 0x000fcc000f80c03f */
[----:B------:R-:W-:Y:S01]  /*7750*/  PLOP3.LUT P0, PT, PT, PT, UP0, 0x80, 0x0 ;  /* 0x000000000000781c */ /* 0x000fe20003f0f008 */
[----:B--2---:R0:W-:-:S12]  /*7760*/  STL [R1+0x4], R17 ;  /* 0x0000041101007387 */ /* 0x0041d80000100800 */
[----:B------:R-:W-:Y:S05]  /*7770*/  @!P0 BRA `(.L_x_33) ;  /* 0x0000000000408947 */ /* 0x000fea0003800000 */
[----:B------:R-:W-:Y:S01]  /*7780*/  MOV R2, 0x0 ;  /* 0x0000000000027802 */ /* 0x000fe20000000f00 */
[----:B------:R-:W-:Y:S01]  /*7790*/  ULDC.64 UR6, c[0x4][0x88] ;  /* 0x0100220000067ab9 */ /* 0x000fe20000000a00 */
[----:B------:R-:W-:Y:S01]  /*77a0*/  ULDC.64 UR8, c[0x4][0x90] ;  /* 0x0100240000087ab9 */ /* 0x000fe20000000a00 */
[----:B------:R-:W-:Y:S01]  /*77b0*/  ULDC.64 UR4, c[0x4][0x8] ;  /* 0x0100020000047ab9 */ /* 0x000fe20000000a00 */
[----:B------:R-:W-:Y:S01]  /*77c0*/  IMAD.U32 R4, RZ, RZ, UR6 ;  /* 0x00000006ff047e24 */ /* 0x000fe2000f8e00ff */
[----:B------:R-:W-:Y:S01]  /*77d0*/  MOV R5, UR7 ;  /* 0x0000000700057c02 */ /* 0x000fe20008000f00 */
[----:B------:R-:W1:Y:S01]  /*77e0*/  LDC.64 R2, c[0x4][R2] ;  /* 0x0100000002027b82 */ /* 0x000e620000000a00 */
[----:B------:R-:W-:Y:S01]  /*77f0*/  IMAD.U32 R6, RZ, RZ, UR8 ;  /* 0x00000008ff067e24 */ /* 0x000fe2000f8e00ff */
[----:B------:R-:W-:Y:S01]  /*7800*/  MOV R11, UR5 ;  /* 0x00000005000b7c02 */ /* 0x000fe20008000f00 */
[----:B------:R-:W-:Y:S02]  /*7810*/  IMAD.U32 R7, RZ, RZ, UR9 ;  /* 0x00000009ff077e24 */ /* 0x000fe4000f8e00ff */
[----:B------:R-:W-:-:S02]  /*7820*/  IMAD.U32 R10, RZ, RZ, UR4 ;  /* 0x00000004ff0a7e24 */ /* 0x000fc4000f8e00ff */
[----:B------:R-:W-:Y:S02]  /*7830*/  IMAD.MOV.U32 R8, RZ, RZ, 0x70 ;  /* 0x00000070ff087424 */ /* 0x000fe400078e00ff */
[----:B------:R-:W-:Y:S02]  /*7840*/  IMAD.MOV.U32 R12, RZ, RZ, 0x1 ;  /* 0x00000001ff0c7424 */ /* 0x000fe400078e00ff */
[----:B------:R-:W-:-:S07]  /*7850*/  IMAD.MOV.U32 R13, RZ, RZ, RZ ;  /* 0x000000ffff0d7224 */ /* 0x000fce00078e00ff */
[----:B------:R-:W-:-:S07]  /*7860*/  LEPC R20, `(.L_x_33) ;  /* 0x000000001014794e */ /* 0x000fce0000000000 */
[----:B01----:R-:W-:Y:S05]  /*7870*/  CALL.ABS.NOINC R2 ;  /* 0x0000000002007343 */ /* 0x003fea0003c00000 */
.L_x_33:
[----:B------:R-:W-:-:S04]  /*7880*/  UIADD3 UR4, UR38, 0x400, URZ ;  /* 0x0000040026047890 */ /* 0x000fc8000fffe03f */
[----:B------:R-:W-:-:S06]  /*7890*/  ULOP3.LUT UP0, URZ, UR4, 0x3ff, URZ, 0xc0, !UPT ;  /* 0x000003ff043f7892 */ /* 0x000fcc000f80c03f */
[----:B------:R-:W-:-:S13]  /*78a0*/  PLOP3.LUT P0, PT, PT, PT, UP0, 0x80, 0x0 ;  /* 0x000000000000781c */ /* 0x000fda0003f0f008 */
[----:B------:R-:W-:Y:S05]  /*78b0*/  @!P0 BRA `(.L_x_34) ;  /* 0x00000000007c8947 */ /* 0x000fea0003800000 */
[----:B------:R-:W-:Y:S01]  /*78c0*/  MOV R16, 0x0 ;  /* 0x0000000000107802 */ /* 0x000fe20000000f00 */
[----:B------:R-:W-:Y:S01]  /*78d0*/  ULDC.64 UR6, c[0x4][0x88] ;  /* 0x0100220000067ab9 */ /* 0x000fe20000000a00 */
[----:B------:R-:W-:Y:S01]  /*78e0*/  ULDC.64 UR8, c[0x4][0x90] ;  /* 0x0100240000087ab9 */ /* 0x000fe20000000a00 */
[----:B------:R-:W-:Y:S01]  /*78f0*/  ULDC.64 UR4, c[0x4][0x10] ;  /* 0x0100040000047ab9 */ /* 0x000fe20000000a00 */
[----:B------:R1:W2:Y:S01]  /*7900*/  LDC.64 R2, c[0x4][R16] ;  /* 0x0100000010027b82 */ /* 0x0002a20000000a00 */
[----:B------:R-:W-:Y:S01]  /*7910*/  MOV R4, UR6 ;  /* 0x0000000600047c02 */ /* 0x000fe20008000f00 */
[----:B------:R-:W-:Y:S01]  /*7920*/  IMAD.U32 R5, RZ, RZ, UR7 ;  /* 0x00000007ff057e24 */ /* 0x000fe2000f8e00ff */
[----:B------:R-:W-:Y:S01]  /*7930*/  MOV R10, UR4 ;  /* 0x00000004000a7c02 */ /* 0x000fe20008000f00 */
[----:B------:R-:W-:Y:S01]  /*7940*/  IMAD.U32 R6, RZ, RZ, UR8 ;  /* 0x00000008ff067e24 */ /* 0x000fe2000f8e00ff */
[----:B------:R-:W-:Y:S01]  /*7950*/  MOV R13, RZ ;  /* 0x000000ff000d7202 */ /* 0x000fe20000000f00 */
[----:B------:R-:W-:-:S02]  /*7960*/  IMAD.U32 R7, RZ, RZ, UR9 ;  /* 0x00000009ff077e24 */ /* 0x000fc4000f8e00ff */
[----:B------:R-:W-:Y:S02]  /*7970*/  IMAD.U32 R11, RZ, RZ, UR5 ;  /* 0x00000005ff0b7e24 */ /* 0x000fe4000f8e00ff */
[----:B------:R-:W-:Y:S02]  /*7980*/  IMAD.MOV.U32 R8, RZ, RZ, 0x70 ;  /* 0x00000070ff087424 */ /* 0x000fe400078e00ff */
[----:B-1----:R-:W-:-:S07]  /*7990*/  IMAD.MOV.U32 R12, RZ, RZ, 0x1 ;  /* 0x00000001ff0c7424 */ /* 0x002fce00078e00ff */
[----:B------:R-:W-:-:S07]  /*79a0*/  LEPC R20, `(.L_x_35) ;  /* 0x000000001014794e */ /* 0x000fce0000000000 */
[----:B0-2---:R-:W-:Y:S05]  /*79b0*/  CALL.ABS.NOINC R2 ;  /* 0x0000000002007343 */ /* 0x005fea0003c00000 */
.L_x_35:
[----:B------:R0:W1:Y:S01]  /*79c0*/  LDC.64 R2, c[0x4][R16] ;  /* 0x0100000010027b82 */ /* 0x0000620000000a00 */
[----:B------:R-:W-:Y:S01]  /*79d0*/  ULDC.64 UR6, c[0x4][0x88] ;  /* 0x0100220000067ab9 */ /* 0x000fe20000000a00 */
[----:B------:R-:W-:Y:S01]  /*79e0*/  ULDC.64 UR8, c[0x4][0x90] ;  /* 0x0100240000087ab9 */ /* 0x000fe20000000a00 */
[----:B------:R-:W-:Y:S01]  /*79f0*/  ULDC.64 UR4, c[0x4][0x18] ;  /* 0x0100060000047ab9 */ /* 0x000fe20000000a00 */
[----:B------:R-:W-:Y:S01]  /*7a00*/  IMAD.U32 R4, RZ, RZ, UR6 ;  /* 0x00000006ff047e24 */ /* 0x000fe2000f8e00ff */
[----:B------:R-:W-:Y:S01]  /*7a10*/  MOV R7, UR9 ;  /* 0x0000000900077c02 */ /* 0x000fe20008000f00 */
[----:B------:R-:W-:Y:S01]  /*7a20*/  IMAD.U32 R5, RZ, RZ, UR7 ;  /* 0x00000007ff057e24 */ /* 0x000fe2000f8e00ff */
[----:B------:R-:W-:Y:S01]  /*7a30*/  MOV R12, 0x1 ;  /* 0x00000001000c7802 */ /* 0x000fe20000000f00 */
[----:B------:R-:W-:Y:S02]  /*7a40*/  IMAD.U32 R6, RZ, RZ, UR8 ;  /* 0x00000008ff067e24 */ /* 0x000fe4000f8e00ff */
[----:B------:R-:W-:-:S02]  /*7a50*/  IMAD.U32 R10, RZ, RZ, UR4 ;  /* 0x00000004ff0a7e24 */ /* 0x000fc4000f8e00ff */
[----:B------:R-:W-:Y:S02]  /*7a60*/  IMAD.U32 R11, RZ, RZ, UR5 ;  /* 0x00000005ff0b7e24 */ /* 0x000fe4000f8e00ff */
[----:B------:R-:W-:Y:S02]  /*7a70*/  IMAD.MOV.U32 R8, RZ, RZ, 0x70 ;  /* 0x00000070ff087424 */ /* 0x000fe400078e00ff */
[----:B0-----:R-:W-:-:S07]  /*7a80*/  IMAD.MOV.U32 R13, RZ, RZ, RZ ;  /* 0x000000ffff0d7224 */ /* 0x001fce00078e00ff */
[----:B------:R-:W-:-:S07]  /*7a90*/  LEPC R20, `(.L_x_34) ;  /* 0x000000001014794e */ /* 0x000fce0000000000 */
[----:B-1----:R-:W-:Y:S05]  /*7aa0*/  CALL.ABS.NOINC R2 ;  /* 0x0000000002007343 */ /* 0x002fea0003c00000 */
.L_x_34:
[----:B------:R-:W-:Y:S01]  /*7ab0*/  ULDC.64 UR4, c[0x0][0x9f8] ;  /* 0x00027e0000047ab9 */ /* 0x000fe20000000a00 */
[----:B------:R-:W-:Y:S01]  /*7ac0*/  IMAD.MOV.U32 R28, RZ, RZ, R18 ;  /* 0x000000ffff1c7224 */ /* 0x000fe200078e0012 */
[----:B------:R-:W-:Y:S01]  /*7ad0*/  ISETP.NE.U32.AND P0, PT, RZ, UR4, PT ;  /* 0x00000004ff007c0c */ /* 0x000fe2000bf05070 */
[----:B------:R-:W1:Y:S01]  /*7ae0*/  LDC R9, c[0x0][0x430] ;  /* 0x00010c00ff097b82 */ /* 0x000e620000000800 */
[----:B------:R-:W2:Y:S01]  /*7af0*/  S2R R19, SR_TID.X ;  /* 0x0000000000137919 */ /* 0x000ea20000002100 */
[----:B------:R-:W-:Y:S01]  /*7b00*/  USHF.L.U32 UR44, UR42, 0x7, URZ ;  /* 0x000000072a2c7899 */ /* 0x000fe2000800063f */
[----:B------:R-:W-:Y:S01]  /*7b10*/  ISETP.NE.AND.EX P0, PT, RZ, UR5, PT, P0 ;  /* 0x00000005ff007c0c */ /* 0x000fe2000bf05300 */
[----:B------:R-:W-:-:S12]  /*7b20*/  ULDC UR4, c[0x0][0xc44] ;  /* 0x0003110000047ab9 */ /* 0x000fd80000000800 */
[----:B------:R-:W3:Y:S02]  /*7b30*/  @P0 LDC.64 R2, c[0x0][0x9f8] ;  /* 0x00027e00ff020b82 */ /* 0x000ee40000000a00 */
[----:B---3--:R-:W-:-:S05]  /*7b40*/  @P0 IMAD.WIDE R2, R18, 0x4, R2 ;  /* 0x0000000412020825 */ /* 0x008fca00078e0202 */
[----:B------:R3:W4:Y:S01]  /*7b50*/  @P0 LDG.E R28, desc[UR50][R2.64] ;  /* 0x00000032021c0981 */ /* 0x000722000c1e1900 */
[----:B-1----:R-:W-:Y:S02]  /*7b60*/  ISETP.NE.AND P1, PT, R9, 0x1, PT ;  /* 0x000000010900780c */ /* 0x002fe40003f25270 */
[----:B--2---:R-:W-:Y:S01]  /*7b70*/  SHF.R.U32.HI R16, RZ, 0x3, R19 ;  /* 0x00000003ff107819 */ /* 0x004fe20000011613 */
[----:B------:R-:W-:Y:S01]  /*7b80*/  IMAD.SHL.U32 R19, R19, 0x10, RZ ;  /* 0x0000001013137824 */ /* 0x000fe200078e00ff */
[----:B------:R-:W-:Y:S02]  /*7b90*/  LOP3.LUT R25, R25, 0xfffffff7, RZ, 0xc0, !PT ;  /* 0xfffffff719197812 */ /* 0x000fe400078ec0ff */
[----:B------:R-:W-:Y:S02]  /*7ba0*/  LOP3.LUT R16, R16, 0xf, RZ, 0xc0, !PT ;  /* 0x0000000f10107812 */ /* 0x000fe400078ec0ff */
[----:B------:R-:W-:-:S04]  /*7bb0*/  LOP3.LUT R19, R19, 0x70, RZ, 0xc0, !PT ;  /* 0x0000007013137812 */ /* 0x000fc800078ec0ff */
[----:B------:R-:W-:Y:S01]  /*7bc0*/  LOP3.LUT R16, R16, UR44, R19, 0xfe, !PT ;  /* 0x0000002c10107c12 */ /* 0x000fe2000f8efe13 */
[----:B------:R-:W1:Y:S01]  /*7bd0*/  @P1 LDC R5, c[0x0][0x434] ;  /* 0x00010d00ff051b82 */ /* 0x000e620000000800 */
[----:B------:R-:W-:Y:S02]  /*7be0*/  @P1 LOP3.LUT R25, R25, 0x8, RZ, 0xfc, !PT ;  /* 0x0000000819191812 */ /* 0x000fe400078efcff */
[C---:B------:R-:W-:Y:S02]  /*7bf0*/  ISETP.GE.AND P0, PT, R16.reuse, UR36, PT ;  /* 0x0000002410007c0c */ /* 0x040fe4000bf06270 */
[----:B------:R-:W-:-:S03]  /*7c00*/  IADD3 R0, R16, R17, RZ ;  /* 0x0000001110007210 */ /* 0x000fc60007ffe0ff */
[----:B------:R-:W2:Y:S02]  /*7c10*/  @P1 LDC R7, c[0x0][0x438] ;  /* 0x00010e00ff071b82 */ /* 0x000ea40000000800 */
[----:B------:R-:W-:Y:S02]  /*7c20*/  IMAD.MOV.U32 R8, RZ, RZ, R0 ;  /* 0x000000ffff087224 */ /* 0x000fe400078e0000 */
[----:B-1----:R-:W-:-:S05]  /*7c30*/  @P1 IMAD.HI.U32 R4, R0, R5, RZ ;  /* 0x0000000500041227 */ /* 0x002fca00078e00ff */
[----:B--2---:R-:W-:Y:S02]  /*7c40*/  @P1 SHF.R.U32.HI R8, RZ, R7, R4 ;  /* 0x00000007ff081219 */ /* 0x004fe40000011604 */
[----:B------:R-:W1:Y:S02]  /*7c50*/  @!P0 LDC.64 R4, c[0x0][0x428] ;  /* 0x00010a00ff048b82 */ /* 0x000e640000000a00 */
[--C-:B---3--:R-:W-:Y:S01]  /*7c60*/  @!P0 SHF.R.S32.HI R3, RZ, 0x1f, R8.reuse ;  /* 0x0000001fff038819 */ /* 0x108fe20000011408 */
[----:B------:R-:W-:-:S05]  /*7c70*/  @!P0 IMAD.MOV.U32 R2, RZ, RZ, R8 ;  /* 0x000000ffff028224 */ /* 0x000fca00078e0008 */
[----:B------:R-:W2:Y:S01]  /*7c80*/  @!P0 LDC.64 R6, c[0x0][0x418] ;  /* 0x00010600ff068b82 */ /* 0x000ea20000000a00 */
[----:B----4-:R-:W-:Y:S01]  /*7c90*/  SHF.R.S32.HI R10, RZ, 0x1f, R28 ;  /* 0x0000001fff0a7819 */ /* 0x010fe2000001141c */
[----:B-1----:R-:W-:-:S04]  /*7ca0*/  @!P0 IMAD.WIDE.U32 R2, R28, R4, R2 ;  /* 0x000000041c028225 */ /* 0x002fc800078e0002 */
[----:B------:R-:W-:Y:S01]  /*7cb0*/  @!P0 IMAD R4, R10, R4, RZ ;  /* 0x000000040a048224 */ /* 0x000fe200078e02ff */
[----:B--2---:R-:W-:Y:S01]  /*7cc0*/  @!P0 LEA R6, P1, R2, R6, 0x2 ;  /* 0x0000000602068211 */ /* 0x004fe200078210ff */
[----:B------:R1:W-:Y:S02]  /*7cd0*/  STL [R1], R10 ;  /* 0x0000000a01007387 */ /* 0x0003e40000100800 */
[----:B------:R-:W-:Y:S01]  /*7ce0*/  @!P0 IMAD R5, R28, R5, R4 ;  /* 0x000000051c058224 */ /* 0x000fe200078e0204 */
[----:B------:R-:W-:-:S03]  /*7cf0*/  MOV R4, RZ ;  /* 0x000000ff00047202 */ /* 0x000fc60000000f00 */
[----:B------:R-:W-:-:S05]  /*7d00*/  @!P0 IMAD.IADD R3, R3, 0x1, R5 ;  /* 0x0000000103038824 */ /* 0x000fca00078e0205 */
[----:B------:R-:W-:-:S05]  /*7d10*/  @!P0 LEA.HI.X R7, R2, R7, R3, 0x2, P1 ;  /* 0x0000000702078211 */ /* 0x000fca00008f1403 */
[----:B------:R1:W5:Y:S01]  /*7d20*/  @!P0 LDG.E R4, desc[UR50][R6.64] ;  /* 0x0000003206048981 */ /* 0x000362000c1e1900 */
[----:B------:R-:W-:Y:S01]  /*7d30*/  IMAD.U32 R2, RZ, RZ, UR41 ;  /* 0x00000029ff027e24 */ /* 0x000fe2000f8e00ff */
[----:B------:R-:W-:Y:S01]  /*7d40*/  UMOV UR5, 0xffffffff ;  /* 0xffffffff00057882 */ /* 0x000fe20000000000 */
[----:B------:R-:W-:Y:S01]  /*7d50*/  IMAD.MOV R5, RZ, RZ, -R8 ;  /* 0x000000ffff057224 */ /* 0x000fe200078e0a08 */
[----:B------:R-:W-:Y:S02]  /*7d60*/  LOP3.LUT R25, R25, 0xfffffffb, RZ, 0xc0, !PT ;  /* 0xfffffffb19197812 */ /* 0x000fe400078ec0ff */
[----:B------:R-:W-:Y:S01]  /*7d70*/  ISETP.NE.AND P2, PT, R2, 0x3, PT ;  /* 0x000000030200780c */ /* 0x000fe20003f45270 */
[----:B------:R-:W-:Y:S02]  /*7d80*/  IMAD R5, R9, R5, R0 ;  /* 0x0000000509057224 */ /* 0x000fe400078e0200 */
[----:B------:R-:W-:-:S04]  /*7d90*/  IMAD.MOV R0, RZ, RZ, -R18 ;  /* 0x000000ffff007224 */ /* 0x000fc800078e0a12 */
[----:B------:R-:W-:-:S06]  /*7da0*/  IMAD R19, R0, UR4, R23 ;  /* 0x0000000400137c24 */ /* 0x000fcc000f8e0217 */
[----:B------:R-:W-:Y:S01]  /*7db0*/  @P2 LOP3.LUT R25, R25, 0x4, RZ, 0xfc, !PT ;  /* 0x0000000419192812 */ /* 0x000fe200078efcff */
[----:B-1----:R-:W-:Y:S06]  /*7dc0*/  BRA.DIV UR5, `(.L_x_36) ;  /* 0x0000003205bc7947 */ /* 0x002fec000b800000 */
.L_x_84:
[----:B------:R-:W-:Y:S01]  /*7dd0*/  SHF.R.S32.HI R27, RZ, 0x1f, R19 ;  /* 0x0000001fff1b7819 */ /* 0x000fe20000011413 */
[----:B------:R-:W-:Y:S06]  /*7de0*/  @!P2 BRA `(.L_x_37) ;  /* 0x000000000004a947 */ /* 0x000fec0003800000 */
[----:B------:R-:W-:Y:S01]  /*7df0*/  BPT.TRAP 0x1 ;  /* 0x000000040000795c */ /* 0x000fe20000300000 */
.L_x_37:
[----:B------:R-:W-:Y:S01]  /*7e00*/  SHF.R.S32.HI R7, RZ, 0x1f, R5 ;  /* 0x0000001fff077819 */ /* 0x000fe20000011405 */
[----:B------:R-:W-:Y:S01]  /*7e10*/  ULDC.64 UR4, c[0x0][0x328] ;  /* 0x0000ca0000047ab9 */ /* 0x000fe20000000a00 */
[----:B-----5:R-:W-:Y:S01]  /*7e20*/  SHF.R.S32.HI R6, RZ, 0x1f, R4 ;  /* 0x0000001fff067819 */ /* 0x020fe20000011404 */
[----:B------:R-:W-:Y:S01]  /*7e30*/  IMAD.WIDE.U32 R2, R5, UR4, RZ ;  /* 0x0000000405027c25 */ /* 0x000fe2000f8e00ff */
[----:B------:R-:W-:Y:S03]  /*7e40*/  BSSY B0, `(.L_x_38) ;  /* 0x0000015000007945 */ /* 0x000fe60003800000 */
[----:B------:R-:W-:-:S04]  /*7e50*/  IMAD R0, R7, UR4, RZ ;  /* 0x0000000407007c24 */ /* 0x000fc8000f8e02ff */
[----:B------:R-:W-:Y:S01]  /*7e60*/  IMAD R9, R5, UR5, R0 ;  /* 0x0000000505097c24 */ /* 0x000fe2000f8e0200 */
[----:B------:R-:W-:Y:S02]  /*7e70*/  ULDC.64 UR4, c[0x0][0x338] ;  /* 0x0000ce0000047ab9 */ /* 0x000fe40000000a00 */
[----:B------:R-:W-:Y:S02]  /*7e80*/  IMAD R0, R6, UR4, RZ ;  /* 0x0000000406007c24 */ /* 0x000fe4000f8e02ff */
[----:B------:R-:W-:Y:S02]  /*7e90*/  IADD3 R3, R3, R9, RZ ;  /* 0x0000000903037210 */ /* 0x000fe40007ffe0ff */
[C---:B------:R-:W-:Y:S02]  /*7ea0*/  IMAD R0, R4.reuse, UR5, R0 ;  /* 0x0000000504007c24 */ /* 0x040fe4000f8e0200 */
[----:B------:R-:W-:Y:S01]  /*7eb0*/  IMAD.WIDE.U32 R2, R4, UR4, R2 ;  /* 0x0000000404027c25 */ /* 0x000fe2000f8e0002 */
[----:B------:R-:W-:-:S03]  /*7ec0*/  ULDC.64 UR4, c[0x0][0x330] ;  /* 0x0000cc0000047ab9 */ /* 0x000fc60000000a00 */
[----:B------:R-:W-:Y:S02]  /*7ed0*/  IMAD.IADD R3, R3, 0x1, R0 ;  /* 0x0000000103037824 */ /* 0x000fe400078e0200 */
[----:B------:R-:W-:Y:S02]  /*7ee0*/  IMAD R0, R27, UR4, RZ ;  /* 0x000000041b007c24 */ /* 0x000fe4000f8e02ff */
[----:B------:R-:W-:-:S04]  /*7ef0*/  IMAD.WIDE.U32 R2, R19, UR4, R2 ;  /* 0x0000000413027c25 */ /* 0x000fc8000f8e0002 */
[----:B------:R-:W-:Y:S01]  /*7f00*/  IMAD R0, R19, UR5, R0 ;  /* 0x0000000513007c24 */ /* 0x000fe2000f8e0200 */
[----:B------:R-:W-:Y:S02]  /*7f10*/  ULDC.64 UR4, c[0x0][0x318] ;  /* 0x0000c60000047ab9 */ /* 0x000fe40000000a00 */
[----:B------:R-:W-:Y:S01]  /*7f20*/  LEA R16, P0, R2, UR4, 0x1 ;  /* 0x0000000402107c11 */ /* 0x000fe2000f8008ff */
[----:B------:R-:W-:-:S05]  /*7f30*/  IMAD.IADD R0, R3, 0x1, R0 ;  /* 0x0000000103007824 */ /* 0x000fca00078e0200 */
[----:B0-----:R-:W-:Y:S02]  /*7f40*/  LEA.HI.X R17, R2, UR5, R0, 0x1, P0 ;  /* 0x0000000502117c11 */ /* 0x001fe400080f0c00 */
[----:B------:R-:W-:Y:S02]  /*7f50*/  LEA R0, R22, UR38, 0x3 ;  /* 0x0000002616007c11 */ /* 0x000fe4000f8e18ff */
[----:B------:R-:W-:-:S04]  /*7f60*/  SHF.L.U32 R2, R24, 0x1f, RZ ;  /* 0x0000001f18027819 */ /* 0x000fc800000006ff */
[----:B------:R-:W0:Y:S02]  /*7f70*/  SYNCS.PHASECHK.TRANS64.TRYWAIT P0, [R0+URZ+0x16840], R2 ;  /* 0x01684002000075a7 */ /* 0x000e24000800017f */
[----:B0-----:R-:W-:Y:S05]  /*7f80*/  @!P0 BRA `(.L_x_39) ;  /* 0x0000003000808947 */ /* 0x001fea0003800000 */
.L_x_85:
[----:B------:R-:W-:Y:S05]  /*7f90*/  BSYNC B0 ;  /* 0x0000000000007941 */ /* 0x000fea0003800000 */
.L_x_38:
[----:B------:R-:W1:Y:S01]  /*7fa0*/  S2R R9, SR_TID.X ;  /* 0x0000000000097919 */ /* 0x000e620000002100 */
[----:B------:R-:W-:Y:S01]  /*7fb0*/  ULDC.64 UR4, c[0x0][0x300] ;  /* 0x0000c00000047ab9 */ /* 0x000fe20000000a00 */
[----:B------:R-:W-:Y:S01]  /*7fc0*/  USHF.L.U32 UR6, UR42, 0x7, URZ ;  /* 0x000000072a067899 */ /* 0x000fe2000800063f */
[----:B------:R-:W-:Y:S01]  /*7fd0*/  IMAD R7, R7, UR4, RZ ;  /* 0x0000000407077c24 */ /* 0x000fe2000f8e02ff */
[----:B------:R-:W-:Y:S01]  /*7fe0*/  LOP3.LUT P2, RZ, R25, 0x1, RZ, 0xc0, !PT ;  /* 0x0000000119ff7812 */ /* 0x000fe2000784c0ff */
[----:B0-----:R-:W-:-:S04]  /*7ff0*/  IMAD.WIDE.U32 R2, R5, UR4, RZ ;  /* 0x0000000405027c25 */ /* 0x001fc8000f8e00ff */
[----:B------:R-:W-:Y:S01]  /*8000*/  IMAD R7, R5, UR5, R7 ;  /* 0x0000000505077c24 */ /* 0x000fe2000f8e0207 */
[----:B------:R-:W-:Y:S02]  /*8010*/  ULDC.64 UR4, c[0x0][0x310] ;  /* 0x0000c40000047ab9 */ /* 0x000fe40000000a00 */
[----:B------:R-:W-:Y:S02]  /*8020*/  IMAD R6, R6, UR4, RZ ;  /* 0x0000000406067c24 */ /* 0x000fe4000f8e02ff */
[----:B------:R-:W-:Y:S02]  /*8030*/  IMAD.IADD R3, R3, 0x1, R7 ;  /* 0x0000000103037824 */ /* 0x000fe400078e0207 */
[C---:B------:R-:W-:Y:S02]  /*8040*/  IMAD R5, R4.reuse, UR5, R6 ;  /* 0x0000000504057c24 */ /* 0x040fe4000f8e0206 */
[----:B------:R-:W-:Y:S01]  /*8050*/  IMAD.WIDE.U32 R2, R4, UR4, R2 ;  /* 0x0000000404027c25 */ /* 0x000fe2000f8e0002 */
[----:B------:R-:W-:-:S03]  /*8060*/  ULDC.64 UR4, c[0x0][0x308] ;  /* 0x0000c20000047ab9 */ /* 0x000fc60000000a00 */
[----:B------:R-:W-:Y:S01]  /*8070*/  IMAD R4, R27, UR4, RZ ;  /* 0x000000041b047c24 */ /* 0x000fe2000f8e02ff */
[----:B------:R-:W-:Y:S01]  /*8080*/  IADD3 R3, R3, R5, RZ ;  /* 0x0000000503037210 */ /* 0x000fe20007ffe0ff */
[----:B------:R-:W-:Y:S02]  /*8090*/  IMAD R6, R22, 0x2000, R29 ;  /* 0x0000200016067824 */ /* 0x000fe400078e021d */
[C---:B------:R-:W-:Y:S02]  /*80a0*/  IMAD R4, R19.reuse, UR5, R4 ;  /* 0x0000000513047c24 */ /* 0x040fe4000f8e0204 */
[----:B------:R-:W-:Y:S01]  /*80b0*/  IMAD.WIDE.U32 R2, R19, UR4, R2 ;  /* 0x0000000413027c25 */ /* 0x000fe2000f8e0002 */
[----:B------:R-:W-:-:S03]  /*80c0*/  ULDC.64 UR4, c[0x0][0x2e8] ;  /* 0x0000ba0000047ab9 */ /* 0x000fc60000000a00 */
[----:B------:R-:W-:Y:S01]  /*80d0*/  IMAD.IADD R5, R3, 0x1, R4 ;  /* 0x0000000103057824 */ /* 0x000fe200078e0204 */
[----:B-1----:R-:W-:Y:S01]  /*80e0*/  SHF.R.U32.HI R10, RZ, 0x3, R9 ;  /* 0x00000003ff0a7819 */ /* 0x002fe20000011609 */
[----:B------:R-:W-:Y:S01]  /*80f0*/  IMAD.SHL.U32 R8, R9, 0x8, RZ ;  /* 0x0000000809087824 */ /* 0x000fe200078e00ff */
[----:B------:R-:W-:Y:S01]  /*8100*/  LEA R4, P0, R2, UR4, 0x1 ;  /* 0x0000000402047c11 */ /* 0x000fe2000f8008ff */
[----:B------:R-:W-:Y:S01]  /*8110*/  UMOV UR4, 0xffffffff ;  /* 0xffffffff00047882 */ /* 0x000fe20000000000 */
[----:B------:R-:W-:Y:S02]  /*8120*/  LOP3.LUT R10, R10, 0xf, RZ, 0xc0, !PT ;  /* 0x0000000f0a0a7812 */ /* 0x000fe400078ec0ff */
[----:B------:R-:W-:Y:S02]  /*8130*/  MOV R9, UR6 ;  /* 0x0000000600097c02 */ /* 0x000fe40008000f00 */
[----:B------:R-:W-:Y:S02]  /*8140*/  LEA.HI.X R5, R2, UR5, R5, 0x1, P0 ;  /* 0x0000000502057c11 */ /* 0x000fe400080f0c05 */
[----:B------:R-:W-:-:S02]  /*8150*/  LOP3.LUT R8, R8, 0x38, RZ, 0xc0, !PT ;  /* 0x0000003808087812 */ /* 0x000fc400078ec0ff */
[----:B------:R-:W-:Y:S01]  /*8160*/  IADD3 R9, -R10, UR36, -R9 ;  /* 0x000000240a097c10 */ /* 0x000fe2000fffe909 */
[----:B------:R-:W-:Y:S06]  /*8170*/  BRA.DIV UR4, `(.L_x_40) ;  /* 0x0000003204187947 */ /* 0x000fec000b800000 */
[----:B------:R-:W0:Y:S01]  /*8180*/  SHFL.IDX PT, R3, R4, RZ, 0x181f ;  /* 0x00181fff04037589 */ /* 0x000e2200000e0000 */
[----:B------:R-:W-:-:S03]  /*8190*/  ISETP.GE.AND P1, PT, R9, 0x1, PT ;  /* 0x000000010900780c */ /* 0x000fc60003f26270 */
[----:B------:R-:W1:Y:S04]  /*81a0*/  SHFL.IDX PT, R2, R5, RZ, 0x181f ;  /* 0x00181fff05027589 */ /* 0x000e6800000e0000 */
[----:B------:R-:W-:Y:S06]  /*81b0*/  SHFL.IDX PT, R14, R4, 0x7, 0x181f ;  /* 0x00f81f00040e7f89 */ /* 0x000fec00000e0000 */
[----:B------:R-:W-:-:S02]  /*81c0*/  @P1 LEA R7, R6, UR38, 0x1 ;  /* 0x0000002606071c11 */ /* 0x000fc4000f8e08ff */
[----:B0-----:R-:W-:-:S05]  /*81d0*/  @P1 LEA R3, P0, R8, R3, 0x1 ;  /* 0x0000000308031211 */ /* 0x001fca00078008ff */
[----:B-1----:R-:W-:-:S05]  /*81e0*/  @P1 IMAD.X R2, RZ, RZ, R2, P0 ;  /* 0x000000ffff021224 */ /* 0x002fca00000e0602 */
[----:B------:R-:W-:-:S04]  /*81f0*/  @P1 LOP3.LUT R3, R3, R2, RZ, 0x3c, !PT ;  /* 0x0000000203031212 */ /* 0x000fc800078e3cff */
[----:B------:R-:W-:-:S04]  /*8200*/  @P1 LOP3.LUT R2, R3, R2, RZ, 0x3c, !PT ;  /* 0x0000000203021212 */ /* 0x000fc800078e3cff */
[----:B------:R-:W-:-:S05]  /*8210*/  @P1 LOP3.LUT R3, R3, R2, RZ, 0x3c, !PT ;  /* 0x0000000203031212 */ /* 0x000fca00078e3cff */
[----:B------:R0:W-:Y:S01]  /*8220*/  @P1 LDGSTS.E.BYPASS.LTC128B.128 [R7+0xe400], desc[UR50][R2.64], !P2 ;  /* 0x0e40000002071fae */ /* 0x0001e2000d101d72 */
[----:B------:R-:W-:-:S03]  /*8230*/  ISETP.GE.AND P1, PT, R9, 0x11, PT ;  /* 0x000000110900780c */ /* 0x000fc60003f26270 */
[----:B0-----:R-:W0:Y:S10]  /*8240*/  SHFL.IDX PT, R3, R4, 0x1, 0x181f ;  /* 0x00381f0004037f89 */ /* 0x001e3400000e0000 */
[----:B------:R-:W-:Y:S01]  /*8250*/  @P1 LEA R7, R6, UR38, 0x1 ;  /* 0x0000002606071c11 */ /* 0x000fe2000f8e08ff */
[----:B------:R-:W1:Y:S01]  /*8260*/  SHFL.IDX PT, R2, R5, 0x1, 0x181f ;  /* 0x00381f0005027f89 */ /* 0x000e6200000e0000 */
        /* <DEDUP_REMOVED lines=20> */
[----:B0-----:R-:W-:-:S04]  /*83b0*/  @P1 LEA R3, P0, R8, R3, 0x1 ;  /* 0x0000000308031211 */ /* 0x001fc800078008ff */
[----:B-1----:R-:W-:-:S04]  /*83c0*/  @P1 IADD3.X R2, RZ, R2, RZ, P0, !PT ;  /* 0x00000002ff021210 */ /* 0x002fc800007fe4ff */
        /* <DEDUP_REMOVED lines=27> */
[----:B------:R-:W1:Y:S04]  /*8580*/  SHFL.IDX PT, R2, R5, 0x6, 0x181f ;  /* 0x00d81f0005027f89 */ /* 0x000e6800000e0000 */
[----:B------:R-:W2:Y:S01]  /*8590*/  SHFL.IDX PT, R5, R5, 0x7, 0x181f ;  /* 0x00f81f0005057f89 */ /* 0x000ea200000e0000 */
[----:B0-----:R-:W-:-:S05]  /*85a0*/  @P1 LEA R3, P0, R8, R3, 0x1 ;  /* 0x0000000308031211 */ /* 0x001fca00078008ff */
[----:B-1----:R-:W-:-:S05]  /*85b0*/  @P1 IMAD.X R2, RZ, RZ, R2, P0 ;  /* 0x000000ffff021224 */ /* 0x002fca00000e0602 */
[----:B------:R-:W-:-:S04]  /*85c0*/  @P1 LOP3.LUT R3, R3, R2, RZ, 0x3c, !PT ;  /* 0x0000000203031212 */ /* 0x000fc800078e3cff */
[----:B------:R-:W-:-:S04]  /*85d0*/  @P1 LOP3.LUT R2, R3, R2, RZ, 0x3c, !PT ;  /* 0x0000000203021212 */ /* 0x000fc800078e3cff */
[----:B------:R-:W-:-:S05]  /*85e0*/  @P1 LOP3.LUT R3, R3, R2, RZ, 0x3c, !PT ;  /* 0x0000000203031212 */ /* 0x000fca00078e3cff */
[----:B--2---:R0:W-:Y:S02]  /*85f0*/  @P1 LDGSTS.E.BYPASS.LTC128B.128 [R7+0x11400], desc[UR50][R2.64], !P2 ;  /* 0x1140000002071fae */ /* 0x0041e4000d101d72 */
.L_x_103:
[----:B------:R-:W-:-:S13]  /*8600*/  ISETP.GE.AND P0, PT, R9, 0x71, PT ;  /* 0x000000710900780c */ /* 0x000fda0003f06270 */
[----:B0-----:R-:W-:-:S04]  /*8610*/  @P0 LEA R2, P1, R8, R14, 0x1 ;  /* 0x0000000e08020211 */ /* 0x001fc800078208ff */
[----:B------:R-:W-:Y:S02]  /*8620*/  @P0 IADD3.X R3, RZ, R5, RZ, P1, !PT ;  /* 0x00000005ff030210 */ /* 0x000fe40000ffe4ff */
[----:B------:R-:W-:-:S05]  /*8630*/  @P0 LEA R5, R6, UR38, 0x1 ;  /* 0x0000002606050c11 */ /* 0x000fca000f8e08ff */
[----:B------:R-:W-:Y:S01]  /*8640*/  @!PT LDS RZ, [RZ] ;  /* 0x00000000fffff984 */ /* 0x000fe20000000800 */
[----:B------:R-:W-:Y:S01]  /*8650*/  @!PT LDS RZ, [RZ] ;  /* 0x00000000fffff984 */ /* 0x000fe20000000800 */
[----:B------:R-:W-:Y:S01]  /*8660*/  @!PT LDS RZ, [RZ] ;  /* 0x00000000fffff984 */ /* 0x000fe20000000800 */
[----:B------:R0:W-:Y:S01]  /*8670*/  @P0 LDGSTS.E.BYPASS.LTC128B.128 [R5+0x11c00], desc[UR50][R2.64], !P2 ;  /* 0x11c0000002050fae */ /* 0x0001e2000d101d72 */
[----:B------:R-:W-:Y:S01]  /*8680*/  PLOP3.LUT P0, PT, PT, PT, PT, 0x80, 0x0 ;  /* 0x000000000000781c */ /* 0x000fe20003f0f070 */
[----:B------:R-:W-:-:S12]  /*8690*/  NOP ;  /* 0x0000000000007918 */ /* 0x000fd80000000000 */
.L_x_41:
[----:B------:R-:W-:Y:S02]  /*86a0*/  PLOP3.LUT P1, PT, P1, P0, PT, 0xa2, 0x0 ;  /* 0x000000000000781c */ /* 0x000fe40000f21472 */
[----:B------:R-:W-:-:S08]  /*86b0*/  @P0 R2UR P1, UR4, R0 ;  /* 0x00000000000402ca */ /* 0x000fd00000020000 */
[----:B------:R-:W-:-:S05]  /*86c0*/  @P0 PLOP3.LUT P0, PT, P1, PT, PT, 0x80, 0x0 ;  /* 0x000000000000081c */ /* 0x000fca0000f0f070 */
[----:B------:R-:W-:Y:S01]  /*86d0*/  @!P1 SYNCS.ARRIVE.TRANS64.RED.A0T1 RZ, [UR4+0x16830], RZ ;  /* 0x016830ffffff99a7 */ /* 0x000fe20008200404 */
[----:B------:R-:W-:Y:S07]  /*86e0*/  @!P1 ARRIVES.LDGSTSBAR.64.TRANSCNT [UR4+0x16830] ;  /* 0x01683000ff0099b0 */ /* 0x000fee0008000a84 */
[----:B------:R-:W-:Y:S05]  /*86f0*/  @P0 BRA.U.ANY `(.L_x_41) ;  /* 0xfffffffd00e80947 */ /* 0x000fea000393ffff */
[----:B------:R-:W-:Y:S01]  /*8700*/  NOP ;  /* 0x0000000000007918 */ /* 0x000fe20000000000 */
[----:B0-----:R-:W-:-:S05]  /*8710*/  IMAD.U32 R2, RZ, RZ, UR41 ;  /* 0x00000029ff027e24 */ /* 0x001fca000f8e00ff */
[----:B------:R-:W-:-:S13]  /*8720*/  ISETP.NE.AND P2, PT, R2, 0x3, PT ;  /* 0x000000030200780c */ /* 0x000fda0003f45270 */
[----:B------:R-:W-:Y:S05]  /*8730*/  @!P2 BRA `(.L_x_42) ;  /* 0x000000000004a947 */ /* 0x000fea0003800000 */
[----:B------:R-:W-:Y:S01]  /*8740*/  BPT.TRAP 0x1 ;  /* 0x000000040000795c */ /* 0x000fe20000300000 */
.L_x_42:
[----:B------:R0:W-:Y:S02]  /*8750*/  SYNCS.ARRIVE.TRANS64.A1T0 RZ, [R0+URZ+0x16830], RZ ;  /* 0x016830ff00ff79a7 */ /* 0x0001e4000810003f */
[----:B------:R-:W-:Y:S05]  /*8760*/  WARPSYNC.ALL ;  /* 0x0000000000007948 */ /* 0x000fea0003800000 */
[----:B------:R-:W-:-:S04]  /*8770*/  UIADD3 UR4, UR38, 0x8400, URZ ;  /* 0x0000840026047890 */ /* 0x000fc8000fffe03f */
[----:B------:R-:W-:Y:S01]  /*8780*/  ULOP3.LUT UP0, URZ, UR4, 0x3ff, URZ, 0xc0, !UPT ;  /* 0x000003ff043f7892 */ /* 0x000fe2000f80c03f */
[----:B------:R-:W-:Y:S05]  /*8790*/  BAR.SYNC.DEFER_BLOCKING 0x8, 0x200 ;  /* 0x0208000000007b1d */ /* 0x000fea0000010000 */
[----:B------:R-:W-:-:S13]  /*87a0*/  PLOP3.LUT P0, PT, PT, PT, UP0, 0x80, 0x0 ;  /* 0x000000000000781c */ /* 0x000fda0003f0f008 */
        /* <DEDUP_REMOVED lines=9> */
[----:B------:R-:W-:Y:S01]  /*8840*/  MOV R8, 0x70 ;  /* 0x0000007000087802 */ /* 0x000fe20000000f00 */
[----:B------:R-:W-:Y:S02]  /*8850*/  IMAD.U32 R7, RZ, RZ, UR9 ;  /* 0x00000009ff077e24 */ /* 0x000fe4000f8e00ff */
[----:B------:R-:W-:-:S02]  /*8860*/  IMAD.U32 R10, RZ, RZ, UR4 ;  /* 0x00000004ff0a7e24 */ /* 0x000fc4000f8e00ff */
[----:B------:R-:W-:Y:S02]  /*8870*/  IMAD.U32 R11, RZ, RZ, UR5 ;  /* 0x00000005ff0b7e24 */ /* 0x000fe4000f8e00ff */
[----:B------:R-:W-:Y:S02]  /*8880*/  IMAD.MOV.U32 R12, RZ, RZ, 0x1 ;  /* 0x00000001ff0c7424 */ /* 0x000fe400078e00ff */
[----:B------:R-:W-:-:S07]  /*8890*/  IMAD.MOV.U32 R13, RZ, RZ, RZ ;  /* 0x000000ffff0d7224 */ /* 0x000fce00078e00ff */
[----:B------:R-:W-:-:S07]  /*88a0*/  LEPC R20, `(.L_x_43) ;  /* 0x000000001014794e */ /* 0x000fce0000000000 */
[----:B01----:R-:W-:Y:S05]  /*88b0*/  CALL.ABS.NOINC R2 ;  /* 0x0000000002007343 */ /* 0x003fea0003c00000 */
.L_x_43:
[----:B------:R-:W2:Y:S01]  /*88c0*/  LDL R21, [R1+0x8] ;  /* 0x0000080001157983 */ /* 0x000ea20000100800 */
[----:B------:R-:W1:Y:S01]  /*88d0*/  LDC R10, c[0x0][0x448] ;  /* 0x00011200ff0a7b82 */ /* 0x000e620000000800 */
[----:B------:R-:W-:Y:S01]  /*88e0*/  ULDC.64 UR4, c[0x0][0x2d8] ;  /* 0x0000b60000047ab9 */ /* 0x000fe20000000a00 */
[----:B0-----:R-:W-:Y:S01]  /*88f0*/  SHF.R.S32.HI R0, RZ, 0x1f, R18 ;  /* 0x0000001fff007819 */ /* 0x001fe20000011412 */
[----:B------:R-:W0:Y:S01]  /*8900*/  S2R R26, SR_TID.X ;  /* 0x00000000001a7919 */ /* 0x000e220000002100 */
[----:B------:R-:W-:Y:S01]  /*8910*/  IMAD R4, R27, UR4, RZ ;  /* 0x000000041b047c24 */ /* 0x000fe2000f8e02ff */
[----:B------:R-:W-:Y:S01]  /*8920*/  ULDC.64 UR6, c[0x0][0x2c8] ;  /* 0x0000b20000067ab9 */ /* 0x000fe20000000a00 */
[----:B------:R-:W-:Y:S01]  /*8930*/  IMAD.WIDE.U32 R2, R19, UR4, RZ ;  /* 0x0000000413027c25 */ /* 0x000fe2000f8e00ff */
[----:B------:R-:W-:Y:S01]  /*8940*/  ULDC.64 UR8, c[0x0][0x280] ;  /* 0x0000a00000087ab9 */ /* 0x000fe20000000a00 */
[----:B------:R-:W3:Y:S01]  /*8950*/  S2R R11, SR_TID.X ;  /* 0x00000000000b7919 */ /* 0x000ee20000002100 */
[----:B------:R-:W-:Y:S01]  /*8960*/  LOP3.LUT P5, RZ, R25, 0x10, RZ, 0xc0, !PT ;  /* 0x0000001019ff7812 */ /* 0x000fe200078ac0ff */
[----:B------:R-:W-:Y:S01]  /*8970*/  IMAD R4, R19, UR5, R4 ;  /* 0x0000000513047c24 */ /* 0x000fe2000f8e0204 */
[----:B------:R-:W-:Y:S01]  /*8980*/  ULDC.64 UR4, c[0x0][0x2e0] ;  /* 0x0000b80000047ab9 */ /* 0x000fe20000000a00 */
[----:B------:R-:W-:-:S02]  /*8990*/  IMAD.MOV R6, RZ, RZ, -R23 ;  /* 0x000000ffff067224 */ /* 0x000fc400078e0a17 */
[----:B------:R-:W-:Y:S02]  /*89a0*/  IMAD.IADD R3, R3, 0x1, R4 ;  /* 0x0000000103037824 */ /* 0x000fe400078e0204 */
[----:B------:R-:W-:Y:S02]  /*89b0*/  IMAD R0, R0, UR4, RZ ;  /* 0x0000000400007c24 */ /* 0x000fe4000f8e02ff */
[----:B------:R-:W-:Y:S01]  /*89c0*/  IMAD.WIDE.U32 R2, R18, UR4, R2 ;  /* 0x0000000412027c25 */ /* 0x000fe2000f8e0002 */
[----:B------:R-:W-:-:S03]  /*89d0*/  ULDC UR4, c[0x0][0xc38] ;  /* 0x00030e0000047ab9 */ /* 0x000fc60000000800 */
[----:B------:R-:W-:Y:S01]  /*89e0*/  IMAD R0, R18, UR5, R0 ;  /* 0x0000000512007c24 */ /* 0x000fe2000f8e0200 */
[----:B------:R-:W-:Y:S02]  /*89f0*/  LEA R18, R29, UR38, 0x1 ;  /* 0x000000261d127c11 */ /* 0x000fe4000f8e08ff */
[----:B-1----:R-:W-:Y:S01]  /*8a00*/  ISETP.NE.AND P0, PT, R10, 0x1, PT ;  /* 0x000000010a00780c */ /* 0x002fe20003f05270 */
[----:B------:R-:W-:Y:S01]  /*8a10*/  IMAD.IADD R3, R3, 0x1, R0 ;  /* 0x0000000103037824 */ /* 0x000fe200078e0200 */
[----:B0-----:R-:W-:Y:S02]  /*8a20*/  SHF.R.U32.HI R20, RZ, 0x3, R26 ;  /* 0x00000003ff147819 */ /* 0x001fe4000001161a */
[----:B------:R-:W-:-:S09]  /*8a30*/  SHF.L.U32 R26, R26, 0x4, RZ ;  /* 0x000000041a1a7819 */ /* 0x000fd200000006ff */
[----:B------:R-:W0:Y:S01]  /*8a40*/  @P0 LDC R4, c[0x0][0x44c] ;  /* 0x00011300ff040b82 */ /* 0x000e220000000800 */
[----:B------:R-:W-:Y:S02]  /*8a50*/  LOP3.LUT R20, R20, 0xf, RZ, 0xc0, !PT ;  /* 0x0000000f14147812 */ /* 0x000fe400078ec0ff */
[----:B------:R-:W-:-:S04]  /*8a60*/  LOP3.LUT R26, R26, 0x70, RZ, 0xc0, !PT ;  /* 0x000000701a1a7812 */ /* 0x000fc800078ec0ff */
[----:B------:R-:W-:Y:S01]  /*8a70*/  LOP3.LUT R20, R20, R26, RZ, 0xfc, !PT ;  /* 0x0000001a14147212 */ /* 0x000fe200078efcff */
[----:B------:R-:W1:Y:S01]  /*8a80*/  @P0 LDC R5, c[0x0][0x450] ;  /* 0x00011400ff050b82 */ /* 0x000e620000000800 */
[----:B--2---:R-:W-:Y:S01]  /*8a90*/  IMAD R0, R6, UR4, R21 ;  /* 0x0000000406007c24 */ /* 0x004fe2000f8e0215 */
[----:B------:R-:W-:Y:S01]  /*8aa0*/  ULDC.64 UR4, c[0x0][0x2d0] ;  /* 0x0000b40000047ab9 */ /* 0x000fe20000000a00 */
[----:B---3--:R-:W-:Y:S02]  /*8ab0*/  SHF.R.U32.HI R21, RZ, 0x3, R11 ;  /* 0x00000003ff157819 */ /* 0x008fe4000001160b */
[----:B------:R-:W-:Y:S01]  /*8ac0*/  IMAD R6, R0, 0xc0, R20 ;  /* 0x000000c000067824 */ /* 0x000fe200078e0214 */
[----:B------:R-:W-:Y:S02]  /*8ad0*/  SHF.L.U32 R20, R11, 0x3, RZ ;  /* 0x000000030b147819 */ /* 0x000fe400000006ff */
[----:B------:R-:W-:Y:S01]  /*8ae0*/  LOP3.LUT R21, R21, 0xf, RZ, 0xc0, !PT ;  /* 0x0000000f15157812 */ /* 0x000fe200078ec0ff */
[----:B0-----:R-:W-:Y:S01]  /*8af0*/  @P0 IMAD.HI.U32 R7, R6, R4, RZ ;  /* 0x0000000406070227 */ /* 0x001fe200078e00ff */
[----:B------:R-:W-:-:S03]  /*8b00*/  LOP3.LUT R20, R20, 0x38, RZ, 0xc0, !PT ;  /* 0x0000003814147812 */ /* 0x000fc600078ec0ff */
[----:B------:R-:W-:Y:S01]  /*8b10*/  IMAD.MOV.U32 R4, RZ, RZ, R6 ;  /* 0x000000ffff047224 */ /* 0x000fe200078e0006 */
[----:B-1----:R-:W-:-:S04]  /*8b20*/  @P0 SHF.R.U32.HI R4, RZ, R5, R7 ;  /* 0x00000005ff040219 */ /* 0x002fc80000011607 */
[----:B------:R-:W-:Y:S02]  /*8b30*/  SHF.R.S32.HI R5, RZ, 0x1f, R4 ;  /* 0x0000001fff057819 */ /* 0x000fe40000011404 */
[----:B------:R-:W-:-:S03]  /*8b40*/  IADD3 R7, -R4, RZ, RZ ;  /* 0x000000ff04077210 */ /* 0x000fc60007ffe1ff */
[----:B------:R-:W-:Y:S02]  /*8b50*/  IMAD R5, R5, UR4, RZ ;  /* 0x0000000405057c24 */ /* 0x000fe4000f8e02ff */
[----:B------:R-:W-:Y:S02]  /*8b60*/  IMAD R7, R10, R7, R6 ;  /* 0x000000070a077224 */ /* 0x000fe400078e0206 */
[C---:B------:R-:W-:Y:S02]  /*8b70*/  IMAD R8, R4.reuse, UR5, R5 ;  /* 0x0000000504087c24 */ /* 0x040fe4000f8e0205 */
[----:B------:R-:W-:-:S04]  /*8b80*/  IMAD.WIDE.U32 R4, R4, UR4, R2 ;  /* 0x0000000404047c25 */ /* 0x000fc8000f8e0002 */
[----:B------:R-:W-:Y:S01]  /*8b90*/  IMAD.IADD R5, R5, 0x1, R8 ;  /* 0x0000000105057824 */ /* 0x000fe200078e0208 */
[----:B------:R-:W-:Y:S01]  /*8ba0*/  SHF.R.S32.HI R8, RZ, 0x1f, R7 ;  /* 0x0000001fff087819 */ /* 0x000fe20000011407 */
[----:B------:R-:W-:Y:S02]  /*8bb0*/  VIADD R6, R6, 0x80 ;  /* 0x0000008006067836 */ /* 0x000fe40000000000 */
[----:B------:R-:W-:-:S04]  /*8bc0*/  IMAD.WIDE.U32 R4, R7, UR6, R4 ;  /* 0x0000000607047c25 */ /* 0x000fc8000f8e0004 */
[----:B------:R-:W-:-:S04]  /*8bd0*/  IMAD R8, R8, UR6, RZ ;  /* 0x0000000608087c24 */ /* 0x000fc8000f8e02ff */
[----:B------:R-:W-:Y:S02]  /*8be0*/  IMAD R7, R7, UR7, R8 ;  /* 0x0000000707077c24 */ /* 0x000fe4000f8e0208 */
[----:B------:R-:W0:Y:S02]  /*8bf0*/  @P0 LDC R8, c[0x0][0x450] ;  /* 0x00011400ff080b82 */ /* 0x000e240000000800 */
[----:B------:R-:W-:Y:S01]  /*8c00*/  IMAD.IADD R7, R5, 0x1, R7 ;  /* 0x0000000105077824 */ /* 0x000fe200078e0207 */
[----:B------:R-:W-:-:S04]  /*8c10*/  LEA R5, P1, R4, UR8, 0x1 ;  /* 0x0000000804057c11 */ /* 0x000fc8000f8208ff */
[----:B------:R-:W-:Y:S02]  /*8c20*/  LEA.HI.X R4, R4, UR9, R7, 0x1, P1 ;  /* 0x0000000904047c11 */ /* 0x000fe400088f0c07 */
[----:B------:R-:W1:Y:S02]  /*8c30*/  @P0 LDC R7, c[0x0][0x44c] ;  /* 0x00011300ff070b82 */ /* 0x000e640000000800 */
[----:B-1----:R-:W-:Y:S01]  /*8c40*/  @P0 IMAD.HI.U32 R9, R6, R7, RZ ;  /* 0x0000000706090227 */ /* 0x002fe200078e00ff */
[----:B------:R-:W-:-:S04]  /*8c50*/  MOV R7, R6 ;  /* 0x0000000600077202 */ /* 0x000fc80000000f00 */
[----:B0-----:R-:W-:-:S05]  /*8c60*/  @P0 SHF.R.U32.HI R7, RZ, R8, R9 ;  /* 0x00000008ff070219 */ /* 0x001fca0000011609 */
[----:B------:R-:W-:Y:S02]  /*8c70*/  IMAD.MOV R8, RZ, RZ, -R7 ;  /* 0x000000ffff087224 */ /* 0x000fe400078e0a07 */
[----:B------:R-:W-:-:S04]  /*8c80*/  IMAD.WIDE.U32 R2, R7, UR4, R2 ;  /* 0x0000000407027c25 */ /* 0x000fc8000f8e0002 */
[----:B------:R-:W-:Y:S01]  /*8c90*/  IMAD R6, R10, R8, R6 ;  /* 0x000000080a067224 */ /* 0x000fe200078e0206 */
[----:B------:R-:W-:-:S05]  /*8ca0*/  SHF.R.S32.HI R8, RZ, 0x1f, R7 ;  /* 0x0000001fff087819 */ /* 0x000fca0000011407 */
[----:B------:R-:W-:Y:S01]  /*8cb0*/  IMAD R8, R8, UR4, RZ ;  /* 0x0000000408087c24 */ /* 0x000fe2000f8e02ff */
[----:B------:R-:W-:-:S03]  /*8cc0*/  UMOV UR4, 0xffffffff ;  /* 0xffffffff00047882 */ /* 0x000fc60000000000 */
[----:B------:R-:W-:Y:S01]  /*8cd0*/  IMAD R8, R7, UR5, R8 ;  /* 0x0000000507087c24 */ /* 0x000fe2000f8e0208 */
[----:B------:R-:W-:-:S03]  /*8ce0*/  SHF.R.S32.HI R7, RZ, 0x1f, R6 ;  /* 0x0000001fff077819 */ /* 0x000fc60000011406 */
[----:B------:R-:W-:Y:S02]  /*8cf0*/  IMAD.IADD R3, R3, 0x1, R8 ;  /* 0x0000000103037824 */ /* 0x000fe400078e0208 */
[----:B------:R-:W-:Y:S02]  /*8d00*/  IMAD R7, R7, UR6, RZ ;  /* 0x0000000607077c24 */ /* 0x000fe4000f8e02ff */
[----:B------:R-:W-:-:S04]  /*8d10*/  IMAD.WIDE.U32 R2, R6, UR6, R2 ;  /* 0x0000000606027c25 */ /* 0x000fc8000f8e0002 */
[----:B------:R-:W-:Y:S01]  /*8d20*/  IMAD R7, R6, UR7, R7 ;  /* 0x0000000706077c24 */ /* 0x000fe2000f8e0207 */
[----:B------:R-:W-:-:S03]  /*8d30*/  LEA R6, P0, R2, UR8, 0x1 ;  /* 0x0000000802067c11 */ /* 0x000fc6000f8008ff */
[----:B------:R-:W-:-:S05]  /*8d40*/  IMAD.IADD R7, R3, 0x1, R7 ;  /* 0x0000000103077824 */ /* 0x000fca00078e0207 */
[----:B------:R-:W-:Y:S01]  /*8d50*/  LEA.HI.X R7, R2, UR9, R7, 0x1, P0 ;  /* 0x0000000902077c11 */ /* 0x000fe200080f0c07 */
[----:B------:R-:W-:Y:S06]  /*8d60*/  BRA.DIV UR4, `(.L_x_44) ;  /* 0x0000002e04cc7947 */ /* 0x000fec000b800000 */
[----:B------:R-:W0:Y:S01]  /*8d70*/  SHFL.IDX PT, R3, R5, RZ, 0x181f ;  /* 0x00181fff05037589 */ /* 0x000e2200000e0000 */
[----:B------:R-:W-:-:S03]  /*8d80*/  IMAD R0, R0, 0xc0, R21 ;  /* 0x000000c000007824 */ /* 0x000fc600078e0215 */
[----:B------:R-:W1:Y:S01]  /*8d90*/  SHFL.IDX PT, R2, R4, RZ, 0x181f ;  /* 0x00181fff04027589 */ /* 0x000e6200000e0000 */
[C---:B------:R-:W-:Y:S01]  /*8da0*/  VIADD R8, R0.reuse, 0x10 ;  /* 0x0000001000087836 */ /* 0x040fe20000000000 */
[----:B------:R-:W-:Y:S02]  /*8db0*/  ISETP.GE.AND P1, PT, R0, UR37, PT ;  /* 0x0000002500007c0c */ /* 0x000fe4000bf26270 */
[----:B------:R-:W-:Y:S11]  /*8dc0*/  SHFL.IDX PT, R14, R5, 0x7, 0x181f ;  /* 0x00f81f00050e7f89 */ /* 0x000ff600000e0000 */
[----:B0-----:R-:W-:-:S05]  /*8dd0*/  @!P1 LEA R3, P0, R20, R3, 0x1 ;  /* 0x0000000314039211 */ /* 0x001fca00078008ff */
[----:B-1----:R-:W-:Y:S01]  /*8de0*/  @!P1 IMAD.X R2, RZ, RZ, R2, P0 ;  /* 0x000000ffff029224 */ /* 0x002fe200000e0602 */
[----:B------:R-:W-:Y:S02]  /*8df0*/  ISETP.GE.AND P0, PT, R8, UR37, PT ;  /* 0x0000002508007c0c */ /* 0x000fe4000bf06270 */
[----:B------:R-:W-:Y:S02]  /*8e00*/  IADD3 R8, R0, 0x20, RZ ;  /* 0x0000002000087810 */ /* 0x000fe40007ffe0ff */
[----:B------:R-:W-:-:S04]  /*8e10*/  @!P1 LOP3.LUT R3, R3, R2, RZ, 0x3c, !PT ;  /* 0x0000000203039212 */ /* 0x000fc800078e3cff */
[----:B------:R-:W-:-:S04]  /*8e20*/  @!P1 LOP3.LUT R2, R3, R2, RZ, 0x3c, !PT ;  /* 0x0000000203029212 */ /* 0x000fc800078e3cff */
[----:B------:R-:W-:-:S05]  /*8e30*/  @!P1 LOP3.LUT R3, R3, R2, RZ, 0x3c, !PT ;  /* 0x0000000203039212 */ /* 0x000fca00078e3cff */
[----:B------:R0:W-:Y:S04]  /*8e40*/  @!P1 LDGSTS.E.BYPASS.LTC128B.128 [R18+0x8400], desc[UR50][R2.64], !P5 ;  /* 0x0840000002129fae */ /* 0x0001e8000e901d72 */
[----:B0-----:R-:W0:Y:S04]  /*8e50*/  SHFL.IDX PT, R3, R5, 0x1, 0x181f ;  /* 0x00381f0005037f89 */ /* 0x001e2800000e0000 */
[----:B------:R-:W1:Y:S01]  /*8e60*/  SHFL.IDX PT, R2, R4, 0x1, 0x181f ;  /* 0x00381f0004027f89 */ /* 0x000e6200000e0000 */
[----:B0-----:R-:W-:-:S05]  /*8e70*/  @!P0 LEA R3, P1, R20, R3, 0x1 ;  /* 0x0000000314038211 */ /* 0x001fca00078208ff */
[----:B-1----:R-:W-:-:S05]  /*8e80*/  @!P0 IMAD.X R2, RZ, RZ, R2, P1 ;  /* 0x000000ffff028224 */ /* 0x002fca00008e0602 */
[----:B------:R-:W-:-:S04]  /*8e90*/  @!P0 LOP3.LUT R3, R3, R2, RZ, 0x3c, !PT ;  /* 0x0000000203038212 */ /* 0x000fc800078e3cff */
[----:B------:R-:W-:-:S04]  /*8ea0*/  @!P0 LOP3.LUT R2, R3, R2, RZ, 0x3c, !PT ;  /* 0x0000000203028212 */ /* 0x000fc800078e3cff */
[----:B------:R-:W-:-:S05]  /*8eb0*/  @!P0 LOP3.LUT R3, R3, R2, RZ, 0x3c, !PT ;  /* 0x0000000203038212 */ /* 0x000fca00078e3cff */
[----:B------:R0:W-:Y:S01]  /*8ec0*/  @!P0 LDGSTS.E.BYPASS.LTC128B.128 [R18+0x8c00], desc[UR50][R2.64], !P5 ;  /* 0x08c0000002128fae */ /* 0x0001e2000e901d72 */
[----:B------:R-:W-:Y:S01]  /*8ed0*/  ISETP.GE.AND P0, PT, R8, UR37, PT ;  /* 0x0000002508007c0c */ /* 0x000fe2000bf06270 */
[----:B------:R-:W-:Y:S02]  /*8ee0*/  VIADD R8, R0, 0x30 ;  /* 0x0000003000087836 */ /* 0x000fe40000000000 */
[----:B0-----:R-:W0:Y:S04]  /*8ef0*/  SHFL.IDX PT, R3, R5, 0x2, 0x181f ;  /* 0x00581f0005037f89 */ /* 0x001e2800000e0000 */
[----:B------:R-:W1:Y:S06]  /*8f00*/  SHFL.IDX PT, R2, R4, 0x2, 0x181f ;  /* 0x00581f0004027f89 */ /* 0x000e6c00000e0000 */
[----:B0-----:R-:W-:-:S05]  /*8f10*/  @!P0 LEA R3, P1, R20, R3, 0x1 ;  /* 0x0000000314038211 */ /* 0x001fca00078208ff */
[----:B-1----:R-:W-:-:S05]  /*8f20*/  @!P0 IMAD.X R2, RZ, RZ, R2, P1 ;  /* 0x000000ffff028224 */ /* 0x002fca00008e0602 */
[----:B------:R-:W-:-:S04]  /*8f30*/  @!P0 LOP3.LUT R3, R3, R2, RZ, 0x3c, !PT ;  /* 0x0000000203038212 */ /* 0x000fc800078e3cff */
[----:B------:R-:W-:-:S04]  /*8f40*/  @!P0 LOP3.LUT R2, R3, R2, RZ, 0x3c, !PT ;  /* 0x0000000203028212 */ /* 0x000fc800078e3cff */
[----:B------:R-:W-:-:S05]  /*8f50*/  @!P0 LOP3.LUT R3, R3, R2, RZ, 0x3c, !PT ;  /* 0x0000000203038212 */ /* 0x000fca00078e3cff */
[----:B------:R0:W-:Y:S01]  /*8f60*/  @!P0 LDGSTS.E.BYPASS.LTC128B.128 [R18+0x9400], desc[UR50][R2.64], !P5 ;  /* 0x0940000002128fae */ /* 0x0001e2000e901d72 */
[----:B------:R-:W-:Y:S02]  /*8f70*/  ISETP.GE.AND P0, PT, R8, UR37, PT ;  /* 0x0000002508007c0c */ /* 0x000fe4000bf06270 */
[----:B------:R-:W-:Y:S01]  /*8f80*/  IADD3 R8, R0, 0x40, RZ ;  /* 0x0000004000087810 */ /* 0x000fe20007ffe0ff */
        /* <DEDUP_REMOVED lines=31> */
[----:B------:R-:W1:Y:S04]  /*9180*/  SHFL.IDX PT, R2, R4, 0x6, 0x181f ;  /* 0x00d81f0004027f89 */ /* 0x000e6800000e0000 */
[----:B------:R-:W2:Y:S02]  /*9190*/  SHFL.IDX PT, R4, R4, 0x7, 0x181f ;  /* 0x00f81f0004047f89 */ /* 0x000ea400000e0000 */
[----:B0-----:R-:W-:-:S05]  /*91a0*/  @!P0 LEA R3, P1, R20, R3, 0x1 ;  /* 0x0000000314038211 */ /* 0x001fca00078208ff */
[----:B-1----:R-:W-:-:S05]  /*91b0*/  @!P0 IMAD.X R2, RZ, RZ, R2, P1 ;  /* 0x000000ffff028224 */ /* 0x002fca00008e0602 */
[----:B------:R-:W-:-:S04]  /*91c0*/  @!P0 LOP3.LUT R3, R3, R2, RZ, 0x3c, !PT ;  /* 0x0000000203038212 */ /* 0x000fc800078e3cff */
[----:B------:R-:W-:-:S04]  /*91d0*/  @!P0 LOP3.LUT R2, R3, R2, RZ, 0x3c, !PT ;  /* 0x0000000203028212 */ /* 0x000fc800078e3cff */
[----:B------:R-:W-:-:S05]  /*91e0*/  @!P0 LOP3.LUT R3, R3, R2, RZ, 0x3c, !PT ;  /* 0x0000000203038212 */ /* 0x000fca00078e3cff */
[----:B------:R0:W-:Y:S01]  /*91f0*/  @!P0 LDGSTS.E.BYPASS.LTC128B.128 [R18+0xb400], desc[UR50][R2.64], !P5 ;  /* 0x0b40000002128fae */ /* 0x0001e2000e901d72 */
[----:B------:R-:W-:Y:S01]  /*9200*/  ISETP.GE.AND P0, PT, R8, UR37, PT ;  /* 0x0000002508007c0c */ /* 0x000fe2000bf06270 */
[----:B0-----:R-:W-:-:S12]  /*9210*/  VIADD R2, R0, 0x80 ;  /* 0x0000008000027836 */ /* 0x001fd80000000000 */
[----:B------:R-:W-:Y:S02]  /*9220*/  @!P0 LEA R3, P1, R20, R14, 0x1 ;  /* 0x0000000e14038211 */ /* 0x000fe400078208ff */
[----:B------:R-:W-:Y:S02]  /*9230*/  SHFL.IDX PT, R14, R6, 0x1, 0x181f ;  /* 0x00381f00060e7f89 */ /* 0x000fe400000e0000 */
[----:B--2---:R-:W-:Y:S02]  /*9240*/  @!P0 IADD3.X R8, RZ, R4, RZ, P1, !PT ;  /* 0x00000004ff088210 */ /* 0x004fe40000ffe4ff */
[----:B------:R-:W0:Y:S01]  /*9250*/  SHFL.IDX PT, R4, R6, RZ, 0x181f ;  /* 0x00181fff06047589 */ /* 0x000e2200000e0000 */
[----:B------:R-:W-:-:S03]  /*9260*/  ISETP.GE.AND P1, PT, R2, UR37, PT ;  /* 0x0000002502007c0c */ /* 0x000fc6000bf26270 */
[----:B------:R-:W1:Y:S10]  /*9270*/  SHFL.IDX PT, R2, R7, RZ, 0x181f ;  /* 0x00181fff07027589 */ /* 0x000e7400000e0000 */
[----:B0-----:R-:W-:-:S05]  /*9280*/  @!P1 LEA R4, P2, R20, R4, 0x1 ;  /* 0x0000000414049211 */ /* 0x001fca00078408ff */
[----:B-1----:R-:W-:Y:S02]  /*9290*/  @!P1 IMAD.X R5, RZ, RZ, R2, P2 ;  /* 0x000000ffff059224 */ /* 0x002fe400010e0602 */
[----:B------:R-:W-:Y:S02]  /*92a0*/  @!P0 IMAD.MOV.U32 R2, RZ, RZ, R3 ;  /* 0x000000ffff028224 */ /* 0x000fe400078e0003 */
[----:B------:R-:W-:-:S05]  /*92b0*/  @!P0 IMAD.MOV.U32 R3, RZ, RZ, R8 ;  /* 0x000000ffff038224 */ /* 0x000fca00078e0008 */
[----:B------:R0:W-:Y:S02]  /*92c0*/  @!P0 LDGSTS.E.BYPASS.LTC128B.128 [R18+0xbc00], desc[UR50][R2.64], !P5 ;  /* 0x0bc0000002128fae */ /* 0x0001e4000e901d72 */
[----:B0-----:R-:W-:Y:S01]  /*92d0*/  @!P1 MOV R2, R4 ;  /* 0x0000000400029202 */ /* 0x001fe20000000f00 */
[----:B------:R-:W-:Y:S02]  /*92e0*/  @!P1 IMAD.MOV.U32 R3, RZ, RZ, R5 ;  /* 0x000000ffff039224 */ /* 0x000fe400078e0005 */
[----:B------:R-:W-:-:S03]  /*92f0*/  VIADD R4, R0, 0x90 ;  /* 0x0000009000047836 */ /* 0x000fc60000000000 */
[----:B------:R0:W-:Y:S02]  /*9300*/  @!P1 LDGSTS.E.BYPASS.LTC128B.128 [R18+0xc400], desc[UR50][R2.64], !P5 ;  /* 0x0c40000002129fae */ /* 0x0001e4000e901d72 */
[----:B------:R-:W-:Y:S01]  /*9310*/  ISETP.GE.AND P0, PT, R4, UR37, PT ;  /* 0x0000002504007c0c */ /* 0x000fe2000bf06270 */
[----:B------:R-:W-:Y:S01]  /*9320*/  VIADD R4, R0, 0xa0 ;  /* 0x000000a000047836 */ /* 0x000fe20000000000 */
[----:B0-----:R-:W0:Y:S11]  /*9330*/  SHFL.IDX PT, R2, R7, 0x1, 0x181f ;  /* 0x00381f0007027f89 */ /* 0x001e3600000e0000 */
[----:B------:R-:W-:-:S05]  /*9340*/  @!P0 LEA R14, P1, R20, R14, 0x1 ;  /* 0x0000000e140e8211 */ /* 0x000fca00078208ff */
[----:B0-----:R-:W-:Y:S01]  /*9350*/  @!P0 IMAD.X R5, RZ, RZ, R2, P1 ;  /* 0x000000ffff058224 */ /* 0x001fe200008e0602 */
[----:B------:R-:W-:Y:S02]  /*9360*/  @!P0 MOV R2, R14 ;  /* 0x0000000e00028202 */ /* 0x000fe40000000f00 */
[----:B------:R-:W0:Y:S01]  /*9370*/  SHFL.IDX PT, R14, R6, 0x2, 0x181f ;  /* 0x00581f00060e7f89 */ /* 0x000e2200000e0000 */
[----:B------:R-:W-:Y:S01]  /*9380*/  @!P0 IMAD.MOV.U32 R3, RZ, RZ, R5 ;  /* 0x000000ffff038224 */ /* 0x000fe200078e0005 */
[----:B------:R-:W-:-:S04]  /*9390*/  ISETP.GE.AND P1, PT, R4, UR37, PT ;  /* 0x0000002504007c0c */ /* 0x000fc8000bf26270 */
[----:B------:R1:W-:Y:S04]  /*93a0*/  @!P0 LDGSTS.E.BYPASS.LTC128B.128 [R18+0xcc00], desc[UR50][R2.64], !P5 ;  /* 0x0cc0000002128fae */ /* 0x0003e8000e901d72 */
[----:B-1----:R-:W1:Y:S04]  /*93b0*/  SHFL.IDX PT, R2, R7, 0x2, 0x181f ;  /* 0x00581f0007027f89 */ /* 0x002e6800000e0000 */
[----:B------:R-:W2:Y:S01]  /*93c0*/  SHFL.IDX PT, R7, R7, 0x3, 0x181f ;  /* 0x00781f0007077f89 */ /* 0x000ea200000e0000 */
[----:B0-----:R-:W-:-:S05]  /*93d0*/  @!P1 LEA R14, P0, R20, R14, 0x1 ;  /* 0x0000000e140e9211 */ /* 0x001fca00078008ff */
[----:B-1----:R-:W-:Y:S01]  /*93e0*/  @!P1 IMAD.X R3, RZ, RZ, R2, P0 ;  /* 0x000000ffff039224 */ /* 0x002fe200000e0602 */
[----:B------:R-:W-:Y:S02]  /*93f0*/  @!P1 MOV R2, R14 ;  /* 0x0000000e00029202 */ /* 0x000fe40000000f00 */
[----:B------:R0:W1:Y:S04]  /*9400*/  SHFL.IDX PT, R14, R6, 0x3, 0x181f ;  /* 0x00781f00060e7f89 */ /* 0x00006800000e0000 */
[----:B--2---:R0:W-:Y:S02]  /*9410*/  @!P1 LDGSTS.E.BYPASS.LTC128B.128 [R18+0xd400], desc[UR50][R2.64], !P5 ;  /* 0x0d40000002129fae */ /* 0x0041e4000e901d72 */
.L_x_128:
[----:B------:R-:W2:Y:S01]  /*9420*/  LDL R5, [R1+0xc] ;  /* 0x00000c0001057983 */ /* 0x000ea20000100800 */
[----:B------:R-:W-:-:S05]  /*9430*/  VIADD R0, R0, 0xb0 ;  /* 0x000000b000007836 */ /* 0x000fca0000000000 */
[----:B------:R-:W-:-:S13]  /*9440*/  ISETP.GE.AND P0, PT, R0, UR37, PT ;  /* 0x0000002500007c0c */ /* 0x000fda000bf06270 */
[----:B01----:R-:W-:-:S05]  /*9450*/  @!P0 LEA R2, P1, R20, R14, 0x1 ;  /* 0x0000000e14028211 */ /* 0x003fca00078208ff */
[----:B------:R-:W-:-:S05]  /*9460*/  @!P0 IMAD.X R3, RZ, RZ, R7, P1 ;  /* 0x000000ffff038224 */ /* 0x000fca00008e0607 */
[----:B------:R-:W-:Y:S01]  /*9470*/  @!PT LDS RZ, [RZ] ;  /* 0x00000000fffff984 */ /* 0x000fe20000000800 */
[----:B------:R-:W-:Y:S01]  /*9480*/  @!PT LDS RZ, [RZ] ;  /* 0x00000000fffff984 */ /* 0x000fe20000000800 */
[----:B------:R-:W-:Y:S01]  /*9490*/  @!PT LDS RZ, [RZ] ;  /* 0x00000000fffff984 */ /* 0x000fe20000000800 */
[----:B------:R0:W-:Y:S01]  /*94a0*/  @!P0 LDGSTS.E.BYPASS.LTC128B.128 [R18+0xdc00], desc[UR50][R2.64], !P5 ;  /* 0x0dc0000002128fae */ /* 0x0001e2000e901d72 */
[----:B------:R-:W-:Y:S01]  /*94b0*/  NOP ;  /* 0x0000000000007918 */ /* 0x000fe20000000000 */
[----:B------:R-:W-:Y:S02]  /*94c0*/  SYNCS.ARRIVE.TRANS64.RED.A0T1 RZ, [UR38+0x16800], RZ ;  /* 0x016800ffffff79a7 */ /* 0x000fe40008200426 */
[----:B------:R-:W-:Y:S01]  /*94d0*/  ARRIVES.LDGSTSBAR.64.TRANSCNT [UR38+0x16800] ;  /* 0x01680000ff0079b0 */ /* 0x000fe20008000aa6 */
[----:B--2---:R-:W-:-:S04]  /*94e0*/  LOP3.LUT R0, R5, 0x1, RZ, 0xc, !PT ;  /* 0x0000000105007812 */ /* 0x004fc800078e0cff */
[----:B------:R-:W-:Y:S01]  /*94f0*/  SHF.L.U32 R0, R0, 0x1f, RZ ;  /* 0x0000001f00007819 */ /* 0x000fe200000006ff */
[----:B------:R-:W-:Y:S01]  /*9500*/  NOP ;  /* 0x0000000000007918 */ /* 0x000fe20000000000 */
[----:B------:R-:W-:Y:S01]  /*9510*/  SYNCS.ARRIVE.TRANS64.A1T0 RZ, [UR38+0x16800], RZ ;  /* 0x016800ffffff79a7 */ /* 0x000fe20008100026 */
[----:B------:R-:W-:Y:S01]  /*9520*/  BSSY B0, `(.L_x_45) ;  /* 0x0000003000007945 */ /* 0x000fe20003800000 */
[----:B------:R-:W1:Y:S03]  /*9530*/  SYNCS.PHASECHK.TRANS64.TRYWAIT P0, [UR38+0x16820], R0 ;  /* 0x01682000ff0075a7 */ /* 0x000e660008000166 */
[----:B01----:R-:W-:Y:S05]  /*9540*/  @!P0 BRA `(.L_x_46) ;  /* 0x0000003400b08947 */ /* 0x003fea0003800000 */
.L_x_129:
[----:B------:R-:W-:Y:S05]  /*9550*/  BSYNC B0 ;  /* 0x0000000000007941 */ /* 0x000fea0003800000 */
.L_x_45:
[----:B------:R-:W-:Y:S01]  /*9560*/  UISETP.GE.AND UP0, UPT, UR36, 0x81, UPT ;  /* 0x000000812400788c */ /* 0x000fe2000bf06270 */
[----:B------:R-:W-:-:S05]  /*9570*/  IMAD.U32 R18, RZ, RZ, UR42 ;  /* 0x0000002aff127e24 */ /* 0x000fca000f8e00ff */
[----:B------:R-:W-:-:S13]  /*9580*/  PLOP3.LUT P0, PT, PT, PT, UP0, 0x80, 0x0 ;  /* 0x000000000000781c */ /* 0x000fda0003f0f008 */
[----:B------:R-:W-:Y:S05]  /*9590*/  @!P0 BRA `(.L_x_47) ;  /* 0x0000000c00dc8947 */ /* 0x000fea0003800000 */
[----:B------:R-:W-:Y:S01]  /*95a0*/  BSSY B0, `(.L_x_47) ;  /* 0x00000f6000007945 */ /* 0x000fe20003800000 */
[----:B------:R-:W-:Y:S01]  /*95b0*/  MOV R20, R24 ;  /* 0x0000001800147202 */ /* 0x000fe20000000f00 */
[----:B------:R-:W-:Y:S02]  /*95c0*/  IMAD.MOV.U32 R6, RZ, RZ, R22 ;  /* 0x000000ffff067224 */ /* 0x000fe400078e0016 */
[----:B------:R-:W-:Y:S02]  /*95d0*/  IMAD.U32 R7, RZ, RZ, UR40 ;  /* 0x00000028ff077e24 */ /* 0x000fe4000f8e00ff */
[----:B------:R-:W-:-:S07]  /*95e0*/  IMAD.U32 R26, RZ, RZ, UR42 ;  /* 0x0000002aff1a7e24 */ /* 0x000fce000f8e00ff */
.L_x_60:
[----:B------:R-:W2:Y:S01]  /*95f0*/  LDL R8, [R1+0x4] ;  /* 0x0000040001087983 */ /* 0x000ea20000100800 */
[----:B------:R-:W1:Y:S01]  /*9600*/  LDC R2, c[0x0][0x430] ;  /* 0x00010c00ff027b82 */ /* 0x000e620000000800 */
[----:B------:R-:W-:Y:S02]  /*9610*/  ULDC UR4, c[0x0][0x430] ;  /* 0x00010c0000047ab9 */ /* 0x000fe40000000800 */
[----:B------:R-:W3:Y:S01]  /*9620*/  LDL R4, [R1] ;  /* 0x0000000001047983 */ /* 0x000ee20000100800 */
[----:B0-----:R-:W0:Y:S01]  /*9630*/  S2R R0, SR_TID.X ;  /* 0x0000000000007919 */ /* 0x001e220000002100 */
[----:B-1----:R-:W-:-:S13]  /*9640*/  ISETP.NE.AND P0, PT, R2, 0x1, PT ;  /* 0x000000010200780c */ /* 0x002fda0003f05270 */
[----:B------:R-:W1:Y:S01]  /*9650*/  @P0 LDC R2, c[0x0][0x434] ;  /* 0x00010d00ff020b82 */ /* 0x000e620000000800 */
[----:B0-----:R-:W-:Y:S02]  /*9660*/  SHF.L.U32 R5, R0, 0x4, RZ ;  /* 0x0000000400057819 */ /* 0x001fe400000006ff */
[----:B------:R-:W-:-:S05]  /*9670*/  SHF.R.U32.HI R3, RZ, 0x3, R0 ;  /* 0x00000003ff037819 */ /* 0x000fca0000011600 */
[----:B------:R-:W0:Y:S01]  /*9680*/  @P0 LDC R0, c[0x0][0x438] ;  /* 0x00010e00ff000b82 */ /* 0x000e220000000800 */
[----:B------:R-:W-:Y:S02]  /*9690*/  LOP3.LUT R3, R3, 0xf, RZ, 0xc0, !PT ;  /* 0x0000000f03037812 */ /* 0x000fe400078ec0ff */
[----:B------:R-:W-:-:S03]  /*96a0*/  LOP3.LUT R5, R5, 0x70, RZ, 0xc0, !PT ;  /* 0x0000007005057812 */ /* 0x000fc600078ec0ff */
[----:B------:R-:W-:-:S05]  /*96b0*/  IMAD R3, R7, 0x80, R3 ;  /* 0x0000008007037824 */ /* 0x000fca00078e0203 */
[----:B--2---:R-:W-:-:S05]  /*96c0*/  IADD3 R3, R5, R3, R8 ;  /* 0x0000000305037210 */ /* 0x004fca0007ffe008 */
[----:B-1----:R-:W-:-:S04]  /*96d0*/  @P0 IMAD.HI.U32 R5, R3, R2, RZ ;  /* 0x0000000203050227 */ /* 0x002fc800078e00ff */
[----:B------:R-:W-:Y:S01]  /*96e0*/  IMAD.MOV.U32 R2, RZ, RZ, R3 ;  /* 0x000000ffff027224 */ /* 0x000fe200078e0003 */
[----:B0-----:R-:W-:-:S05]  /*96f0*/  @P0 SHF.R.U32.HI R2, RZ, R0, R5 ;  /* 0x00000000ff020219 */ /* 0x001fca0000011605 */
[----:B------:R-:W-:-:S04]  /*9700*/  IMAD.MOV R0, RZ, RZ, -R2 ;  /* 0x000000ffff007224 */ /* 0x000fc800078e0a02 */
[----:B------:R-:W-:Y:S01]  /*9710*/  IMAD R0, R0, UR4, R3 ;  /* 0x0000000400007c24 */ /* 0x000fe2000f8e0203 */
[----:B------:R-:W-:Y:S01]  /*9720*/  ULDC.64 UR4, c[0x0][0x428] ;  /* 0x00010a0000047ab9 */ /* 0x000fe20000000a00 */
[----:B------:R-:W-:Y:S01]  /*9730*/  SHF.R.S32.HI R3, RZ, 0x1f, R2 ;  /* 0x0000001fff037819 */ /* 0x000fe20000011402 */
[----:B---3--:R-:W-:-:S04]  /*9740*/  IMAD R4, R4, UR4, RZ ;  /* 0x0000000404047c24 */ /* 0x008fc8000f8e02ff */
[C---:B------:R-:W-:Y:S02]  /*9750*/  IMAD R4, R28.reuse, UR5, R4 ;  /* 0x000000051c047c24 */ /* 0x040fe4000f8e0204 */
[----:B------:R-:W-:Y:S01]  /*9760*/  IMAD.WIDE.U32 R2, R28, UR4, R2 ;  /* 0x000000041c027c25 */ /* 0x000fe2000f8e0002 */
[----:B------:R-:W-:-:S04]  /*9770*/  ULDC.64 UR4, c[0x0][0x418] ;  /* 0x0001060000047ab9 */ /* 0x000fc80000000a00 */
[----:B------:R-:W-:Y:S02]  /*9780*/  IADD3 R3, R4, R3, RZ ;  /* 0x0000000304037210 */ /* 0x000fe40007ffe0ff */
[----:B------:R-:W-:-:S04]  /*9790*/  LEA R4, P0, R2, UR4, 0x2 ;  /* 0x0000000402047c11 */ /* 0x000fc8000f8010ff */
[----:B------:R-:W-:-:S05]  /*97a0*/  LEA.HI.X R5, R2, UR5, R3, 0x2, P0 ;  /* 0x0000000502057c11 */ /* 0x000fca00080f1403 */
[----:B------:R-:W2:Y:S01]  /*97b0*/  LDG.E R4, desc[UR50][R4.64] ;  /* 0x0000003204047981 */ /* 0x000ea2000c1e1900 */
[----:B------:R-:W-:Y:S02]  /*97c0*/  IMAD.U32 R8, RZ, RZ, UR41 ;  /* 0x00000029ff087e24 */ /* 0x000fe4000f8e00ff */
[----:B------:R-:W-:-:S03]  /*97d0*/  VIADD R22, R6, 0x1 ;  /* 0x0000000106167836 */ /* 0x000fc60000000000 */
[----:B------:R-:W-:Y:S02]  /*97e0*/  ISETP.NE.AND P1, PT, R8, 0x3, PT ;  /* 0x000000030800780c */ /* 0x000fe40003f25270 */
[----:B------:R-:W-:-:S04]  /*97f0*/  ISETP.NE.AND P0, PT, R22, 0x2, PT ;  /* 0x000000021600780c */ /* 0x000fc80003f05270 */
[----:B------:R-:W-:Y:S01]  /*9800*/  SEL R24, RZ, 0x1, P0 ;  /* 0x00000001ff187807 */ /* 0x000fe20000000000 */
[----:B------:R-:W-:Y:S01]  /*9810*/  IMAD.MOV.U32 R18, RZ, RZ, R7 ;  /* 0x000000ffff127224 */ /* 0x000fe200078e0007 */
[----:B------:R-:W-:Y:S02]  /*9820*/  SEL R22, R22, RZ, P0 ;  /* 0x000000ff16167207 */ /* 0x000fe40000000000 */
[----:B------:R-:W-:Y:S02]  /*9830*/  LOP3.LUT R24, R20, R24, RZ, 0x3c, !PT ;  /* 0x0000001814187212 */ /* 0x000fe400078e3cff */
[----:B--2---:R-:W-:Y:S01]  /*9840*/  SHF.R.S32.HI R23, RZ, 0x1f, R4 ;  /* 0x0000001fff177819 */ /* 0x004fe20000011404 */
[----:B------:R-:W-:Y:S06]  /*9850*/  @!P1 BRA `(.L_x_48) ;  /* 0x0000000000049947 */ /* 0x000fec0003800000 */
[----:B------:R-:W-:Y:S01]  /*9860*/  BPT.TRAP 0x1 ;  /* 0x000000040000795c */ /* 0x000fe20000300000 */
.L_x_48:
[----:B------:R-:W-:Y:S01]  /*9870*/  LEA R5, R22, UR38, 0x3 ;  /* 0x0000002616057c11 */ /* 0x000fe2000f8e18ff */
[----:B------:R-:W-:Y:S01]  /*9880*/  BSSY B1, `(.L_x_49) ;  /* 0x0000004000017945 */ /* 0x000fe20003800000 */
[----:B------:R-:W-:-:S04]  /*9890*/  SHF.L.U32 R2, R24, 0x1f, RZ ;  /* 0x0000001f18027819 */ /* 0x000fc800000006ff */
[----:B------:R-:W0:Y:S02]  /*98a0*/  SYNCS.PHASECHK.TRANS64.TRYWAIT P0, [R5+URZ+0x16840], R2 ;  /* 0x01684002050075a7 */ /* 0x000e24000800017f */
[----:B0-----:R-:W-:Y:S05]  /*98b0*/  @!P0 BRA `(.L_x_50) ;  /* 0x0000003000ec8947 */ /* 0x001fea0003800000 */
.L_x_130:
[----:B------:R-:W-:Y:S05]  /*98c0*/  BSYNC B1 ;  /* 0x0000000000017941 */ /* 0x000fea0003800000 */
.L_x_49:
[----:B------:R-:W-:Y:S01]  /*98d0*/  SHF.R.S32.HI R21, RZ, 0x1f, R0 ;  /* 0x0000001fff157819 */ /* 0x000fe20000011400 */
[----:B------:R-:W-:Y:S01]  /*98e0*/  ULDC.64 UR4, c[0x0][0x300] ;  /* 0x0000c00000047ab9 */ /* 0x000fe20000000a00 */
[----:B------:R-:W-:Y:S01]  /*98f0*/  LOP3.LUT P1, RZ, R25, 0x1, RZ, 0xc0, !PT ;  /* 0x0000000119ff7812 */ /* 0x000fe2000782c0ff */
[----:B0-----:R-:W-:-:S04]  /*9900*/  IMAD.WIDE.U32 R2, R0, UR4, RZ ;  /* 0x0000000400027c25 */ /* 0x001fc8000f8e00ff */
[----:B------:R-:W-:Y:S02]  /*9910*/  IMAD R7, R21, UR4, RZ ;  /* 0x0000000415077c24 */ /* 0x000fe4000f8e02ff */
[----:B------:R-:W-:Y:S02]  /*9920*/  IMAD R8, R22, 0x2000, R29 ;  /* 0x0000200016087824 */ /* 0x000fe400078e021d */
[----:B------:R-:W-:Y:S01]  /*9930*/  IMAD R7, R0, UR5, R7 ;  /* 0x0000000500077c24 */ /* 0x000fe2000f8e0207 */
[----:B------:R-:W-:-:S04]  /*9940*/  ULDC.64 UR4, c[0x0][0x310] ;  /* 0x0000c40000047ab9 */ /* 0x000fc80000000a00 */
[----:B------:R-:W-:Y:S01]  /*9950*/  IADD3 R3, R3, R7, RZ ;  /* 0x0000000703037210 */ /* 0x000fe20007ffe0ff */
[----:B------:R-:W-:-:S04]  /*9960*/  IMAD R7, R23, UR4, RZ ;  /* 0x0000000417077c24 */ /* 0x000fc8000f8e02ff */
        /* <DEDUP_REMOVED lines=9> */
[----:B------:R-:W-:Y:S01]  /*9a00*/  IMAD.IADD R7, R7, 0x1, R3 ;  /* 0x0000000107077824 */ /* 0x000fe200078e0203 */
[----:B------:R-:W-:-:S04]  /*9a10*/  UMOV UR4, 0xffffffff ;  /* 0xffffffff00047882 */ /* 0x000fc80000000000 */
[----:B------:R-:W-:Y:S01]  /*9a20*/  LEA.HI.X R10, R2, UR5, R7, 0x1, P0 ;  /* 0x00000005020a7c11 */ /* 0x000fe200080f0c07 */
[----:B------:R-:W-:Y:S06]  /*9a30*/  BRA.DIV UR4, `(.L_x_51) ;  /* 0x0000003204a07947 */ /* 0x000fec000b800000 */
[----:B------:R-:W0:Y:S01]  /*9a40*/  S2R R3, SR_TID.X ;  /* 0x0000000000037919 */ /* 0x000e220000002100 */
[----:B------:R-:W-:Y:S01]  /*9a50*/  LEA R8, R8, UR38, 0x1 ;  /* 0x0000002608087c11 */ /* 0x000fe2000f8e08ff */
[----:B------:R-:W1:Y:S01]  /*9a60*/  SHFL.IDX PT, R2, R9, RZ, 0x181f ;  /* 0x00181fff09027589 */ /* 0x000e6200000e0000 */
[----:B0-----:R-:W-:-:S03]  /*9a70*/  SHF.L.U32 R11, R3, 0x3, RZ ;  /* 0x00000003030b7819 */ /* 0x001fc600000006ff */
[----:B------:R-:W0:Y:S01]  /*9a80*/  SHFL.IDX PT, R3, R10, RZ, 0x181f ;  /* 0x00181fff0a037589 */ /* 0x000e2200000e0000 */
[----:B------:R-:W-:-:S05]  /*9a90*/  LOP3.LUT R11, R11, 0x38, RZ, 0xc0, !PT ;  /* 0x000000380b0b7812 */ /* 0x000fca00078ec0ff */
[----:B------:R-:W-:-:S05]  /*9aa0*/  IMAD.SHL.U32 R7, R11, 0x2, RZ ;  /* 0x000000020b077824 */ /* 0x000fca00078e00ff */
[----:B-1----:R-:W-:-:S05]  /*9ab0*/  IADD3 R2, P0, R2, R7, RZ ;  /* 0x0000000702027210 */ /* 0x002fca0007f1e0ff */
[----:B0-----:R-:W-:-:S05]  /*9ac0*/  IMAD.X R3, RZ, RZ, R3, P0 ;  /* 0x000000ffff037224 */ /* 0x001fca00000e0603 */
[----:B------:R-:W-:Y:S01]  /*9ad0*/  @!PT LDS RZ, [RZ] ;  /* 0x00000000fffff984 */ /* 0x000fe20000000800 */
[----:B------:R0:W-:Y:S04]  /*9ae0*/  LDGSTS.E.BYPASS.LTC128B.128 [R8+0xe400], desc[UR50][R2.64], !P1 ;  /* 0x0e40000002087fae */ /* 0x0001e8000c901d72 */
[----:B0-----:R-:W0:Y:S04]  /*9af0*/  SHFL.IDX PT, R2, R9, 0x1, 0x181f ;  /* 0x00381f0009027f89 */ /* 0x001e2800000e0000 */
[----:B------:R-:W1:Y:S01]  /*9b00*/  SHFL.IDX PT, R3, R10, 0x1, 0x181f ;  /* 0x00381f000a037f89 */ /* 0x000e6200000e0000 */
[----:B0-----:R-:W-:-:S05]  /*9b10*/  IADD3 R2, P0, R2, R7, RZ ;  /* 0x0000000702027210 */ /* 0x001fca0007f1e0ff */
[----:B-1----:R-:W-:-:S05]  /*9b20*/  IMAD.X R3, RZ, RZ, R3, P0 ;  /* 0x000000ffff037224 */ /* 0x002fca00000e0603 */
[----:B------:R0:W-:Y:S04]  /*9b30*/  LDGSTS.E.BYPASS.LTC128B.128 [R8+0xec00], desc[UR50][R2.64], !P1 ;  /* 0x0ec0000002087fae */ /* 0x0001e8000c901d72 */
[----:B0-----:R-:W0:Y:S04]  /*9b40*/  SHFL.IDX PT, R2, R9, 0x2, 0x181f ;  /* 0x00581f0009027f89 */ /* 0x001e2800000e0000 */
[----:B------:R-:W1:Y:S01]  /*9b50*/  SHFL.IDX PT, R3, R10, 0x2, 0x181f ;  /* 0x00581f000a037f89 */ /* 0x000e6200000e0000 */
[----:B0-----:R-:W-:-:S04]  /*9b60*/  IADD3 R2, P0, R2, R7, RZ ;  /* 0x0000000702027210 */ /* 0x001fc80007f1e0ff */
[----:B-1----:R-:W-:-:S05]  /*9b70*/  IADD3.X R3, RZ, R3, RZ, P0, !PT ;  /* 0x00000003ff037210 */ /* 0x002fca00007fe4ff */
        /* <DEDUP_REMOVED lines=17> */
[----:B------:R-:W1:Y:S04]  /*9c90*/  SHFL.IDX PT, R3, R10, 0x6, 0x181f ;  /* 0x00d81f000a037f89 */ /* 0x000e6800000e0000 */
[----:B------:R-:W2:Y:S01]  /*9ca0*/  SHFL.IDX PT, R10, R10, 0x7, 0x181f ;  /* 0x00f81f000a0a7f89 */ /* 0x000ea200000e0000 */
[----:B0-----:R-:W-:-:S04]  /*9cb0*/  IADD3 R2, P0, R2, R7, RZ ;  /* 0x0000000702027210 */ /* 0x001fc80007f1e0ff */
[----:B-1----:R-:W-:-:S05]  /*9cc0*/  IADD3.X R3, RZ, R3, RZ, P0, !PT ;  /* 0x00000003ff037210 */ /* 0x002fca00007fe4ff */
[----:B------:R0:W-:Y:S04]  /*9cd0*/  LDGSTS.E.BYPASS.LTC128B.128 [R8+0x11400], desc[UR50][R2.64], !P1 ;  /* 0x1140000002087fae */ /* 0x0001e8000c901d72 */
[----:B0-2---:R0:W1:Y:S02]  /*9ce0*/  SHFL.IDX PT, R2, R9, 0x7, 0x181f ;  /* 0x00f81f0009027f89 */ /* 0x00506400000e0000 */
.L_x_148:
[----:B-1----:R-:W-:-:S05]  /*9cf0*/  IADD3 R2, P0, R2, R7, RZ ;  /* 0x0000000702027210 */ /* 0x002fca0007f1e0ff */
[----:B------:R-:W-:Y:S01]  /*9d00*/  IMAD.X R3, RZ, RZ, R10, P0 ;  /* 0x000000ffff037224 */ /* 0x000fe200000e060a */
[----:B------:R-:W-:-:S04]  /*9d10*/  PLOP3.LUT P0, PT, PT, PT, PT, 0x80, 0x0 ;  /* 0x000000000000781c */ /* 0x000fc80003f0f070 */
[----:B------:R-:W-:Y:S01]  /*9d20*/  @!PT LDS RZ, [RZ] ;  /* 0x00000000fffff984 */ /* 0x000fe20000000800 */
[----:B------:R-:W-:Y:S01]  /*9d30*/  @!PT LDS RZ, [RZ] ;  /* 0x00000000fffff984 */ /* 0x000fe20000000800 */
[----:B------:R-:W-:Y:S01]  /*9d40*/  @!PT LDS RZ, [RZ] ;  /* 0x00000000fffff984 */ /* 0x000fe20000000800 */
[----:B------:R1:W-:Y:S01]  /*9d50*/  LDGSTS.E.BYPASS.LTC128B.128 [R8+0x11c00], desc[UR50][R2.64], !P1 ;  /* 0x11c0000002087fae */ /* 0x0003e2000c901d72 */
[----:B------:R-:W-:-:S08]  /*9d60*/  NOP ;  /* 0x0000000000007918 */ /* 0x000fd00000000000 */
.L_x_52:
[----:B------:R-:W-:Y:S02]  /*9d70*/  PLOP3.LUT P1, PT, P1, P0, PT, 0xa2, 0x0 ;  /* 0x000000000000781c */ /* 0x000fe40000f21472 */
[----:B------:R-:W-:-:S08]  /*9d80*/  @P0 R2UR P1, UR4, R5 ;  /* 0x00000000050402ca */ /* 0x000fd00000020000 */
[----:B------:R-:W-:-:S05]  /*9d90*/  @P0 PLOP3.LUT P0, PT, P1, PT, PT, 0x80, 0x0 ;  /* 0x000000000000081c */ /* 0x000fca0000f0f070 */
[----:B------:R-:W-:Y:S01]  /*9da0*/  @!P1 SYNCS.ARRIVE.TRANS64.RED.A0T1 RZ, [UR4+0x16830], RZ ;  /* 0x016830ffffff99a7 */ /* 0x000fe20008200404 */
[----:B------:R-:W-:Y:S07]  /*9db0*/  @!P1 ARRIVES.LDGSTSBAR.64.TRANSCNT [UR4+0x16830] ;  /* 0x01683000ff0099b0 */ /* 0x000fee0008000a84 */
[----:B------:R-:W-:Y:S05]  /*9dc0*/  @P0 BRA.U.ANY `(.L_x_52) ;  /* 0xfffffffd00e80947 */ /* 0x000fea000393ffff */
[----:B------:R-:W-:Y:S01]  /*9dd0*/  NOP ;  /* 0x0000000000007918 */ /* 0x000fe20000000000 */
[----:B-1----:R-:W-:-:S05]  /*9de0*/  IMAD.U32 R2, RZ, RZ, UR41 ;  /* 0x00000029ff027e24 */ /* 0x002fca000f8e00ff */
[----:B------:R-:W-:-:S13]  /*9df0*/  ISETP.NE.AND P2, PT, R2, 0x3, PT ;  /* 0x000000030200780c */ /* 0x000fda0003f45270 */
[----:B------:R-:W-:Y:S05]  /*9e00*/  @!P2 BRA `(.L_x_53) ;  /* 0x000000000004a947 */ /* 0x000fea0003800000 */
[----:B------:R-:W-:Y:S01]  /*9e10*/  BPT.TRAP 0x1 ;  /* 0x000000040000795c */ /* 0x000fe20000300000 */
.L_x_53:
[----:B------:R1:W-:Y:S01]  /*9e20*/  SYNCS.ARRIVE.TRANS64.A1T0 RZ, [R5+URZ+0x16830], RZ ;  /* 0x016830ff05ff79a7 */ /* 0x0003e2000810003f */
[----:B------:R-:W-:Y:S05]  /*9e30*/  @!P2 BRA `(.L_x_54) ;  /* 0x000000000004a947 */ /* 0x000fea0003800000 */
[----:B------:R-:W-:Y:S01]  /*9e40*/  BPT.TRAP 0x1 ;  /* 0x000000040000795c */ /* 0x000fe20000300000 */
.L_x_54:
[----:B------:R-:W-:Y:S01]  /*9e50*/  SHF.L.U32 R2, R20, 0x1f, RZ ;  /* 0x0000001f14027819 */ /* 0x000fe200000006ff */
[----:B------:R-:W-:Y:S01]  /*9e60*/  BSSY B1, `(.L_x_55) ;  /* 0x0000004000017945 */ /* 0x000fe20003800000 */
[----:B-1----:R-:W-:-:S04]  /*9e70*/  LEA R5, R6, UR38, 0x3 ;  /* 0x0000002606057c11 */ /* 0x002fc8000f8e18ff */
[----:B------:R-:W1:Y:S02]  /*9e80*/  SYNCS.PHASECHK.TRANS64.TRYWAIT P0, [R5+URZ+0x16860], R2 ;  /* 0x01686002050075a7 */ /* 0x000e64000800017f */
[----:B-1----:R-:W-:Y:S05]  /*9e90*/  @!P0 BRA `(.L_x_56) ;  /* 0x0000003400c48947 */ /* 0x002fea0003800000 */
.L_x_149:
[----:B------:R-:W-:Y:S05]  /*9ea0*/  BSYNC B1 ;  /* 0x0000000000017941 */ /* 0x000fea0003800000 */
.L_x_55:
[----:B------:R-:W2:Y:S01]  /*9eb0*/  S2R R3, SR_TID.X ;  /* 0x0000000000037919 */ /* 0x000ea20000002100 */
[----:B-1----:R-:W-:Y:S01]  /*9ec0*/  IMAD.MOV.U32 R2, RZ, RZ, -0x80 ;  /* 0xffffff80ff027424 */ /* 0x002fe200078e00ff */
[----:B------:R-:W-:Y:S01]  /*9ed0*/  UMOV UR4, 0xffffffff ;  /* 0xffffffff00047882 */ /* 0x000fe20000000000 */
[----:B------:R-:W-:Y:S02]  /*9ee0*/  LOP3.LUT P2, RZ, R25, 0x2, RZ, 0xc0, !PT ;  /* 0x0000000219ff7812 */ /* 0x000fe4000784c0ff */
[----:B------:R-:W-:Y:S01]  /*9ef0*/  IMAD R2, R26, R2, UR36 ;  /* 0x000000241a027e24 */ /* 0x000fe2000f8e0202 */
[----:B------:R-:W-:Y:S02]  /*9f00*/  LEA R6, R6, R29, 0xd ;  /* 0x0000001d06067211 */ /* 0x000fe400078e68ff */
[----:B--2---:R-:W-:-:S04]  /*9f10*/  SHF.R.U32.HI R3, RZ, 0x3, R3 ;  /* 0x00000003ff037819 */ /* 0x004fc80000011603 */
[----:B------:R-:W-:-:S05]  /*9f20*/  LOP3.LUT R3, R3, 0xf, RZ, 0xc0, !PT ;  /* 0x0000000f03037812 */ /* 0x000fca00078ec0ff */
[----:B------:R-:W-:Y:S01]  /*9f30*/  IMAD.IADD R8, R2, 0x1, -R3 ;  /* 0x0000000102087824 */ /* 0x000fe200078e0a03 */
[----:B------:R-:W-:Y:S06]  /*9f40*/  BRA.DIV UR4, `(.L_x_57) ;  /* 0x0000003604ac7947 */ /* 0x000fec000b800000 */
[----:B------:R-:W1:Y:S01]  /*9f50*/  SHFL.IDX PT, R2, R16, RZ, 0x181f ;  /* 0x00181fff10027589 */ /* 0x000e6200000e0000 */
[----:B------:R-:W-:Y:S02]  /*9f60*/  ISETP.LT.OR P0, PT, R8, 0x1, P2 ;  /* 0x000000010800780c */ /* 0x000fe40001701670 */
[----:B------:R-:W-:Y:S01]  /*9f70*/  LEA R6, R6, UR38, 0x1 ;  /* 0x0000002606067c11 */ /* 0x000fe2000f8e08ff */
[----:B------:R-:W2:Y:S01]  /*9f80*/  SHFL.IDX PT, R3, R17, RZ, 0x181f ;  /* 0x00181fff11037589 */ /* 0x000ea200000e0000 */
[----:B-1----:R-:W-:-:S05]  /*9f90*/  IADD3 R2, P1, R2, R7, RZ ;  /* 0x0000000702027210 */ /* 0x002fca0007f3e0ff */
[----:B--2---:R-:W-:-:S05]  /*9fa0*/  IMAD.X R3, RZ, RZ, R3, P1 ;  /* 0x000000ffff037224 */ /* 0x004fca00008e0603 */
[----:B------:R-:W-:Y:S01]  /*9fb0*/  @!PT LDS RZ, [RZ] ;  /* 0x00000000fffff984 */ /* 0x000fe20000000800 */
[----:B------:R1:W-:Y:S01]  /*9fc0*/  LDGSTS.E.BYPASS.LTC128B.128 [R6+0x400], desc[UR50][R2.64], !P0 ;  /* 0x0040000002067fae */ /* 0x0003e2000c101d72 */
[----:B------:R-:W-:-:S03]  /*9fd0*/  ISETP.LT.OR P0, PT, R8, 0x11, P2 ;  /* 0x000000110800780c */ /* 0x000fc60001701670 */
[----:B-1----:R-:W1:Y:S04]  /*9fe0*/  SHFL.IDX PT, R2, R16, 0x1, 0x181f ;  /* 0x00381f0010027f89 */ /* 0x002e6800000e0000 */
[----:B------:R-:W2:Y:S01]  /*9ff0*/  SHFL.IDX PT, R3, R17, 0x1, 0x181f ;  /* 0x00381f0011037f89 */ /* 0x000ea200000e0000 */
[----:B-1----:R-:W-:-:S05]  /*a000*/  IADD3 R2, P1, R2, R7, RZ ;  /* 0x0000000702027210 */ /* 0x002fca0007f3e0ff */
[----:B--2---:R-:W-:-:S05]  /*a010*/  IMAD.X R3, RZ, RZ, R3, P1 ;  /* 0x000000ffff037224 */ /* 0x004fca00008e0603 */
[----:B------:R1:W-:Y:S01]  /*a020*/  LDGSTS.E.BYPASS.LTC128B.128 [R6+0xc00], desc[UR50][R2.64], !P0 ;  /* 0x00c0000002067fae */ /* 0x0003e2000c101d72 */
[----:B------:R-:W-:-:S03]  /*a030*/  ISETP.LT.OR P0, PT, R8, 0x21, P2 ;  /* 0x000000210800780c */ /* 0x000fc60001701670 */
[----:B-1----:R-:W1:Y:S04]  /*a040*/  SHFL.IDX PT, R2, R16, 0x2, 0x181f ;  /* 0x00581f0010027f89 */ /* 0x002e6800000e0000 */
[----:B------:R-:W2:Y:S01]  /*a050*/  SHFL.IDX PT, R3, R17, 0x2, 0x181f ;  /* 0x00581f0011037f89 */ /* 0x000ea200000e0000 */
[----:B-1----:R-:W-:-:S04]  /*a060*/  IADD3 R2, P1, R2, R7, RZ ;  /* 0x0000000702027210 */ /* 0x002fc80007f3e0ff */
[----:B--2---:R-:W-:-:S05]  /*a070*/  IADD3.X R3, RZ, R3, RZ, P1, !PT ;  /* 0x00000003ff037210 */ /* 0x004fca0000ffe4ff */
        /* <DEDUP_REMOVED lines=21> */
[----:B------:R-:W2:Y:S04]  /*a1d0*/  SHFL.IDX PT, R3, R17, 0x6, 0x181f ;  /* 0x00d81f0011037f89 */ /* 0x000ea800000e0000 */
[----:B------:R-:W3:Y:S01]  /*a1e0*/  SHFL.IDX PT, R17, R17, 0x7, 0x181f ;  /* 0x00f81f0011117f89 */ /* 0x000ee200000e0000 */
[----:B-1----:R-:W-:-:S04]  /*a1f0*/  IADD3 R2, P1, R2, R7, RZ ;  /* 0x0000000702027210 */ /* 0x002fc80007f3e0ff */
[----:B--2---:R-:W-:-:S05]  /*a200*/  IADD3.X R3, RZ, R3, RZ, P1, !PT ;  /* 0x00000003ff037210 */ /* 0x004fca0000ffe4ff */
[----:B------:R1:W-:Y:S04]  /*a210*/  LDGSTS.E.BYPASS.LTC128B.128 [R6+0x3400], desc[UR50][R2.64], !P0 ;  /* 0x0340000002067fae */ /* 0x0003e8000c101d72 */
[----:B-1-3--:R1:W2:Y:S02]  /*a220*/  SHFL.IDX PT, R2, R16, 0x7, 0x181f ;  /* 0x00f81f0010027f89 */ /* 0x00a2a400000e0000 */
.L_x_167:
[----:B------:R-:W-:Y:S01]  /*a230*/  ISETP.LT.OR P0, PT, R8, 0x71, P2 ;  /* 0x000000710800780c */ /* 0x000fe20001701670 */
[----:B------:R-:W-:Y:S01]  /*a240*/  ULDC.64 UR4, c[0x0][0x328] ;  /* 0x0000ca0000047ab9 */ /* 0x000fe20000000a00 */
[----:B--2---:R-:W-:Y:S01]  /*a250*/  IADD3 R2, P1, R2, R7, RZ ;  /* 0x0000000702027210 */ /* 0x004fe20007f3e0ff */
[----:B------:R-:W-:-:S04]  /*a260*/  IMAD R21, R21, UR4, RZ ;  /* 0x0000000415157c24 */ /* 0x000fc8000f8e02ff */
[----:B------:R-:W-:Y:S02]  /*a270*/  IMAD.X R3, RZ, RZ, R17, P1 ;  /* 0x000000ffff037224 */ /* 0x000fe400008e0611 */
[----:B------:R-:W-:-:S04]  /*a280*/  IMAD R21, R0, UR5, R21 ;  /* 0x0000000500157c24 */ /* 0x000fc8000f8e0215 */
[----:B------:R-:W-:Y:S01]  /*a290*/  @!PT LDS RZ, [RZ] ;  /* 0x00000000fffff984 */ /* 0x000fe20000000800 */
[----:B------:R-:W-:Y:S01]  /*a2a0*/  @!PT LDS RZ, [RZ] ;  /* 0x00000000fffff984 */ /* 0x000fe20000000800 */
[----:B------:R-:W-:Y:S01]  /*a2b0*/  @!PT LDS RZ, [RZ] ;  /* 0x00000000fffff984 */ /* 0x000fe20000000800 */
[----:B------:R2:W-:Y:S01]  /*a2c0*/  LDGSTS.E.BYPASS.LTC128B.128 [R6+0x3c00], desc[UR50][R2.64], !P0 ;  /* 0x03c0000002067fae */ /* 0x0005e2000c101d72 */
[----:B------:R-:W-:Y:S01]  /*a2d0*/  PLOP3.LUT P0, PT, PT, PT, PT, 0x80, 0x0 ;  /* 0x000000000000781c */ /* 0x000fe20003f0f070 */
[----:B------:R-:W-:Y:S01]  /*a2e0*/  NOP ;  /* 0x0000000000007918 */ /* 0x000fe20000000000 */
[----:B--2---:R-:W-:Y:S01]  /*a2f0*/  IMAD.WIDE.U32 R2, R0, UR4, RZ ;  /* 0x0000000400027c25 */ /* 0x004fe2000f8e00ff */
[----:B------:R-:W-:-:S03]  /*a300*/  ULDC.64 UR4, c[0x0][0x338] ;  /* 0x0000ce0000047ab9 */ /* 0x000fc60000000a00 */
[----:B------:R-:W-:Y:S02]  /*a310*/  IMAD.IADD R3, R3, 0x1, R21 ;  /* 0x0000000103037824 */ /* 0x000fe400078e0215 */
[----:B------:R-:W-:Y:S02]  /*a320*/  IMAD R23, R23, UR4, RZ ;  /* 0x0000000417177c24 */ /* 0x000fe4000f8e02ff */
[----:B------:R-:W-:-:S04]  /*a330*/  IMAD.WIDE.U32 R2, R4, UR4, R2 ;  /* 0x0000000404027c25 */ /* 0x000fc8000f8e0002 */
[----:B------:R-:W-:Y:S01]  /*a340*/  IMAD R23, R4, UR5, R23 ;  /* 0x0000000504177c24 */ /* 0x000fe2000f8e0217 */
[----:B------:R-:W-:Y:S02]  /*a350*/  ULDC.64 UR4, c[0x0][0x330] ;  /* 0x0000cc0000047ab9 */ /* 0x000fe40000000a00 */
[----:B------:R-:W-:Y:S02]  /*a360*/  IMAD R0, R27, UR4, RZ ;  /* 0x000000041b007c24 */ /* 0x000fe4000f8e02ff */
[----:B------:R-:W-:Y:S02]  /*a370*/  IMAD.IADD R3, R3, 0x1, R23 ;  /* 0x0000000103037824 */ /* 0x000fe400078e0217 */
[C---:B------:R-:W-:Y:S02]  /*a380*/  IMAD R7, R19.reuse, UR5, R0 ;  /* 0x0000000513077c24 */ /* 0x040fe4000f8e0200 */
[----:B------:R-:W-:Y:S01]  /*a390*/  IMAD.WIDE.U32 R2, R19, UR4, R2 ;  /* 0x0000000413027c25 */ /* 0x000fe2000f8e0002 */
[----:B------:R-:W-:-:S02]  /*a3a0*/  ULDC.64 UR4, c[0x0][0x318] ;  /* 0x0000c60000047ab9 */ /* 0x000fc40000000a00 */
[----:B-1----:R-:W-:Y:S02]  /*a3b0*/  LEA R16, P1, R2, UR4, 0x1 ;  /* 0x0000000402107c11 */ /* 0x002fe4000f8208ff */
[----:B------:R-:W-:-:S04]  /*a3c0*/  IADD3 R3, R7, R3, RZ ;  /* 0x0000000307037210 */ /* 0x000fc80007ffe0ff */
[----:B------:R-:W-:-:S07]  /*a3d0*/  LEA.HI.X R17, R2, UR5, R3, 0x1, P1 ;  /* 0x0000000502117c11 */ /* 0x000fce00088f0c03 */
.L_x_58:
[----:B------:R-:W-:Y:S02]  /*a3e0*/  PLOP3.LUT P1, PT, P1, P0, PT, 0xa2, 0x0 ;  /* 0x000000000000781c */ /* 0x000fe40000f21472 */
[----:B------:R-:W-:-:S08]  /*a3f0*/  @P0 R2UR P1, UR4, R5 ;  /* 0x00000000050402ca */ /* 0x000fd00000020000 */
[----:B------:R-:W-:-:S05]  /*a400*/  @P0 PLOP3.LUT P0, PT, P1, PT, PT, 0x80, 0x0 ;  /* 0x000000000000081c */ /* 0x000fca0000f0f070 */
[----:B------:R-:W-:Y:S01]  /*a410*/  @!P1 SYNCS.ARRIVE.TRANS64.RED.A0T1 RZ, [UR4+0x16850], RZ ;  /* 0x016850ffffff99a7 */ /* 0x000fe20008200404 */
[----:B------:R-:W-:Y:S07]  /*a420*/  @!P1 ARRIVES.LDGSTSBAR.64.TRANSCNT [UR4+0x16850] ;  /* 0x01685000ff0099b0 */ /* 0x000fee0008000a84 */
[----:B------:R-:W-:Y:S05]  /*a430*/  @P0 BRA.U.ANY `(.L_x_58) ;  /* 0xfffffffd00e80947 */ /* 0x000fea000393ffff */
[----:B------:R-:W-:Y:S01]  /*a440*/  NOP ;  /* 0x0000000000007918 */ /* 0x000fe20000000000 */
[----:B------:R-:W-:-:S05]  /*a450*/  IMAD.U32 R0, RZ, RZ, UR41 ;  /* 0x00000029ff007e24 */ /* 0x000fca000f8e00ff */
[----:B------:R-:W-:-:S13]  /*a460*/  ISETP.NE.AND P2, PT, R0, 0x3, PT ;  /* 0x000000030000780c */ /* 0x000fda0003f45270 */
[----:B------:R-:W-:Y:S05]  /*a470*/  @!P2 BRA `(.L_x_59) ;  /* 0x000000000004a947 */ /* 0x000fea0003800000 */
[----:B------:R-:W-:Y:S01]  /*a480*/  BPT.TRAP 0x1 ;  /* 0x000000040000795c */ /* 0x000fe20000300000 */
.L_x_59:
[C---:B------:R-:W-:Y:S01]  /*a490*/  ISETP.GT.AND P0, PT, R18.reuse, RZ, PT ;  /* 0x000000ff1200720c */ /* 0x040fe20003f04270 */
[----:B------:R1:W-:Y:S01]  /*a4a0*/  SYNCS.ARRIVE.TRANS64.A1T0 RZ, [R5+URZ+0x16850], RZ ;  /* 0x016850ff05ff79a7 */ /* 0x0003e2000810003f */
[----:B------:R-:W-:Y:S01]  /*a4b0*/  VIADD R7, R18, 0xffffffff ;  /* 0xffffffff12077836 */ /* 0x000fe20000000000 */
[----:B------:R-:W-:Y:S01]  /*a4c0*/  MOV R6, R22 ;  /* 0x0000001600067202 */ /* 0x000fe20000000f00 */
[----:B------:R-:W-:Y:S02]  /*a4d0*/  IMAD.MOV.U32 R20, RZ, RZ, R24 ;  /* 0x000000ffff147224 */ /* 0x000fe400078e0018 */
[----:B------:R-:W-:-:S07]  /*a4e0*/  IMAD.MOV.U32 R26, RZ, RZ, R18 ;  /* 0x000000ffff1a7224 */ /* 0x000fce00078e0012 */
[----:B-1----:R-:W-:Y:S05]  /*a4f0*/  @P0 BRA `(.L_x_60) ;  /* 0xfffffff0003c0947 */ /* 0x002fea000383ffff */
[----:B------:R-:W-:Y:S05]  /*a500*/  BSYNC B0 ;  /* 0x0000000000007941 */ /* 0x000fea0003800000 */
.L_x_47:
[----:B0-----:R-:W-:-:S05]  /*a510*/  IMAD.U32 R0, RZ, RZ, UR41 ;  /* 0x00000029ff007e24 */ /* 0x001fca000f8e00ff */
[----:B------:R-:W-:-:S13]  /*a520*/  ISETP.NE.AND P0, PT, R0, 0x3, PT ;  /* 0x000000030000780c */ /* 0x000fda0003f05270 */
[----:B------:R-:W-:Y:S05]  /*a530*/  @!P0 BRA `(.L_x_61) ;  /* 0x0000000000048947 */ /* 0x000fea0003800000 */
[----:B------:R-:W-:Y:S01]  /*a540*/  BPT.TRAP 0x1 ;  /* 0x000000040000795c */ /* 0x000fe20000300000 */
.L_x_61:
[----:B------:R-:W-:Y:S01]  /*a550*/  LEA R4, R22, UR38, 0x3 ;  /* 0x0000002616047c11 */ /* 0x000fe2000f8e18ff */
[----:B------:R-:W-:Y:S01]  /*a560*/  IMAD.MOV.U32 R5, RZ, RZ, -0x80 ;  /* 0xffffff80ff057424 */ /* 0x000fe200078e00ff */
[----:B------:R-:W-:Y:S01]  /*a570*/  SHF.L.U32 R3, R24, 0x1f, RZ ;  /* 0x0000001f18037819 */ /* 0x000fe200000006ff */
[----:B------:R-:W-:Y:S02]  /*a580*/  BSSY B0, `(.L_x_62) ;  /* 0x0000004000007945 */ /* 0x000fe40003800000 */
[----:B------:R-:W-:Y:S01]  /*a590*/  IMAD R6, R18, R5, UR36 ;  /* 0x0000002412067e24 */ /* 0x000fe2000f8e0205 */
[----:B------:R-:W0:Y:S02]  /*a5a0*/  SYNCS.PHASECHK.TRANS64.TRYWAIT P0, [R4+URZ+0x16860], R3 ;  /* 0x01686003040075a7 */ /* 0x000e24000800017f */
[----:B0-----:R-:W-:Y:S05]  /*a5b0*/  @!P0 BRA `(.L_x_63) ;  /* 0x0000003800588947 */ /* 0x001fea0003800000 */
.L_x_168:
[----:B------:R-:W-:Y:S05]  /*a5c0*/  BSYNC B0 ;  /* 0x0000000000007941 */ /* 0x000fea0003800000 */
.L_x_62:
[----:B------:R-:W1:Y:S01]  /*a5d0*/  S2R R0, SR_TID.X ;  /* 0x0000000000007919 */ /* 0x000e620000002100 */
[----:B------:R-:W-:Y:S01]  /*a5e0*/  UMOV UR4, 0xffffffff ;  /* 0xffffffff00047882 */ /* 0x000fe20000000000 */
[----:B------:R-:W-:Y:S01]  /*a5f0*/  LOP3.LUT P2, RZ, R25, 0x2, RZ, 0xc0, !PT ;  /* 0x0000000219ff7812 */ /* 0x000fe2000784c0ff */
[----:B------:R-:W-:Y:S01]  /*a600*/  IMAD R8, R22, 0x2000, R29 ;  /* 0x0000200016087824 */ /* 0x000fe200078e021d */
[----:B-1----:R-:W-:-:S04]  /*a610*/  SHF.R.U32.HI R0, RZ, 0x3, R0 ;  /* 0x00000003ff007819 */ /* 0x002fc80000011600 */
[----:B------:R-:W-:-:S04]  /*a620*/  LOP3.LUT R0, R0, 0xf, RZ, 0xc0, !PT ;  /* 0x0000000f00007812 */ /* 0x000fc800078ec0ff */
[----:B------:R-:W-:Y:S01]  /*a630*/  IADD3 R6, -R0, R6, RZ ;  /* 0x0000000600067210 */ /* 0x000fe20007ffe1ff */
[----:B------:R-:W-:Y:S06]  /*a640*/  BRA.DIV UR4, `(.L_x_64) ;  /* 0x0000003a04487947 */ /* 0x000fec000b800000 */
[----:B------:R-:W0:Y:S01]  /*a650*/  S2R R2, SR_TID.X ;  /* 0x0000000000027919 */ /* 0x000e220000002100 */
[----:B------:R-:W-:Y:S01]  /*a660*/  ISETP.LT.OR P0, PT, R6, 0x1, P2 ;  /* 0x000000010600780c */ /* 0x000fe20001701670 */
[----:B------:R-:W-:Y:S04]  /*a670*/  SHFL.IDX PT, R0, R17, RZ, 0x181f ;  /* 0x00181fff11007589 */ /* 0x000fe800000e0000 */
[----:B------:R-:W-:Y:S04]  /*a680*/  SHFL.IDX PT, R14, R16, 0x1, 0x181f ;  /* 0x00381f00100e7f89 */ /* 0x000fe800000e0000 */
[----:B------:R-:W-:Y:S04]  /*a690*/  SHFL.IDX PT, R7, R17, 0x1, 0x181f ;  /* 0x00381f0011077f89 */ /* 0x000fe800000e0000 */
[----:B------:R-:W-:Y:S01]  /*a6a0*/  SHFL.IDX PT, R10, R16, 0x2, 0x181f ;  /* 0x00581f00100a7f89 */ /* 0x000fe200000e0000 */
[----:B0-----:R-:W-:-:S03]  /*a6b0*/  IMAD.SHL.U32 R3, R2, 0x8, RZ ;  /* 0x0000000802037824 */ /* 0x001fc600078e00ff */
[----:B------:R-:W0:Y:S02]  /*a6c0*/  SHFL.IDX PT, R2, R16, RZ, 0x181f ;  /* 0x00181fff10027589 */ /* 0x000e2400000e0000 */
[----:B------:R-:W-:-:S05]  /*a6d0*/  LOP3.LUT R3, R3, 0x38, RZ, 0xc0, !PT ;  /* 0x0000003803037812 */ /* 0x000fca00078ec0ff */
[----:B------:R-:W-:-:S05]  /*a6e0*/  IMAD.SHL.U32 R5, R3, 0x2, RZ ;  /* 0x0000000203057824 */ /* 0x000fca00078e00ff */
[----:B0-----:R-:W-:-:S04]  /*a6f0*/  IADD3 R2, P1, R2, R5, RZ ;  /* 0x0000000502027210 */ /* 0x001fc80007f3e0ff */
[----:B------:R-:W-:Y:S02]  /*a700*/  IADD3.X R3, RZ, R0, RZ, P1, !PT ;  /* 0x00000000ff037210 */ /* 0x000fe40000ffe4ff */
[----:B------:R-:W-:Y:S02]  /*a710*/  LEA R0, R8, UR38, 0x1 ;  /* 0x0000002608007c11 */ /* 0x000fe4000f8e08ff */
[----:B------:R-:W0:Y:S04]  /*a720*/  SHFL.IDX PT, R8, R17, 0x2, 0x181f ;  /* 0x00581f0011087f89 */ /* 0x000e2800000e0000 */
[----:B------:R1:W-:Y:S01]  /*a730*/  LDGSTS.E.BYPASS.LTC128B.128 [R0+0x400], desc[UR50][R2.64], !P0 ;  /* 0x0040000002007fae */ /* 0x0003e2000c101d72 */
[----:B------:R-:W-:Y:S02]  /*a740*/  ISETP.LT.OR P0, PT, R6, 0x11, P2 ;  /* 0x000000110600780c */ /* 0x000fe40001701670 */
[----:B-1----:R-:W-:-:S02]  /*a750*/  IADD3 R2, P1, R14, R5, RZ ;  /* 0x000000050e027210 */ /* 0x002fc40007f3e0ff */
[----:B------:R-:W1:Y:S03]  /*a760*/  SHFL.IDX PT, R14, R16, 0x3, 0x181f ;  /* 0x00781f00100e7f89 */ /* 0x000e6600000e0000 */
[----:B------:R-:W-:Y:S02]  /*a770*/  IMAD.X R3, RZ, RZ, R7, P1 ;  /* 0x000000ffff037224 */ /* 0x000fe400008e0607 */
[----:B------:R-:W2:Y:S04]  /*a780*/  SHFL.IDX PT, R7, R17, 0x3, 0x181f ;  /* 0x00781f0011077f89 */ /* 0x000ea800000e0000 */
[----:B------:R3:W-:Y:S01]  /*a790*/  LDGSTS.E.BYPASS.LTC128B.128 [R0+0xc00], desc[UR50][R2.64], !P0 ;  /* 0x00c0000002007fae */ /* 0x0007e2000c101d72 */
[----:B------:R-:W-:-:S02]  /*a7a0*/  ISETP.LT.OR P0, PT, R6, 0x21, P2 ;  /* 0x000000210600780c */ /* 0x000fc40001701670 */
[----:B---3--:R-:W-:Y:S02]  /*a7b0*/  IADD3 R2, P1, R10, R5, RZ ;  /* 0x000000050a027210 */ /* 0x008fe40007f3e0ff */
[----:B------:R-:W3:Y:S03]  /*a7c0*/  SHFL.IDX PT, R10, R16, 0x4, 0x181f ;  /* 0x00981f00100a7f89 */ /* 0x000ee600000e0000 */
[----:B0-----:R-:W-:Y:S02]  /*a7d0*/  IMAD.X R3, RZ, RZ, R8, P1 ;  /* 0x000000ffff037224 */ /* 0x001fe400008e0608 */
[----:B------:R-:W0:Y:S04]  /*a7e0*/  SHFL.IDX PT, R8, R17, 0x4, 0x181f ;  /* 0x00981f0011087f89 */ /* 0x000e2800000e0000 */
[----:B------:R1:W-:Y:S01]  /*a7f0*/  LDGSTS.E.BYPASS.LTC128B.128 [R0+0x1400], desc[UR50][R2.64], !P0 ;  /* 0x0140000002007fae */ /* 0x0003e2000c101d72 */
[----:B------:R-:W-:-:S02]  /*a800*/  ISETP.LT.OR P0, PT, R6, 0x31, P2 ;  /* 0x000000310600780c */ /* 0x000fc40001701670 */
[----:B-1----:R-:W-:Y:S02]  /*a810*/  IADD3 R2, P1, R14, R5, RZ ;  /* 0x000000050e027210 */ /* 0x002fe40007f3e0ff */
[----:B------:R-:W1:Y:S03]  /*a820*/  SHFL.IDX PT, R14, R16, 0x5, 0x181f ;  /* 0x00b81f00100e7f89 */ /* 0x000e6600000e0000 */
[----:B--2---:R-:W-:Y:S02]  /*a830*/  IMAD.X R3, RZ, RZ, R7, P1 ;  /* 0x000000ffff037224 */ /* 0x004fe400008e0607 */
[----:B------:R-:W2:Y:S04]  /*a840*/  SHFL.IDX PT, R7, R17, 0x5, 0x181f ;  /* 0x00b81f0011077f89 */ /* 0x000ea800000e0000 */
[----:B------:R3:W-:Y:S01]  /*a850*/  LDGSTS.E.BYPASS.LTC128B.128 [R0+0x1c00], desc[UR50][R2.64], !P0 ;  /* 0x01c0000002007fae */ /* 0x0007e2000c101d72 */
[----:B------:R-:W-:-:S02]  /*a860*/  ISETP.LT.OR P0, PT, R6, 0x41, P2 ;  /* 0x000000410600780c */ /* 0x000fc40001701670 */
[----:B---3--:R-:W-:Y:S02]  /*a870*/  IADD3 R2, P1, R10, R5, RZ ;  /* 0x000000050a027210 */ /* 0x008fe40007f3e0ff */
[----:B------:R-:W3:Y:S02]  /*a880*/  SHFL.IDX PT, R10, R16, 0x6, 0x181f ;  /* 0x00d81f00100a7f89 */ /* 0x000ee400000e0000 */
[----:B0-----:R-:W-:Y:S02]  /*a890*/  IADD3.X R3, RZ, R8, RZ, P1, !PT ;  /* 0x00000008ff037210 */ /* 0x001fe40000ffe4ff */
[----:B------:R-:W0:Y:S05]  /*a8a0*/  SHFL.IDX PT, R8, R17, 0x6, 0x181f ;  /* 0x00d81f0011087f89 */ /* 0x000e2a00000e0000 */
[----:B------:R1:W-:Y:S01]  /*a8b0*/  LDGSTS.E.BYPASS.LTC128B.128 [R0+0x2400], desc[UR50][R2.64], !P0 ;  /* 0x0240000002007fae */ /* 0x0003e2000c101d72 */
[----:B------:R-:W-:-:S02]  /*a8c0*/  ISETP.LT.OR P0, PT, R6, 0x51, P2 ;  /* 0x000000510600780c */ /* 0x000fc40001701670 */
[----:B-1----:R-:W-:Y:S02]  /*a8d0*/  IADD3 R2, P1, R14, R5, RZ ;  /* 0x000000050e027210 */ /* 0x002fe40007f3e0ff */
[----:B------:R1:W4:Y:S03]  /*a8e0*/  SHFL.IDX PT, R14, R16, 0x7, 0x181f ;  /* 0x00f81f00100e7f89 */ /* 0x00032600000e0000 */
[----:B--2---:R-:W-:Y:S02]  /*a8f0*/  IMAD.X R3, RZ, RZ, R7, P1 ;  /* 0x000000ffff037224 */ /* 0x004fe400008e0607 */
[----:B------:R1:W2:Y:S04]  /*a900*/  SHFL.IDX PT, R7, R17, 0x7, 0x181f ;  /* 0x00f81f0011077f89 */ /* 0x0002a800000e0000 */
[----:B------:R3:W-:Y:S01]  /*a910*/  LDGSTS.E.BYPASS.LTC128B.128 [R0+0x2c00], desc[UR50][R2.64], !P0 ;  /* 0x02c0000002007fae */ /* 0x0007e2000c101d72 */
[----:B------:R-:W-:-:S02]  /*a920*/  ISETP.LT.OR P0, PT, R6, 0x61, P2 ;  /* 0x000000610600780c */ /* 0x000fc40001701670 */
[----:B---3--:R-:W-:-:S05]  /*a930*/  IADD3 R2, P1, R10, R5, RZ ;  /* 0x000000050a027210 */ /* 0x008fca0007f3e0ff */
[----:B0-----:R-:W-:-:S06]  /*a940*/  IMAD.X R3, RZ, RZ, R8, P1 ;  /* 0x000000ffff037224 */ /* 0x001fcc00008e0608 */
[----:B--2-4-:R1:W-:Y:S02]  /*a950*/  LDGSTS.E.BYPASS.LTC128B.128 [R0+0x3400], desc[UR50][R2.64], !P0 ;  /* 0x0340000002007fae */ /* 0x0143e4000c101d72 */
.L_x_186:
[----:B------:R-:W-:Y:S02]  /*a960*/  ISETP.LT.OR P0, PT, R6, 0x71, P2 ;  /* 0x000000710600780c */ /* 0x000fe40001701670 */
[----:B-1----:R-:W-:-:S05]  /*a970*/  IADD3 R2, P1, R14, R5, RZ ;  /* 0x000000050e027210 */ /* 0x002fca0007f3e0ff */
[----:B------:R-:W-:-:S06]  /*a980*/  IMAD.X R3, RZ, RZ, R7, P1 ;  /* 0x000000ffff037224 */ /* 0x000fcc00008e0607 */
[----:B------:R-:W-:Y:S01]  /*a990*/  @!PT LDS RZ, [RZ] ;  /* 0x00000000fffff984 */ /* 0x000fe20000000800 */
[----:B------:R-:W-:Y:S01]  /*a9a0*/  @!PT LDS RZ, [RZ] ;  /* 0x00000000fffff984 */ /* 0x000fe20000000800 */
[----:B------:R-:W-:Y:S01]  /*a9b0*/  @!PT LDS RZ, [RZ] ;  /* 0x00000000fffff984 */ /* 0x000fe20000000800 */
[----:B------:R0:W-:Y:S01]  /*a9c0*/  LDGSTS.E.BYPASS.LTC128B.128 [R0+0x3c00], desc[UR50][R2.64], !P0 ;  /* 0x03c0000002007fae */ /* 0x0001e2000c101d72 */
[----:B------:R-:W-:Y:S01]  /*a9d0*/  PLOP3.LUT P0, PT, PT, PT, PT, 0x80, 0x0 ;  /* 0x000000000000781c */ /* 0x000fe20003f0f070 */
[----:B------:R-:W-:-:S12]  /*a9e0*/  NOP ;  /* 0x0000000000007918 */ /* 0x000fd80000000000 */
.L_x_65:
[----:B------:R-:W-:Y:S02]  /*a9f0*/  PLOP3.LUT P1, PT, P1, P0, PT, 0xa2, 0x0 ;  /* 0x000000000000781c */ /* 0x000fe40000f21472 */
[----:B------:R-:W-:-:S08]  /*aa00*/  @P0 R2UR P1, UR4, R4 ;  /* 0x00000000040402ca */ /* 0x000fd00000020000 */
[----:B------:R-:W-:-:S05]  /*aa10*/  @P0 PLOP3.LUT P0, PT, P1, PT, PT, 0x80, 0x0 ;  /* 0x000000000000081c */ /* 0x000fca0000f0f070 */
[----:B------:R-:W-:Y:S01]  /*aa20*/  @!P1 SYNCS.ARRIVE.TRANS64.RED.A0T1 RZ, [UR4+0x16850], RZ ;  /* 0x016850ffffff99a7 */ /* 0x000fe20008200404 */
[----:B------:R-:W-:Y:S07]  /*aa30*/  @!P1 ARRIVES.LDGSTSBAR.64.TRANSCNT [UR4+0x16850] ;  /* 0x01685000ff0099b0 */ /* 0x000fee0008000a84 */
[----:B------:R-:W-:Y:S05]  /*aa40*/  @P0 BRA.U.ANY `(.L_x_65) ;  /* 0xfffffffd00e80947 */ /* 0x000fea000393ffff */
[----:B------:R-:W-:Y:S01]  /*aa50*/  NOP ;  /* 0x0000000000007918 */ /* 0x000fe20000000000 */
[----:B0-----:R-:W-:-:S04]  /*aa60*/  MOV R0, UR41 ;  /* 0x0000002900007c02 */ /* 0x001fc80008000f00 */
[----:B------:R-:W-:-:S13]  /*aa70*/  ISETP.NE.AND P2, PT, R0, 0x3, PT ;  /* 0x000000030000780c */ /* 0x000fda0003f45270 */
[----:B------:R-:W-:Y:S05]  /*aa80*/  @!P2 BRA `(.L_x_66) ;  /* 0x000000000004a947 */ /* 0x000fea0003800000 */
[----:B------:R-:W-:Y:S01]  /*aa90*/  BPT.TRAP 0x1 ;  /* 0x000000040000795c */ /* 0x000fe20000300000 */
.L_x_66:
[----:B------:R-:W2:Y:S01]  /*aaa0*/  LDL.LU R2, [R1+0x8] ;  /* 0x0000080001027983 */ /* 0x000ea20000300800 */
[----:B------:R-:W-:Y:S01]  /*aab0*/  ULDC UR4, c[0x0][0xc34] ;  /* 0x00030d0000047ab9 */ /* 0x000fe20000000800 */
[----:B------:R0:W-:Y:S02]  /*aac0*/  SYNCS.ARRIVE.TRANS64.A1T0 RZ, [R4+URZ+0x16850], RZ ;  /* 0x016850ff04ff79a7 */ /* 0x0001e4000810003f */
[----:B------:R-:W3:Y:S01]  /*aad0*/  LDL.LU R0, [R1+0xc] ;  /* 0x00000c0001007983 */ /* 0x000ee20000300800 */
[----:B------:R-:W-:-:S05]  /*aae0*/  VIADD R22, R22, 0x1 ;  /* 0x0000000116167836 */ /* 0x000fca0000000000 */
[----:B------:R-:W-:-:S04]  /*aaf0*/  ISETP.NE.AND P0, PT, R22, 0x2, PT ;  /* 0x000000021600780c */ /* 0x000fc80003f05270 */
[----:B------:R-:W-:Y:S02]  /*ab00*/  SEL R3, RZ, 0x1, P0 ;  /* 0x00000001ff037807 */ /* 0x000fe40000000000 */
[----:B------:R-:W-:Y:S02]  /*ab10*/  SEL R22, R22, RZ, P0 ;  /* 0x000000ff16167207 */ /* 0x000fe40000000000 */
[----:B------:R-:W-:Y:S01]  /*ab20*/  LOP3.LUT R24, R24, R3, RZ, 0x3c, !PT ;  /* 0x0000000318187212 */ /* 0x000fe200078e3cff */
[----:B--2---:R-:W-:Y:S02]  /*ab30*/  VIADD R2, R2, UR43 ;  /* 0x0000002b02027c36 */ /* 0x004fe40008000000 */
[----:B---3--:R-:W-:-:S03]  /*ab40*/  VIADD R0, R0, 0x1 ;  /* 0x0000000100007836 */ /* 0x008fc60000000000 */
[----:B------:R0:W-:Y:S01]  /*ab50*/  STL [R1+0x8], R2 ;  /* 0x0000080201007387 */ /* 0x0001e20000100800 */
[----:B------:R-:W-:-:S03]  /*ab60*/  ISETP.GE.AND P1, PT, R2, UR4, PT ;  /* 0x0000000402007c0c */ /* 0x000fc6000bf26270 */
[----:B------:R0:W-:Y:S10]  /*ab70*/  STL [R1+0xc], R0 ;  /* 0x00000c0001007387 */ /* 0x0001f40000100800 */
[----:B0-----:R-:W-:Y:S05]  /*ab80*/  @!P1 BRA `(.L_x_67) ;  /* 0xffffffc800909947 */ /* 0x001fea000383ffff */
[----:B------:R-:W-:-:S07]  /*ab90*/  LOP3.LUT R0, R0, 0x1, RZ, 0xc, !PT ;  /* 0x0000000100007812 */ /* 0x000fce00078e0cff */
.L_x_32:
[----:B------:R-:W0:Y:S01]  /*aba0*/  S2R R3, SR_CgaCtaId ;  /* 0x0000000000037919 */ /* 0x000e220000008800 */
[----:B------:R-:W-:Y:S01]  /*abb0*/  MOV R2, 0x400 ;  /* 0x0000040000027802 */ /* 0x000fe20000000f00 */
[----:B------:R-:W-:Y:S01]  /*abc0*/  BSSY B0, `(.L_x_68) ;  /* 0x0000005000007945 */ /* 0x000fe20003800000 */
[----:B------:R-:W-:Y:S02]  /*abd0*/  SHF.L.U32 R0, R0, 0x1f, RZ ;  /* 0x0000001f00007819 */ /* 0x000fe400000006ff */
[----:B0-----:R-:W-:-:S04]  /*abe0*/  LEA R7, R3, R2, 0x18 ;  /* 0x0000000203077211 */ /* 0x001fc800078ec0ff */
[----:B------:R-:W0:Y:S02]  /*abf0*/  SYNCS.PHASECHK.TRANS64.TRYWAIT P0, [R7+URZ+0x16820], R0 ;  /* 0x01682000070075a7 */ /* 0x000e24000800017f */
[----:B0-----:R-:W-:Y:S05]  /*ac00*/  @!P0 BRA `(.L_x_69) ;  /* 0x0000003c00208947 */ /* 0x001fea0003800000 */
.L_x_187:
[----:B-1----:R-:W-:Y:S05]  /*ac10*/  BSYNC B0 ;  /* 0x0000000000007941 */ /* 0x002fea0003800000 */
.L_x_68:
[----:B------:R-:W-:-:S03]  /*ac20*/  UMOV UR4, 0xffffffff ;  /* 0xffffffff00047882 */ /* 0x000fc60000000000 */
[----:B------:R-:W-:Y:S05]  /*ac30*/  BRA.DIV UR4, `(.L_x_70) ;  /* 0x0000003e04287947 */ /* 0x000fea000b800000 */
[----:B0-----:R-:W0:Y:S02]  /*ac40*/  S2R R0, SR_TID.X ;  /* 0x0000000000007919 */ /* 0x001e240000002100 */
[----:B0-----:R-:W-:-:S04]  /*ac50*/  SHF.R.U32.HI R0, RZ, 0x5, R0 ;  /* 0x00000005ff007819 */ /* 0x001fc80000011600 */
[----:B------:R-:W-:-:S05]  /*ac60*/  LOP3.LUT R0, R0, 0x3, RZ, 0xc0, !PT ;  /* 0x0000000300007812 */ /* 0x000fca00078ec0ff */
[----:B------:R0:W1:Y:S02]  /*ac70*/  SHFL.IDX PT, R14, R0, RZ, 0x1f ;  /* 0x00001fff000e7589 */ /* 0x00006400000e0000 */
.L_x_190:
[----:B-1----:R-:W-:Y:S01]  /*ac80*/  ISETP.NE.AND P0, PT, R14, RZ, PT ;  /* 0x000000ff0e00720c */ /* 0x002fe20003f05270 */
[----:B------:R-:W-:-:S12]  /*ac90*/  BSSY B0, `(.L_x_71) ;  /* 0x0000024000007945 */ /* 0x000fd80003800000 */
[----:B------:R-:W-:Y:S05]  /*aca0*/  @P0 BRA `(.L_x_72) ;  /* 0x0000000000880947 */ /* 0x000fea0003800000 */
[----:B------:R-:W-:-:S03]  /*acb0*/  UMOV UR4, 0xffffffff ;  /* 0xffffffff00047882 */ /* 0x000fc60000000000 */
[----:B------:R-:W-:Y:S05]  /*acc0*/  BRA.DIV UR4, `(.L_x_73) ;  /* 0x0000003e04387947 */ /* 0x000fea000b800000 */
[----:B------:R-:W-:-:S13]  /*acd0*/  ELECT P6, URZ, PT ;  /* 0x00000000003f782f */ /* 0x000fda00038c0000 */
.L_x_193:
[----:B------:R-:W-:Y:S05]  /*ace0*/  @!P6 BRA `(.L_x_72) ;  /* 0x000000000078e947 */ /* 0x000fea0003800000 */
[----:B------:R-:W-:-:S06]  /*acf0*/  ULOP3.LUT UR4, UR39, 0x2, URZ, 0xfc, !UPT ;  /* 0x0000000227047892 */ /* 0x000fcc000f8efc3f */
[----:B0-----:R-:W-:-:S04]  /*ad00*/  MOV R0, UR4 ;  /* 0x0000000400007c02 */ /* 0x001fc80008000f00 */
[----:B------:R-:W-:-:S13]  /*ad10*/  ISETP.NE.AND P0, PT, R0, 0x3, PT ;  /* 0x000000030000780c */ /* 0x000fda0003f05270 */
[----:B------:R-:W-:Y:S05]  /*ad20*/  @!P0 BRA `(.L_x_74) ;  /* 0x0000000000048947 */ /* 0x000fea0003800000 */
[----:B------:R-:W-:Y:S01]  /*ad30*/  BPT.TRAP 0x1 ;  /* 0x000000040000795c */ /* 0x000fe20000300000 */
.L_x_74:
[----:B------:R-:W-:Y:S01]  /*ad40*/  IMAD R5, R22, 0x8, R7 ;  /* 0x0000000816057824 */ /* 0x000fe200078e0207 */
[----:B------:R-:W-:Y:S01]  /*ad50*/  SHF.L.U32 R0, R24, 0x1f, RZ ;  /* 0x0000001f18007819 */ /* 0x000fe200000006ff */
[----:B------:R-:W-:-:S03]  /*ad60*/  VIADD R22, R22, 0x1 ;  /* 0x0000000116167836 */ /* 0x000fc60000000000 */
[----:B------:R-:W0:Y:S02]  /*ad70*/  SYNCS.PHASECHK.TRANS64.TRYWAIT P1, [R5+URZ+0x16840], R0 ;  /* 0x01684000050075a7 */ /* 0x000e24000802017f */
[----:B------:R-:W-:-:S04]  /*ad80*/  ISETP.NE.AND P2, PT, R22, 0x2, PT ;  /* 0x000000021600780c */ /* 0x000fc80003f45270 */
[----:B------:R-:W-:Y:S01]  /*ad90*/  SEL R3, RZ, 0x1, P2 ;  /* 0x00000001ff037807 */ /* 0x000fe20001000000 */
[----:B0-----:R-:W-:Y:S08]  /*ada0*/  @!P1 BRA `(.L_x_75) ;  /* 0x0000003c00209947 */ /* 0x001ff00003800000 */
.L_x_194:
[----:B------:R-:W-:Y:S02]  /*adb0*/  SEL R22, R22, RZ, P2 ;  /* 0x000000ff16167207 */ /* 0x000fe40001000000 */
[----:B------:R-:W-:Y:S01]  /*adc0*/  LOP3.LUT R2, R24, R3, RZ, 0x3c, !PT ;  /* 0x0000000318027212 */ /* 0x000fe200078e3cff */
[----:B------:R-:W-:Y:S06]  /*add0*/  @!P0 BRA `(.L_x_76) ;  /* 0x0000000000048947 */ /* 0x000fec0003800000 */
[----:B------:R-:W-:Y:S01]  /*ade0*/  BPT.TRAP 0x1 ;  /* 0x000000040000795c */ /* 0x000fe20000300000 */
.L_x_76:
[----:B------:R-:W-:Y:S01]  /*adf0*/  IMAD R3, R22, 0x8, R7 ;  /* 0x0000000816037824 */ /* 0x000fe200078e0207 */
[----:B------:R-:W-:-:S04]  /*ae00*/  SHF.L.U32 R2, R2, 0x1f, RZ ;  /* 0x0000001f02027819 */ /* 0x000fc800000006ff */
[----:B------:R-:W1:Y:S02]  /*ae10*/  SYNCS.PHASECHK.TRANS64.TRYWAIT P1, [R3+URZ+0x16840], R2 ;  /* 0x01684002030075a7 */ /* 0x000e64000802017f */
[----:B-1----:R-:W-:Y:S05]  /*ae20*/  @!P1 BRA `(.L_x_77) ;  /* 0x0000003c00149947 */ /* 0x002fea0003800000 */
.L_x_195:
[----:B------:R-:W-:Y:S05]  /*ae30*/  @!P0 BRA `(.L_x_78) ;  /* 0x0000000000048947 */ /* 0x000fea0003800000 */
[----:B------:R-:W-:Y:S01]  /*ae40*/  BPT.TRAP 0x1 ;  /* 0x000000040000795c */ /* 0x000fe20000300000 */
.L_x_78:
[----:B------:R-:W2:Y:S02]  /*ae50*/  SYNCS.PHASECHK.TRANS64.TRYWAIT P1, [R5+URZ+0x16860], R0 ;  /* 0x01686000050075a7 */ /* 0x000ea4000802017f */
[----:B--2---:R-:W-:Y:S05]  /*ae60*/  @!P1 BRA `(.L_x_79) ;  /* 0x0000003c00189947 */ /* 0x004fea0003800000 */
.L_x_196:
[----:B------:R-:W-:Y:S05]  /*ae70*/  @!P0 BRA `(.L_x_80) ;  /* 0x0000000000048947 */ /* 0x000fea0003800000 */
[----:B------:R-:W-:Y:S01]  /*ae80*/  BPT.TRAP 0x1 ;  /* 0x000000040000795c */ /* 0x000fe20000300000 */
.L_x_80:
[----:B---3--:R3:W4:Y:S02]  /*ae90*/  SYNCS.PHASECHK.TRANS64.TRYWAIT P0, [R3+URZ+0x16860], R2 ;  /* 0x01686002030075a7 */ /* 0x008724000800017f */
[----:B----4-:R-:W-:Y:S05]  /*aea0*/  @!P0 NANOSLEEP.SYNCS 0x989680 ;  /* 0x009896800000895d */ /* 0x010fea0003900000 */
[----:B------:R-:W4:Y:S02]  /*aeb0*/  @!P0 SYNCS.PHASECHK.TRANS64 P0, [R3+URZ+0x16860], R2 ;  /* 0x01686002030085a7 */ /* 0x000f24000800007f */
[----:B----4-:R-:W-:Y:S05]  /*aec0*/  @!P0 BRA `(.L_x_80) ;  /* 0xfffffffc00f08947 */ /* 0x010fea000383ffff */
.L_x_72:
[----:B------:R-:W-:Y:S05]  /*aed0*/  BSYNC B0 ;  /* 0x0000000000007941 */ /* 0x000fea0003800000 */
.L_x_71:
[----:B------:R-:W-:Y:S05]  /*aee0*/  EXIT ;  /* 0x000000000000794d */ /* 0x000fea0003800000 */
.L_x_8:
[----:B0-----:R-:W-:-:S04]  /*aef0*/  MOV R3, UR44 ;  /* 0x0000002c00037c02 */ /* 0x001fc80008000f00 */
[----:B------:R0:W1:Y:S03]  /*af00*/  SYNCS.PHASECHK.TRANS64.TRYWAIT P1, [R3+URZ+0x16800], R0 ;  /* 0x01680000030075a7 */ /* 0x000066000802017f */
[----:B-1----:R-:W-:Y:S05]  /*af10*/  @!P1 NANOSLEEP.SYNCS 0x989680 ;  /* 0x009896800000995d */ /* 0x002fea0003900000 */
[----:B------:R-:W1:Y:S02]  /*af20*/  @!P1 SYNCS.PHASECHK.TRANS64 P1, [R3+URZ+0x16800], R0 ;  /* 0x01680000030095a7 */ /* 0x000e64000802007f */
[----:B-1----:R-:W-:Y:S05]  /*af30*/  @!P1 BRA `(.L_x_8) ;  /* 0xfffffffc00ec9947 */ /* 0x002fea000383ffff */
[----:B------:R-:W-:Y:S05]  /*af40*/  BRA `(.L_x_81) ;  /* 0xffffff60004c7947 */ /* 0x000fea000383ffff */
.L_x_12:
[----:B-1----:R1:W2:Y:S02]  /*af50*/  SYNCS.PHASECHK.TRANS64.TRYWAIT P1, [R0+URZ+0x16830], R3 ;  /* 0x01683003000075a7 */ /* 0x0022a4000802017f */
[----:B--2---:R-:W-:Y:S05]  /*af60*/  @!P1 NANOSLEEP.SYNCS 0x989680 ;  /* 0x009896800000995d */ /* 0x004fea0003900000 */
[----:B------:R-:W2:Y:S02]  /*af70*/  @!P1 SYNCS.PHASECHK.TRANS64 P1, [R0+URZ+0x16830], R3 ;  /* 0x01683003000095a7 */ /* 0x000ea4000802007f */
[----:B--2---:R-:W-:Y:S05]  /*af80*/  @!P1 BRA `(.L_x_12) ;  /* 0xfffffffc00f09947 */ /* 0x004fea000383ffff */
[----:B------:R-:W-:Y:S05]  /*af90*/  BRA `(.L_x_11) ;  /* 0xffffff60006c7947 */ /* 0x000fea000383ffff */
.L_x_18:
[----:B-1----:R-:W-:-:S04]  /*afa0*/  IMAD.U32 R7, RZ, RZ, UR6 ;  /* 0x00000006ff077e24 */ /* 0x002fc8000f8e00ff */
[----:B------:R1:W2:Y:S03]  /*afb0*/  SYNCS.PHASECHK.TRANS64.TRYWAIT P1, [R7+URZ+0x16830], R6 ;  /* 0x01683006070075a7 */ /* 0x0002a6000802017f */
[----:B--2---:R-:W-:Y:S05]  /*afc0*/  @!P1 NANOSLEEP.SYNCS 0x989680 ;  /* 0x009896800000995d */ /* 0x004fea0003900000 */
[----:B------:R-:W2:Y:S02]  /*afd0*/  @!P1 SYNCS.PHASECHK.TRANS64 P1, [R7+URZ+0x16830], R6 ;  /* 0x01683006070095a7 */ /* 0x000ea4000802007f */
[----:B--2---:R-:W-:Y:S05]  /*afe0*/  @!P1 BRA `(.L_x_18) ;  /* 0xfffffffc00ec9947 */ /* 0x004fea000383ffff */
[----:B------:R-:W-:Y:S05]  /*aff0*/  BRA `(.L_x_15) ;  /* 0xffffff8800647947 */ /* 0x000fea000383ffff */
.L_x_22:
[----:B-1----:R-:W-:-:S04]  /*b000*/  IMAD.U32 R7, RZ, RZ, UR6 ;  /* 0x00000006ff077e24 */ /* 0x002fc8000f8e00ff */
[----:B------:R1:W2:Y:S03]  /*b010*/  SYNCS.PHASECHK.TRANS64.TRYWAIT P1, [R7+URZ+0x16850], R6 ;  /* 0x01685006070075a7 */ /* 0x0002a6000802017f */
[----:B--2---:R-:W-:Y:S05]  /*b020*/  @!P1 NANOSLEEP.SYNCS 0x989680 ;  /* 0x009896800000995d */ /* 0x004fea0003900000 */
[----:B------:R-:W2:Y:S02]  /*b030*/  @!P1 SYNCS.PHASECHK.TRANS64 P1, [R7+URZ+0x16850], R6 ;  /* 0x01685006070095a7 */ /* 0x000ea4000802007f */
[----:B--2---:R-:W-:Y:S05]  /*b040*/  @!P1 BRA `(.L_x_22) ;  /* 0xfffffffc00ec9947 */ /* 0x004fea000383ffff */
[----:B------:R-:W-:Y:S05]  /*b050*/  BRA `(.L_x_19) ;  /* 0xffffff8800e07947 */ /* 0x000fea000383ffff */
.L_x_29:
[----:B-1----:R-:W-:-:S04]  /*b060*/  IMAD.U32 R7, RZ, RZ, UR4 ;  /* 0x00000004ff077e24 */ /* 0x002fc8000f8e00ff */
[----:B------:R1:W2:Y:S03]  /*b070*/  SYNCS.PHASECHK.TRANS64.TRYWAIT P1, [R7+URZ+0x16850], R0 ;  /* 0x01685000070075a7 */ /* 0x0002a6000802017f */
[----:B--2---:R-:W-:Y:S05]  /*b080*/  @!P1 NANOSLEEP.SYNCS 0x989680 ;  /* 0x009896800000995d */ /* 0x004fea0003900000 */
[----:B------:R-:W2:Y:S02]  /*b090*/  @!P1 SYNCS.PHASECHK.TRANS64 P1, [R7+URZ+0x16850], R0 ;  /* 0x01685000070095a7 */ /* 0x000ea4000802007f */
[----:B--2---:R-:W-:Y:S05]  /*b0a0*/  @!P1 BRA `(.L_x_29) ;  /* 0xfffffffc00ec9947 */ /* 0x004fea000383ffff */
[----:B------:R-:W-:Y:S05]  /*b0b0*/  BRA `(.L_x_28) ;  /* 0xffffffac00507947 */ /* 0x000fea000383ffff */
.L_x_36:
[----:B------:R-:W1:Y:S01]  /*b0c0*/  S2R R16, SR_TID.X ;  /* 0x0000000000107919 */ /* 0x000e620000002100 */
[----:B------:R-:W-:Y:S01]  /*b0d0*/  BSSY B0, `(.L_x_82) ;  /* 0x000000a000007945 */ /* 0x000fe20003800000 */
[----:B------:R-:W-:Y:S02]  /*b0e0*/  IMAD.MOV.U32 R12, RZ, RZ, RZ ;  /* 0x000000ffff0c7224 */ /* 0x000fe400078e00ff */
[----:B------:R-:W-:Y:S02]  /*b0f0*/  IMAD.MOV.U32 R11, RZ, RZ, 0x1f ;  /* 0x0000001fff0b7424 */ /* 0x000fe400078e00ff */
[----:B------:R-:W-:Y:S01]  /*b100*/  IMAD.MOV.U32 R15, RZ, RZ, -0x1 ;  /* 0xffffffffff0f7424 */ /* 0x000fe200078e00ff */
[----:B-1----:R-:W-:-:S04]  /*b110*/  SHF.R.U32.HI R16, RZ, 0x5, R16 ;  /* 0x00000005ff107819 */ /* 0x002fc80000011610 */
[----:B------:R-:W-:-:S04]  /*b120*/  LOP3.LUT R16, R16, 0x3, RZ, 0xc0, !PT ;  /* 0x0000000310107812 */ /* 0x000fc800078ec0ff */
[----:B------:R-:W-:-:S07]  /*b130*/  MOV R13, R16 ;  /* 0x00000010000d7202 */ /* 0x000fce0000000f00 */
[----:B0----5:R-:W-:Y:S05]  /*b140*/  WARPSYNC.COLLECTIVE R15, `(.L_x_83) ;  /* 0x000000000f087348 */ /* 0x021fea0003c00000 */
[----:B------:R1:W2:Y:S02]  /*b150*/  SHFL.IDX P6, R14, R13, R12, R11 ;  /* 0x0000000c0d0e7389 */ /* 0x0002a400000c000b */
[----:B012--5:R-:W-:Y:S01]  /*b160*/  ENDCOLLECTIVE ;  /* 0x000000000000791b */ /* 0x027fe20003800000 */
.L_x_83:
[----:B------:R-:W-:Y:S05]  /*b170*/  BSYNC B0 ;  /* 0x0000000000007941 */ /* 0x000fea0003800000 */
.L_x_82:
[----:B------:R-:W-:Y:S05]  /*b180*/  BRA `(.L_x_84) ;  /* 0xffffffcc00107947 */ /* 0x000fea000383ffff */
.L_x_39:
[----:B0-----:R0:W1:Y:S02]  /*b190*/  SYNCS.PHASECHK.TRANS64.TRYWAIT P0, [R0+URZ+0x16840], R2 ;  /* 0x01684002000075a7 */ /* 0x001064000800017f */
[----:B-1----:R-:W-:Y:S05]  /*b1a0*/  @!P0 NANOSLEEP.SYNCS 0x989680 ;  /* 0x009896800000895d */ /* 0x002fea0003900000 */
[----:B------:R-:W1:Y:S02]  /*b1b0*/  @!P0 SYNCS.PHASECHK.TRANS64 P0, [R0+URZ+0x16840], R2 ;  /* 0x01684002000085a7 */ /* 0x000e64000800007f */
[----:B-1----:R-:W-:Y:S05]  /*b1c0*/  @!P0 BRA `(.L_x_39) ;  /* 0xfffffffc00f08947 */ /* 0x002fea000383ffff */
[----:B------:R-:W-:Y:S05]  /*b1d0*/  BRA `(.L_x_85) ;  /* 0xffffffcc006c7947 */ /* 0x000fea000383ffff */
.L_x_40:
[----:B------:R-:W-:Y:S01]  /*b1e0*/  BSSY B0, `(.L_x_86) ;  /* 0x0000008000007945 */ /* 0x000fe20003800000 */
[----:B------:R-:W-:Y:S01]  /*b1f0*/  MOV R13, R5 ;  /* 0x00000005000d7202 */ /* 0x000fe20000000f00 */
[----:B------:R-:W-:Y:S02]  /*b200*/  IMAD.MOV.U32 R12, RZ, RZ, RZ ;  /* 0x000000ffff0c7224 */ /* 0x000fe400078e00ff */
[----:B------:R-:W-:Y:S02]  /*b210*/  IMAD.MOV.U32 R11, RZ, RZ, 0x181f ;  /* 0x0000181fff0b7424 */ /* 0x000fe400078e00ff */
[----:B------:R-:W-:-:S07]  /*b220*/  IMAD.MOV.U32 R15, RZ, RZ, -0x1 ;  /* 0xffffffffff0f7424 */ /* 0x000fce00078e00ff */
[----:B------:R-:W-:Y:S05]  /*b230*/  WARPSYNC.COLLECTIVE R15, `(.L_x_87) ;  /* 0x000000000f087348 */ /* 0x000fea0003c00000 */
[----:B------:R0:W1:Y:S02]  /*b240*/  SHFL.IDX P6, R14, R13, R12, R11 ;  /* 0x0000000c0d0e7389 */ /* 0x00006400000c000b */
[----:B01----:R-:W-:Y:S01]  /*b250*/  ENDCOLLECTIVE ;  /* 0x000000000000791b */ /* 0x003fe20003800000 */
.L_x_87:
[----:B------:R-:W-:Y:S05]  /*b260*/  BSYNC B0 ;  /* 0x0000000000007941 */ /* 0x000fea0003800000 */
.L_x_86:
[----:B------:R-:W-:Y:S01]  /*b270*/  IMAD.MOV.U32 R13, RZ, RZ, R4 ;  /* 0x000000ffff0d7224 */ /* 0x000fe200078e0004 */
[----:B------:R-:W-:Y:S01]  /*b280*/  MOV R15, 0xffffffff ;  /* 0xffffffff000f7802 */ /* 0x000fe20000000f00 */
[----:B------:R-:W-:Y:S01]  /*b290*/  IMAD.MOV.U32 R12, RZ, RZ, RZ ;  /* 0x000000ffff0c7224 */ /* 0x000fe200078e00ff */
[----:B------:R-:W-:Y:S01]  /*b2a0*/  MOV R2, R14 ;  /* 0x0000000e00027202 */ /* 0x000fe20000000f00 */
[----:B------:R-:W-:Y:S01]  /*b2b0*/  IMAD.MOV.U32 R11, RZ, RZ, 0x181f ;  /* 0x0000181fff0b7424 */ /* 0x000fe200078e00ff */
[----:B------:R-:W-:-:S13]  /*b2c0*/  ISETP.GE.AND P1, PT, R9, 0x1, PT ;  /* 0x000000010900780c */ /* 0x000fda0003f26270 */
[----:B------:R-:W-:Y:S05]  /*b2d0*/  WARPSYNC.COLLECTIVE R15, `(.L_x_88) ;  /* 0x000000000f087348 */ /* 0x000fea0003c00000 */
[----:B------:R0:W1:Y:S02]  /*b2e0*/  SHFL.IDX P6, R14, R13, R12, R11 ;  /* 0x0000000c0d0e7389 */ /* 0x00006400000c000b */
[----:B01----:R-:W-:Y:S01]  /*b2f0*/  ENDCOLLECTIVE ;  /* 0x000000000000791b */ /* 0x003fe20003800000 */
.L_x_88:
[----:B------:R-:W-:Y:S01]  /*b300*/  @P1 LEA R7, R6, UR38, 0x1 ;  /* 0x0000002606071c11 */ /* 0x000fe2000f8e08ff */
[----:B------:R-:W-:Y:S01]  /*b310*/  IMAD.MOV.U32 R13, RZ, RZ, R5 ;  /* 0x000000ffff0d7224 */ /* 0x000fe200078e0005 */
[----:B------:R-:W-:Y:S01]  /*b320*/  MOV R12, 0x1 ;  /* 0x00000001000c7802 */ /* 0x000fe20000000f00 */
[----:B------:R-:W-:-:S07]  /*b330*/  IMAD.MOV.U32 R3, RZ, RZ, R14 ;  /* 0x000000ffff037224 */ /* 0x000fce00078e000e */
[----:B------:R-:W-:Y:S05]  /*b340*/  WARPSYNC.COLLECTIVE R15, `(.L_x_89) ;  /* 0x000000000f087348 */ /* 0x000fea0003c00000 */
[----:B------:R0:W1:Y:S02]  /*b350*/  SHFL.IDX P6, R14, R13, R12, R11 ;  /* 0x0000000c0d0e7389 */ /* 0x00006400000c000b */
[----:B01----:R-:W-:Y:S01]  /*b360*/  ENDCOLLECTIVE ;  /* 0x000000000000791b */ /* 0x003fe20003800000 */
.L_x_89:
[----:B------:R-:W-:-:S05]  /*b370*/  @P1 LEA R3, P0, R8, R3, 0x1 ;  /* 0x0000000308031211 */ /* 0x000fca00078008ff */
[----:B------:R-:W-:-:S05]  /*b380*/  @P1 IMAD.X R2, RZ, RZ, R2, P0 ;  /* 0x000000ffff021224 */ /* 0x000fca00000e0602 */
[----:B------:R-:W-:Y:S01]  /*b390*/  @P1 LOP3.LUT R3, R3, R2, RZ, 0x3c, !PT ;  /* 0x0000000203031212 */ /* 0x000fe200078e3cff */
[----:B------:R-:W-:-:S03]  /*b3a0*/  IMAD.MOV.U32 R13, RZ, RZ, R4 ;  /* 0x000000ffff0d7224 */ /* 0x000fc600078e0004 */
[----:B------:R-:W-:-:S04]  /*b3b0*/  @P1 LOP3.LUT R2, R3, R2, RZ, 0x3c, !PT ;  /* 0x0000000203021212 */ /* 0x000fc800078e3cff */
[----:B------:R-:W-:-:S05]  /*b3c0*/  @P1 LOP3.LUT R3, R3, R2, RZ, 0x3c, !PT ;  /* 0x0000000203031212 */ /* 0x000fca00078e3cff */
[----:B------:R-:W-:Y:S01]  /*b3d0*/  @!PT LDS RZ, [RZ] ;  /* 0x00000000fffff984 */ /* 0x000fe20000000800 */
[----:B------:R-:W-:Y:S01]  /*b3e0*/  @!PT LDS RZ, [RZ] ;  /* 0x00000000fffff984 */ /* 0x000fe20000000800 */
[----:B------:R-:W-:Y:S01]  /*b3f0*/  @!PT LDS RZ, [RZ] ;  /* 0x00000000fffff984 */ /* 0x000fe20000000800 */
[----:B------:R0:W-:Y:S01]  /*b400*/  @P1 LDGSTS.E.BYPASS.LTC128B.128 [R7+0xe400], desc[UR50][R2.64], !P2 ;  /* 0x0e40000002071fae */ /* 0x0001e2000d101d72 */
[----:B------:R-:W-:Y:S01]  /*b410*/  ISETP.GE.AND P1, PT, R9, 0x11, PT ;  /* 0x000000110900780c */ /* 0x000fe20003f26270 */
[----:B0-----:R-:W-:-:S12]  /*b420*/  IMAD.MOV.U32 R2, RZ, RZ, R14 ;  /* 0x000000ffff027224 */ /* 0x001fd800078e000e */
[----:B------:R-:W-:Y:S05]  /*b430*/  WARPSYNC.COLLECTIVE R15, `(.L_x_90) ;  /* 0x000000000f087348 */ /* 0x000fea0003c00000 */
[----:B------:R0:W1:Y:S02]  /*b440*/  SHFL.IDX P6, R14, R13, R12, R11 ;  /* 0x0000000c0d0e7389 */ /* 0x00006400000c000b */
[----:B01----:R-:W-:Y:S01]  /*b450*/  ENDCOLLECTIVE ;  /* 0x000000000000791b */ /* 0x003fe20003800000 */
.L_x_90:
[----:B------:R-:W-:Y:S01]  /*b460*/  @P1 LEA R7, R6, UR38, 0x1 ;  /* 0x0000002606071c11 */ /* 0x000fe2000f8e08ff */
[----:B------:R-:W-:Y:S02]  /*b470*/  IMAD.MOV.U32 R13, RZ, RZ, R5 ;  /* 0x000000ffff0d7224 */ /* 0x000fe400078e0005 */
[----:B------:R-:W-:Y:S02]  /*b480*/  IMAD.MOV.U32 R12, RZ, RZ, 0x2 ;  /* 0x00000002ff0c7424 */ /* 0x000fe400078e00ff */
[----:B------:R-:W-:-:S07]  /*b490*/  IMAD.MOV.U32 R3, RZ, RZ, R14 ;  /* 0x000000ffff037224 */ /* 0x000fce00078e000e */
[----:B------:R-:W-:Y:S05]  /*b4a0*/  WARPSYNC.COLLECTIVE R15, `(.L_x_91) ;  /* 0x000000000f087348 */ /* 0x000fea0003c00000 */
[----:B------:R0:W1:Y:S02]  /*b4b0*/  SHFL.IDX P6, R14, R13, R12, R11 ;  /* 0x0000000c0d0e7389 */ /* 0x00006400000c000b */
[----:B01----:R-:W-:Y:S01]  /*b4c0*/  ENDCOLLECTIVE ;  /* 0x000000000000791b */ /* 0x003fe20003800000 */
.L_x_91:
[----:B------:R-:W-:-:S04]  /*b4d0*/  @P1 LEA R3, P0, R8, R3, 0x1 ;  /* 0x0000000308031211 */ /* 0x000fc800078008ff */
[----:B------:R-:W-:-:S04]  /*b4e0*/  @P1 IADD3.X R2, RZ, R2, RZ, P0, !PT ;  /* 0x00000002ff021210 */ /* 0x000fc800007fe4ff */
[----:B------:R-:W-:Y:S02]  /*b4f0*/  @P1 LOP3.LUT R3, R3, R2, RZ, 0x3c, !PT ;  /* 0x0000000203031212 */ /* 0x000fe400078e3cff */
[----:B------:R-:W-:Y:S02]  /*b500*/  MOV R13, R4 ;  /* 0x00000004000d7202 */ /* 0x000fe40000000f00 */
        /* <DEDUP_REMOVED lines=11> */
.L_x_92:
[----:B------:R-:W-:Y:S01]  /*b5c0*/  @P1 LEA R7, R6, UR38, 0x1 ;  /* 0x0000002606071c11 */ /* 0x000fe2000f8e08ff */
[----:B------:R-:W-:Y:S01]  /*b5d0*/  IMAD.MOV.U32 R13, RZ, RZ, R5 ;  /* 0x000000ffff0d7224 */ /* 0x000fe200078e0005 */
[----:B------:R-:W-:Y:S01]  /*b5e0*/  MOV R12, 0x3 ;  /* 0x00000003000c7802 */ /* 0x000fe20000000f00 */
[----:B------:R-:W-:-:S07]  /*b5f0*/  IMAD.MOV.U32 R3, RZ, RZ, R14 ;  /* 0x000000ffff037224 */ /* 0x000fce00078e000e */
[----:B------:R-:W-:Y:S05]  /*b600*/  WARPSYNC.COLLECTIVE R15, `(.L_x_93) ;  /* 0x000000000f087348 */ /* 0x000fea0003c00000 */
[----:B------:R0:W1:Y:S02]  /*b610*/  SHFL.IDX P6, R14, R13, R12, R11 ;  /* 0x0000000c0d0e7389 */ /* 0x00006400000c000b */
[----:B01----:R-:W-:Y:S01]  /*b620*/  ENDCOLLECTIVE ;  /* 0x000000000000791b */ /* 0x003fe20003800000 */
.L_x_93:
        /* <DEDUP_REMOVED lines=15> */
.L_x_94:
[----:B------:R-:W-:Y:S01]  /*b720*/  @P1 LEA R7, R6, UR38, 0x1 ;  /* 0x0000002606071c11 */ /* 0x000fe2000f8e08ff */
[----:B------:R-:W-:Y:S02]  /*b730*/  IMAD.MOV.U32 R13, RZ, RZ, R5 ;  /* 0x000000ffff0d7224 */ /* 0x000fe400078e0005 */
[----:B------:R-:W-:Y:S02]  /*b740*/  IMAD.MOV.U32 R12, RZ, RZ, 0x4 ;  /* 0x00000004ff0c7424 */ /* 0x000fe400078e00ff */
[----:B------:R-:W-:-:S07]  /*b750*/  IMAD.MOV.U32 R3, RZ, RZ, R14 ;  /* 0x000000ffff037224 */ /* 0x000fce00078e000e */
[----:B------:R-:W-:Y:S05]  /*b760*/  WARPSYNC.COLLECTIVE R15, `(.L_x_95) ;  /* 0x000000000f087348 */ /* 0x000fea0003c00000 */
[----:B------:R0:W1:Y:S02]  /*b770*/  SHFL.IDX P6, R14, R13, R12, R11 ;  /* 0x0000000c0d0e7389 */ /* 0x00006400000c000b */
[----:B01----:R-:W-:Y:S01]  /*b780*/  ENDCOLLECTIVE ;  /* 0x000000000000791b */ /* 0x003fe20003800000 */
.L_x_95:
        /* <DEDUP_REMOVED lines=15> */
.L_x_96:
[----:B------:R-:W-:Y:S01]  /*b880*/  @P1 LEA R7, R6, UR38, 0x1 ;  /* 0x0000002606071c11 */ /* 0x000fe2000f8e08ff */
[----:B------:R-:W-:Y:S01]  /*b890*/  IMAD.MOV.U32 R13, RZ, RZ, R5 ;  /* 0x000000ffff0d7224 */ /* 0x000fe200078e0005 */
[----:B------:R-:W-:Y:S01]  /*b8a0*/  MOV R12, 0x5 ;  /* 0x00000005000c7802 */ /* 0x000fe20000000f00 */
[----:B------:R-:W-:-:S07]  /*b8b0*/  IMAD.MOV.U32 R3, RZ, RZ, R14 ;  /* 0x000000ffff037224 */ /* 0x000fce00078e000e */
[----:B------:R-:W-:Y:S05]  /*b8c0*/  WARPSYNC.COLLECTIVE R15, `(.L_x_97) ;  /* 0x000000000f087348 */ /* 0x000fea0003c00000 */
[----:B------:R0:W1:Y:S02]  /*b8d0*/  SHFL.IDX P6, R14, R13, R12, R11 ;  /* 0x0000000c0d0e7389 */ /* 0x00006400000c000b */
[----:B01----:R-:W-:Y:S01]  /*b8e0*/  ENDCOLLECTIVE ;  /* 0x000000000000791b */ /* 0x003fe20003800000 */
.L_x_97:
        /* <DEDUP_REMOVED lines=15> */
.L_x_98:
[----:B------:R-:W-:Y:S01]  /*b9e0*/  @P1 LEA R7, R6, UR38, 0x1 ;  /* 0x0000002606071c11 */ /* 0x000fe2000f8e08ff */
[----:B------:R-:W-:Y:S02]  /*b9f0*/  IMAD.MOV.U32 R13, RZ, RZ, R5 ;  /* 0x000000ffff0d7224 */ /* 0x000fe400078e0005 */
[----:B------:R-:W-:Y:S02]  /*ba00*/  IMAD.MOV.U32 R12, RZ, RZ, 0x6 ;  /* 0x00000006ff0c7424 */ /* 0x000fe400078e00ff */
[----:B------:R-:W-:-:S07]  /*ba10*/  IMAD.MOV.U32 R3, RZ, RZ, R14 ;  /* 0x000000ffff037224 */ /* 0x000fce00078e000e */
[----:B------:R-:W-:Y:S05]  /*ba20*/  WARPSYNC.COLLECTIVE R15, `(.L_x_99) ;  /* 0x000000000f087348 */ /* 0x000fea0003c00000 */
[----:B------:R0:W1:Y:S02]  /*ba30*/  SHFL.IDX P6, R14, R13, R12, R11 ;  /* 0x0000000c0d0e7389 */ /* 0x00006400000c000b */
[----:B01----:R-:W-:Y:S01]  /*ba40*/  ENDCOLLECTIVE ;  /* 0x000000000000791b */ /* 0x003fe20003800000 */
.L_x_99:
        /* <DEDUP_REMOVED lines=15> */
.L_x_100:
[----:B------:R-:W-:Y:S01]  /*bb40*/  @P1 LEA R7, R6, UR38, 0x1 ;  /* 0x0000002606071c11 */ /* 0x000fe2000f8e08ff */
[----:B------:R-:W-:Y:S01]  /*bb50*/  IMAD.MOV.U32 R13, RZ, RZ, R5 ;  /* 0x000000ffff0d7224 */ /* 0x000fe200078e0005 */
[----:B------:R-:W-:Y:S01]  /*bb60*/  MOV R12, 0x7 ;  /* 0x00000007000c7802 */ /* 0x000fe20000000f00 */
[----:B------:R-:W-:-:S07]  /*bb70*/  IMAD.MOV.U32 R3, RZ, RZ, R14 ;  /* 0x000000ffff037224 */ /* 0x000fce00078e000e */
[----:B------:R-:W-:Y:S05]  /*bb80*/  WARPSYNC.COLLECTIVE R15, `(.L_x_101) ;  /* 0x000000000f087348 */ /* 0x000fea0003c00000 */
[----:B------:R0:W1:Y:S02]  /*bb90*/  SHFL.IDX P6, R14, R13, R12, R11 ;  /* 0x0000000c0d0e7389 */ /* 0x00006400000c000b */
[----:B01----:R-:W-:Y:S01]  /*bba0*/  ENDCOLLECTIVE ;  /* 0x000000000000791b */ /* 0x003fe20003800000 */
.L_x_101:
[----:B------:R-:W-:-:S05]  /*bbb0*/  @P1 LEA R3, P0, R8, R3, 0x1 ;  /* 0x0000000308031211 */ /* 0x000fca00078008ff */
[----:B------:R-:W-:-:S05]  /*bbc0*/  @P1 IMAD.X R2, RZ, RZ, R2, P0 ;  /* 0x000000ffff021224 */ /* 0x000fca00000e0602 */
[----:B------:R-:W-:Y:S01]  /*bbd0*/  @P1 LOP3.LUT R3, R3, R2, RZ, 0x3c, !PT ;  /* 0x0000000203031212 */ /* 0x000fe200078e3cff */
[----:B------:R-:W-:-:S03]  /*bbe0*/  IMAD.MOV.U32 R13, RZ, RZ, R4 ;  /* 0x000000ffff0d7224 */ /* 0x000fc600078e0004 */
[----:B------:R-:W-:-:S04]  /*bbf0*/  @P1 LOP3.LUT R2, R3, R2, RZ, 0x3c, !PT ;  /* 0x0000000203021212 */ /* 0x000fc800078e3cff */
[----:B------:R-:W-:Y:S01]  /*bc00*/  @P1 LOP3.LUT R3, R3, R2, RZ, 0x3c, !PT ;  /* 0x0000000203031212 */ /* 0x000fe200078e3cff */
[----:B------:R-:W-:-:S04]  /*bc10*/  IMAD.MOV.U32 R5, RZ, RZ, R14 ;  /* 0x000000ffff057224 */ /* 0x000fc800078e000e */
[----:B------:R-:W-:Y:S01]  /*bc20*/  @!PT LDS RZ, [RZ] ;  /* 0x00000000fffff984 */ /* 0x000fe20000000800 */
[----:B------:R-:W-:Y:S01]  /*bc30*/  @!PT LDS RZ, [RZ] ;  /* 0x00000000fffff984 */ /* 0x000fe20000000800 */
[----:B------:R-:W-:Y:S01]  /*bc40*/  @!PT LDS RZ, [RZ] ;  /* 0x00000000fffff984 */ /* 0x000fe20000000800 */
[----:B------:R0:W-:Y:S03]  /*bc50*/  @P1 LDGSTS.E.BYPASS.LTC128B.128 [R7+0x11400], desc[UR50][R2.64], !P2 ;  /* 0x1140000002071fae */ /* 0x0001e6000d101d72 */
[----:B0-----:R-:W-:Y:S05]  /*bc60*/  WARPSYNC.COLLECTIVE R15, `(.L_x_102) ;  /* 0x000000000f087348 */ /* 0x001fea0003c00000 */
[----:B------:R1:W2:Y:S02]  /*bc70*/  SHFL.IDX P6, R14, R13, R12, R11 ;  /* 0x0000000c0d0e7389 */ /* 0x0002a400000c000b */
[----:B012---:R-:W-:Y:S01]  /*bc80*/  ENDCOLLECTIVE ;  /* 0x000000000000791b */ /* 0x007fe20003800000 */
.L_x_102:
[----:B------:R-:W-:Y:S05]  /*bc90*/  BRA `(.L_x_103) ;  /* 0xffffffc800587947 */ /* 0x000fea000383ffff */
.L_x_44:
[----:B------:R-:W-:Y:S01]  /*bca0*/  IMAD.MOV.U32 R13, RZ, RZ, R4 ;  /* 0x000000ffff0d7224 */ /* 0x000fe200078e0004 */
[----:B------:R-:W-:Y:S01]  /*bcb0*/  MOV R12, RZ ;  /* 0x000000ff000c7202 */ /* 0x000fe20000000f00 */
[----:B------:R-:W-:Y:S02]  /*bcc0*/  IMAD.MOV.U32 R11, RZ, RZ, 0x181f ;  /* 0x0000181fff0b7424 */ /* 0x000fe400078e00ff */
[----:B------:R-:W-:Y:S02]  /*bcd0*/  IMAD.MOV.U32 R15, RZ, RZ, -0x1 ;  /* 0xffffffffff0f7424 */ /* 0x000fe400078e00ff */
[----:B------:R-:W-:-:S07]  /*bce0*/  IMAD R0, R0, 0xc0, R21 ;  /* 0x000000c000007824 */ /* 0x000fce00078e0215 */
[----:B------:R-:W-:Y:S05]  /*bcf0*/  WARPSYNC.COLLECTIVE R15, `(.L_x_104) ;  /* 0x000000000f087348 */ /* 0x000fea0003c00000 */
[----:B------:R0:W1:Y:S02]  /*bd00*/  SHFL.IDX P6, R14, R13, R12, R11 ;  /* 0x0000000c0d0e7389 */ /* 0x00006400000c000b */
[----:B01----:R-:W-:Y:S01]  /*bd10*/  ENDCOLLECTIVE ;  /* 0x000000000000791b */ /* 0x003fe20003800000 */
.L_x_104:
[C---:B------:R-:W-:Y:S01]  /*bd20*/  VIADD R8, R0.reuse, 0x10 ;  /* 0x0000001000087836 */ /* 0x040fe20000000000 */
[----:B------:R-:W-:Y:S02]  /*bd30*/  ISETP.GE.AND P1, PT, R0, UR37, PT ;  /* 0x0000002500007c0c */ /* 0x000fe4000bf26270 */
[----:B------:R-:W-:Y:S01]  /*bd40*/  MOV R13, R5 ;  /* 0x00000005000d7202 */ /* 0x000fe20000000f00 */
[----:B------:R-:W-:-:S10]  /*bd50*/  IMAD.MOV.U32 R2, RZ, RZ, R14 ;  /* 0x000000ffff027224 */ /* 0x000fd400078e000e */
[----:B------:R-:W-:Y:S05]  /*bd60*/  WARPSYNC.COLLECTIVE R15, `(.L_x_105) ;  /* 0x000000000f087348 */ /* 0x000fea0003c00000 */
[----:B------:R0:W1:Y:S02]  /*bd70*/  SHFL.IDX P6, R14, R13, R12, R11 ;  /* 0x0000000c0d0e7389 */ /* 0x00006400000c000b */
[----:B01----:R-:W-:Y:S01]  /*bd80*/  ENDCOLLECTIVE ;  /* 0x000000000000791b */ /* 0x003fe20003800000 */
.L_x_105:
[----:B------:R-:W-:Y:S01]  /*bd90*/  MOV R13, R4 ;  /* 0x00000004000d7202 */ /* 0x000fe20000000f00 */
[----:B------:R-:W-:Y:S02]  /*bda0*/  IMAD.MOV.U32 R12, RZ, RZ, 0x1 ;  /* 0x00000001ff0c7424 */ /* 0x000fe400078e00ff */
[----:B------:R-:W-:-:S07]  /*bdb0*/  IMAD.MOV.U32 R3, RZ, RZ, R14 ;  /* 0x000000ffff037224 */ /* 0x000fce00078e000e */
[----:B------:R-:W-:Y:S05]  /*bdc0*/  WARPSYNC.COLLECTIVE R15, `(.L_x_106) ;  /* 0x000000000f087348 */ /* 0x000fea0003c00000 */
[----:B------:R0:W1:Y:S02]  /*bdd0*/  SHFL.IDX P6, R14, R13, R12, R11 ;  /* 0x0000000c0d0e7389 */ /* 0x00006400000c000b */
[----:B01----:R-:W-:Y:S01]  /*bde0*/  ENDCOLLECTIVE ;  /* 0x000000000000791b */ /* 0x003fe20003800000 */
.L_x_106:
[----:B------:R-:W-:-:S05]  /*bdf0*/  @!P1 LEA R3, P0, R20, R3, 0x1 ;  /* 0x0000000314039211 */ /* 0x000fca00078008ff */
[----:B------:R-:W-:Y:S01]  /*be00*/  @!P1 IMAD.X R2, RZ, RZ, R2, P0 ;  /* 0x000000ffff029224 */ /* 0x000fe200000e0602 */
[----:B------:R-:W-:Y:S01]  /*be10*/  ISETP.GE.AND P0, PT, R8, UR37, PT ;  /* 0x0000002508007c0c */ /* 0x000fe2000bf06270 */
[----:B------:R-:W-:-:S03]  /*be20*/  VIADD R8, R0, 0x20 ;  /* 0x0000002000087836 */ /* 0x000fc60000000000 */
[----:B------:R-:W-:Y:S01]  /*be30*/  @!P1 LOP3.LUT R3, R3, R2, RZ, 0x3c, !PT ;  /* 0x0000000203039212 */ /* 0x000fe200078e3cff */
[----:B------:R-:W-:-:S03]  /*be40*/  IMAD.MOV.U32 R13, RZ, RZ, R5 ;  /* 0x000000ffff0d7224 */ /* 0x000fc600078e0005 */
[----:B------:R-:W-:-:S04]  /*be50*/  @!P1 LOP3.LUT R2, R3, R2, RZ, 0x3c, !PT ;  /* 0x0000000203029212 */ /* 0x000fc800078e3cff */
[----:B------:R-:W-:-:S05]  /*be60*/  @!P1 LOP3.LUT R3, R3, R2, RZ, 0x3c, !PT ;  /* 0x0000000203039212 */ /* 0x000fca00078e3cff */
[----:B------:R-:W-:Y:S01]  /*be70*/  @!PT LDS RZ, [RZ] ;  /* 0x00000000fffff984 */ /* 0x000fe20000000800 */
[----:B------:R-:W-:Y:S01]  /*be80*/  @!PT LDS RZ, [RZ] ;  /* 0x00000000fffff984 */ /* 0x000fe20000000800 */
[----:B------:R-:W-:Y:S01]  /*be90*/  @!PT LDS RZ, [RZ] ;  /* 0x00000000fffff984 */ /* 0x000fe20000000800 */
[----:B------:R0:W-:Y:S02]  /*bea0*/  @!P1 LDGSTS.E.BYPASS.LTC128B.128 [R18+0x8400], desc[UR50][R2.64], !P5 ;  /* 0x0840000002129fae */ /* 0x0001e4000e901d72 */
[----:B0-----:R-:W-:-:S07]  /*beb0*/  IMAD.MOV.U32 R2, RZ, RZ, R14 ;  /* 0x000000ffff027224 */ /* 0x001fce00078e000e */
[----:B------:R-:W-:Y:S05]  /*bec0*/  WARPSYNC.COLLECTIVE R15, `(.L_x_107) ;  /* 0x000000000f087348 */ /* 0x000fea0003c00000 */
[----:B------:R0:W1:Y:S02]  /*bed0*/  SHFL.IDX P6, R14, R13, R12, R11 ;  /* 0x0000000c0d0e7389 */ /* 0x00006400000c000b */
[----:B01----:R-:W-:Y:S01]  /*bee0*/  ENDCOLLECTIVE ;  /* 0x000000000000791b */ /* 0x003fe20003800000 */
.L_x_107:
[----:B------:R-:W-:Y:S01]  /*bef0*/  IMAD.MOV.U32 R13, RZ, RZ, R4 ;  /* 0x000000ffff0d7224 */ /* 0x000fe200078e0004 */
[----:B------:R-:W-:Y:S02]  /*bf00*/  MOV R12, 0x2 ;  /* 0x00000002000c7802 */ /* 0x000fe40000000f00 */
[----:B------:R-:W-:-:S07]  /*bf10*/  MOV R3, R14 ;  /* 0x0000000e00037202 */ /* 0x000fce0000000f00 */
[----:B------:R-:W-:Y:S05]  /*bf20*/  WARPSYNC.COLLECTIVE R15, `(.L_x_108) ;  /* 0x000000000f087348 */ /* 0x000fea0003c00000 */
[----:B------:R0:W1:Y:S02]  /*bf30*/  SHFL.IDX P6, R14, R13, R12, R11 ;  /* 0x0000000c0d0e7389 */ /* 0x00006400000c000b */
[----:B01----:R-:W-:Y:S01]  /*bf40*/  ENDCOLLECTIVE ;  /* 0x000000000000791b */ /* 0x003fe20003800000 */
.L_x_108:
[----:B------:R-:W-:-:S05]  /*bf50*/  @!P0 LEA R3, P1, R20, R3, 0x1 ;  /* 0x0000000314038211 */ /* 0x000fca00078208ff */
[----:B------:R-:W-:-:S05]  /*bf60*/  @!P0 IMAD.X R2, RZ, RZ, R2, P1 ;  /* 0x000000ffff028224 */ /* 0x000fca00008e0602 */
[----:B------:R-:W-:Y:S01]  /*bf70*/  @!P0 LOP3.LUT R3, R3, R2, RZ, 0x3c, !PT ;  /* 0x0000000203038212 */ /* 0x000fe200078e3cff */
[----:B------:R-:W-:-:S03]  /*bf80*/  IMAD.MOV.U32 R13, RZ, RZ, R5 ;  /* 0x000000ffff0d7224 */ /* 0x000fc600078e0005 */
[----:B------:R-:W-:-:S04]  /*bf90*/  @!P0 LOP3.LUT R2, R3, R2, RZ, 0x3c, !PT ;  /* 0x0000000203028212 */ /* 0x000fc800078e3cff */
[----:B------:R-:W-:-:S05]  /*bfa0*/  @!P0 LOP3.LUT R3, R3, R2, RZ, 0x3c, !PT ;  /* 0x0000000203038212 */ /* 0x000fca00078e3cff */
[----:B------:R-:W-:Y:S01]  /*bfb0*/  @!PT LDS RZ, [RZ] ;  /* 0x00000000fffff984 */ /* 0x000fe20000000800 */
[----:B------:R-:W-:Y:S01]  /*bfc0*/  @!PT LDS RZ, [RZ] ;  /* 0x00000000fffff984 */ /* 0x000fe20000000800 */
[----:B------:R-:W-:Y:S01]  /*bfd0*/  @!PT LDS RZ, [RZ] ;  /* 0x00000000fffff984 */ /* 0x000fe20000000800 */
[----:B------:R0:W-:Y:S01]  /*bfe0*/  @!P0 LDGSTS.E.BYPASS.LTC128B.128 [R18+0x8c00], desc[UR50][R2.64], !P5 ;  /* 0x08c0000002128fae */ /* 0x0001e2000e901d72 */
[----:B------:R-:W-:Y:S01]  /*bff0*/  ISETP.GE.AND P0, PT, R8, UR37, PT ;  /* 0x0000002508007c0c */ /* 0x000fe2000bf06270 */
[----:B------:R-:W-:Y:S02]  /*c000*/  VIADD R8, R0, 0x30 ;  /* 0x0000003000087836 */ /* 0x000fe40000000000 */
[----:B0-----:R-:W-:-:S10]  /*c010*/  IMAD.MOV.U32 R2, RZ, RZ, R14 ;  /* 0x000000ffff027224 */ /* 0x001fd400078e000e */
[----:B------:R-:W-:Y:S05]  /*c020*/  WARPSYNC.COLLECTIVE R15, `(.L_x_109) ;  /* 0x000000000f087348 */ /* 0x000fea0003c00000 */
[----:B------:R0:W1:Y:S02]  /*c030*/  SHFL.IDX P6, R14, R13, R12, R11 ;  /* 0x0000000c0d0e7389 */ /* 0x00006400000c000b */
[----:B01----:R-:W-:Y:S01]  /*c040*/  ENDCOLLECTIVE ;  /* 0x000000000000791b */ /* 0x003fe20003800000 */
.L_x_109:
[----:B------:R-:W-:Y:S02]  /*c050*/  IMAD.MOV.U32 R13, RZ, RZ, R4 ;  /* 0x000000ffff0d7224 */ /* 0x000fe400078e0004 */
[----:B------:R-:W-:Y:S02]  /*c060*/  IMAD.MOV.U32 R12, RZ, RZ, 0x3 ;  /* 0x00000003ff0c7424 */ /* 0x000fe400078e00ff */
[----:B------:R-:W-:-:S07]  /*c070*/  IMAD.MOV.U32 R3, RZ, RZ, R14 ;  /* 0x000000ffff037224 */ /* 0x000fce00078e000e */
[----:B------:R-:W-:Y:S05]  /*c080*/  WARPSYNC.COLLECTIVE R15, `(.L_x_110) ;  /* 0x000000000f087348 */ /* 0x000fea0003c00000 */
[----:B------:R0:W1:Y:S02]  /*c090*/  SHFL.IDX P6, R14, R13, R12, R11 ;  /* 0x0000000c0d0e7389 */ /* 0x00006400000c000b */
[----:B01----:R-:W-:Y:S01]  /*c0a0*/  ENDCOLLECTIVE ;  /* 0x000000000000791b */ /* 0x003fe20003800000 */
.L_x_110:
[----:B------:R-:W-:-:S04]  /*c0b0*/  @!P0 LEA R3, P1, R20, R3, 0x1 ;  /* 0x0000000314038211 */ /* 0x000fc800078208ff */
[----:B------:R-:W-:-:S04]  /*c0c0*/  @!P0 IADD3.X R2, RZ, R2, RZ, P1, !PT ;  /* 0x00000002ff028210 */ /* 0x000fc80000ffe4ff */
        /* <DEDUP_REMOVED lines=8> */
[----:B------:R-:W-:Y:S02]  /*c150*/  ISETP.GE.AND P0, PT, R8, UR37, PT ;  /* 0x0000002508007c0c */ /* 0x000fe4000bf06270 */
[----:B------:R-:W-:Y:S02]  /*c160*/  IADD3 R8, R0, 0x40, RZ ;  /* 0x0000004000087810 */ /* 0x000fe40007ffe0ff */
[----:B0-----:R-:W-:-:S09]  /*c170*/  MOV R2, R14 ;  /* 0x0000000e00027202 */ /* 0x001fd20000000f00 */
[----:B------:R-:W-:Y:S05]  /*c180*/  WARPSYNC.COLLECTIVE R15, `(.L_x_111) ;  /* 0x000000000f087348 */ /* 0x000fea0003c00000 */
[----:B------:R0:W1:Y:S02]  /*c190*/  SHFL.IDX P6, R14, R13, R12, R11 ;  /* 0x0000000c0d0e7389 */ /* 0x00006400000c000b */
[----:B01----:R-:W-:Y:S01]  /*c1a0*/  ENDCOLLECTIVE ;  /* 0x000000000000791b */ /* 0x003fe20003800000 */
.L_x_111:
[----:B------:R-:W-:Y:S02]  /*c1b0*/  IMAD.MOV.U32 R13, RZ, RZ, R4 ;  /* 0x000000ffff0d7224 */ /* 0x000fe400078e0004 */
[----:B------:R-:W-:Y:S02]  /*c1c0*/  IMAD.MOV.U32 R12, RZ, RZ, 0x4 ;  /* 0x00000004ff0c7424 */ /* 0x000fe400078e00ff */
[----:B------:R-:W-:-:S07]  /*c1d0*/  IMAD.MOV.U32 R3, RZ, RZ, R14 ;  /* 0x000000ffff037224 */ /* 0x000fce00078e000e */
[----:B------:R-:W-:Y:S05]  /*c1e0*/  WARPSYNC.COLLECTIVE R15, `(.L_x_112) ;  /* 0x000000000f087348 */ /* 0x000fea0003c00000 */
[----:B------:R0:W1:Y:S02]  /*c1f0*/  SHFL.IDX P6, R14, R13, R12, R11 ;  /* 0x0000000c0d0e7389 */ /* 0x00006400000c000b */
[----:B01----:R-:W-:Y:S01]  /*c200*/  ENDCOLLECTIVE ;  /* 0x000000000000791b */ /* 0x003fe20003800000 */
.L_x_112:
[----:B------:R-:W-:-:S05]  /*c210*/  @!P0 LEA R3, P1, R20, R3, 0x1 ;  /* 0x0000000314038211 */ /* 0x000fca00078208ff */
[----:B------:R-:W-:-:S05]  /*c220*/  @!P0 IMAD.X R2, RZ, RZ, R2, P1 ;  /* 0x000000ffff028224 */ /* 0x000fca00008e0602 */
[-C--:B------:R-:W-:Y:S02]  /*c230*/  @!P0 LOP3.LUT R3, R3, R2.reuse, RZ, 0x3c, !PT ;  /* 0x0000000203038212 */ /* 0x080fe400078e3cff */
[----:B------:R-:W-:Y:S02]  /*c240*/  MOV R13, R5 ;  /* 0x00000005000d7202 */ /* 0x000fe40000000f00 */
        /* <DEDUP_REMOVED lines=12> */
.L_x_113:
[----:B------:R-:W-:Y:S01]  /*c310*/  MOV R13, R4 ;  /* 0x00000004000d7202 */ /* 0x000fe20000000f00 */
[----:B------:R-:W-:Y:S02]  /*c320*/  IMAD.MOV.U32 R12, RZ, RZ, 0x5 ;  /* 0x00000005ff0c7424 */ /* 0x000fe400078e00ff */
[----:B------:R-:W-:-:S07]  /*c330*/  IMAD.MOV.U32 R3, RZ, RZ, R14 ;  /* 0x000000ffff037224 */ /* 0x000fce00078e000e */
[----:B------:R-:W-:Y:S05]  /*c340*/  WARPSYNC.COLLECTIVE R15, `(.L_x_114) ;  /* 0x000000000f087348 */ /* 0x000fea0003c00000 */
[----:B------:R0:W1:Y:S02]  /*c350*/  SHFL.IDX P6, R14, R13, R12, R11 ;  /* 0x0000000c0d0e7389 */ /* 0x00006400000c000b */
[----:B01----:R-:W-:Y:S01]  /*c360*/  ENDCOLLECTIVE ;  /* 0x000000000000791b */ /* 0x003fe20003800000 */
.L_x_114:
        /* <DEDUP_REMOVED lines=16> */
.L_x_115:
[----:B------:R-:W-:Y:S01]  /*c470*/  IMAD.MOV.U32 R13, RZ, RZ, R4 ;  /* 0x000000ffff0d7224 */ /* 0x000fe200078e0004 */
[----:B------:R-:W-:Y:S02]  /*c480*/  MOV R12, 0x6 ;  /* 0x00000006000c7802 */ /* 0x000fe40000000f00 */
[----:B------:R-:W-:-:S07]  /*c490*/  MOV R3, R14 ;  /* 0x0000000e00037202 */ /* 0x000fce0000000f00 */
[----:B------:R-:W-:Y:S05]  /*c4a0*/  WARPSYNC.COLLECTIVE R15, `(.L_x_116) ;  /* 0x000000000f087348 */ /* 0x000fea0003c00000 */
[----:B------:R0:W1:Y:S02]  /*c4b0*/  SHFL.IDX P6, R14, R13, R12, R11 ;  /* 0x0000000c0d0e7389 */ /* 0x00006400000c000b */
[----:B01----:R-:W-:Y:S01]  /*c4c0*/  ENDCOLLECTIVE ;  /* 0x000000000000791b */ /* 0x003fe20003800000 */
.L_x_116:
        /* <DEDUP_REMOVED lines=11> */
[----:B0-----:R-:W-:-:S12]  /*c580*/  IMAD.MOV.U32 R2, RZ, RZ, R14 ;  /* 0x000000ffff027224 */ /* 0x001fd800078e000e */
[----:B------:R-:W-:Y:S05]  /*c590*/  WARPSYNC.COLLECTIVE R15, `(.L_x_117) ;  /* 0x000000000f087348 */ /* 0x000fea0003c00000 */
[----:B------:R0:W1:Y:S02]  /*c5a0*/  SHFL.IDX P6, R14, R13, R12, R11 ;  /* 0x0000000c0d0e7389 */ /* 0x00006400000c000b */
[----:B01----:R-:W-:Y:S01]  /*c5b0*/  ENDCOLLECTIVE ;  /* 0x000000000000791b */ /* 0x003fe20003800000 */
.L_x_117:
[----:B------:R-:W-:Y:S02]  /*c5c0*/  IMAD.MOV.U32 R13, RZ, RZ, R4 ;  /* 0x000000ffff0d7224 */ /* 0x000fe400078e0004 */
[----:B------:R-:W-:Y:S02]  /*c5d0*/  IMAD.MOV.U32 R12, RZ, RZ, 0x7 ;  /* 0x00000007ff0c7424 */ /* 0x000fe400078e00ff */
[----:B------:R-:W-:-:S07]  /*c5e0*/  IMAD.MOV.U32 R3, RZ, RZ, R14 ;  /* 0x000000ffff037224 */ /* 0x000fce00078e000e */
[----:B------:R-:W-:Y:S05]  /*c5f0*/  WARPSYNC.COLLECTIVE R15, `(.L_x_118) ;  /* 0x000000000f087348 */ /* 0x000fea0003c00000 */
[----:B------:R0:W1:Y:S02]  /*c600*/  SHFL.IDX P6, R14, R13, R12, R11 ;  /* 0x0000000c0d0e7389 */ /* 0x00006400000c000b */
[----:B01----:R-:W-:Y:S01]  /*c610*/  ENDCOLLECTIVE ;  /* 0x000000000000791b */ /* 0x003fe20003800000 */
.L_x_118:
[----:B------:R-:W-:-:S04]  /*c620*/  @!P0 LEA R3, P1, R20, R3, 0x1 ;  /* 0x0000000314038211 */ /* 0x000fc800078208ff */
[----:B------:R-:W-:-:S04]  /*c630*/  @!P0 IADD3.X R2, RZ, R2, RZ, P1, !PT ;  /* 0x00000002ff028210 */ /* 0x000fc80000ffe4ff */
[-C--:B------:R-:W-:Y:S02]  /*c640*/  @!P0 LOP3.LUT R3, R3, R2.reuse, RZ, 0x3c, !PT ;  /* 0x0000000203038212 */ /* 0x080fe400078e3cff */
[----:B------:R-:W-:Y:S02]  /*c650*/  MOV R13, R5 ;  /* 0x00000005000d7202 */ /* 0x000fe40000000f00 */
[----:B------:R-:W-:-:S04]  /*c660*/  @!P0 LOP3.LUT R2, R3, R2, RZ, 0x3c, !PT ;  /* 0x0000000203028212 */ /* 0x000fc800078e3cff */
[----:B------:R-:W-:Y:S01]  /*c670*/  @!P0 LOP3.LUT R3, R3, R2, RZ, 0x3c, !PT ;  /* 0x0000000203038212 */ /* 0x000fe200078e3cff */
[----:B------:R-:W-:-:S04]  /*c680*/  IMAD.MOV.U32 R4, RZ, RZ, R14 ;  /* 0x000000ffff047224 */ /* 0x000fc800078e000e */
[----:B------:R-:W-:Y:S01]  /*c690*/  @!PT LDS RZ, [RZ] ;  /* 0x00000000fffff984 */ /* 0x000fe20000000800 */
[----:B------:R-:W-:Y:S01]  /*c6a0*/  @!PT LDS RZ, [RZ] ;  /* 0x00000000fffff984 */ /* 0x000fe20000000800 */
[----:B------:R-:W-:Y:S01]  /*c6b0*/  @!PT LDS RZ, [RZ] ;  /* 0x00000000fffff984 */ /* 0x000fe20000000800 */
[----:B------:R0:W-:Y:S03]  /*c6c0*/  @!P0 LDGSTS.E.BYPASS.LTC128B.128 [R18+0xb400], desc[UR50][R2.64], !P5 ;  /* 0x0b40000002128fae */ /* 0x0001e6000e901d72 */
[----:B0-----:R-:W-:Y:S05]  /*c6d0*/  WARPSYNC.COLLECTIVE R15, `(.L_x_119) ;  /* 0x000000000f087348 */ /* 0x001fea0003c00000 */
[----:B------:R1:W2:Y:S02]  /*c6e0*/  SHFL.IDX P6, R14, R13, R12, R11 ;  /* 0x0000000c0d0e7389 */ /* 0x0002a400000c000b */
[----:B012---:R-:W-:Y:S01]  /*c6f0*/  ENDCOLLECTIVE ;  /* 0x000000000000791b */ /* 0x007fe20003800000 */
.L_x_119:
[----:B------:R-:W-:-:S05]  /*c700*/  VIADD R2, R0, 0x70 ;  /* 0x0000007000027836 */ /* 0x000fca0000000000 */
[----:B------:R-:W-:Y:S01]  /*c710*/  ISETP.GE.AND P0, PT, R2, UR37, PT ;  /* 0x0000002502007c0c */ /* 0x000fe2000bf06270 */
[----:B------:R-:W-:Y:S02]  /*c720*/  IMAD.MOV.U32 R13, RZ, RZ, R7 ;  /* 0x000000ffff0d7224 */ /* 0x000fe400078e0007 */
[----:B------:R-:W-:-:S10]  /*c730*/  IMAD.MOV.U32 R12, RZ, RZ, RZ ;  /* 0x000000ffff0c7224 */ /* 0x000fd400078e00ff */
[----:B------:R-:W-:-:S13]  /*c740*/  @!P0 LEA R3, P1, R20, R14, 0x1 ;  /* 0x0000000e14038211 */ /* 0x000fda00078208ff */
[----:B------:R-:W-:Y:S05]  /*c750*/  WARPSYNC.COLLECTIVE R15, `(.L_x_120) ;  /* 0x000000000f087348 */ /* 0x000fea0003c00000 */
[----:B------:R0:W1:Y:S02]  /*c760*/  SHFL.IDX P6, R14, R13, R12, R11 ;  /* 0x0000000c0d0e7389 */ /* 0x00006400000c000b */
[----:B01----:R-:W-:Y:S01]  /*c770*/  ENDCOLLECTIVE ;  /* 0x000000000000791b */ /* 0x003fe20003800000 */
.L_x_120:
[----:B------:R-:W-:Y:S02]  /*c780*/  @!P0 IMAD.X R8, RZ, RZ, R4, P1 ;  /* 0x000000ffff088224 */ /* 0x000fe400008e0604 */
[----:B------:R-:W-:Y:S02]  /*c790*/  @!P0 IMAD.MOV.U32 R2, RZ, RZ, R3 ;  /* 0x000000ffff028224 */ /* 0x000fe400078e0003 */
[----:B------:R-:W-:Y:S01]  /*c7a0*/  VIADD R4, R0, 0x80 ;  /* 0x0000008000047836 */ /* 0x000fe20000000000 */
[----:B------:R-:W-:-:S05]  /*c7b0*/  @!P0 MOV R3, R8 ;  /* 0x0000000800038202 */ /* 0x000fca0000000f00 */
[----:B------:R-:W-:Y:S01]  /*c7c0*/  @!PT LDS RZ, [RZ] ;  /* 0x00000000fffff984 */ /* 0x000fe20000000800 */
[----:B------:R-:W-:Y:S01]  /*c7d0*/  @!PT LDS RZ, [RZ] ;  /* 0x00000000fffff984 */ /* 0x000fe20000000800 */
[----:B------:R-:W-:Y:S01]  /*c7e0*/  @!PT LDS RZ, [RZ] ;  /* 0x00000000fffff984 */ /* 0x000fe20000000800 */
[----:B------:R0:W-:Y:S01]  /*c7f0*/  @!P0 LDGSTS.E.BYPASS.LTC128B.128 [R18+0xbc00], desc[UR50][R2.64], !P5 ;  /* 0x0bc0000002128fae */ /* 0x0001e2000e901d72 */
[----:B------:R-:W-:Y:S01]  /*c800*/  IMAD.MOV.U32 R13, RZ, RZ, R6 ;  /* 0x000000ffff0d7224 */ /* 0x000fe200078e0006 */
[----:B------:R-:W-:Y:S02]  /*c810*/  ISETP.GE.AND P0, PT, R4, UR37, PT ;  /* 0x0000002504007c0c */ /* 0x000fe4000bf06270 */
[----:B0-----:R-:W-:-:S11]  /*c820*/  MOV R2, R14 ;  /* 0x0000000e00027202 */ /* 0x001fd60000000f00 */
[----:B------:R-:W-:Y:S05]  /*c830*/  WARPSYNC.COLLECTIVE R15, `(.L_x_121) ;  /* 0x000000000f087348 */ /* 0x000fea0003c00000 */
[----:B------:R0:W1:Y:S02]  /*c840*/  SHFL.IDX P6, R14, R13, R12, R11 ;  /* 0x0000000c0d0e7389 */ /* 0x00006400000c000b */
[----:B01----:R-:W-:Y:S01]  /*c850*/  ENDCOLLECTIVE ;  /* 0x000000000000791b */ /* 0x003fe20003800000 */
.L_x_121:
[----:B------:R-:W-:Y:S01]  /*c860*/  IMAD.MOV.U32 R13, RZ, RZ, R7 ;  /* 0x000000ffff0d7224 */ /* 0x000fe200078e0007 */
[----:B------:R-:W-:Y:S01]  /*c870*/  MOV R12, 0x1 ;  /* 0x00000001000c7802 */ /* 0x000fe20000000f00 */
[----:B------:R-:W-:-:S07]  /*c880*/  IMAD.MOV.U32 R4, RZ, RZ, R14 ;  /* 0x000000ffff047224 */ /* 0x000fce00078e000e */
[----:B------:R-:W-:Y:S05]  /*c890*/  WARPSYNC.COLLECTIVE R15, `(.L_x_122) ;  /* 0x000000000f087348 */ /* 0x000fea0003c00000 */
[----:B------:R0:W1:Y:S02]  /*c8a0*/  SHFL.IDX P6, R14, R13, R12, R11 ;  /* 0x0000000c0d0e7389 */ /* 0x00006400000c000b */
[----:B01----:R-:W-:Y:S01]  /*c8b0*/  ENDCOLLECTIVE ;  /* 0x000000000000791b */ /* 0x003fe20003800000 */
.L_x_122:
[----:B------:R-:W-:-:S05]  /*c8c0*/  @!P0 LEA R4, P2, R20, R4, 0x1 ;  /* 0x0000000414048211 */ /* 0x000fca00078408ff */
[----:B------:R-:W-:Y:S01]  /*c8d0*/  @!P0 IMAD.X R5, RZ, RZ, R2, P2 ;  /* 0x000000ffff058224 */ /* 0x000fe200010e0602 */
[----:B------:R-:W-:Y:S01]  /*c8e0*/  @!P0 MOV R2, R4 ;  /* 0x0000000400028202 */ /* 0x000fe20000000f00 */
[----:B------:R-:W-:Y:S02]  /*c8f0*/  VIADD R4, R0, 0x90 ;  /* 0x0000009000047836 */ /* 0x000fe40000000000 */
[----:B------:R-:W-:Y:S02]  /*c900*/  @!P0 IMAD.MOV.U32 R3, RZ, RZ, R5 ;  /* 0x000000ffff038224 */ /* 0x000fe400078e0005 */
[----:B------:R-:W-:-:S03]  /*c910*/  IMAD.MOV.U32 R13, RZ, RZ, R6 ;  /* 0x000000ffff0d7224 */ /* 0x000fc600078e0006 */
        /* <DEDUP_REMOVED lines=9> */
.L_x_123:
[----:B------:R-:W-:Y:S02]  /*c9b0*/  IMAD.MOV.U32 R13, RZ, RZ, R7 ;  /* 0x000000ffff0d7224 */ /* 0x000fe400078e0007 */
[----:B------:R-:W-:Y:S01]  /*c9c0*/  IMAD.MOV.U32 R12, RZ, RZ, 0x2 ;  /* 0x00000002ff0c7424 */ /* 0x000fe200078e00ff */
[----:B------:R-:W-:-:S05]  /*c9d0*/  @!P0 LEA R14, P1, R20, R14, 0x1 ;  /* 0x0000000e140e8211 */ /* 0x000fca00078208ff */
[----:B------:R-:W-:Y:S01]  /*c9e0*/  @!P0 IMAD.X R5, RZ, RZ, R2, P1 ;  /* 0x000000ffff058224 */ /* 0x000fe200008e0602 */
[----:B------:R-:W-:-:S07]  /*c9f0*/  @!P0 MOV R2, R14 ;  /* 0x0000000e00028202 */ /* 0x000fce0000000f00 */
[----:B------:R-:W-:Y:S05]  /*ca00*/  WARPSYNC.COLLECTIVE R15, `(.L_x_124) ;  /* 0x000000000f087348 */ /* 0x000fea0003c00000 */
[----:B------:R0:W1:Y:S02]  /*ca10*/  SHFL.IDX P6, R14, R13, R12, R11 ;  /* 0x0000000c0d0e7389 */ /* 0x00006400000c000b */
[----:B01----:R-:W-:Y:S01]  /*ca20*/  ENDCOLLECTIVE ;  /* 0x000000000000791b */ /* 0x003fe20003800000 */
.L_x_124:
[----:B------:R-:W-:-:S05]  /*ca30*/  @!P0 IMAD.MOV.U32 R3, RZ, RZ, R5 ;  /* 0x000000ffff038224 */ /* 0x000fca00078e0005 */
[----:B------:R-:W-:Y:S01]  /*ca40*/  @!PT LDS RZ, [RZ] ;  /* 0x00000000fffff984 */ /* 0x000fe20000000800 */
[----:B------:R-:W-:Y:S01]  /*ca50*/  @!PT LDS RZ, [RZ] ;  /* 0x00000000fffff984 */ /* 0x000fe20000000800 */
[----:B------:R-:W-:Y:S01]  /*ca60*/  @!PT LDS RZ, [RZ] ;  /* 0x00000000fffff984 */ /* 0x000fe20000000800 */
[----:B------:R0:W-:Y:S01]  /*ca70*/  @!P0 LDGSTS.E.BYPASS.LTC128B.128 [R18+0xcc00], desc[UR50][R2.64], !P5 ;  /* 0x0cc0000002128fae */ /* 0x0001e2000e901d72 */
[----:B------:R-:W-:Y:S02]  /*ca80*/  IMAD.MOV.U32 R13, RZ, RZ, R6 ;  /* 0x000000ffff0d7224 */ /* 0x000fe400078e0006 */
[----:B0-----:R-:W-:-:S05]  /*ca90*/  VIADD R3, R0, 0xa0 ;  /* 0x000000a000037836 */ /* 0x001fca0000000000 */
[----:B------:R-:W-:Y:S02]  /*caa0*/  ISETP.GE.AND P1, PT, R3, UR37, PT ;  /* 0x0000002503007c0c */ /* 0x000fe4000bf26270 */
[----:B------:R-:W-:-:S11]  /*cab0*/  MOV R2, R14 ;  /* 0x0000000e00027202 */ /* 0x000fd60000000f00 */
[----:B------:R-:W-:Y:S05]  /*cac0*/  WARPSYNC.COLLECTIVE R15, `(.L_x_125) ;  /* 0x000000000f087348 */ /* 0x000fea0003c00000 */
[----:B------:R0:W1:Y:S02]  /*cad0*/  SHFL.IDX P6, R14, R13, R12, R11 ;  /* 0x0000000c0d0e7389 */ /* 0x00006400000c000b */
[----:B01----:R-:W-:Y:S01]  /*cae0*/  ENDCOLLECTIVE ;  /* 0x000000000000791b */ /* 0x003fe20003800000 */
.L_x_125:
        /* <DEDUP_REMOVED lines=8> */
.L_x_126:
[----:B------:R-:W-:Y:S01]  /*cb70*/  @!PT LDS RZ, [RZ] ;  /* 0x00000000fffff984 */ /* 0x000fe20000000800 */
[----:B------:R-:W-:Y:S01]  /*cb80*/  @!PT LDS RZ, [RZ] ;  /* 0x00000000fffff984 */ /* 0x000fe20000000800 */
[----:B------:R-:W-:Y:S01]  /*cb90*/  @!PT LDS RZ, [RZ] ;  /* 0x00000000fffff984 */ /* 0x000fe20000000800 */
[----:B------:R0:W-:Y:S01]  /*cba0*/  @!P1 LDGSTS.E.BYPASS.LTC128B.128 [R18+0xd400], desc[UR50][R2.64], !P5 ;  /* 0x0d40000002129fae */ /* 0x0001e2000e901d72 */
[----:B------:R-:W-:Y:S01]  /*cbb0*/  MOV R13, R6 ;  /* 0x00000006000d7202 */ /* 0x000fe20000000f00 */
[----:B------:R-:W-:-:S07]  /*cbc0*/  IMAD.MOV.U32 R7, RZ, RZ, R14 ;  /* 0x000000ffff077224 */ /* 0x000fce00078e000e */
[----:B0-----:R-:W-:Y:S05]  /*cbd0*/  WARPSYNC.COLLECTIVE R15, `(.L_x_127) ;  /* 0x000000000f087348 */ /* 0x001fea0003c00000 */
[----:B------:R1:W2:Y:S02]  /*cbe0*/  SHFL.IDX P6, R14, R13, R12, R11 ;  /* 0x0000000c0d0e7389 */ /* 0x0002a400000c000b */
[----:B012---:R-:W-:Y:S01]  /*cbf0*/  ENDCOLLECTIVE ;  /* 0x000000000000791b */ /* 0x007fe20003800000 */
.L_x_127:
[----:B------:R-:W-:Y:S05]  /*cc00*/  BRA `(.L_x_128) ;  /* 0xffffffc800047947 */ /* 0x000fea000383ffff */
.L_x_46:
[----:B0-----:R-:W-:-:S04]  /*cc10*/  IMAD.U32 R3, RZ, RZ, UR38 ;  /* 0x00000026ff037e24 */ /* 0x001fc8000f8e00ff */
[----:B------:R0:W1:Y:S03]  /*cc20*/  SYNCS.PHASECHK.TRANS64.TRYWAIT P0, [R3+URZ+0x16820], R0 ;  /* 0x01682000030075a7 */ /* 0x000066000800017f */
[----:B-1----:R-:W-:Y:S05]  /*cc30*/  @!P0 NANOSLEEP.SYNCS 0x989680 ;  /* 0x009896800000895d */ /* 0x002fea0003900000 */
[----:B------:R-:W1:Y:S02]  /*cc40*/  @!P0 SYNCS.PHASECHK.TRANS64 P0, [R3+URZ+0x16820], R0 ;  /* 0x01682000030085a7 */ /* 0x000e64000800007f */
[----:B-1----:R-:W-:Y:S05]  /*cc50*/  @!P0 BRA `(.L_x_46) ;  /* 0xfffffffc00ec8947 */ /* 0x002fea000383ffff */
[----:B------:R-:W-:Y:S05]  /*cc60*/  BRA `(.L_x_129) ;  /* 0xffffffc800387947 */ /* 0x000fea000383ffff */
.L_x_50:
[----:B0-----:R0:W1:Y:S02]  /*cc70*/  SYNCS.PHASECHK.TRANS64.TRYWAIT P0, [R5+URZ+0x16840], R2 ;  /* 0x01684002050075a7 */ /* 0x001064000800017f */
[----:B-1----:R-:W-:Y:S05]  /*cc80*/  @!P0 NANOSLEEP.SYNCS 0x989680 ;  /* 0x009896800000895d */ /* 0x002fea0003900000 */
[----:B------:R-:W1:Y:S02]  /*cc90*/  @!P0 SYNCS.PHASECHK.TRANS64 P0, [R5+URZ+0x16840], R2 ;  /* 0x01684002050085a7 */ /* 0x000e64000800007f */
[----:B-1----:R-:W-:Y:S05]  /*cca0*/  @!P0 BRA `(.L_x_50) ;  /* 0xfffffffc00f08947 */ /* 0x002fea000383ffff */
[----:B------:R-:W-:Y:S05]  /*ccb0*/  BRA `(.L_x_130) ;  /* 0xffffffcc00007947 */ /* 0x000fea000383ffff */
.L_x_51:
[----:B------:R-:W-:Y:S01]  /*ccc0*/  BSSY B1, `(.L_x_131) ;  /* 0x0000008000017945 */ /* 0x000fe20003800000 */
[----:B------:R-:W-:Y:S01]  /*ccd0*/  IMAD.MOV.U32 R13, RZ, RZ, R10 ;  /* 0x000000ffff0d7224 */ /* 0x000fe200078e000a */
[----:B------:R-:W-:Y:S01]  /*cce0*/  MOV R11, 0x181f ;  /* 0x0000181f000b7802 */ /* 0x000fe20000000f00 */
[----:B------:R-:W-:Y:S02]  /*ccf0*/  IMAD.MOV.U32 R12, RZ, RZ, RZ ;  /* 0x000000ffff0c7224 */ /* 0x000fe400078e00ff */
[----:B------:R-:W-:-:S07]  /*cd00*/  IMAD.MOV.U32 R15, RZ, RZ, -0x1 ;  /* 0xffffffffff0f7424 */ /* 0x000fce00078e00ff */
[----:B------:R-:W-:Y:S05]  /*cd10*/  WARPSYNC.COLLECTIVE R15, `(.L_x_132) ;  /* 0x000000000f087348 */ /* 0x000fea0003c00000 */
[----:B------:R0:W1:Y:S02]  /*cd20*/  SHFL.IDX P6, R14, R13, R12, R11 ;  /* 0x0000000c0d0e7389 */ /* 0x00006400000c000b */
[----:B01----:R-:W-:Y:S01]  /*cd30*/  ENDCOLLECTIVE ;  /* 0x000000000000791b */ /* 0x003fe20003800000 */
.L_x_132:
[----:B------:R-:W-:Y:S05]  /*cd40*/  BSYNC B1 ;  /* 0x0000000000017941 */ /* 0x000fea0003800000 */
.L_x_131:
[----:B------:R-:W0:Y:S01]  /*cd50*/  S2R R7, SR_TID.X ;  /* 0x0000000000077919 */ /* 0x000e220000002100 */
[----:B------:R-:W-:Y:S01]  /*cd60*/  IMAD.MOV.U32 R13, RZ, RZ, R9 ;  /* 0x000000ffff0d7224 */ /* 0x000fe200078e0009 */
[----:B------:R-:W-:Y:S01]  /*cd70*/  MOV R12, RZ ;  /* 0x000000ff000c7202 */ /* 0x000fe20000000f00 */
[----:B------:R-:W-:Y:S01]  /*cd80*/  IMAD.MOV.U32 R11, RZ, RZ, 0x181f ;  /* 0x0000181fff0b7424 */ /* 0x000fe200078e00ff */
[----:B------:R-:W-:Y:S01]  /*cd90*/  LEA R8, R8, UR38, 0x1 ;  /* 0x0000002608087c11 */ /* 0x000fe2000f8e08ff */
[----:B------:R-:W-:Y:S02]  /*cda0*/  IMAD.MOV.U32 R15, RZ, RZ, -0x1 ;  /* 0xffffffffff0f7424 */ /* 0x000fe400078e00ff */
[----:B------:R-:W-:-:S07]  /*cdb0*/  IMAD.MOV.U32 R3, RZ, RZ, R14 ;  /* 0x000000ffff037224 */ /* 0x000fce00078e000e */
[----:B0-----:R-:W-:Y:S05]  /*cdc0*/  WARPSYNC.COLLECTIVE R15, `(.L_x_133) ;  /* 0x000000000f087348 */ /* 0x001fea0003c00000 */
[----:B------:R1:W2:Y:S02]  /*cdd0*/  SHFL.IDX P6, R14, R13, R12, R11 ;  /* 0x0000000c0d0e7389 */ /* 0x0002a400000c000b */
[----:B012---:R-:W-:Y:S01]  /*cde0*/  ENDCOLLECTIVE ;  /* 0x000000000000791b */ /* 0x007fe20003800000 */
.L_x_133:
[----:B------:R-:W-:Y:S01]  /*cdf0*/  IMAD.MOV.U32 R13, RZ, RZ, R10 ;  /* 0x000000ffff0d7224 */ /* 0x000fe200078e000a */
[----:B------:R-:W-:Y:S01]  /*ce00*/  MOV R12, 0x1 ;  /* 0x00000001000c7802 */ /* 0x000fe20000000f00 */
[----:B------:R-:W-:Y:S01]  /*ce10*/  IMAD.SHL.U32 R7, R7, 0x8, RZ ;  /* 0x0000000807077824 */ /* 0x000fe200078e00ff */
[----:B------:R-:W-:-:S07]  /*ce20*/  MOV R2, R14 ;  /* 0x0000000e00027202 */ /* 0x000fce0000000f00 */
[----:B------:R-:W-:Y:S05]  /*ce30*/  WARPSYNC.COLLECTIVE R15, `(.L_x_134) ;  /* 0x000000000f087348 */ /* 0x000fea0003c00000 */
[----:B------:R0:W1:Y:S02]  /*ce40*/  SHFL.IDX P6, R14, R13, R12, R11 ;  /* 0x0000000c0d0e7389 */ /* 0x00006400000c000b */
[----:B01----:R-:W-:Y:S01]  /*ce50*/  ENDCOLLECTIVE ;  /* 0x000000000000791b */ /* 0x003fe20003800000 */
.L_x_134:
[----:B------:R-:W-:-:S05]  /*ce60*/  LOP3.LUT R7, R7, 0x38, RZ, 0xc0, !PT ;  /* 0x0000003807077812 */ /* 0x000fca00078ec0ff */
[----:B------:R-:W-:-:S05]  /*ce70*/  IMAD.SHL.U32 R7, R7, 0x2, RZ ;  /* 0x0000000207077824 */ /* 0x000fca00078e00ff */
[----:B------:R-:W-:Y:S01]  /*ce80*/  IADD3 R2, P0, R2, R7, RZ ;  /* 0x0000000702027210 */ /* 0x000fe20007f1e0ff */
[----:B------:R-:W-:-:S04]  /*ce90*/  IMAD.MOV.U32 R13, RZ, RZ, R9 ;  /* 0x000000ffff0d7224 */ /* 0x000fc800078e0009 */
[----:B------:R-:W-:-:S05]  /*cea0*/  IMAD.X R3, RZ, RZ, R3, P0 ;  /* 0x000000ffff037224 */ /* 0x000fca00000e0603 */
[----:B------:R-:W-:Y:S01]  /*ceb0*/  @!PT LDS RZ, [RZ] ;  /* 0x00000000fffff984 */ /* 0x000fe20000000800 */
[----:B------:R-:W-:Y:S01]  /*cec0*/  @!PT LDS RZ, [RZ] ;  /* 0x00000000fffff984 */ /* 0x000fe20000000800 */
[----:B------:R-:W-:Y:S01]  /*ced0*/  @!PT LDS RZ, [RZ] ;  /* 0x00000000fffff984 */ /* 0x000fe20000000800 */
[----:B------:R0:W-:Y:S02]  /*cee0*/  LDGSTS.E.BYPASS.LTC128B.128 [R8+0xe400], desc[UR50][R2.64], !P1 ;  /* 0x0e40000002087fae */ /* 0x0001e4000c901d72 */
[----:B0-----:R-:W-:-:S07]  /*cef0*/  IMAD.MOV.U32 R3, RZ, RZ, R14 ;  /* 0x000000ffff037224 */ /* 0x001fce00078e000e */
[----:B------:R-:W-:Y:S05]  /*cf00*/  WARPSYNC.COLLECTIVE R15, `(.L_x_135) ;  /* 0x000000000f087348 */ /* 0x000fea0003c00000 */
[----:B------:R0:W1:Y:S02]  /*cf10*/  SHFL.IDX P6, R14, R13, R12, R11 ;  /* 0x0000000c0d0e7389 */ /* 0x00006400000c000b */
[----:B01----:R-:W-:Y:S01]  /*cf20*/  ENDCOLLECTIVE ;  /* 0x000000000000791b */ /* 0x003fe20003800000 */
.L_x_135:
[----:B------:R-:W-:Y:S02]  /*cf30*/  IMAD.MOV.U32 R13, RZ, RZ, R10 ;  /* 0x000000ffff0d7224 */ /* 0x000fe400078e000a */
[----:B------:R-:W-:Y:S02]  /*cf40*/  IMAD.MOV.U32 R12, RZ, RZ, 0x2 ;  /* 0x00000002ff0c7424 */ /* 0x000fe400078e00ff */
[----:B------:R-:W-:-:S07]  /*cf50*/  IMAD.MOV.U32 R2, RZ, RZ, R14 ;  /* 0x000000ffff027224 */ /* 0x000fce00078e000e */
[----:B------:R-:W-:Y:S05]  /*cf60*/  WARPSYNC.COLLECTIVE R15, `(.L_x_136) ;  /* 0x000000000f087348 */ /* 0x000fea0003c00000 */
[----:B------:R0:W1:Y:S02]  /*cf70*/  SHFL.IDX P6, R14, R13, R12, R11 ;  /* 0x0000000c0d0e7389 */ /* 0x00006400000c000b */
[----:B01----:R-:W-:Y:S01]  /*cf80*/  ENDCOLLECTIVE ;  /* 0x000000000000791b */ /* 0x003fe20003800000 */
.L_x_136:
[----:B------:R-:W-:-:S04]  /*cf90*/  IADD3 R2, P0, R2, R7, RZ ;  /* 0x0000000702027210 */ /* 0x000fc80007f1e0ff */
[----:B------:R-:W-:-:S05]  /*cfa0*/  IADD3.X R3, RZ, R3, RZ, P0, !PT ;  /* 0x00000003ff037210 */ /* 0x000fca00007fe4ff */
[----:B------:R-:W-:Y:S01]  /*cfb0*/  @!PT LDS RZ, [RZ] ;  /* 0x00000000fffff984 */ /* 0x000fe20000000800 */
[----:B------:R-:W-:Y:S01]  /*cfc0*/  @!PT LDS RZ, [RZ] ;  /* 0x00000000fffff984 */ /* 0x000fe20000000800 */
[----:B------:R-:W-:Y:S01]  /*cfd0*/  @!PT LDS RZ, [RZ] ;  /* 0x00000000fffff984 */ /* 0x000fe20000000800 */
[----:B------:R0:W-:Y:S01]  /*cfe0*/  LDGSTS.E.BYPASS.LTC128B.128 [R8+0xec00], desc[UR50][R2.64], !P1 ;  /* 0x0ec0000002087fae */ /* 0x0001e2000c901d72 */
[----:B------:R-:W-:Y:S01]  /*cff0*/  MOV R13, R9 ;  /* 0x00000009000d7202 */ /* 0x000fe20000000f00 */
[----:B0-----:R-:W-:-:S07]  /*d000*/  IMAD.MOV.U32 R3, RZ, RZ, R14 ;  /* 0x000000ffff037224 */ /* 0x001fce00078e000e */
[----:B------:R-:W-:Y:S05]  /*d010*/  WARPSYNC.COLLECTIVE R15, `(.L_x_137) ;  /* 0x000000000f087348 */ /* 0x000fea0003c00000 */
[----:B------:R0:W1:Y:S02]  /*d020*/  SHFL.IDX P6, R14, R13, R12, R11 ;  /* 0x0000000c0d0e7389 */ /* 0x00006400000c000b */
[----:B01----:R-:W-:Y:S01]  /*d030*/  ENDCOLLECTIVE ;  /* 0x000000000000791b */ /* 0x003fe20003800000 */
.L_x_137:
[----:B------:R-:W-:Y:S01]  /*d040*/  IMAD.MOV.U32 R13, RZ, RZ, R10 ;  /* 0x000000ffff0d7224 */ /* 0x000fe200078e000a */
[----:B------:R-:W-:Y:S01]  /*d050*/  MOV R12, 0x3 ;  /* 0x00000003000c7802 */ /* 0x000fe20000000f00 */
[----:B------:R-:W-:-:S07]  /*d060*/  IMAD.MOV.U32 R2, RZ, RZ, R14 ;  /* 0x000000ffff027224 */ /* 0x000fce00078e000e */
[----:B------:R-:W-:Y:S05]  /*d070*/  WARPSYNC.COLLECTIVE R15, `(.L_x_138) ;  /* 0x000000000f087348 */ /* 0x000fea0003c00000 */
[----:B------:R0:W1:Y:S02]  /*d080*/  SHFL.IDX P6, R14, R13, R12, R11 ;  /* 0x0000000c0d0e7389 */ /* 0x00006400000c000b */
[----:B01----:R-:W-:Y:S01]  /*d090*/  ENDCOLLECTIVE ;  /* 0x000000000000791b */ /* 0x003fe20003800000 */
.L_x_138:
[----:B------:R-:W-:-:S05]  /*d0a0*/  IADD3 R2, P0, R2, R7, RZ ;  /* 0x0000000702027210 */ /* 0x000fca0007f1e0ff */
[----:B------:R-:W-:-:S05]  /*d0b0*/  IMAD.X R3, RZ, RZ, R3, P0 ;  /* 0x000000ffff037224 */ /* 0x000fca00000e0603 */
[----:B------:R-:W-:Y:S01]  /*d0c0*/  @!PT LDS RZ, [RZ] ;  /* 0x00000000fffff984 */ /* 0x000fe20000000800 */
[----:B------:R-:W-:Y:S01]  /*d0d0*/  @!PT LDS RZ, [RZ] ;  /* 0x00000000fffff984 */ /* 0x000fe20000000800 */
[----:B------:R-:W-:Y:S01]  /*d0e0*/  @!PT LDS RZ, [RZ] ;  /* 0x00000000fffff984 */ /* 0x000fe20000000800 */
[----:B------:R0:W-:Y:S01]  /*d0f0*/  LDGSTS.E.BYPASS.LTC128B.128 [R8+0xf400], desc[UR50][R2.64], !P1 ;  /* 0x0f40000002087fae */ /* 0x0001e2000c901d72 */
[----:B------:R-:W-:Y:S02]  /*d100*/  IMAD.MOV.U32 R13, RZ, RZ, R9 ;  /* 0x000000ffff0d7224 */ /* 0x000fe400078e0009 */
[----:B0-----:R-:W-:-:S07]  /*d110*/  IMAD.MOV.U32 R3, RZ, RZ, R14 ;  /* 0x000000ffff037224 */ /* 0x001fce00078e000e */
[----:B------:R-:W-:Y:S05]  /*d120*/  WARPSYNC.COLLECTIVE R15, `(.L_x_139) ;  /* 0x000000000f087348 */ /* 0x000fea0003c00000 */
[----:B------:R0:W1:Y:S02]  /*d130*/  SHFL.IDX P6, R14, R13, R12, R11 ;  /* 0x0000000c0d0e7389 */ /* 0x00006400000c000b */
[----:B01----:R-:W-:Y:S01]  /*d140*/  ENDCOLLECTIVE ;  /* 0x000000000000791b */ /* 0x003fe20003800000 */
.L_x_139:
[----:B------:R-:W-:Y:S02]  /*d150*/  IMAD.MOV.U32 R13, RZ, RZ, R10 ;  /* 0x000000ffff0d7224 */ /* 0x000fe400078e000a */
[----:B------:R-:W-:Y:S02]  /*d160*/  IMAD.MOV.U32 R12, RZ, RZ, 0x4 ;  /* 0x00000004ff0c7424 */ /* 0x000fe400078e00ff */
[----:B------:R-:W-:-:S07]  /*d170*/  IMAD.MOV.U32 R2, RZ, RZ, R14 ;  /* 0x000000ffff027224 */ /* 0x000fce00078e000e */
[----:B------:R-:W-:Y:S05]  /*d180*/  WARPSYNC.COLLECTIVE R15, `(.L_x_140) ;  /* 0x000000000f087348 */ /* 0x000fea0003c00000 */
[----:B------:R0:W1:Y:S02]  /*d190*/  SHFL.IDX P6, R14, R13, R12, R11 ;  /* 0x0000000c0d0e7389 */ /* 0x00006400000c000b */
[----:B01----:R-:W-:Y:S01]  /*d1a0*/  ENDCOLLECTIVE ;  /* 0x000000000000791b */ /* 0x003fe20003800000 */
.L_x_140:
        /* <DEDUP_REMOVED lines=11> */
.L_x_141:
[----:B------:R-:W-:Y:S01]  /*d260*/  IMAD.MOV.U32 R13, RZ, RZ, R10 ;  /* 0x000000ffff0d7224 */ /* 0x000fe200078e000a */
[----:B------:R-:W-:Y:S01]  /*d270*/  MOV R12, 0x5 ;  /* 0x00000005000c7802 */ /* 0x000fe20000000f00 */
[----:B------:R-:W-:-:S07]  /*d280*/  IMAD.MOV.U32 R2, RZ, RZ, R14 ;  /* 0x000000ffff027224 */ /* 0x000fce00078e000e */
[----:B------:R-:W-:Y:S05]  /*d290*/  WARPSYNC.COLLECTIVE R15, `(.L_x_142) ;  /* 0x000000000f087348 */ /* 0x000fea0003c00000 */
[----:B------:R0:W1:Y:S02]  /*d2a0*/  SHFL.IDX P6, R14, R13, R12, R11 ;  /* 0x0000000c0d0e7389 */ /* 0x00006400000c000b */
[----:B01----:R-:W-:Y:S01]  /*d2b0*/  ENDCOLLECTIVE ;  /* 0x000000000000791b */ /* 0x003fe20003800000 */
.L_x_142:
        /* <DEDUP_REMOVED lines=11> */
.L_x_143:
[----:B------:R-:W-:Y:S02]  /*d370*/  IMAD.MOV.U32 R13, RZ, RZ, R10 ;  /* 0x000000ffff0d7224 */ /* 0x000fe400078e000a */
[----:B------:R-:W-:Y:S02]  /*d380*/  IMAD.MOV.U32 R12, RZ, RZ, 0x6 ;  /* 0x00000006ff0c7424 */ /* 0x000fe400078e00ff */
[----:B------:R-:W-:-:S07]  /*d390*/  IMAD.MOV.U32 R2, RZ, RZ, R14 ;  /* 0x000000ffff027224 */ /* 0x000fce00078e000e */
[----:B------:R-:W-:Y:S05]  /*d3a0*/  WARPSYNC.COLLECTIVE R15, `(.L_x_144) ;  /* 0x000000000f087348 */ /* 0x000fea0003c00000 */
[----:B------:R0:W1:Y:S02]  /*d3b0*/  SHFL.IDX P6, R14, R13, R12, R11 ;  /* 0x0000000c0d0e7389 */ /* 0x00006400000c000b */
[----:B01----:R-:W-:Y:S01]  /*d3c0*/  ENDCOLLECTIVE ;  /* 0x000000000000791b */ /* 0x003fe20003800000 */
.L_x_144:
        /* <DEDUP_REMOVED lines=11> */
.L_x_145:
[----:B------:R-:W-:Y:S01]  /*d480*/  IMAD.MOV.U32 R13, RZ, RZ, R10 ;  /* 0x000000ffff0d7224 */ /* 0x000fe200078e000a */
[----:B------:R-:W-:Y:S01]  /*d490*/  MOV R12, 0x7 ;  /* 0x00000007000c7802 */ /* 0x000fe20000000f00 */
[----:B------:R-:W-:-:S07]  /*d4a0*/  IMAD.MOV.U32 R2, RZ, RZ, R14 ;  /* 0x000000ffff027224 */ /* 0x000fce00078e000e */
[----:B------:R-:W-:Y:S05]  /*d4b0*/  WARPSYNC.COLLECTIVE R15, `(.L_x_146) ;  /* 0x000000000f087348 */ /* 0x000fea0003c00000 */
[----:B------:R0:W1:Y:S02]  /*d4c0*/  SHFL.IDX P6, R14, R13, R12, R11 ;  /* 0x0000000c0d0e7389 */ /* 0x00006400000c000b */
[----:B01----:R-:W-:Y:S01]  /*d4d0*/  ENDCOLLECTIVE ;  /* 0x000000000000791b */ /* 0x003fe20003800000 */
.L_x_146:
[----:B------:R-:W-:-:S05]  /*d4e0*/  IADD3 R2, P0, R2, R7, RZ ;  /* 0x0000000702027210 */ /* 0x000fca0007f1e0ff */
[----:B------:R-:W-:-:S05]  /*d4f0*/  IMAD.X R3, RZ, RZ, R3, P0 ;  /* 0x000000ffff037224 */ /* 0x000fca00000e0603 */
[----:B------:R-:W-:Y:S01]  /*d500*/  @!PT LDS RZ, [RZ] ;  /* 0x00000000fffff984 */ /* 0x000fe20000000800 */
[----:B------:R-:W-:Y:S01]  /*d510*/  @!PT LDS RZ, [RZ] ;  /* 0x00000000fffff984 */ /* 0x000fe20000000800 */
[----:B------:R-:W-:Y:S01]  /*d520*/  @!PT LDS RZ, [RZ] ;  /* 0x00000000fffff984 */ /* 0x000fe20000000800 */
[----:B------:R0:W-:Y:S01]  /*d530*/  LDGSTS.E.BYPASS.LTC128B.128 [R8+0x11400], desc[UR50][R2.64], !P1 ;  /* 0x1140000002087fae */ /* 0x0001e2000c901d72 */
[----:B------:R-:W-:Y:S02]  /*d540*/  IMAD.MOV.U32 R13, RZ, RZ, R9 ;  /* 0x000000ffff0d7224 */ /* 0x000fe400078e0009 */
[----:B------:R-:W-:-:S07]  /*d550*/  IMAD.MOV.U32 R10, RZ, RZ, R14 ;  /* 0x000000ffff0a7224 */ /* 0x000fce00078e000e */
[----:B0-----:R-:W-:Y:S05]  /*d560*/  WARPSYNC.COLLECTIVE R15, `(.L_x_147) ;  /* 0x000000000f087348 */ /* 0x001fea0003c00000 */
[----:B------:R1:W2:Y:S02]  /*d570*/  SHFL.IDX P6, R14, R13, R12, R11 ;  /* 0x0000000c0d0e7389 */ /* 0x0002a400000c000b */
[----:B012---:R-:W-:Y:S01]  /*d580*/  ENDCOLLECTIVE ;  /* 0x000000000000791b */ /* 0x007fe20003800000 */
.L_x_147:
[----:B------:R-:W-:Y:S01]  /*d590*/  IMAD.MOV.U32 R2, RZ, RZ, R14 ;  /* 0x000000ffff027224 */ /* 0x000fe200078e000e */
[----:B------:R-:W-:Y:S06]  /*d5a0*/  BRA `(.L_x_148) ;  /* 0xffffffc400d07947 */ /* 0x000fec000383ffff */
.L_x_56:
[----:B-1----:R1:W2:Y:S02]  /*d5b0*/  SYNCS.PHASECHK.TRANS64.TRYWAIT P0, [R5+URZ+0x16860], R2 ;  /* 0x01686002050075a7 */ /* 0x0022a4000800017f */
[----:B--2---:R-:W-:Y:S05]  /*d5c0*/  @!P0 NANOSLEEP.SYNCS 0x989680 ;  /* 0x009896800000895d */ /* 0x004fea0003900000 */
[----:B------:R-:W2:Y:S02]  /*d5d0*/  @!P0 SYNCS.PHASECHK.TRANS64 P0, [R5+URZ+0x16860], R2 ;  /* 0x01686002050085a7 */ /* 0x000ea4000800007f */
[----:B--2---:R-:W-:Y:S05]  /*d5e0*/  @!P0 BRA `(.L_x_56) ;  /* 0xfffffffc00f08947 */ /* 0x004fea000383ffff */
[----:B------:R-:W-:Y:S05]  /*d5f0*/  BRA `(.L_x_149) ;  /* 0xffffffc800287947 */ /* 0x000fea000383ffff */
.L_x_57:
[----:B------:R-:W-:Y:S01]  /*d600*/  BSSY B1, `(.L_x_150) ;  /* 0x0000008000017945 */ /* 0x000fe20003800000 */
[----:B------:R-:W-:Y:S01]  /*d610*/  MOV R13, R17 ;  /* 0x00000011000d7202 */ /* 0x000fe20000000f00 */
[----:B------:R-:W-:Y:S02]  /*d620*/  IMAD.MOV.U32 R12, RZ, RZ, RZ ;  /* 0x000000ffff0c7224 */ /* 0x000fe400078e00ff */
[----:B------:R-:W-:Y:S02]  /*d630*/  IMAD.MOV.U32 R11, RZ, RZ, 0x181f ;  /* 0x0000181fff0b7424 */ /* 0x000fe400078e00ff */
[----:B------:R-:W-:-:S07]  /*d640*/  IMAD.MOV.U32 R15, RZ, RZ, -0x1 ;  /* 0xffffffffff0f7424 */ /* 0x000fce00078e00ff */
[----:B0-----:R-:W-:Y:S05]  /*d650*/  WARPSYNC.COLLECTIVE R15, `(.L_x_151) ;  /* 0x000000000f087348 */ /* 0x001fea0003c00000 */
[----:B------:R1:W2:Y:S02]  /*d660*/  SHFL.IDX P6, R14, R13, R12, R11 ;  /* 0x0000000c0d0e7389 */ /* 0x0002a400000c000b */
[----:B012---:R-:W-:Y:S01]  /*d670*/  ENDCOLLECTIVE ;  /* 0x000000000000791b */ /* 0x007fe20003800000 */
.L_x_151:
[----:B------:R-:W-:Y:S05]  /*d680*/  BSYNC B1 ;  /* 0x0000000000017941 */ /* 0x000fea0003800000 */
.L_x_150:
[----:B------:R-:W-:Y:S01]  /*d690*/  IMAD.MOV.U32 R13, RZ, RZ, R16 ;  /* 0x000000ffff0d7224 */ /* 0x000fe200078e0010 */
[----:B------:R-:W-:Y:S01]  /*d6a0*/  MOV R15, 0xffffffff ;  /* 0xffffffff000f7802 */ /* 0x000fe20000000f00 */
[----:B------:R-:W-:Y:S01]  /*d6b0*/  IMAD.MOV.U32 R12, RZ, RZ, RZ ;  /* 0x000000ffff0c7224 */ /* 0x000fe200078e00ff */
[----:B------:R-:W-:Y:S01]  /*d6c0*/  MOV R3, R14 ;  /* 0x0000000e00037202 */ /* 0x000fe20000000f00 */
[----:B------:R-:W-:Y:S01]  /*d6d0*/  IMAD.MOV.U32 R11, RZ, RZ, 0x181f ;  /* 0x0000181fff0b7424 */ /* 0x000fe200078e00ff */
[----:B------:R-:W-:Y:S02]  /*d6e0*/  ISETP.LT.OR P1, PT, R8, 0x1, P2 ;  /* 0x000000010800780c */ /* 0x000fe40001721670 */
[----:B------:R-:W-:-:S11]  /*d6f0*/  LEA R6, R6, UR38, 0x1 ;  /* 0x0000002606067c11 */ /* 0x000fd6000f8e08ff */
[----:B------:R-:W-:Y:S05]  /*d700*/  WARPSYNC.COLLECTIVE R15, `(.L_x_152) ;  /* 0x000000000f087348 */ /* 0x000fea0003c00000 */
[----:B------:R0:W1:Y:S02]  /*d710*/  SHFL.IDX P6, R14, R13, R12, R11 ;  /* 0x0000000c0d0e7389 */ /* 0x00006400000c000b */
[----:B01----:R-:W-:Y:S01]  /*d720*/  ENDCOLLECTIVE ;  /* 0x000000000000791b */ /* 0x003fe20003800000 */
.L_x_152:
[----:B------:R-:W-:Y:S01]  /*d730*/  IMAD.MOV.U32 R13, RZ, RZ, R17 ;  /* 0x000000ffff0d7224 */ /* 0x000fe200078e0011 */
[----:B------:R-:W-:Y:S01]  /*d740*/  MOV R12, 0x1 ;  /* 0x00000001000c7802 */ /* 0x000fe20000000f00 */
[----:B------:R-:W-:-:S07]  /*d750*/  IMAD.MOV.U32 R2, RZ, RZ, R14 ;  /* 0x000000ffff027224 */ /* 0x000fce00078e000e */
[----:B------:R-:W-:Y:S05]  /*d760*/  WARPSYNC.COLLECTIVE R15, `(.L_x_153) ;  /* 0x000000000f087348 */ /* 0x000fea0003c00000 */
[----:B------:R0:W1:Y:S02]  /*d770*/  SHFL.IDX P6, R14, R13, R12, R11 ;  /* 0x0000000c0d0e7389 */ /* 0x00006400000c000b */
[----:B01----:R-:W-:Y:S01]  /*d780*/  ENDCOLLECTIVE ;  /* 0x000000000000791b */ /* 0x003fe20003800000 */
.L_x_153:
[----:B------:R-:W-:-:S05]  /*d790*/  IADD3 R2, P0, R2, R7, RZ ;  /* 0x0000000702027210 */ /* 0x000fca0007f1e0ff */
[----:B------:R-:W-:-:S05]  /*d7a0*/  IMAD.X R3, RZ, RZ, R3, P0 ;  /* 0x000000ffff037224 */ /* 0x000fca00000e0603 */
[----:B------:R-:W-:Y:S01]  /*d7b0*/  @!PT LDS RZ, [RZ] ;  /* 0x00000000fffff984 */ /* 0x000fe20000000800 */
[----:B------:R-:W-:Y:S01]  /*d7c0*/  @!PT LDS RZ, [RZ] ;  /* 0x00000000fffff984 */ /* 0x000fe20000000800 */
[----:B------:R-:W-:Y:S01]  /*d7d0*/  @!PT LDS RZ, [RZ] ;  /* 0x00000000fffff984 */ /* 0x000fe20000000800 */
[----:B------:R0:W-:Y:S01]  /*d7e0*/  LDGSTS.E.BYPASS.LTC128B.128 [R6+0x400], desc[UR50][R2.64], !P1 ;  /* 0x0040000002067fae */ /* 0x0001e2000c901d72 */
[----:B------:R-:W-:Y:S01]  /*d7f0*/  IMAD.MOV.U32 R13, RZ, RZ, R16 ;  /* 0x000000ffff0d7224 */ /* 0x000fe200078e0010 */
[----:B------:R-:W-:Y:S01]  /*d800*/  ISETP.LT.OR P1, PT, R8, 0x11, P2 ;  /* 0x000000110800780c */ /* 0x000fe20001721670 */
[----:B0-----:R-:W-:-:S12]  /*d810*/  IMAD.MOV.U32 R3, RZ, RZ, R14 ;  /* 0x000000ffff037224 */ /* 0x001fd800078e000e */
[----:B------:R-:W-:Y:S05]  /*d820*/  WARPSYNC.COLLECTIVE R15, `(.L_x_154) ;  /* 0x000000000f087348 */ /* 0x000fea0003c00000 */
[----:B------:R0:W1:Y:S02]  /*d830*/  SHFL.IDX P6, R14, R13, R12, R11 ;  /* 0x0000000c0d0e7389 */ /* 0x00006400000c000b */
[----:B01----:R-:W-:Y:S01]  /*d840*/  ENDCOLLECTIVE ;  /* 0x000000000000791b */ /* 0x003fe20003800000 */
.L_x_154:
[----:B------:R-:W-:Y:S02]  /*d850*/  IMAD.MOV.U32 R13, RZ, RZ, R17 ;  /* 0x000000ffff0d7224 */ /* 0x000fe400078e0011 */
[----:B------:R-:W-:Y:S02]  /*d860*/  IMAD.MOV.U32 R12, RZ, RZ, 0x2 ;  /* 0x00000002ff0c7424 */ /* 0x000fe400078e00ff */
[----:B------:R-:W-:-:S07]  /*d870*/  IMAD.MOV.U32 R2, RZ, RZ, R14 ;  /* 0x000000ffff027224 */ /* 0x000fce00078e000e */
[----:B------:R-:W-:Y:S05]  /*d880*/  WARPSYNC.COLLECTIVE R15, `(.L_x_155) ;  /* 0x000000000f087348 */ /* 0x000fea0003c00000 */
[----:B------:R0:W1:Y:S02]  /*d890*/  SHFL.IDX P6, R14, R13, R12, R11 ;  /* 0x0000000c0d0e7389 */ /* 0x00006400000c000b */
[----:B01----:R-:W-:Y:S01]  /*d8a0*/  ENDCOLLECTIVE ;  /* 0x000000000000791b */ /* 0x003fe20003800000 */
.L_x_155:
[----:B------:R-:W-:-:S04]  /*d8b0*/  IADD3 R2, P0, R2, R7, RZ ;  /* 0x0000000702027210 */ /* 0x000fc80007f1e0ff */
[----:B------:R-:W-:-:S05]  /*d8c0*/  IADD3.X R3, RZ, R3, RZ, P0, !PT ;  /* 0x00000003ff037210 */ /* 0x000fca00007fe4ff */
[----:B------:R-:W-:Y:S01]  /*d8d0*/  @!PT LDS RZ, [RZ] ;  /* 0x00000000fffff984 */ /* 0x000fe20000000800 */
[----:B------:R-:W-:Y:S01]  /*d8e0*/  @!PT LDS RZ, [RZ] ;  /* 0x00000000fffff984 */ /* 0x000fe20000000800 */
[----:B------:R-:W-:Y:S01]  /*d8f0*/  @!PT LDS RZ, [RZ] ;  /* 0x00000000fffff984 */ /* 0x000fe20000000800 */
[----:B------:R0:W-:Y:S01]  /*d900*/  LDGSTS.E.BYPASS.LTC128B.128 [R6+0xc00], desc[UR50][R2.64], !P1 ;  /* 0x00c0000002067fae */ /* 0x0001e2000c901d72 */
[----:B------:R-:W-:Y:S02]  /*d910*/  ISETP.LT.OR P1, PT, R8, 0x21, P2 ;  /* 0x000000210800780c */ /* 0x000fe40001721670 */
[----:B------:R-:W-:Y:S01]  /*d920*/  MOV R13, R16 ;  /* 0x00000010000d7202 */ /* 0x000fe20000000f00 */
[----:B0-----:R-:W-:-:S10]  /*d930*/  IMAD.MOV.U32 R3, RZ, RZ, R14 ;  /* 0x000000ffff037224 */ /* 0x001fd400078e000e */
[----:B------:R-:W-:Y:S05]  /*d940*/  WARPSYNC.COLLECTIVE R15, `(.L_x_156) ;  /* 0x000000000f087348 */ /* 0x000fea0003c00000 */
[----:B------:R0:W1:Y:S02]  /*d950*/  SHFL.IDX P6, R14, R13, R12, R11 ;  /* 0x0000000c0d0e7389 */ /* 0x00006400000c000b */
[----:B01----:R-:W-:Y:S01]  /*d960*/  ENDCOLLECTIVE ;  /* 0x000000000000791b */ /* 0x003fe20003800000 */
.L_x_156:
[----:B------:R-:W-:Y:S01]  /*d970*/  IMAD.MOV.U32 R13, RZ, RZ, R17 ;  /* 0x000000ffff0d7224 */ /* 0x000fe200078e0011 */
[----:B------:R-:W-:Y:S01]  /*d980*/  MOV R12, 0x3 ;  /* 0x00000003000c7802 */ /* 0x000fe20000000f00 */
[----:B------:R-:W-:-:S07]  /*d990*/  IMAD.MOV.U32 R2, RZ, RZ, R14 ;  /* 0x000000ffff027224 */ /* 0x000fce00078e000e */
[----:B------:R-:W-:Y:S05]  /*d9a0*/  WARPSYNC.COLLECTIVE R15, `(.L_x_157) ;  /* 0x000000000f087348 */ /* 0x000fea0003c00000 */
[----:B------:R0:W1:Y:S02]  /*d9b0*/  SHFL.IDX P6, R14, R13, R12, R11 ;  /* 0x0000000c0d0e7389 */ /* 0x00006400000c000b */
[----:B01----:R-:W-:Y:S01]  /*d9c0*/  ENDCOLLECTIVE ;  /* 0x000000000000791b */ /* 0x003fe20003800000 */
.L_x_157:
        /* <DEDUP_REMOVED lines=12> */
.L_x_158:
[----:B------:R-:W-:Y:S02]  /*da90*/  IMAD.MOV.U32 R13, RZ, RZ, R17 ;  /* 0x000000ffff0d7224 */ /* 0x000fe400078e0011 */
[----:B------:R-:W-:Y:S02]  /*daa0*/  IMAD.MOV.U32 R12, RZ, RZ, 0x4 ;  /* 0x00000004ff0c7424 */ /* 0x000fe400078e00ff */
[----:B------:R-:W-:-:S07]  /*dab0*/  IMAD.MOV.U32 R2, RZ, RZ, R14 ;  /* 0x000000ffff027224 */ /* 0x000fce00078e000e */
[----:B------:R-:W-:Y:S05]  /*dac0*/  WARPSYNC.COLLECTIVE R15, `(.L_x_159) ;  /* 0x000000000f087348 */ /* 0x000fea0003c00000 */
[----:B------:R0:W1:Y:S02]  /*dad0*/  SHFL.IDX P6, R14, R13, R12, R11 ;  /* 0x0000000c0d0e7389 */ /* 0x00006400000c000b */
[----:B01----:R-:W-:Y:S01]  /*dae0*/  ENDCOLLECTIVE ;  /* 0x000000000000791b */ /* 0x003fe20003800000 */
.L_x_159:
        /* <DEDUP_REMOVED lines=12> */
.L_x_160:
[----:B------:R-:W-:Y:S01]  /*dbb0*/  IMAD.MOV.U32 R13, RZ, RZ, R17 ;  /* 0x000000ffff0d7224 */ /* 0x000fe200078e0011 */
[----:B------:R-:W-:Y:S01]  /*dbc0*/  MOV R12, 0x5 ;  /* 0x00000005000c7802 */ /* 0x000fe20000000f00 */
[----:B------:R-:W-:-:S07]  /*dbd0*/  IMAD.MOV.U32 R2, RZ, RZ, R14 ;  /* 0x000000ffff027224 */ /* 0x000fce00078e000e */
[----:B------:R-:W-:Y:S05]  /*dbe0*/  WARPSYNC.COLLECTIVE R15, `(.L_x_161) ;  /* 0x000000000f087348 */ /* 0x000fea0003c00000 */
[----:B------:R0:W1:Y:S02]  /*dbf0*/  SHFL.IDX P6, R14, R13, R12, R11 ;  /* 0x0000000c0d0e7389 */ /* 0x00006400000c000b */
[----:B01----:R-:W-:Y:S01]  /*dc00*/  ENDCOLLECTIVE ;  /* 0x000000000000791b */ /* 0x003fe20003800000 */
.L_x_161:
        /* <DEDUP_REMOVED lines=12> */
.L_x_162:
[----:B------:R-:W-:Y:S02]  /*dcd0*/  IMAD.MOV.U32 R13, RZ, RZ, R17 ;  /* 0x000000ffff0d7224 */ /* 0x000fe400078e0011 */
[----:B------:R-:W-:Y:S02]  /*dce0*/  IMAD.MOV.U32 R12, RZ, RZ, 0x6 ;  /* 0x00000006ff0c7424 */ /* 0x000fe400078e00ff */
[----:B------:R-:W-:-:S07]  /*dcf0*/  IMAD.MOV.U32 R2, RZ, RZ, R14 ;  /* 0x000000ffff027224 */ /* 0x000fce00078e000e */
[----:B------:R-:W-:Y:S05]  /*dd00*/  WARPSYNC.COLLECTIVE R15, `(.L_x_163) ;  /* 0x000000000f087348 */ /* 0x000fea0003c00000 */
[----:B------:R0:W1:Y:S02]  /*dd10*/  SHFL.IDX P6, R14, R13, R12, R11 ;  /* 0x0000000c0d0e7389 */ /* 0x00006400000c000b */
[----:B01----:R-:W-:Y:S01]  /*dd20*/  ENDCOLLECTIVE ;  /* 0x000000000000791b */ /* 0x003fe20003800000 */
.L_x_163:
        /* <DEDUP_REMOVED lines=12> */
.L_x_164:
[----:B------:R-:W-:Y:S01]  /*ddf0*/  IMAD.MOV.U32 R13, RZ, RZ, R17 ;  /* 0x000000ffff0d7224 */ /* 0x000fe200078e0011 */
[----:B------:R-:W-:Y:S01]  /*de00*/  MOV R12, 0x7 ;  /* 0x00000007000c7802 */ /* 0x000fe20000000f00 */
[----:B------:R-:W-:-:S07]  /*de10*/  IMAD.MOV.U32 R2, RZ, RZ, R14 ;  /* 0x000000ffff027224 */ /* 0x000fce00078e000e */
[----:B------:R-:W-:Y:S05]  /*de20*/  WARPSYNC.COLLECTIVE R15, `(.L_x_165) ;  /* 0x000000000f087348 */ /* 0x000fea0003c00000 */
[----:B------:R0:W1:Y:S02]  /*de30*/  SHFL.IDX P6, R14, R13, R12, R11 ;  /* 0x0000000c0d0e7389 */ /* 0x00006400000c000b */
[----:B01----:R-:W-:Y:S01]  /*de40*/  ENDCOLLECTIVE ;  /* 0x000000000000791b */ /* 0x003fe20003800000 */
.L_x_165:
        /* <DEDUP_REMOVED lines=11> */
.L_x_166:
[----:B------:R-:W-:Y:S01]  /*df00*/  IMAD.MOV.U32 R2, RZ, RZ, R14 ;  /* 0x000000ffff027224 */ /* 0x000fe200078e000e */
[----:B------:R-:W-:Y:S06]  /*df10*/  BRA `(.L_x_167) ;  /* 0xffffffc000c47947 */ /* 0x000fec000383ffff */
.L_x_63:
[----:B0-----:R0:W1:Y:S02]  /*df20*/  SYNCS.PHASECHK.TRANS64.TRYWAIT P0, [R4+URZ+0x16860], R3 ;  /* 0x01686003040075a7 */ /* 0x001064000800017f */
[----:B-1----:R-:W-:Y:S05]  /*df30*/  @!P0 NANOSLEEP.SYNCS 0x989680 ;  /* 0x009896800000895d */ /* 0x002fea0003900000 */
[----:B------:R-:W1:Y:S02]  /*df40*/  @!P0 SYNCS.PHASECHK.TRANS64 P0, [R4+URZ+0x16860], R3 ;  /* 0x01686003040085a7 */ /* 0x000e64000800007f */
[----:B-1----:R-:W-:Y:S05]  /*df50*/  @!P0 BRA `(.L_x_63) ;  /* 0xfffffffc00f08947 */ /* 0x002fea000383ffff */
[----:B------:R-:W-:Y:S05]  /*df60*/  BRA `(.L_x_168) ;  /* 0xffffffc400947947 */ /* 0x000fea000383ffff */
.L_x_64:
        /* <DEDUP_REMOVED lines=8> */
.L_x_170:
[----:B------:R-:W-:Y:S05]  /*dff0*/  BSYNC B0 ;  /* 0x0000000000007941 */ /* 0x000fea0003800000 */
.L_x_169:
[----:B------:R-:W0:Y:S01]  /*e000*/  S2R R2, SR_TID.X ;  /* 0x0000000000027919 */ /* 0x000e220000002100 */
[----:B------:R-:W-:Y:S01]  /*e010*/  IMAD.MOV.U32 R13, RZ, RZ, R16 ;  /* 0x000000ffff0d7224 */ /* 0x000fe200078e0010 */
[----:B------:R-:W-:Y:S01]  /*e020*/  MOV R15, 0xffffffff ;  /* 0xffffffff000f7802 */ /* 0x000fe20000000f00 */
[----:B------:R-:W-:Y:S01]  /*e030*/  IMAD.MOV.U32 R12, RZ, RZ, RZ ;  /* 0x000000ffff0c7224 */ /* 0x000fe200078e00ff */
[----:B------:R-:W-:Y:S01]  /*e040*/  MOV R0, R14 ;  /* 0x0000000e00007202 */ /* 0x000fe20000000f00 */
[----:B------:R-:W-:Y:S01]  /*e050*/  IMAD.MOV.U32 R11, RZ, RZ, 0x181f ;  /* 0x0000181fff0b7424 */ /* 0x000fe200078e00ff */
[----:B------:R-:W-:-:S13]  /*e060*/  ISETP.LT.OR P1, PT, R6, 0x1, P2 ;  /* 0x000000010600780c */ /* 0x000fda0001721670 */
[----:B0-----:R-:W-:Y:S05]  /*e070*/  WARPSYNC.COLLECTIVE R15, `(.L_x_171) ;  /* 0x000000000f087348 */ /* 0x001fea0003c00000 */
[----:B------:R1:W2:Y:S02]  /*e080*/  SHFL.IDX P6, R14, R13, R12, R11 ;  /* 0x0000000c0d0e7389 */ /* 0x0002a400000c000b */
[----:B012---:R-:W-:Y:S01]  /*e090*/  ENDCOLLECTIVE ;  /* 0x000000000000791b */ /* 0x007fe20003800000 */
.L_x_171:
[----:B------:R-:W-:Y:S02]  /*e0a0*/  IMAD.MOV.U32 R13, RZ, RZ, R17 ;  /* 0x000000ffff0d7224 */ /* 0x000fe400078e0011 */
[----:B------:R-:W-:Y:S02]  /*e0b0*/  IMAD.MOV.U32 R12, RZ, RZ, 0x1 ;  /* 0x00000001ff0c7424 */ /* 0x000fe400078e00ff */
[----:B------:R-:W-:Y:S02]  /*e0c0*/  IMAD.SHL.U32 R5, R2, 0x8, RZ ;  /* 0x0000000802057824 */ /* 0x000fe400078e00ff */
[----:B------:R-:W-:-:S07]  /*e0d0*/  IMAD.MOV.U32 R2, RZ, RZ, R14 ;  /* 0x000000ffff027224 */ /* 0x000fce00078e000e */
[----:B------:R-:W-:Y:S05]  /*e0e0*/  WARPSYNC.COLLECTIVE R15, `(.L_x_172) ;  /* 0x000000000f087348 */ /* 0x000fea0003c00000 */
[----:B------:R0:W1:Y:S02]  /*e0f0*/  SHFL.IDX P6, R14, R13, R12, R11 ;  /* 0x0000000c0d0e7389 */ /* 0x00006400000c000b */
[----:B01----:R-:W-:Y:S01]  /*e100*/  ENDCOLLECTIVE ;  /* 0x000000000000791b */ /* 0x003fe20003800000 */
.L_x_172:
[----:B------:R-:W-:-:S05]  /*e110*/  LOP3.LUT R5, R5, 0x38, RZ, 0xc0, !PT ;  /* 0x0000003805057812 */ /* 0x000fca00078ec0ff */
[----:B------:R-:W-:-:S05]  /*e120*/  IMAD.SHL.U32 R5, R5, 0x2, RZ ;  /* 0x0000000205057824 */ /* 0x000fca00078e00ff */
[----:B------:R-:W-:Y:S02]  /*e130*/  IADD3 R2, P0, R2, R5, RZ ;  /* 0x0000000502027210 */ /* 0x000fe40007f1e0ff */
[----:B------:R-:W-:Y:S02]  /*e140*/  MOV R13, R16 ;  /* 0x00000010000d7202 */ /* 0x000fe40000000f00 */
[----:B------:R-:W-:Y:S02]  /*e150*/  IADD3.X R3, RZ, R0, RZ, P0, !PT ;  /* 0x00000000ff037210 */ /* 0x000fe400007fe4ff */
[----:B------:R-:W-:-:S05]  /*e160*/  LEA R0, R8, UR38, 0x1 ;  /* 0x0000002608007c11 */ /* 0x000fca000f8e08ff */
[----:B------:R-:W-:Y:S01]  /*e170*/  @!PT LDS RZ, [RZ] ;  /* 0x00000000fffff984 */ /* 0x000fe20000000800 */
[----:B------:R-:W-:Y:S01]  /*e180*/  @!PT LDS RZ, [RZ] ;  /* 0x00000000fffff984 */ /* 0x000fe20000000800 */
[----:B------:R-:W-:Y:S01]  /*e190*/  @!PT LDS RZ, [RZ] ;  /* 0x00000000fffff984 */ /* 0x000fe20000000800 */
[----:B------:R0:W-:Y:S01]  /*e1a0*/  LDGSTS.E.BYPASS.LTC128B.128 [R0+0x400], desc[UR50][R2.64], !P1 ;  /* 0x0040000002007fae */ /* 0x0001e2000c901d72 */
[----:B------:R-:W-:Y:S01]  /*e1b0*/  IMAD.MOV.U32 R7, RZ, RZ, R14 ;  /* 0x000000ffff077224 */ /* 0x000fe200078e000e */
[----:B------:R-:W-:-:S13]  /*e1c0*/  ISETP.LT.OR P1, PT, R6, 0x11, P2 ;  /* 0x000000110600780c */ /* 0x000fda0001721670 */
[----:B0-----:R-:W-:Y:S05]  /*e1d0*/  WARPSYNC.COLLECTIVE R15, `(.L_x_173) ;  /* 0x000000000f087348 */ /* 0x001fea0003c00000 */
[----:B------:R1:W2:Y:S02]  /*e1e0*/  SHFL.IDX P6, R14, R13, R12, R11 ;  /* 0x0000000c0d0e7389 */ /* 0x0002a400000c000b */
[----:B012---:R-:W-:Y:S01]  /*e1f0*/  ENDCOLLECTIVE ;  /* 0x000000000000791b */ /* 0x007fe20003800000 */
.L_x_173:
[----:B------:R-:W-:Y:S02]  /*e200*/  IMAD.MOV.U32 R13, RZ, RZ, R17 ;  /* 0x000000ffff0d7224 */ /* 0x000fe400078e0011 */
[----:B------:R-:W-:Y:S01]  /*e210*/  IMAD.MOV.U32 R12, RZ, RZ, 0x2 ;  /* 0x00000002ff0c7424 */ /* 0x000fe200078e00ff */
[----:B------:R-:W-:-:S13]  /*e220*/  IADD3 R2, P0, R14, R5, RZ ;  /* 0x000000050e027210 */ /* 0x000fda0007f1e0ff */
[----:B------:R-:W-:Y:S05]  /*e230*/  WARPSYNC.COLLECTIVE R15, `(.L_x_174) ;  /* 0x000000000f087348 */ /* 0x000fea0003c00000 */
[----:B------:R0:W1:Y:S02]  /*e240*/  SHFL.IDX P6, R14, R13, R12, R11 ;  /* 0x0000000c0d0e7389 */ /* 0x00006400000c000b */
[----:B01----:R-:W-:Y:S01]  /*e250*/  ENDCOLLECTIVE ;  /* 0x000000000000791b */ /* 0x003fe20003800000 */
.L_x_174:
[----:B------:R-:W-:-:S05]  /*e260*/  IMAD.X R3, RZ, RZ, R7, P0 ;  /* 0x000000ffff037224 */ /* 0x000fca00000e0607 */
[----:B------:R-:W-:Y:S01]  /*e270*/  @!PT LDS RZ, [RZ] ;  /* 0x00000000fffff984 */ /* 0x000fe20000000800 */
[----:B------:R-:W-:Y:S01]  /*e280*/  @!PT LDS RZ, [RZ] ;  /* 0x00000000fffff984 */ /* 0x000fe20000000800 */
[----:B------:R-:W-:Y:S01]  /*e290*/  @!PT LDS RZ, [RZ] ;  /* 0x00000000fffff984 */ /* 0x000fe20000000800 */
[----:B------:R0:W-:Y:S01]  /*e2a0*/  LDGSTS.E.BYPASS.LTC128B.128 [R0+0xc00], desc[UR50][R2.64], !P1 ;  /* 0x00c0000002007fae */ /* 0x0001e2000c901d72 */
[----:B------:R-:W-:Y:S01]  /*e2b0*/  ISETP.LT.OR P1, PT, R6, 0x21, P2 ;  /* 0x000000210600780c */ /* 0x000fe20001721670 */
[----:B------:R-:W-:Y:S01]  /*e2c0*/  IMAD.MOV.U32 R13, RZ, RZ, R16 ;  /* 0x000000ffff0d7224 */ /* 0x000fe200078e0010 */
[----:B------:R-:W-:-:S11]  /*e2d0*/  MOV R8, R14 ;  /* 0x0000000e00087202 */ /* 0x000fd60000000f00 */
[----:B0-----:R-:W-:Y:S05]  /*e2e0*/  WARPSYNC.COLLECTIVE R15, `(.L_x_175) ;  /* 0x000000000f087348 */ /* 0x001fea0003c00000 */
[----:B------:R1:W2:Y:S02]  /*e2f0*/  SHFL.IDX P6, R14, R13, R12, R11 ;  /* 0x0000000c0d0e7389 */ /* 0x0002a400000c000b */
[----:B012---:R-:W-:Y:S01]  /*e300*/  ENDCOLLECTIVE ;  /* 0x000000000000791b */ /* 0x007fe20003800000 */
.L_x_175:
[----:B------:R-:W-:Y:S01]  /*e310*/  MOV R13, R17 ;  /* 0x00000011000d7202 */ /* 0x000fe20000000f00 */
[----:B------:R-:W-:Y:S02]  /*e320*/  IMAD.MOV.U32 R12, RZ, RZ, 0x3 ;  /* 0x00000003ff0c7424 */ /* 0x000fe400078e00ff */
[----:B------:R-:W-:-:S07]  /*e330*/  IMAD.MOV.U32 R10, RZ, RZ, R14 ;  /* 0x000000ffff0a7224 */ /* 0x000fce00078e000e */
[----:B------:R-:W-:Y:S05]  /*e340*/  WARPSYNC.COLLECTIVE R15, `(.L_x_176) ;  /* 0x000000000f087348 */ /* 0x000fea0003c00000 */
[----:B------:R0:W1:Y:S02]  /*e350*/  SHFL.IDX P6, R14, R13, R12, R11 ;  /* 0x0000000c0d0e7389 */ /* 0x00006400000c000b */
[----:B01----:R-:W-:Y:S01]  /*e360*/  ENDCOLLECTIVE ;  /* 0x000000000000791b */ /* 0x003fe20003800000 */
.L_x_176:
        /* <DEDUP_REMOVED lines=8> */
[----:B------:R-:W-:-:S12]  /*e3f0*/  IMAD.MOV.U32 R7, RZ, RZ, R14 ;  /* 0x000000ffff077224 */ /* 0x000fd800078e000e */
[----:B0-----:R-:W-:Y:S05]  /*e400*/  WARPSYNC.COLLECTIVE R15, `(.L_x_177) ;  /* 0x000000000f087348 */ /* 0x001fea0003c00000 */
[----:B------:R1:W2:Y:S02]  /*e410*/  SHFL.IDX P6, R14, R13, R12, R11 ;  /* 0x0000000c0d0e7389 */ /* 0x0002a400000c000b */
[----:B012---:R-:W-:Y:S01]  /*e420*/  ENDCOLLECTIVE ;  /* 0x000000000000791b */ /* 0x007fe20003800000 */
.L_x_177:
[----:B------:R-:W-:Y:S02]  /*e430*/  IMAD.MOV.U32 R13, RZ, RZ, R17 ;  /* 0x000000ffff0d7224 */ /* 0x000fe400078e0011 */
[----:B------:R-:W-:Y:S01]  /*e440*/  IMAD.MOV.U32 R12, RZ, RZ, 0x4 ;  /* 0x00000004ff0c7424 */ /* 0x000fe200078e00ff */
[----:B------:R-:W-:-:S13]  /*e450*/  IADD3 R2, P0, R14, R5, RZ ;  /* 0x000000050e027210 */ /* 0x000fda0007f1e0ff */
[----:B------:R-:W-:Y:S05]  /*e460*/  WARPSYNC.COLLECTIVE R15, `(.L_x_178) ;  /* 0x000000000f087348 */ /* 0x000fea0003c00000 */
[----:B------:R0:W1:Y:S02]  /*e470*/  SHFL.IDX P6, R14, R13, R12, R11 ;  /* 0x0000000c0d0e7389 */ /* 0x00006400000c000b */
[----:B01----:R-:W-:Y:S01]  /*e480*/  ENDCOLLECTIVE ;  /* 0x000000000000791b */ /* 0x003fe20003800000 */
.L_x_178:
[----:B------:R-:W-:-:S05]  /*e490*/  IADD3.X R3, RZ, R7, RZ, P0, !PT ;  /* 0x00000007ff037210 */ /* 0x000fca00007fe4ff */
[----:B------:R-:W-:Y:S01]  /*e4a0*/  @!PT LDS RZ, [RZ] ;  /* 0x00000000fffff984 */ /* 0x000fe20000000800 */
[----:B------:R-:W-:Y:S01]  /*e4b0*/  @!PT LDS RZ, [RZ] ;  /* 0x00000000fffff984 */ /* 0x000fe20000000800 */
[----:B------:R-:W-:Y:S01]  /*e4c0*/  @!PT LDS RZ, [RZ] ;  /* 0x00000000fffff984 */ /* 0x000fe20000000800 */
[----:B------:R0:W-:Y:S01]  /*e4d0*/  LDGSTS.E.BYPASS.LTC128B.128 [R0+0x1c00], desc[UR50][R2.64], !P1 ;  /* 0x01c0000002007fae */ /* 0x0001e2000c901d72 */
[----:B------:R-:W-:Y:S02]  /*e4e0*/  ISETP.LT.OR P1, PT, R6, 0x41, P2 ;  /* 0x000000410600780c */ /* 0x000fe40001721670 */
[----:B------:R-:W-:Y:S01]  /*e4f0*/  MOV R13, R16 ;  /* 0x00000010000d7202 */ /* 0x000fe20000000f00 */
[----:B------:R-:W-:-:S10]  /*e500*/  IMAD.MOV.U32 R8, RZ, RZ, R14 ;  /* 0x000000ffff087224 */ /* 0x000fd400078e000e */
[----:B0-----:R-:W-:Y:S05]  /*e510*/  WARPSYNC.COLLECTIVE R15, `(.L_x_179) ;  /* 0x000000000f087348 */ /* 0x001fea0003c00000 */
[----:B------:R1:W2:Y:S02]  /*e520*/  SHFL.IDX P6, R14, R13, R12, R11 ;  /* 0x0000000c0d0e7389 */ /* 0x0002a400000c000b */
[----:B012---:R-:W-:Y:S01]  /*e530*/  ENDCOLLECTIVE ;  /* 0x000000000000791b */ /* 0x007fe20003800000 */
.L_x_179:
[----:B------:R-:W-:Y:S01]  /*e540*/  IMAD.MOV.U32 R13, RZ, RZ, R17 ;  /* 0x000000ffff0d7224 */ /* 0x000fe200078e0011 */
[----:B------:R-:W-:Y:S01]  /*e550*/  MOV R12, 0x5 ;  /* 0x00000005000c7802 */ /* 0x000fe20000000f00 */
[----:B------:R-:W-:-:S07]  /*e560*/  IMAD.MOV.U32 R10, RZ, RZ, R14 ;  /* 0x000000ffff0a7224 */ /* 0x000fce00078e000e */
[----:B------:R-:W-:Y:S05]  /*e570*/  WARPSYNC.COLLECTIVE R15, `(.L_x_180) ;  /* 0x000000000f087348 */ /* 0x000fea0003c00000 */
[----:B------:R0:W1:Y:S02]  /*e580*/  SHFL.IDX P6, R14, R13, R12, R11 ;  /* 0x0000000c0d0e7389 */ /* 0x00006400000c000b */
[----:B01----:R-:W-:Y:S01]  /*e590*/  ENDCOLLECTIVE ;  /* 0x000000000000791b */ /* 0x003fe20003800000 */
.L_x_180:
        /* <DEDUP_REMOVED lines=12> */
.L_x_181:
[----:B------:R-:W-:Y:S01]  /*e660*/  MOV R13, R17 ;  /* 0x00000011000d7202 */ /* 0x000fe20000000f00 */
[----:B------:R-:W-:Y:S01]  /*e670*/  IMAD.MOV.U32 R12, RZ, RZ, 0x6 ;  /* 0x00000006ff0c7424 */ /* 0x000fe200078e00ff */
[----:B------:R-:W-:-:S13]  /*e680*/  IADD3 R2, P0, R14, R5, RZ ;  /* 0x000000050e027210 */ /* 0x000fda0007f1e0ff */
[----:B------:R-:W-:Y:S05]  /*e690*/  WARPSYNC.COLLECTIVE R15, `(.L_x_182) ;  /* 0x000000000f087348 */ /* 0x000fea0003c00000 */
[----:B------:R0:W1:Y:S02]  /*e6a0*/  SHFL.IDX P6, R14, R13, R12, R11 ;  /* 0x0000000c0d0e7389 */ /* 0x00006400000c000b */
[----:B01----:R-:W-:Y:S01]  /*e6b0*/  ENDCOLLECTIVE ;  /* 0x000000000000791b */ /* 0x003fe20003800000 */
.L_x_182:
[----:B------:R-:W-:-:S05]  /*e6c0*/  IMAD.X R3, RZ, RZ, R7, P0 ;  /* 0x000000ffff037224 */ /* 0x000fca00000e0607 */
[----:B------:R-:W-:Y:S01]  /*e6d0*/  @!PT LDS RZ, [RZ] ;  /* 0x00000000fffff984 */ /* 0x000fe20000000800 */
[----:B------:R-:W-:Y:S01]  /*e6e0*/  @!PT LDS RZ, [RZ] ;  /* 0x00000000fffff984 */ /* 0x000fe20000000800 */
[----:B------:R-:W-:Y:S01]  /*e6f0*/  @!PT LDS RZ, [RZ] ;  /* 0x00000000fffff984 */ /* 0x000fe20000000800 */
[----:B------:R0:W-:Y:S01]  /*e700*/  LDGSTS.E.BYPASS.LTC128B.128 [R0+0x2c00], desc[UR50][R2.64], !P1 ;  /* 0x02c0000002007fae */ /* 0x0001e2000c901d72 */
[----:B------:R-:W-:Y:S01]  /*e710*/  ISETP.LT.OR P1, PT, R6, 0x61, P2 ;  /* 0x000000610600780c */ /* 0x000fe20001721670 */
[----:B------:R-:W-:Y:S02]  /*e720*/  IMAD.MOV.U32 R13, RZ, RZ, R16 ;  /* 0x000000ffff0d7224 */ /* 0x000fe400078e0010 */
[----:B------:R-:W-:-:S10]  /*e730*/  IMAD.MOV.U32 R8, RZ, RZ, R14 ;  /* 0x000000ffff087224 */ /* 0x000fd400078e000e */
[----:B0-----:R-:W-:Y:S05]  /*e740*/  WARPSYNC.COLLECTIVE R15, `(.L_x_183) ;  /* 0x000000000f087348 */ /* 0x001fea0003c00000 */
[----:B------:R1:W2:Y:S02]  /*e750*/  SHFL.IDX P6, R14, R13, R12, R11 ;  /* 0x0000000c0d0e7389 */ /* 0x0002a400000c000b */
[----:B012---:R-:W-:Y:S01]  /*e760*/  ENDCOLLECTIVE ;  /* 0x000000000000791b */ /* 0x007fe20003800000 */
.L_x_183:
[----:B------:R-:W-:Y:S02]  /*e770*/  IMAD.MOV.U32 R13, RZ, RZ, R17 ;  /* 0x000000ffff0d7224 */ /* 0x000fe400078e0011 */
[----:B------:R-:W-:Y:S01]  /*e780*/  IMAD.MOV.U32 R12, RZ, RZ, 0x7 ;  /* 0x00000007ff0c7424 */ /* 0x000fe200078e00ff */
[----:B------:R-:W-:-:S07]  /*e790*/  MOV R10, R14 ;  /* 0x0000000e000a7202 */ /* 0x000fce0000000f00 */
[----:B------:R-:W-:Y:S05]  /*e7a0*/  WARPSYNC.COLLECTIVE R15, `(.L_x_184) ;  /* 0x000000000f087348 */ /* 0x000fea0003c00000 */
[----:B------:R0:W1:Y:S02]  /*e7b0*/  SHFL.IDX P6, R14, R13, R12, R11 ;  /* 0x0000000c0d0e7389 */ /* 0x00006400000c000b */
[----:B01----:R-:W-:Y:S01]  /*e7c0*/  ENDCOLLECTIVE ;  /* 0x000000000000791b */ /* 0x003fe20003800000 */
.L_x_184:
[----:B------:R-:W-:-:S05]  /*e7d0*/  IADD3 R2, P0, R10, R5, RZ ;  /* 0x000000050a027210 */ /* 0x000fca0007f1e0ff */
[----:B------:R-:W-:-:S05]  /*e7e0*/  IMAD.X R3, RZ, RZ, R8, P0 ;  /* 0x000000ffff037224 */ /* 0x000fca00000e0608 */
[----:B------:R-:W-:Y:S01]  /*e7f0*/  @!PT LDS RZ, [RZ] ;  /* 0x00000000fffff984 */ /* 0x000fe20000000800 */
[----:B------:R-:W-:Y:S01]  /*e800*/  @!PT LDS RZ, [RZ] ;  /* 0x00000000fffff984 */ /* 0x000fe20000000800 */
[----:B------:R-:W-:Y:S01]  /*e810*/  @!PT LDS RZ, [RZ] ;  /* 0x00000000fffff984 */ /* 0x000fe20000000800 */
[----:B------:R0:W-:Y:S01]  /*e820*/  LDGSTS.E.BYPASS.LTC128B.128 [R0+0x3400], desc[UR50][R2.64], !P1 ;  /* 0x0340000002007fae */ /* 0x0001e2000c901d72 */
[----:B------:R-:W-:Y:S01]  /*e830*/  IMAD.MOV.U32 R13, RZ, RZ, R16 ;  /* 0x000000ffff0d7224 */ /* 0x000fe200078e0010 */
[----:B------:R-:W-:-:S07]  /*e840*/  MOV R7, R14 ;  /* 0x0000000e00077202 */ /* 0x000fce0000000f00 */
[----:B0-----:R-:W-:Y:S05]  /*e850*/  WARPSYNC.COLLECTIVE R15, `(.L_x_185) ;  /* 0x000000000f087348 */ /* 0x001fea0003c00000 */
[----:B------:R1:W2:Y:S02]  /*e860*/  SHFL.IDX P6, R14, R13, R12, R11 ;  /* 0x0000000c0d0e7389 */ /* 0x0002a400000c000b */
[----:B012---:R-:W-:Y:S01]  /*e870*/  ENDCOLLECTIVE ;  /* 0x000000000000791b */ /* 0x007fe20003800000 */
.L_x_185:
[----:B------:R-:W-:Y:S05]  /*e880*/  BRA `(.L_x_186) ;  /* 0xffffffc000347947 */ /* 0x000fea000383ffff */
.L_x_69:
[----:B0-----:R0:W2:Y:S02]  /*e890*/  SYNCS.PHASECHK.TRANS64.TRYWAIT P0, [R7+URZ+0x16820], R0 ;  /* 0x01682000070075a7 */ /* 0x0010a4000800017f */
[----:B--2---:R-:W-:Y:S05]  /*e8a0*/  @!P0 NANOSLEEP.SYNCS 0x989680 ;  /* 0x009896800000895d */ /* 0x004fea0003900000 */
[----:B------:R-:W2:Y:S02]  /*e8b0*/  @!P0 SYNCS.PHASECHK.TRANS64 P0, [R7+URZ+0x16820], R0 ;  /* 0x01682000070085a7 */ /* 0x000ea4000800007f */
[----:B--2---:R-:W-:Y:S05]  /*e8c0*/  @!P0 BRA `(.L_x_69) ;  /* 0xfffffffc00f08947 */ /* 0x004fea000383ffff */
[----:B------:R-:W-:Y:S05]  /*e8d0*/  BRA `(.L_x_187) ;  /* 0xffffffc000cc7947 */ /* 0x000fea000383ffff */
.L_x_70:
[----:B------:R-:W1:Y:S01]  /*e8e0*/  S2R R2, SR_TID.X ;  /* 0x0000000000027919 */ /* 0x000e620000002100 */
[----:B------:R-:W-:Y:S01]  /*e8f0*/  BSSY B0, `(.L_x_188) ;  /* 0x000000a000007945 */ /* 0x000fe20003800000 */
[----:B------:R-:W-:Y:S01]  /*e900*/  IMAD.MOV.U32 R12, RZ, RZ, RZ ;  /* 0x000000ffff0c7224 */ /* 0x000fe200078e00ff */
[----:B------:R-:W-:Y:S01]  /*e910*/  MOV R11, 0x1f ;  /* 0x0000001f000b7802 */ /* 0x000fe20000000f00 */
[----:B------:R-:W-:Y:S01]  /*e920*/  IMAD.MOV.U32 R15, RZ, RZ, -0x1 ;  /* 0xffffffffff0f7424 */ /* 0x000fe200078e00ff */
[----:B-1----:R-:W-:-:S04]  /*e930*/  SHF.R.U32.HI R2, RZ, 0x5, R2 ;  /* 0x00000005ff027819 */ /* 0x002fc80000011602 */
[----:B------:R-:W-:-:S05]  /*e940*/  LOP3.LUT R2, R2, 0x3, RZ, 0xc0, !PT ;  /* 0x0000000302027812 */ /* 0x000fca00078ec0ff */
[----:B------:R-:W-:-:S07]  /*e950*/  IMAD.MOV.U32 R13, RZ, RZ, R2 ;  /* 0x000000ffff0d7224 */ /* 0x000fce00078e0002 */
[----:B0-----:R-:W-:Y:S05]  /*e960*/  WARPSYNC.COLLECTIVE R15, `(.L_x_189) ;  /* 0x000000000f087348 */ /* 0x001fea0003c00000 */
[----:B------:R1:W2:Y:S02]  /*e970*/  SHFL.IDX P6, R14, R13, R12, R11 ;  /* 0x0000000c0d0e7389 */ /* 0x0002a400000c000b */
[----:B012---:R-:W-:Y:S01]  /*e980*/  ENDCOLLECTIVE ;  /* 0x000000000000791b */ /* 0x007fe20003800000 */
.L_x_189:
[----:B------:R-:W-:Y:S05]  /*e990*/  BSYNC B0 ;  /* 0x0000000000007941 */ /* 0x000fea0003800000 */
.L_x_188:
[----:B------:R-:W-:Y:S05]  /*e9a0*/  BRA `(.L_x_190) ;  /* 0xffffffc000b47947 */ /* 0x000fea000383ffff */
.L_x_73:
[----:B------:R-:W-:Y:S01]  /*e9b0*/  BSSY B1, `(.L_x_191) ;  /* 0x0000006000017945 */ /* 0x000fe20003800000 */
[----:B------:R-:W-:-:S07]  /*e9c0*/  IMAD.MOV.U32 R15, RZ, RZ, -0x1 ;  /* 0xffffffffff0f7424 */ /* 0x000fce00078e00ff */
[----:B0-----:R-:W-:Y:S05]  /*e9d0*/  WARPSYNC.COLLECTIVE R15, `(.L_x_192) ;  /* 0x000000000f0c7348 */ /* 0x001fea0003c00000 */
[----:B------:R-:W-:Y:S02]  /*e9e0*/  ELECT P6, UR62, PT ;  /* 0x00000000003e782f */ /* 0x000fe400038c0000 */
[----:B------:R-:W-:Y:S01]  /*e9f0*/  MOV R14, UR62 ;  /* 0x0000003e000e7c02 */ /* 0x000fe20008000f00 */
[----:B0-----:R-:W-:Y:S10]  /*ea00*/  ENDCOLLECTIVE ;  /* 0x000000000000791b */ /* 0x001ff40003800000 */
.L_x_192:
[----:B------:R-:W-:Y:S05]  /*ea10*/  BSYNC B1 ;  /* 0x0000000000017941 */ /* 0x000fea0003800000 */
.L_x_191:
[----:B------:R-:W-:Y:S05]  /*ea20*/  BRA `(.L_x_193) ;  /* 0xffffffc000ac7947 */ /* 0x000fea000383ffff */
.L_x_75:
[----:B0-----:R0:W1:Y:S02]  /*ea30*/  SYNCS.PHASECHK.TRANS64.TRYWAIT P1, [R5+URZ+0x16840], R0 ;  /* 0x01684000050075a7 */ /* 0x001064000802017f */
[----:B-1----:R-:W-:Y:S05]  /*ea40*/  @!P1 NANOSLEEP.SYNCS 0x989680 ;  /* 0x009896800000995d */ /* 0x002fea0003900000 */
[----:B------:R-:W1:Y:S02]  /*ea50*/  @!P1 SYNCS.PHASECHK.TRANS64 P1, [R5+URZ+0x16840], R0 ;  /* 0x01684000050095a7 */ /* 0x000e64000802007f */
[----:B-1----:R-:W-:Y:S05]  /*ea60*/  @!P1 BRA `(.L_x_75) ;  /* 0xfffffffc00f09947 */ /* 0x002fea000383ffff */
[----:B------:R-:W-:Y:S05]  /*ea70*/  BRA `(.L_x_194) ;  /* 0xffffffc000cc7947 */ /* 0x000fea000383ffff */
.L_x_77:
[----:B-1----:R1:W2:Y:S02]  /*ea80*/  SYNCS.PHASECHK.TRANS64.TRYWAIT P1, [R3+URZ+0x16840], R2 ;  /* 0x01684002030075a7 */ /* 0x0022a4000802017f */
[----:B--2---:R-:W-:Y:S05]  /*ea90*/  @!P1 NANOSLEEP.SYNCS 0x989680 ;  /* 0x009896800000995d */ /* 0x004fea0003900000 */
[----:B------:R-:W2:Y:S02]  /*eaa0*/  @!P1 SYNCS.PHASECHK.TRANS64 P1, [R3+URZ+0x16840], R2 ;  /* 0x01684002030095a7 */ /* 0x000ea4000802007f */
[----:B--2---:R-:W-:Y:S05]  /*eab0*/  @!P1 BRA `(.L_x_77) ;  /* 0xfffffffc00f09947 */ /* 0x004fea000383ffff */
[----:B------:R-:W-:Y:S05]  /*eac0*/  BRA `(.L_x_195) ;  /* 0xffffffc000d87947 */ /* 0x000fea000383ffff */
.L_x_79:
[----:B--2---:R2:W3:Y:S02]  /*ead0*/  SYNCS.PHASECHK.TRANS64.TRYWAIT P1, [R5+URZ+0x16860], R0 ;  /* 0x01686000050075a7 */ /* 0x0044e4000802017f */
[----:B---3--:R-:W-:Y:S05]  /*eae0*/  @!P1 NANOSLEEP.SYNCS 0x989680 ;  /* 0x009896800000995d */ /* 0x008fea0003900000 */
[----:B------:R-:W3:Y:S02]  /*eaf0*/  @!P1 SYNCS.PHASECHK.TRANS64 P1, [R5+URZ+0x16860], R0 ;  /* 0x01686000050095a7 */ /* 0x000ee4000802007f */
[----:B---3--:R-:W-:Y:S05]  /*eb00*/  @!P1 BRA `(.L_x_79) ;  /* 0xfffffffc00f09947 */ /* 0x008fea000383ffff */
[----:B------:R-:W-:Y:S05]  /*eb10*/  BRA `(.L_x_196) ;  /* 0xffffffc000d47947 */ /* 0x000fea000383ffff */
.L_x_197:
[----:B------:R-:W-:-:S00]  /*eb20*/  BRA `(.L_x_197) ;  /* 0xfffffffc00fc7947 */ /* 0x000fc0000383ffff */
[----:B------:R-:W-:-:S00]  /*eb30*/  NOP ;  /* 0x0000000000007918 */ /* 0x000fc00000000000 */
        /* <DEDUP_REMOVED lines=12> */
.L_x_3105:


//--------------------- .text._ZN7cutlass13device_kernelIN5flash11enable_sm90INS1_16FlashAttnFwdSm90INS1_25CollectiveMainloopFwdSm90ILi2EN4cute5tupleIJNS5_1CILi1EEES8_S8_EEENS6_IJNS7_ILi192EEENS7_ILi128EEENS7_ILi64EEEEEELi64ENS_10bfloat16_tEfNS_4arch4Sm90ELb0ELb0ELb1ELb1ELb1ELb0ELb0ELb1ELb1ELb1ELb0ELb0EEENS1_21CollectiveEpilogueFwdINS6_IJSA_SC_SB_EEES9_SE_SG_Li384ELb1ELb1ELb0ELb0EEENS1_36VarlenDynamicPersistentTileSchedulerILi192ELi128ELi384ELi128ELb0ELb1ELb1ELb0ELb1ELb1EEEEEEEEEvNT_6ParamsE --------------------------
	.section	.text._ZN7cutlass13device_kernelIN5flash11enable_sm90INS1_16FlashAttnFwdSm90INS1_25CollectiveMainloopFwdSm90ILi2EN4cute5tupleIJNS5_1CILi1EEES8_S8_EEENS6_IJNS7_ILi192EEENS7_ILi128EEENS7_ILi64EEEEEELi64ENS_10bfloat16_tEfNS_4arch4Sm90ELb0ELb0ELb1ELb1ELb1ELb0ELb0ELb1ELb1ELb1ELb0ELb0EEENS1_21CollectiveEpilogueFwdINS6_IJSA_SC_SB_EEES9_SE_SG_Li384ELb1ELb1ELb0ELb0EEENS1_36VarlenDynamicPersistentTileSchedulerILi192ELi128ELi384ELi128ELb0ELb1ELb1ELb0ELb1ELb1EEEEEEEEEvNT_6ParamsE,"ax",@progbits
	.align	128
.text._ZN7cutlass13device_kernelIN5flash11enable_sm90INS1_16FlashAttnFwdSm90INS1_25CollectiveMainloopFwdSm90ILi2EN4cute5tupleIJNS5_1CILi1EEES8_S8_EEENS6_IJNS7_ILi192EEENS7_ILi128EEENS7_ILi64EEEEEELi64ENS_10bfloat16_tEfNS_4arch4Sm90ELb0ELb0ELb1ELb1ELb1ELb0ELb0ELb1ELb1ELb1ELb0ELb0EEENS1_21CollectiveEpilogueFwdINS6_IJSA_SC_SB_EEES9_SE_SG_Li384ELb1ELb1ELb0ELb0EEENS1_36VarlenDynamicPersistentTileSchedulerILi192ELi128ELi384ELi128ELb0ELb1ELb1ELb0ELb1ELb1EEEEEEEEEvNT_6ParamsE:
        .type           _ZN7cutlass13device_kernelIN5flash11enable_sm90INS1_16FlashAttnFwdSm90INS1_25CollectiveMainloopFwdSm90ILi2EN4cute5tupleIJNS5_1CILi1EEES8_S8_EEENS6_IJNS7_ILi192EEENS7_ILi128EEENS7_ILi64EEEEEELi64ENS_10bfloat16_tEfNS_4arch4Sm90ELb0ELb0ELb1ELb1ELb1ELb0ELb0ELb1ELb1ELb1ELb0ELb0EEENS1_21CollectiveEpilogueFwdINS6_IJSA_SC_SB_EEES9_SE_SG_Li384ELb1ELb1ELb0ELb0EEENS1_36VarlenDynamicPersistentTileSchedulerILi192ELi128ELi384ELi128ELb0ELb1ELb1ELb0ELb1ELb1EEEEEEEEEvNT_6ParamsE,@function
        .size           _ZN7cutlass13device_kernelIN5flash11enable_sm90INS1_16FlashAttnFwdSm90INS1_25CollectiveMainloopFwdSm90ILi2EN4cute5tupleIJNS5_1CILi1EEES8_S8_EEENS6_IJNS7_ILi192EEENS7_ILi128EEENS7_ILi64EEEEEELi64ENS_10bfloat16_tEfNS_4arch4Sm90ELb0ELb0ELb1ELb1ELb1ELb0ELb0ELb1ELb1ELb1ELb0ELb0EEENS1_21CollectiveEpilogueFwdINS6_IJSA_SC_SB_EEES9_SE_SG_Li384ELb1ELb1ELb0ELb0EEENS1_36VarlenDynamicPersistentTileSchedulerILi192ELi128ELi384ELi128ELb0ELb1ELb1ELb0ELb1ELb1EEEEEEEEEvNT_6ParamsE,(.L_x_3106 - _ZN7cutlass13device_kernelIN5flash11enable_sm90INS1_16FlashAttnFwdSm90INS1_25CollectiveMainloopFwdSm90ILi2EN4cute5tupleIJNS5_1CILi1EEES8_S8_EEENS6_IJNS7_ILi192EEENS7_ILi128EEENS7_ILi64EEEEEELi64ENS_10bfloat16_tEfNS_4arch4Sm90ELb0ELb0ELb1ELb1ELb1ELb0ELb0ELb1ELb1ELb1ELb0ELb0EEENS1_21CollectiveEpilogueFwdINS6_IJSA_SC_SB_EEES9_SE_SG_Li384ELb1ELb1ELb0ELb0EEENS1_36VarlenDynamicPersistentTileSchedulerILi192ELi128ELi384ELi128ELb0ELb1ELb1ELb0ELb1ELb1EEEEEEEEEvNT_6ParamsE)
        .other          _ZN7cutlass13device_kernelIN5flash11enable_sm90INS1_16FlashAttnFwdSm90INS1_25CollectiveMainloopFwdSm90ILi2EN4cute5tupleIJNS5_1CILi1EEES8_S8_EEENS6_IJNS7_ILi192EEENS7_ILi128EEENS7_ILi64EEEEEELi64ENS_10bfloat16_tEfNS_4arch4Sm90ELb0ELb0ELb1ELb1ELb1ELb0ELb0ELb1ELb1ELb1ELb0ELb0EEENS1_21CollectiveEpilogueFwdINS6_IJSA_SC_SB_EEES9_SE_SG_Li384ELb1ELb1ELb0ELb0EEENS1_36VarlenDynamicPersistentTileSchedulerILi192ELi128ELi384ELi128ELb0ELb1ELb1ELb0ELb1ELb1EEEEEEEEEvNT_6ParamsE,@"STO_CUDA_ENTRY STV_DEFAULT"
_ZN7cutlass13device_kernelIN5flash11enable_sm90INS1_16FlashAttnFwdSm90INS1_25CollectiveMainloopFwdSm90ILi2EN4cute5tupleIJNS5_1CILi1EEES8_S8_EEENS6_IJNS7_ILi192EEENS7_ILi128EEENS7_ILi64EEEEEELi64ENS_10bfloat16_tEfNS_4arch4Sm90ELb0ELb0ELb1ELb1ELb1ELb0ELb0ELb1ELb1ELb1ELb0ELb0EEENS1_21CollectiveEpilogueFwdINS6_IJSA_SC_SB_EEES9_SE_SG_Li384ELb1ELb1ELb0ELb0EEENS1_36VarlenDynamicPersistentTileSchedulerILi192ELi128ELi384ELi128ELb0ELb1ELb1ELb0ELb1ELb1EEEEEEEEEvNT_6ParamsE:
        /* <DEDUP_REMOVED lines=45> */
.L_x_198:
        /* <DEDUP_REMOVED lines=22> */
.L_x_199:
        /* <DEDUP_REMOVED lines=18> */
.L_x_200:
        /* <DEDUP_REMOVED lines=22> */
.L_x_201:
        /* <DEDUP_REMOVED lines=23> */
.L_x_202:
        /* <DEDUP_REMOVED lines=8> */
.L_x_204:
[----:B------:R-:W-:-:S08]  /*08a0*/  NOP ;  /* 0x0000000000007918 */ /* 0x000fd00000000000 */
[----:B------:R-:W0:Y:S02]  /*08b0*/  USETMAXREG.TRY_ALLOC.CTAPOOL UP0, 0xa0 ;  /* 0x000000a0000079c8 */ /* 0x000e240008000600 */
[----:B0-----:R-:W-:-:S13]  /*08c0*/  PLOP3.LUT P0, PT, PT, PT, UP0, 0x80, 0x0 ;  /* 0x000000000000781c */ /* 0x001fda0003f0f008 */
[----:B------:R-:W-:Y:S05]  /*08d0*/  @!P0 BRA `(.L_x_204) ;  /* 0xfffffffc00f08947 */ /* 0x000fea000383ffff */
[----:B------:R-:W0:Y:S01]  /*08e0*/  S2R R2, SR_TID.X ;  /* 0x0000000000027919 */ /* 0x000e220000002100 */
[----:B-1----:R-:W1:Y:S01]  /*08f0*/  S2UR UR5, SR_CgaCtaId ;  /* 0x00000000000579c3 */ /* 0x002e620000008800 */
[----:B------:R-:W-:-:S07]  /*0900*/  UMOV UR4, 0x400 ;  /* 0x0000040000047882 */ /* 0x000fce0000000000 */
[----:B------:R-:W-:Y:S06]  /*0910*/  BAR.ARV 0x8, 0x200 ;  /* 0x0208000000007b1d */ /* 0x000fec0000002000 */
[----:B-1----:R-:W-:Y:S01]  /*0920*/  ULEA UR4, UR5, UR4, 0x18 ;  /* 0x0000000405047291 */ /* 0x002fe2000f8ec03f */
[----:B0-----:R-:W-:-:S04]  /*0930*/  LOP3.LUT R0, R2, 0xffffff80, RZ, 0xc0, !PT ;  /* 0xffffff8002007812 */ /* 0x001fc800078ec0ff */
[----:B------:R-:W-:-:S13]  /*0940*/  ISETP.NE.AND P0, PT, R0, 0x80, PT ;  /* 0x000000800000780c */ /* 0x000fda0003f05270 */
[----:B------:R-:W-:Y:S08]  /*0950*/  @!P0 BAR.ARV 0x9, 0x100 ;  /* 0x0244000000008b1d */ /* 0x000ff00000002000 */
[----:B------:R-:W-:Y:S06]  /*0960*/  BAR.SYNC.DEFER_BLOCKING 0x5, 0x200 ;  /* 0x0148000000007b1d */ /* 0x000fec0000010000 */
[----:B------:R-:W0:Y:S01]  /*0970*/  LDS.128 R32, [UR4+0x168d0] ;  /* 0x0168d004ff207984 */ /* 0x000e220008000c00 */
[----:B------:R-:W-:Y:S01]  /*0980*/  ULDC UR4, c[0x0][0xc3c] ;  /* 0x00030f0000047ab9 */ /* 0x000fe20000000800 */
[----:B------:R-:W-:Y:S06]  /*0990*/  BAR.ARV 0x4, 0x200 ;  /* 0x0108000000007b1d */ /* 0x000fec0000002000 */
[----:B0-----:R-:W-:-:S13]  /*09a0*/  ISETP.GE.AND P0, PT, R35, UR4, PT ;  /* 0x0000000423007c0c */ /* 0x001fda000bf06270 */
[----:B------:R-:W-:Y:S05]  /*09b0*/  @P0 EXIT ;  /* 0x000000000000094d */ /* 0x000fea0003800000 */
[----:B------:R-:W-:Y:S01]  /*09c0*/  VIADD R156, R2, 0xffffff80 ;  /* 0xffffff80029c7836 */ /* 0x000fe20000000000 */
[----:B------:R-:W-:Y:S01]  /*09d0*/  R2UR UR6, R33 ;  /* 0x00000000210672ca */ /* 0x000fe200000e0000 */
[----:B------:R-:W-:Y:S01]  /*09e0*/  ULOP3.LUT UR48, UR37, 0x1, URZ, 0xfc, !UPT ;  /* 0x0000000125307892 */ /* 0x000fe2000f8efc3f */
[----:B------:R-:W-:Y:S01]  /*09f0*/  R2UR UR5, R34 ;  /* 0x00000000220572ca */ /* 0x000fe200000e0000 */
[----:B------:R-:W-:Y:S01]  /*0a00*/  UMOV UR47, URZ ;  /* 0x0000003f002f7c82 */ /* 0x000fe20008000000 */
[----:B------:R-:W-:Y:S01]  /*0a10*/  SHF.R.S32.HI R3, RZ, 0x1f, R156 ;  /* 0x0000001fff037819 */ /* 0x000fe2000001149c */
[----:B------:R-:W-:Y:S01]  /*0a20*/  UMOV UR46, URZ ;  /* 0x0000003f002e7c82 */ /* 0x000fe20008000000 */
[----:B------:R-:W-:Y:S01]  /*0a30*/  MOV R152, 0xfffffffe ;  /* 0xfffffffe00987802 */ /* 0x000fe20000000f00 */
[----:B------:R-:W-:Y:S01]  /*0a40*/  UMOV UR36, URZ ;  /* 0x0000003f00247c82 */ /* 0x000fe20008000000 */
[CC--:B------:R-:W-:Y:S02]  /*0a50*/  LEA.HI R22, R3.reuse, R156.reuse, RZ, 0x7 ;  /* 0x0000009c03167211 */ /* 0x0c0fe400078f38ff */
[----:B------:R-:W-:-:S02]  /*0a60*/  LEA.HI R0, R3, R156, RZ, 0x4 ;  /* 0x0000009c03007211 */ /* 0x000fc400078f20ff */
[----:B------:R-:W-:Y:S02]  /*0a70*/  LOP3.LUT R5, R22, 0xffffff80, RZ, 0xc0, !PT ;  /* 0xffffff8016057812 */ /* 0x000fe400078ec0ff */
[----:B------:R-:W-:Y:S02]  /*0a80*/  LEA.HI R2, R3, R156, RZ, 0x5 ;  /* 0x0000009c03027211 */ /* 0x000fe400078f28ff */
[----:B------:R-:W-:Y:S01]  /*0a90*/  SHF.R.S32.HI R7, RZ, 0x4, R0 ;  /* 0x00000004ff077819 */ /* 0x000fe20000011400 */
[----:B------:R-:W-:Y:S01]  /*0aa0*/  IMAD.IADD R18, R156, 0x1, -R5 ;  /* 0x000000019c127824 */ /* 0x000fe200078e0a05 */
[----:B------:R-:W-:Y:S01]  /*0ab0*/  LOP3.LUT R5, R0, 0x3fffff0, RZ, 0xc0, !PT ;  /* 0x03fffff000057812 */ /* 0x000fe200078ec0ff */
[----:B------:R-:W-:Y:S01]  /*0ac0*/  IMAD.SHL.U32 R2, R2, 0x20, RZ ;  /* 0x0000002002027824 */ /* 0x000fe200078e00ff */
[----:B------:R-:W-:Y:S02]  /*0ad0*/  LEA.HI R0, R0, R7, RZ, 0x1 ;  /* 0x0000000700007211 */ /* 0x000fe400078f08ff */
[----:B------:R-:W-:-:S02]  /*0ae0*/  IADD3 R5, R156, -R5, RZ ;  /* 0x800000059c057210 */ /* 0x000fc40007ffe0ff */
[----:B------:R-:W-:Y:S02]  /*0af0*/  LOP3.LUT R2, R2, 0xfffffc00, RZ, 0xc0, !PT ;  /* 0xfffffc0002027812 */ /* 0x000fe400078ec0ff */
[----:B------:R-:W-:Y:S02]  /*0b00*/  LOP3.LUT R0, R0, 0x1ffffffe, RZ, 0xc0, !PT ;  /* 0x1ffffffe00007812 */ /* 0x000fe400078ec0ff */
[----:B------:R-:W-:Y:S01]  /*0b10*/  SHF.R.S32.HI R9, RZ, 0x1f, R18 ;  /* 0x0000001fff097819 */ /* 0x000fe20000011412 */
[----:B------:R-:W-:Y:S01]  /*0b20*/  IMAD R5, R5, 0x40, R2 ;  /* 0x0000004005057824 */ /* 0x000fe200078e0202 */
[----:B------:R-:W-:Y:S01]  /*0b30*/  LEA.HI R2, R3, R156, RZ, 0x2 ;  /* 0x0000009c03027211 */ /* 0x000fe200078f10ff */
[----:B------:R-:W-:Y:S01]  /*0b40*/  IMAD.IADD R0, R7, 0x1, -R0 ;  /* 0x0000000107007824 */ /* 0x000fe200078e0a00 */
[----:B------:R-:W-:Y:S02]  /*0b50*/  LEA.HI R4, R9, R18, RZ, 0x2 ;  /* 0x0000001209047211 */ /* 0x000fe400078f10ff */
[----:B------:R-:W-:Y:S01]  /*0b60*/  SHF.R.S32.HI R22, RZ, 0x7, R22 ;  /* 0x00000007ff167819 */ /* 0x000fe20000011416 */
[----:B------:R-:W-:Y:S01]  /*0b70*/  IMAD R154, R0, 0x8, R5 ;  /* 0x00000008009a7824 */ /* 0x000fe200078e0205 */
[----:B------:R-:W-:-:S02]  /*0b80*/  SHF.R.S32.HI R6, RZ, 0x2, R4 ;  /* 0x00000002ff067819 */ /* 0x000fc40000011404 */
[----:B------:R-:W-:Y:S01]  /*0b90*/  SHF.R.S32.HI R11, RZ, 0x1f, R4 ;  /* 0x0000001fff0b7819 */ /* 0x000fe20000011404 */
[----:B------:R-:W-:Y:S01]  /*0ba0*/  IMAD.HI R0, R22, 0x55555556, RZ ;  /* 0x5555555616007827 */ /* 0x000fe200078e02ff */
[----:B------:R-:W-:Y:S02]  /*0bb0*/  LOP3.LUT R5, R2, 0xfffffffc, RZ, 0xc0, !PT ;  /* 0xfffffffc02057812 */ /* 0x000fe400078ec0ff */
[----:B------:R-:W-:Y:S02]  /*0bc0*/  LEA.HI R11, R11, R6, RZ, 0x3 ;  /* 0x000000060b0b7211 */ /* 0x000fe400078f18ff */
[----:B------:R-:W-:Y:S01]  /*0bd0*/  LEA.HI R7, R0, R0, RZ, 0x1 ;  /* 0x0000000000077211 */ /* 0x000fe200078f08ff */
[----:B------:R-:W-:Y:S01]  /*0be0*/  IMAD.IADD R2, R156, 0x1, -R5 ;  /* 0x000000019c027824 */ /* 0x000fe200078e0a05 */
[----:B------:R-:W-:Y:S02]  /*0bf0*/  LOP3.LUT R11, R11, 0xfffffff8, RZ, 0xc0, !PT ;  /* 0xfffffff80b0b7812 */ /* 0x000fe400078ec0ff */
[----:B------:R-:W-:Y:S01]  /*0c00*/  LEA.HI R3, R3, R156, RZ, 0x3 ;  /* 0x0000009c03037211 */ /* 0x000fe200078f18ff */
[----:B------:R-:W-:Y:S01]  /*0c10*/  IMAD R7, R7, -0x3, R22 ;  /* 0xfffffffd07077824 */ /* 0x000fe200078e0216 */
[----:B------:R-:W-:Y:S01]  /*0c20*/  LEA.HI R0, R2, R2, RZ, 0x1 ;  /* 0x0000000202007211 */ /* 0x000fe200078f08ff */
[----:B------:R-:W-:Y:S01]  /*0c30*/  IMAD.IADD R6, R6, 0x1, -R11 ;  /* 0x0000000106067824 */ /* 0x000fe200078e0a0b */
[----:B------:R-:W-:-:S02]  /*0c40*/  LEA.HI R9, R9, R18, RZ, 0x5 ;  /* 0x0000001209097211 */ /* 0x000fc400078f28ff */
[----:B------:R-:W-:Y:S02]  /*0c50*/  LOP3.LUT R11, R0, 0x1ffffffe, RZ, 0xc0, !PT ;  /* 0x1ffffffe000b7812 */ /* 0x000fe400078ec0ff */
[----:B------:R-:W-:Y:S02]  /*0c60*/  LOP3.LUT R5, R3, 0xfffffff8, RZ, 0xc0, !PT ;  /* 0xfffffff803057812 */ /* 0x000fe400078ec0ff */
[----:B------:R-:W-:Y:S01]  /*0c70*/  SHF.R.S32.HI R9, RZ, 0x5, R9 ;  /* 0x00000005ff097819 */ /* 0x000fe20000011409 */
[----:B------:R-:W-:Y:S01]  /*0c80*/  IMAD.IADD R0, R2, 0x1, -R11 ;  /* 0x0000000102007824 */ /* 0x000fe200078e0a0b */
[----:B------:R-:W-:Y:S02]  /*0c90*/  IADD3 R2, R156, -R5, RZ ;  /* 0x800000059c027210 */ /* 0x000fe40007ffe0ff */
[----:B------:R-:W-:Y:S01]  /*0ca0*/  LOP3.LUT R13, R4, 0x7ffffffc, RZ, 0xc0, !PT ;  /* 0x7ffffffc040d7812 */ /* 0x000fe200078ec0ff */
[----:B------:R-:W-:Y:S01]  /*0cb0*/  IMAD R6, R9, 0x10, R6 ;  /* 0x0000001009067824 */ /* 0x000fe200078e0206 */
[----:B------:R-:W-:Y:S01]  /*0cc0*/  SHF.R.S32.HI R17, RZ, 0x3, R3 ;  /* 0x00000003ff117819 */ /* 0x000fe20000011403 */
[----:B------:R-:W-:-:S02]  /*0cd0*/  IMAD.SHL.U32 R16, R2, 0x8, RZ ;  /* 0x0000000802107824 */ /* 0x000fc400078e00ff */
[----:B------:R-:W-:Y:S02]  /*0ce0*/  IMAD.IADD R13, R18, 0x1, -R13 ;  /* 0x00000001120d7824 */ /* 0x000fe400078e0a0d */
[----:B------:R-:W-:Y:S01]  /*0cf0*/  IMAD R23, R7, 0x40, R6 ;  /* 0x0000004007177824 */ /* 0x000fe200078e0206 */
[----:B------:R-:W-:Y:S01]  /*0d00*/  SHF.R.S32.HI R155, RZ, 0x1f, R16 ;  /* 0x0000001fff9b7819 */ /* 0x000fe20000011410 */
[----:B------:R-:W-:Y:S02]  /*0d10*/  IMAD R152, R13, R152, 0x80 ;  /* 0x000000800d987424 */ /* 0x000fe400078e0298 */
[----:B------:R-:W-:-:S07]  /*0d20*/  IMAD R153, R0, 0x8, R23 ;  /* 0x0000000800997824 */ /* 0x000fce00078e0217 */
.L_x_238:
[----:B012---:R-:W0:Y:S01]  /*0d30*/  LDC.64 R4, c[0x0][0xc88] ;  /* 0x00032200ff047b82 */ /* 0x007e220000000a00 */
[----:B------:R-:W-:Y:S01]  /*0d40*/  ULDC.64 UR8, c[0x0][0xa28] ;  /* 0x00028a0000087ab9 */ /* 0x000fe20000000a00 */
[----:B------:R-:W-:Y:S01]  /*0d50*/  ULDC.64 UR10, c[0x0][0xa20] ;  /* 0x00028800000a7ab9 */ /* 0x000fe20000000a00 */
[----:B------:R-:W-:Y:S01]  /*0d60*/  ULDC UR4, c[0x0][0x424] ;  /* 0x0001090000047ab9 */ /* 0x000fe20000000800 */
[----:B0-----:R-:W-:-:S06]  /*0d70*/  IMAD.WIDE R4, R35, 0x4, R4 ;  /* 0x0000000423047825 */ /* 0x001fcc00078e0204 */
[----:B------:R-:W2:Y:S01]  /*0d80*/  LDG.E R4, desc[UR50][R4.64] ;  /* 0x0000003204047981 */ /* 0x000ea2000c1e1900 */
[----:B------:R-:W-:Y:S02]  /*0d90*/  UISETP.NE.U32.AND UP0, UPT, UR8, URZ, UPT ;  /* 0x0000003f0800728c */ /* 0x000fe4000bf05070 */
[----:B------:R-:W-:Y:S02]  /*0da0*/  UISETP.NE.U32.AND UP1, UPT, UR10, URZ, UPT ;  /* 0x0000003f0a00728c */ /* 0x000fe4000bf25070 */
[----:B------:R-:W-:Y:S02]  /*0db0*/  UISETP.NE.AND.EX UP0, UPT, UR9, URZ, UPT, UP0 ;  /* 0x0000003f0900728c */ /* 0x000fe4000bf05300 */
[----:B------:R-:W-:-:S04]  /*0dc0*/  UISETP.NE.AND.EX UP1, UPT, UR11, URZ, UPT, UP1 ;  /* 0x0000003f0b00728c */ /* 0x000fc8000bf25310 */
[----:B------:R-:W-:Y:S02]  /*0dd0*/  PLOP3.LUT P0, PT, PT, PT, UP0, 0x80, 0x0 ;  /* 0x000000000000781c */ /* 0x000fe40003f0f008 */
[----:B------:R-:W-:Y:S02]  /*0de0*/  PLOP3.LUT P1, PT, PT, PT, UP1, 0x80, 0x0 ;  /* 0x000000000000781c */ /* 0x000fe40003f2f018 */
[----:B--2---:R-:W-:-:S13]  /*0df0*/  R2UR UR38, R4 ;  /* 0x00000000042672ca */ /* 0x004fda00000e0000 */
[----:B------:R-:W-:Y:S02]  /*0e00*/  USHF.R.S32.HI UR39, URZ, 0x1f, UR38 ;  /* 0x0000001f3f277899 */ /* 0x000fe40008011426 */
[----:B------:R-:W-:Y:S02]  /*0e10*/  @UP0 ULEA UR8, UP2, UR38, UR8, 0x2 ;  /* 0x0000000826080291 */ /* 0x000fe4000f84103f */
[----:B------:R-:W-:Y:S02]  /*0e20*/  @UP1 ULEA UR10, UP3, UR38, UR10, 0x2 ;  /* 0x0000000a260a1291 */ /* 0x000fe4000f86103f */
[----:B------:R-:W-:Y:S02]  /*0e30*/  @UP0 ULEA.HI.X UR9, UR38, UR9, UR39, 0x2, UP2 ;  /* 0x0000000926090291 */ /* 0x000fe400090f1427 */
[----:B------:R-:W-:Y:S01]  /*0e40*/  @UP1 ULEA.HI.X UR11, UR38, UR11, UR39, 0x2, UP3 ;  /* 0x0000000b260b1291 */ /* 0x000fe200098f1427 */
[----:B------:R-:W-:Y:S02]  /*0e50*/  IMAD.U32 R4, RZ, RZ, UR8 ;  /* 0x00000008ff047e24 */ /* 0x000fe4000f8e00ff */
[----:B------:R-:W-:Y:S01]  /*0e60*/  IMAD.U32 R6, RZ, RZ, UR10 ;  /* 0x0000000aff067e24 */ /* 0x000fe2000f8e00ff */
[----:B------:R-:W-:Y:S01]  /*0e70*/  MOV R5, UR9 ;  /* 0x0000000900057c02 */ /* 0x000fe20008000f00 */
[----:B------:R-:W-:Y:S01]  /*0e80*/  ULDC.64 UR8, c[0x0][0x418] ;  /* 0x0001060000087ab9 */ /* 0x000fe20000000a00 */
[----:B------:R-:W-:-:S03]  /*0e90*/  IMAD.U32 R7, RZ, RZ, UR11 ;  /* 0x0000000bff077e24 */ /* 0x000fc6000f8e00ff */
[----:B------:R-:W2:Y:S04]  /*0ea0*/  @P0 LDG.E R4, desc[UR50][R4.64] ;  /* 0x0000003204040981 */ /* 0x000ea8000c1e1900 */
[----:B------:R-:W3:Y:S01]  /*0eb0*/  @P1 LDG.E R6, desc[UR50][R6.64] ;  /* 0x0000003206061981 */ /* 0x000ee2000c1e1900 */
[----:B------:R-:W-:Y:S01]  /*0ec0*/  UISETP.NE.U32.AND UP0, UPT, UR8, URZ, UPT ;  /* 0x0000003f0800728c */ /* 0x000fe2000bf05070 */
[----:B------:R-:W-:Y:S01]  /*0ed0*/  IMAD.MOV.U32 R0, RZ, RZ, RZ ;  /* 0x000000ffff007224 */ /* 0x000fe200078e00ff */
[----:B------:R-:W-:Y:S01]  /*0ee0*/  UMOV UR40, UR6 ;  /* 0x0000000600287c82 */ /* 0x000fe20008000000 */
[----:B------:R-:W-:Y:S01]  /*0ef0*/  ULDC UR6, c[0x0][0x2f0] ;  /* 0x0000bc0000067ab9 */ /* 0x000fe20000000800 */
[----:B------:R-:W-:Y:S01]  /*0f00*/  UISETP.NE.AND.EX UP0, UPT, UR9, URZ, UPT, UP0 ;  /* 0x0000003f0900728c */ /* 0x000fe2000bf05300 */
[----:B------:R-:W-:Y:S01]  /*0f10*/  IMAD.MOV.U32 R3, RZ, RZ, RZ ;  /* 0x000000ffff037224 */ /* 0x000fe200078e00ff */
[----:B------:R-:W-:Y:S01]  /*0f20*/  UMOV UR42, URZ ;  /* 0x0000003f002a7c82 */ /* 0x000fe20008000000 */
[----:B------:R-:W-:Y:S01]  /*0f30*/  UMOV UR41, UR5 ;  /* 0x0000000500297c82 */ /* 0x000fe20008000000 */
[----:B------:R-:W-:Y:S01]  /*0f40*/  USEL UR4, UR4, 0x1, UP0 ;  /* 0x0000000104047887 */ /* 0x000fe20008000000 */
[----:B------:R-:W-:-:S02]  /*0f50*/  MOV R119, RZ ;  /* 0x000000ff00777202 */ /* 0x000fc40000000f00 */
[----:B------:R-:W-:Y:S02]  /*0f60*/  CS2R R24, SRZ ;  /* 0x0000000000187805 */ /* 0x000fe4000001ff00 */
[----:B------:R-:W-:Y:S01]  /*0f70*/  CS2R R26, SRZ ;  /* 0x00000000001a7805 */ /* 0x000fe2000001ff00 */
[----:B------:R-:W-:Y:S01]  /*0f80*/  UIMAD UR4, UR4, UR6, URZ ;  /* 0x00000006040472a4 */ /* 0x000fe2000f8e023f */
[----:B------:R-:W-:Y:S01]  /*0f90*/  CS2R R30, SRZ ;  /* 0x00000000001e7805 */ /* 0x000fe2000001ff00 */
[----:B------:R-:W-:Y:S01]  /*0fa0*/  IMAD.MOV.U32 R29, RZ, RZ, RZ ;  /* 0x000000ffff1d7224 */ /* 0x000fe200078e00ff */
[----:B------:R-:W-:Y:S02]  /*0fb0*/  CS2R R36, SRZ ;  /* 0x0000000000247805 */ /* 0x000fe4000001ff00 */
[----:B-----5:R-:W-:Y:S02]  /*0fc0*/  CS2R R14, SRZ ;  /* 0x00000000000e7805 */ /* 0x020fe4000001ff00 */
[----:B------:R-:W-:-:S02]  /*0fd0*/  CS2R R38, SRZ ;  /* 0x0000000000267805 */ /* 0x000fc4000001ff00 */
[----:B------:R-:W-:Y:S02]  /*0fe0*/  CS2R R12, SRZ ;  /* 0x00000000000c7805 */ /* 0x000fe4000001ff00 */
[----:B------:R-:W-:Y:S01]  /*0ff0*/  CS2R R40, SRZ ;  /* 0x0000000000287805 */ /* 0x000fe2000001ff00 */
[----:B------:R-:W-:Y:S01]  /*1000*/  IMAD.MOV.U32 R42, RZ, RZ, RZ ;  /* 0x000000ffff2a7224 */ /* 0x000fe200078e00ff */
[----:B--2---:R-:W-:Y:S02]  /*1010*/  @P0 R2UR UR42, R4 ;  /* 0x00000000042a02ca */ /* 0x004fe400000e0000 */
[----:B------:R-:W-:Y:S02]  /*1020*/  PLOP3.LUT P0, PT, PT, PT, PT, 0x80, 0x0 ;  /* 0x000000000000781c */ /* 0x000fe40003f0f070 */
[----:B---3--:R-:W-:Y:S01]  /*1030*/  @P1 R2UR UR4, R6 ;  /* 0x00000000060412ca */ /* 0x008fe200000e0000 */
[----:B------:R-:W-:-:S14]  /*1040*/  @P1 BRA `(.L_x_205) ;  /* 0x0000000000341947 */ /* 0x000fdc0003800000 */
[----:B------:R-:W-:Y:S02]  /*1050*/  ULDC.64 UR6, c[0x0][0xa08] ;  /* 0x0002820000067ab9 */ /* 0x000fe40000000a00 */
[----:B------:R-:W-:-:S04]  /*1060*/  ISETP.NE.U32.AND P1, PT, RZ, UR6, PT ;  /* 0x00000006ff007c0c */ /* 0x000fc8000bf25070 */
[----:B------:R-:W-:-:S13]  /*1070*/  ISETP.NE.AND.EX P1, PT, RZ, UR7, PT, P1 ;  /* 0x00000007ff007c0c */ /* 0x000fda000bf25310 */
[----:B------:R-:W-:Y:S05]  /*1080*/  @!P1 BRA `(.L_x_205) ;  /* 0x0000000000249947 */ /* 0x000fea0003800000 */
[----:B------:R-:W-:Y:S02]  /*1090*/  ULDC.64 UR4, c[0x0][0xa08] ;  /* 0x0002820000047ab9 */ /* 0x000fe40000000a00 */
[----:B------:R-:W-:-:S06]  /*10a0*/  UIMAD.WIDE UR4, UR38, 0x4, UR4 ;  /* 0x00000004260478a5 */ /* 0x000fcc000f8e0204 */
[----:B------:R-:W-:Y:S02]  /*10b0*/  IMAD.U32 R4, RZ, RZ, UR4 ;  /* 0x00000004ff047e24 */ /* 0x000fe4000f8e00ff */
[----:B------:R-:W-:-:S05]  /*10c0*/  IMAD.U32 R5, RZ, RZ, UR5 ;  /* 0x00000005ff057e24 */ /* 0x000fca000f8e00ff */
[----:B------:R-:W2:Y:S04]  /*10d0*/  LDG.E R7, desc[UR50][R4.64] ;  /* 0x0000003204077981 */ /* 0x000ea8000c1e1900 */
[----:B------:R-:W3:Y:S01]  /*10e0*/  LDG.E R6, desc[UR50][R4.64+0x4] ;  /* 0x0000043204067981 */ /* 0x000ee2000c1e1900 */
[----:B--2---:R-:W-:Y:S02]  /*10f0*/  R2UR UR4, R7 ;  /* 0x00000000070472ca */ /* 0x004fe400000e0000 */
[----:B---3--:R-:W-:-:S13]  /*1100*/  R2UR UR5, R6 ;  /* 0x00000000060572ca */ /* 0x008fda00000e0000 */
[----:B------:R-:W-:-:S12]  /*1110*/  UIADD3 UR4, -UR4, UR5, URZ ;  /* 0x0000000504047290 */ /* 0x000fd8000fffe13f */
.L_x_205:
[----:B------:R-:W-:Y:S01]  /*1120*/  UIADD3 UR42, -UR42, UR4, URZ ;  /* 0x000000042a2a7290 */ /* 0x000fe2000fffe13f */
[----:B------:R-:W-:Y:S02]  /*1130*/  CS2R R44, SRZ ;  /* 0x00000000002c7805 */ /* 0x000fe4000001ff00 */
[----:B------:R-:W-:Y:S02]  /*1140*/  MOV R43, RZ ;  /* 0x000000ff002b7202 */ /* 0x000fe40000000f00 */
[----:B------:R-:W-:Y:S01]  /*1150*/  CS2R R46, SRZ ;  /* 0x00000000002e7805 */ /* 0x000fe2000001ff00 */
[----:B------:R-:W-:Y:S01]  /*1160*/  UISETP.GE.AND UP0, UPT, UR42, 0x1, UPT ;  /* 0x000000012a00788c */ /* 0x000fe2000bf06270 */
[----:B------:R-:W-:Y:S01]  /*1170*/  CS2R R48, SRZ ;  /* 0x0000000000307805 */ /* 0x000fe2000001ff00 */
[----:B------:R-:W-:Y:S01]  /*1180*/  UIADD3 UR4, UR42, 0x7f, URZ ;  /* 0x0000007f2a047890 */ /* 0x000fe2000fffe03f */
[----:B------:R-:W-:Y:S02]  /*1190*/  CS2R R50, SRZ ;  /* 0x0000000000327805 */ /* 0x000fe4000001ff00 */
[----:B------:R-:W-:Y:S01]  /*11a0*/  CS2R R52, SRZ ;  /* 0x0000000000347805 */ /* 0x000fe2000001ff00 */
[----:B------:R-:W-:Y:S01]  /*11b0*/  IMAD.MOV.U32 R54, RZ, RZ, RZ ;  /* 0x000000ffff367224 */ /* 0x000fe200078e00ff */
[----:B------:R-:W-:Y:S01]  /*11c0*/  PLOP3.LUT P1, PT, PT, PT, UP0, 0x80, 0x0 ;  /* 0x000000000000781c */ /* 0x000fe20003f2f008 */
[----:B------:R-:W-:Y:S01]  /*11d0*/  USHF.R.S32.HI UR5, URZ, 0x1f, UR4 ;  /* 0x0000001f3f057899 */ /* 0x000fe20008011404 */
[----:B------:R-:W-:-:S03]  /*11e0*/  IMAD.MOV.U32 R56, RZ, RZ, RZ ;  /* 0x000000ffff387224 */ /* 0x000fc600078e00ff */
[----:B------:R-:W-:-:S08]  /*11f0*/  ULEA.HI UR45, UR5, UR4, URZ, 0x7 ;  /* 0x00000004052d7291 */ /* 0x000fd0000f8f383f */
[----:B------:R-:W-:Y:S05]  /*1200*/  @!P1 BRA `(.L_x_206) ;  /* 0x0000005800109947 */ /* 0x000fea0003800000 */
[----:B------:R-:W0:Y:S01]  /*1210*/  SHFL.IDX PT, R0, R22, RZ, 0x1f ;  /* 0x00001fff16007589 */ /* 0x000e2200000e0000 */
[----:B------:R-:W1:Y:S01]  /*1220*/  S2UR UR43, SR_CgaCtaId ;  /* 0x00000000002b79c3 */ /* 0x000e620000008800 */
[----:B------:R-:W-:Y:S01]  /*1230*/  UMOV UR49, 0x400 ;  /* 0x0000040000317882 */ /* 0x000fe20000000000 */
[----:B------:R-:W-:Y:S01]  /*1240*/  USHF.R.S32.HI UR45, URZ, 0x7, UR45 ;  /* 0x000000073f2d7899 */ /* 0x000fe2000801142d */
[----:B0-----:R-:W-:Y:S01]  /*1250*/  R2UR UR44, R0 ;  /* 0x00000000002c72ca */ /* 0x001fe200000e0000 */
[----:B-1----:R-:W-:-:S12]  /*1260*/  ULEA UR49, UR43, UR49, 0x18 ;  /* 0x000000312b317291 */ /* 0x002fd8000f8ec03f */
[----:B------:R-:W-:Y:S02]  /*1270*/  UIMAD.WIDE UR4, UR44, 0x55555556, URZ ;  /* 0x555555562c0478a5 */ /* 0x000fe4000f8e023f */
[----:B------:R-:W-:Y:S02]  /*1280*/  UIADD3 UR4, UR49, 0x8400, URZ ;  /* 0x0000840031047890 */ /* 0x000fe4000fffe03f */
[----:B------:R-:W-:Y:S02]  /*1290*/  ULEA.HI UR5, UR5, UR5, URZ, 0x1 ;  /* 0x0000000505057291 */ /* 0x000fe4000f8f083f */
[----:B------:R-:W-:Y:S02]  /*12a0*/  ULOP3.LUT UP0, URZ, UR4, 0x3ff, URZ, 0xc0, !UPT ;  /* 0x000003ff043f7892 */ /* 0x000fe4000f80c03f */
[----:B------:R-:W-:-:S04]  /*12b0*/  UIMAD UR5, UR5, -0x3, UR44 ;  /* 0xfffffffd050578a4 */ /* 0x000fc8000f8e022c */
[----:B------:R-:W-:Y:S01]  /*12c0*/  PLOP3.LUT P0, PT, PT, PT, UP0, 0x80, 0x0 ;  /* 0x000000000000781c */ /* 0x000fe20003f0f008 */
[----:B------:R-:W-:-:S04]  /*12d0*/  ULEA UR5, UR5, UR4, 0xd ;  /* 0x0000000405057291 */ /* 0x000fc8000f8e683f */
[----:B------:R-:W-:-:S04]  /*12e0*/  USHF.R.U32.HI UR5, URZ, 0x4, UR5 ;  /* 0x000000043f057899 */ /* 0x000fc80008011605 */
[----:B------:R-:W-:-:S04]  /*12f0*/  ULOP3.LUT UR52, UR5, 0x3fff, URZ, 0xc0, !UPT ;  /* 0x00003fff05347892 */ /* 0x000fc8000f8ec03f */
[----:B------:R-:W-:Y:S08]  /*1300*/  @!P0 BRA `(.L_x_207) ;  /* 0x0000000000408947 */ /* 0x000ff00003800000 */
        /* <DEDUP_REMOVED lines=16> */
.L_x_207:
[----:B------:R-:W-:Y:S01]  /*1410*/  ULEA.HI UR4, UR47, UR47, URZ, 0x1 ;  /* 0x0000002f2f047291 */ /* 0x000fe2000f8f083f */
[----:B------:R-:W-:-:S03]  /*1420*/  IMAD.U32 R3, RZ, RZ, UR48 ;  /* 0x00000030ff037e24 */ /* 0x000fc6000f8e00ff */
[----:B------:R-:W-:Y:S02]  /*1430*/  ULOP3.LUT UR4, UR4, 0xfffffffe, URZ, 0xc0, !UPT ;  /* 0xfffffffe04047892 */ /* 0x000fe4000f8ec03f */
[----:B------:R-:W-:Y:S02]  /*1440*/  ISETP.NE.AND P0, PT, R3, 0x3, PT ;  /* 0x000000030300780c */ /* 0x000fe40003f05270 */
[----:B------:R-:W-:-:S06]  /*1450*/  UIADD3 UR4, UR47, -UR4, URZ ;  /* 0x800000042f047290 */ /* 0x000fcc000fffe03f */
[----:B------:R-:W-:-:S05]  /*1460*/  IMAD.U32 R0, RZ, RZ, UR4 ;  /* 0x00000004ff007e24 */ /* 0x000fca000f8e00ff */
[----:B------:R-:W-:-:S04]  /*1470*/  SHF.L.U32 R0, R0, 0x1f, RZ ;  /* 0x0000001f00007819 */ /* 0x000fc800000006ff */
[----:B------:R-:W0:Y:S02]  /*1480*/  SYNCS.PHASECHK.TRANS64.TRYWAIT P1, [UR49+0x16800], R0 ;  /* 0x01680000ff0075a7 */ /* 0x000e240008020171 */
[----:B0-----:R-:W-:Y:S05]  /*1490*/  @!P1 BRA `(.L_x_208) ;  /* 0x000000c4009c9947 */ /* 0x001fea0003800000 */
.L_x_323:
[----:B------:R-:W-:Y:S05]  /*14a0*/  @!P0 BRA `(.L_x_209) ;  /* 0x0000000000048947 */ /* 0x000fea0003800000 */
[----:B------:R-:W-:Y:S01]  /*14b0*/  BPT.TRAP 0x1 ;  /* 0x000000040000795c */ /* 0x000fe20000300000 */
.L_x_209:
[----:B0-----:R-:W-:Y:S01]  /*14c0*/  IMAD.U32 R0, RZ, RZ, UR36 ;  /* 0x00000024ff007e24 */ /* 0x001fe2000f8e00ff */
[----:B------:R-:W-:-:S04]  /*14d0*/  MOV R3, UR46 ;  /* 0x0000002e00037c02 */ /* 0x000fc80008000f00 */
[----:B------:R-:W-:Y:S02]  /*14e0*/  LEA R0, R0, UR49, 0x3 ;  /* 0x0000003100007c11 */ /* 0x000fe4000f8e18ff */
[----:B------:R-:W-:-:S04]  /*14f0*/  SHF.L.U32 R3, R3, 0x1f, RZ ;  /* 0x0000001f03037819 */ /* 0x000fc800000006ff */
[----:B------:R0:W1:Y:S01]  /*1500*/  SYNCS.PHASECHK.TRANS64.TRYWAIT P1, [R0+URZ+0x16830], R3 ;  /* 0x01683003000075a7 */ /* 0x000062000802017f */
[----:B------:R-:W-:Y:S05]  /*1510*/  @!P0 BRA `(.L_x_210) ;  /* 0x0000000000048947 */ /* 0x000fea0003800000 */
[----:B------:R-:W-:Y:S01]  /*1520*/  BPT.TRAP 0x1 ;  /* 0x000000040000795c */ /* 0x000fe20000300000 */
.L_x_210:
[----:B------:R-:W-:Y:S01]  /*1530*/  IMAD.MOV.U32 R119, RZ, RZ, RZ ;  /* 0x000000ffff777224 */ /* 0x000fe200078e00ff */
[----:B-1----:R-:W-:Y:S06]  /*1540*/  @P1 BRA `(.L_x_211) ;  /* 0x0000000000081947 */ /* 0x002fec0003800000 */
[----:B------:R-:W1:Y:S02]  /*1550*/  SYNCS.PHASECHK.TRANS64.TRYWAIT P1, [R0+URZ+0x16830], R3 ;  /* 0x01683003000075a7 */ /* 0x000e64000802017f */
[----:B-1----:R-:W-:Y:S05]  /*1560*/  @!P1 BRA `(.L_x_212) ;  /* 0x000000c400809947 */ /* 0x002fea0003800000 */
.L_x_211:
[----:B------:R-:W-:Y:S05]  /*1570*/  WARPSYNC.ALL ;  /* 0x0000000000007948 */ /* 0x000fea0003800000 */
[----:B------:R-:W-:Y:S01]  /*1580*/  UIADD3 UR49, UR49, 0xe400, URZ ;  /* 0x0000e40031317890 */ /* 0x000fe2000fffe03f */
[----:B------:R-:W-:Y:S01]  /*1590*/  WARPGROUP.ARRIVE ;  /* 0x00000000000079c5 */ /* 0x000fe20000000000 */
[----:B------:R-:W-:Y:S02]  /*15a0*/  ULOP3.LUT UR4, UR52, 0x10000, URZ, 0xfc, !UPT ;  /* 0x0001000034047892 */ /* 0x000fe4000f8efc3f */
[----:B------:R-:W-:Y:S01]  /*15b0*/  USHF.R.U32.HI UR49, URZ, 0x4, UR49 ;  /* 0x000000043f317899 */ /* 0x000fe20008011631 */
[----:B------:R-:W-:Y:S01]  /*15c0*/  UMOV UR5, 0x40000040 ;  /* 0x4000004000057882 */ /* 0x000fe20000000000 */
[----:B------:R-:W-:-:S02]  /*15d0*/  UMOV UR7, 0x40000040 ;  /* 0x4000004000077882 */ /* 0x000fc40000000000 */
[----:B------:R-:W-:Y:S02]  /*15e0*/  ULOP3.LUT UR20, UR49, 0x3fff, URZ, 0xc0, !UPT ;  /* 0x00003fff31147892 */ /* 0x000fe4000f8ec03f */
[----:B------:R-:W-:Y:S02]  /*15f0*/  UIADD3 UR8, UR4, 0x2, URZ ;  /* 0x0000000204087890 */ /* 0x000fe4000fffe03f */
[----:B------:R-:W-:Y:S01]  /*1600*/  ULOP3.LUT UR20, UR20, 0x10000, URZ, 0xfc, !UPT ;  /* 0x0001000014147892 */ /* 0x000fe2000f8efc3f */
[----:B------:R-:W-:Y:S01]  /*1610*/  UMOV UR9, 0x40000040 ;  /* 0x4000004000097882 */ /* 0x000fe20000000000 */
[----:B------:R-:W-:Y:S02]  /*1620*/  UMOV UR11, 0x40000040 ;  /* 0x40000040000b7882 */ /* 0x000fe40000000000 */
        /* <DEDUP_REMOVED lines=23> */
.L_x_213:
        /* <DEDUP_REMOVED lines=139> */
[----:B------:R-:W-:Y:S01]  /*2050*/  MOV R98, R119 ;  /* 0x0000007700627202 */ /* 0x000fe20000000f00 */
[--C-:B------:R-:W-:Y:S01]  /*2060*/  IMAD.MOV.U32 R96, RZ, RZ, R119.reuse ;  /* 0x000000ffff607224 */ /* 0x100fe200078e0077 */
[----:B------:R-:W-:Y:S01]  /*2070*/  FMNMX.FTZ R72, R81, R72, !PT ;  /* 0x0000004851487209 */ /* 0x000fe20007810000 */
[----:B------:R-:W-:Y:S01]  /*2080*/  UPRMT UR6, UR43, 0x654, UR6 ;  /* 0x000006542b067896 */ /* 0x000fe20008000006 */
[--C-:B------:R-:W-:Y:S01]  /*2090*/  IMAD.MOV.U32 R94, RZ, RZ, R119.reuse ;  /* 0x000000ffff5e7224 */ /* 0x100fe200078e0077 */
[----:B------:R-:W1:Y:S01]  /*20a0*/  MUFU.TANH R15, R15 ;  /* 0x0000000f000f7308 */ /* 0x000e620000002400 */
[----:B--2---:R-:W-:Y:S01]  /*20b0*/  FSEL R13, R13, -INF , P3 ;  /* 0xff8000000d0d7808 */ /* 0x004fe20001800000 */
[--C-:B------:R-:W-:Y:S01]  /*20c0*/  IMAD.MOV.U32 R92, RZ, RZ, R119.reuse ;  /* 0x000000ffff5c7224 */ /* 0x100fe200078e0077 */
[----:B------:R-:W-:Y:S01]  /*20d0*/  ISETP.GT.AND P3, PT, R62, 0x29, PT ;  /* 0x000000293e00780c */ /* 0x000fe20003f64270 */
[----:B------:R-:W-:Y:S01]  /*20e0*/  IMAD.MOV.U32 R90, RZ, RZ, R119 ;  /* 0x000000ffff5a7224 */ /* 0x000fe200078e0077 */
[----:B------:R-:W-:-:S02]  /*20f0*/  FMNMX.FTZ R20, R13, R20, !PT ;  /* 0x000000140d147209 */ /* 0x000fc40007810000 */
[----:B------:R-:W-:Y:S01]  /*2100*/  SYNCS.ARRIVE.TRANS64.RED.A1T0 RZ, [UR6], RZ ;  /* 0x000000ffffff79a7 */ /* 0x000fe20008100406 */
        /* <DEDUP_REMOVED lines=178> */
[-CC-:B------:R-:W-:Y:S01]  /*2c30*/  FFMA.FTZ R63, R63, R12.reuse, -R6.reuse ;  /* 0x0000000c3f3f7223 */ /* 0x180fe20000010806 */
[----:B------:R-:W-:Y:S01]  /*2c40*/  MUFU.EX2 R122, R122 ;  /* 0x0000007a007a7308 */ /* 0x000fe20000000800 */
[--C-:B------:R-:W-:Y:S01]  /*2c50*/  FFMA.FTZ R124, R69, R12, -R6.reuse ;  /* 0x0000000c457c7223 */ /* 0x100fe20000010806 */
[----:B------:R-:W-:Y:S01]  /*2c60*/  FMNMX.FTZ R20, R89, R20, !PT ;  /* 0x0000001459147209 */ /* 0x000fe20007810000 */
[-CC-:B------:R-:W-:Y:S01]  /*2c70*/  FFMA.FTZ R136, R101, R12.reuse, -R6.reuse ;  /* 0x0000000c65887223 */ /* 0x180fe20000010806 */
[-CC-:B------:R-:W-:Y:S01]  /*2c80*/  FFMA.FTZ R101, R121, R12.reuse, -R6.reuse ;  /* 0x0000000c79657223 */ /* 0x180fe20000010806 */
[--C-:B------:R-:W-:Y:S01]  /*2c90*/  FFMA.FTZ R148, R123, R12, -R6.reuse ;  /* 0x0000000c7b947223 */ /* 0x100fe20000010806 */
[----:B------:R-:W-:Y:S01]  /*2ca0*/  FMNMX.FTZ R20, R93, R20, !PT ;  /* 0x000000145d147209 */ /* 0x000fe20007810000 */
[-CC-:B------:R-:W-:Y:S01]  /*2cb0*/  FFMA.FTZ R69, R75, R12.reuse, -R6.reuse ;  /* 0x0000000c4b457223 */ /* 0x180fe20000010806 */
[----:B------:R-:W-:Y:S01]  /*2cc0*/  MUFU.EX2 R120, R120 ;  /* 0x0000007800787308 */ /* 0x000fe20000000800 */
[-CC-:B------:R-:W-:Y:S01]  /*2cd0*/  FFMA.FTZ R128, R77, R12.reuse, -R6.reuse ;  /* 0x0000000c4d807223 */ /* 0x180fe20000010806 */
[-CC-:B------:R-:W-:Y:S01]  /*2ce0*/  FFMA.FTZ R75, R91, R12.reuse, -R6.reuse ;  /* 0x0000000c5b4b7223 */ /* 0x180fe20000010806 */
[----:B------:R-:W0:Y:S01]  /*2cf0*/  SHFL.BFLY PT, R31, R20, 0x2, 0x1f ;  /* 0x0c401f00141f7f89 */ /* 0x000e2200000e0000 */
[-CC-:B------:R-:W-:Y:S01]  /*2d00*/  FFMA.FTZ R134, R97, R12.reuse, -R6.reuse ;  /* 0x0000000c61867223 */ /* 0x180fe20000010806 */
        /* <DEDUP_REMOVED lines=12> */
[-CC-:B------:R-:W-:Y:S01]  /*2dd0*/  FFMA.FTZ R103, R125, R12.reuse, -R6.reuse ;  /* 0x0000000c7d677223 */ /* 0x180fe20000010806 */
[-CC-:B------:R-:W-:Y:S01]  /*2de0*/  FFMA.FTZ R150, R129, R12.reuse, -R6.reuse ;  /* 0x0000000c81967223 */ /* 0x180fe20000010806 */
[----:B------:R-:W-:Y:S01]  /*2df0*/  FFMA.FTZ R105, R127, R12, -R6 ;  /* 0x0000000c7f697223 */ /* 0x000fe20000010806 */
[--C-:B------:R-:W-:Y:S01]  /*2e00*/  IMAD.MOV.U32 R117, RZ, RZ, R119.reuse ;  /* 0x000000ffff757224 */ /* 0x100fe200078e0077 */
[-C--:B------:R-:W-:Y:S01]  /*2e10*/  MOV R113, R119.reuse ;  /* 0x0000007700717202 */ /* 0x080fe20000000f00 */
[--C-:B------:R-:W-:Y:S01]  /*2e20*/  IMAD.MOV.U32 R115, RZ, RZ, R119.reuse ;  /* 0x000000ffff737224 */ /* 0x100fe200078e0077 */
[----:B------:R-:W-:Y:S01]  /*2e30*/  MOV R88, R119 ;  /* 0x0000007700587202 */ /* 0x000fe20000000f00 */
[----:B------:R-:W3:Y:S01]  /*2e40*/  MUFU.EX2 R124, R124 ;  /* 0x0000007c007c7308 */ /* 0x000ee20000000800 */
[--C-:B------:R-:W-:Y:S01]  /*2e50*/  IMAD.MOV.U32 R111, RZ, RZ, R119.reuse ;  /* 0x000000ffff6f7224 */ /* 0x100fe200078e0077 */
[----:B0-----:R-:W-:Y:S01]  /*2e60*/  FMNMX.FTZ R8, R20, R31, !PT ;  /* 0x0000001f14087209 */ /* 0x001fe20007810000 */
[----:B------:R-:W-:-:S02]  /*2e70*/  IMAD.MOV.U32 R109, RZ, RZ, R119 ;  /* 0x000000ffff6d7224 */ /* 0x000fc400078e0077 */
[----:B------:R-:W-:Y:S02]  /*2e80*/  IMAD.MOV.U32 R107, RZ, RZ, R119 ;  /* 0x000000ffff6b7224 */ /* 0x000fe400078e0077 */
[----:B------:R-:W0:Y:S01]  /*2e90*/  SHFL.BFLY PT, R31, R8, 0x1, 0x1f ;  /* 0x0c201f00081f7f89 */ /* 0x000e2200000e0000 */
[----:B------:R-:W4:Y:S08]  /*2ea0*/  MUFU.EX2 R67, R67 ;  /* 0x0000004300437308 */ /* 0x000f300000000800 */
[----:B------:R-:W5:Y:S08]  /*2eb0*/  MUFU.EX2 R126, R126 ;  /* 0x0000007e007e7308 */ /* 0x000f700000000800 */
[----:B------:R-:W5:Y:S01]  /*2ec0*/  MUFU.EX2 R69, R69 ;  /* 0x0000004500457308 */ /* 0x000f620000000800 */
[----:B0-----:R-:W-:-:S07]  /*2ed0*/  FMNMX.FTZ R31, R8, R31, !PT ;  /* 0x0000001f081f7209 */ /* 0x001fce0007810000 */
[----:B------:R-:W-:Y:S01]  /*2ee0*/  MUFU.EX2 R128, R128 ;  /* 0x0000008000807308 */ /* 0x000fe20000000800 */
[C---:B------:R-:W-:Y:S01]  /*2ef0*/  FSETP.NEU.FTZ.AND P1, PT, R31.reuse, -INF , PT ;  /* 0xff8000001f00780b */ /* 0x040fe20003f3d000 */
[----:B------:R-:W-:-:S06]  /*2f00*/  FMUL.FTZ R26, R31, R12 ;  /* 0x0000000c1f1a7220 */ /* 0x000fcc0000410000 */
[----:B------:R-:W-:Y:S01]  /*2f10*/  MUFU.EX2 R71, R71 ;  /* 0x0000004700477308 */ /* 0x000fe20000000800 */
[----:B------:R-:W-:Y:S02]  /*2f20*/  FSEL R26, R26, RZ, P1 ;  /* 0x000000ff1a1a7208 */ /* 0x000fe40000800000 */
[----:B------:R-:W-:-:S03]  /*2f30*/  PLOP3.LUT P1, PT, PT, PT, UP0, 0x80, 0x0 ;  /* 0x000000000000781c */ /* 0x000fc60003f2f008 */
[-CC-:B------:R-:W-:Y:S01]  /*2f40*/  FFMA.FTZ R121, R3, R12.reuse, -R26.reuse ;  /* 0x0000000c03797223 */ /* 0x180fe2000001081a */
[-CC-:B------:R-:W-:Y:S01]  /*2f50*/  FFMA.FTZ R4, R4, R12.reuse, -R26.reuse ;  /* 0x0000000c04047223 */ /* 0x180fe2000001081a */
[-CC-:B------:R-:W-:Y:S01]  /*2f60*/  FFMA.FTZ R123, R5, R12.reuse, -R26.reuse ;  /* 0x0000000c057b7223 */ /* 0x180fe2000001081a */
[----:B-1----:R-:W-:Y:S01]  /*2f70*/  FADD.FTZ R3, R120, R63 ;  /* 0x0000003f78037221 */ /* 0x002fe20000010000 */
[-CC-:B------:R-:W-:Y:S01]  /*2f80*/  FFMA.FTZ R6, R7, R12.reuse, -R26.reuse ;  /* 0x0000000c07067223 */ /* 0x180fe2000001081a */
[-CC-:B------:R-:W-:Y:S01]  /*2f90*/  FFMA.FTZ R125, R9, R12.reuse, -R26.reuse ;  /* 0x0000000c097d7223 */ /* 0x180fe2000001081a */
[----:B------:R-:W-:Y:S01]  /*2fa0*/  MUFU.EX2 R121, R121 ;  /* 0x0000007900797308 */ /* 0x000fe20000000800 */
[----:B------:R-:W-:Y:S01]  /*2fb0*/  FADD.FTZ R30, R122, R3 ;  /* 0x000000037a1e7221 */ /* 0x000fe20000010000 */
[-CC-:B------:R-:W-:Y:S01]  /*2fc0*/  FFMA.FTZ R8, R13, R12.reuse, -R26.reuse ;  /* 0x0000000c0d087223 */ /* 0x180fe2000001081a */
[-CC-:B------:R-:W-:Y:S01]  /*2fd0*/  FFMA.FTZ R127, R15, R12.reuse, -R26.reuse ;  /* 0x0000000c0f7f7223 */ /* 0x180fe2000001081a */
[-C--:B------:R-:W-:Y:S01]  /*2fe0*/  FFMA.FTZ R10, R21, R12.reuse, -R26 ;  /* 0x0000000c150a7223 */ /* 0x080fe2000001081a */
[----:B--2---:R-:W-:Y:S01]  /*2ff0*/  FADD.FTZ R3, R65, R30 ;  /* 0x0000001e41037221 */ /* 0x004fe20000010000 */
[-CC-:B------:R-:W-:Y:S01]  /*3000*/  FFMA.FTZ R129, R25, R12.reuse, -R26.reuse ;  /* 0x0000000c19817223 */ /* 0x180fe2000001081a */
[-CC-:B------:R-:W-:Y:S01]  /*3010*/  FFMA.FTZ R14, R27, R12.reuse, -R26.reuse ;  /* 0x0000000c1b0e7223 */ /* 0x180fe2000001081a */
[----:B------:R-:W0:Y:S01]  /*3020*/  MUFU.EX2 R4, R4 ;  /* 0x0000000400047308 */ /* 0x000e220000000800 */
[----:B---3--:R-:W-:Y:S01]  /*3030*/  FADD.FTZ R32, R124, R3 ;  /* 0x000000037c207221 */ /* 0x008fe20000010000 */
[-CC-:B------:R-:W-:Y:S01]  /*3040*/  FFMA.FTZ R131, R29, R12.reuse, -R26.reuse ;  /* 0x0000000c1d837223 */ /* 0x180fe2000001081a */
[-CC-:B------:R-:W-:Y:S01]  /*3050*/  FFMA.FTZ R20, R33, R12.reuse, -R26.reuse ;  /* 0x0000000c21147223 */ /* 0x180fe2000001081a */
[-C--:B------:R-:W-:Y:S01]  /*3060*/  FFMA.FTZ R133, R35, R12.reuse, -R26 ;  /* 0x0000000c23857223 */ /* 0x080fe2000001081a */
[----:B----4-:R-:W-:Y:S01]  /*3070*/  FADD.FTZ R3, R67, R32 ;  /* 0x0000002043037221 */ /* 0x010fe20000010000 */
[-CC-:B------:R-:W-:Y:S01]  /*3080*/  FFMA.FTZ R24, R37, R12.reuse, -R26.reuse ;  /* 0x0000000c25187223 */ /* 0x180fe2000001081a */
[-CC-:B------:R-:W-:Y:S01]  /*3090*/  FFMA.FTZ R135, R39, R12.reuse, -R26.reuse ;  /* 0x0000000c27877223 */ /* 0x180fe2000001081a */
[----:B------:R-:W1:Y:S01]  /*30a0*/  MUFU.EX2 R123, R123 ;  /* 0x0000007b007b7308 */ /* 0x000e620000000800 */
[----:B-----5:R-:W-:Y:S01]  /*30b0*/  FADD.FTZ R32, R126, R3 ;  /* 0x000000037e207221 */ /* 0x020fe20000010000 */
        /* <DEDUP_REMOVED lines=139> */
[----:B------:R-:W-:Y:S02]  /*3970*/  F2FP.BF16.F32.PACK_AB R148, R103, R148 ;  /* 0x000000946794723e */ /* 0x000fe400000010ff */
[----:B------:R-:W-:-:S04]  /*3980*/  MOV R103, R119 ;  /* 0x0000007700677202 */ /* 0x000fc80000000f00 */
        /* <DEDUP_REMOVED lines=19> */
[----:B------:R-:W-:Y:S01]  /*3ac0*/  IMAD.MOV.U32 R105, RZ, RZ, R119 ;  /* 0x000000ffff697224 */ /* 0x000fe200078e0077 */
[----:B-1----:R-:W-:Y:S02]  /*3ad0*/  MOV R93, R119 ;  /* 0x00000077005d7202 */ /* 0x002fe40000000f00 */
        /* <DEDUP_REMOVED lines=26> */
.L_x_225:
[----:B------:R-:W-:Y:S01]  /*3c80*/  ISETP.NE.AND P2, PT, RZ, UR44, PT ;  /* 0x0000002cff007c0c */ /* 0x000fe2000bf45270 */
[----:B------:R-:W-:-:S04]  /*3c90*/  UISETP.NE.AND UP0, UPT, UR21, 0x1, UPT ;  /* 0x000000011500788c */ /* 0x000fc8000bf05270 */
[----:B------:R-:W-:-:S04]  /*3ca0*/  USEL UR46, URZ, 0x1, UP0 ;  /* 0x000000013f2e7887 */ /* 0x000fc80008000000 */
[----:B------:R-:W-:-:S04]  /*3cb0*/  ULOP3.LUT UR46, UR22, UR46, URZ, 0x3c, !UPT ;  /* 0x0000002e162e7292 */ /* 0x000fc8000f8e3c3f */
[----:B------:R-:W-:Y:S08]  /*3cc0*/  @P2 BRA `(.L_x_215) ;  /* 0x0000000000442947 */ /* 0x000ff00003800000 */
[----:B------:R-:W-:Y:S05]  /*3cd0*/  @!P0 BRA `(.L_x_216) ;  /* 0x0000000000048947 */ /* 0x000fea0003800000 */
[----:B------:R-:W-:Y:S01]  /*3ce0*/  BPT.TRAP 0x1 ;  /* 0x000000040000795c */ /* 0x000fe20000300000 */
.L_x_216:
[----:B------:R-:W0:Y:S01]  /*3cf0*/  S2UR UR10, SR_CgaCtaId ;  /* 0x00000000000a79c3 */ /* 0x000e220000008800 */
[----:B------:R-:W-:Y:S01]  /*3d00*/  UIADD3 UR6, UR21, 0x1, URZ ;  /* 0x0000000115067890 */ /* 0x000fe2000fffe03f */
[----:B------:R-:W-:Y:S01]  /*3d10*/  IMAD.U32 R6, RZ, RZ, UR46 ;  /* 0x0000002eff067e24 */ /* 0x000fe2000f8e00ff */
[----:B------:R-:W-:Y:S02]  /*3d20*/  UMOV UR7, 0x400 ;  /* 0x0000040000077882 */ /* 0x000fe40000000000 */
[----:B------:R-:W-:Y:S02]  /*3d30*/  UISETP.NE.AND UP0, UPT, UR6, 0x2, UPT ;  /* 0x000000020600788c */ /* 0x000fe4000bf05270 */
[----:B------:R-:W-:Y:S02]  /*3d40*/  SHF.L.U32 R6, R6, 0x1f, RZ ;  /* 0x0000001f06067819 */ /* 0x000fe400000006ff */
[----:B------:R-:W-:Y:S02]  /*3d50*/  USEL UR6, UR6, URZ, UP0 ;  /* 0x0000003f06067287 */ /* 0x000fe40008000000 */
[----:B0-----:R-:W-:-:S04]  /*3d60*/  ULEA UR7, UR10, UR7, 0x18 ;  /* 0x000000070a077291 */ /* 0x001fc8000f8ec03f */
[----:B------:R-:W-:-:S09]  /*3d70*/  ULEA UR6, UR6, UR7, 0x3 ;  /* 0x0000000706067291 */ /* 0x000fd2000f8e183f */
[----:B------:R0:W1:Y:S01]  /*3d80*/  SYNCS.PHASECHK.TRANS64.TRYWAIT P1, [UR6+0x16830], R6 ;  /* 0x01683006ff0075a7 */ /* 0x0000620008020146 */
[----:B------:R-:W-:Y:S05]  /*3d90*/  @!P0 BRA `(.L_x_217) ;  /* 0x0000000000048947 */ /* 0x000fea0003800000 */
[----:B------:R-:W-:Y:S01]  /*3da0*/  BPT.TRAP 0x1 ;  /* 0x000000040000795c */ /* 0x000fe20000300000 */
.L_x_217:
[----:B-1----:R-:W-:Y:S05]  /*3db0*/  @P1 BRA `(.L_x_215) ;  /* 0x0000000000081947 */ /* 0x002fea0003800000 */
[----:B------:R-:W1:Y:S02]  /*3dc0*/  SYNCS.PHASECHK.TRANS64.TRYWAIT P1, [UR6+0x16830], R6 ;  /* 0x01683006ff0075a7 */ /* 0x000e640008020146 */
[----:B-1----:R-:W-:Y:S05]  /*3dd0*/  @!P1 BRA `(.L_x_218) ;  /* 0x0000009c00789947 */ /* 0x002fea0003800000 */
.L_x_215:
[----:B01----:R-:W-:Y:S01]  /*3de0*/  VIADD R6, R19, 0x8 ;  /* 0x0000000813067836 */ /* 0x003fe20000000000 */
        /* <DEDUP_REMOVED lines=27> */
.L_x_220:
[----:B------:R-:W0:Y:S01]  /*3fa0*/  S2UR UR7, SR_CgaCtaId ;  /* 0x00000000000779c3 */ /* 0x000e220000008800 */
[----:B------:R-:W-:Y:S01]  /*3fb0*/  UMOV UR6, 0x400 ;  /* 0x0000040000067882 */ /* 0x000fe20000000000 */
[----:B------:R-:W-:-:S04]  /*3fc0*/  MOV R6, UR22 ;  /* 0x0000001600067c02 */ /* 0x000fc80008000f00 */
[----:B------:R-:W-:Y:S01]  /*3fd0*/  SHF.L.U32 R6, R6, 0x1f, RZ ;  /* 0x0000001f06067819 */ /* 0x000fe200000006ff */
[----:B0-----:R-:W-:-:S04]  /*3fe0*/  ULEA UR6, UR7, UR6, 0x18 ;  /* 0x0000000607067291 */ /* 0x001fc8000f8ec03f */
[----:B------:R-:W-:-:S09]  /*3ff0*/  ULEA UR6, UR21, UR6, 0x3 ;  /* 0x0000000615067291 */ /* 0x000fd2000f8e183f */
[----:B------:R0:W1:Y:S01]  /*4000*/  SYNCS.PHASECHK.TRANS64.TRYWAIT P1, [UR6+0x16850], R6 ;  /* 0x01685006ff0075a7 */ /* 0x0000620008020146 */
[----:B------:R-:W-:Y:S05]  /*4010*/  @!P0 BRA `(.L_x_221) ;  /* 0x0000000000048947 */ /* 0x000fea0003800000 */
[----:B------:R-:W-:Y:S01]  /*4020*/  BPT.TRAP 0x1 ;  /* 0x000000040000795c */ /* 0x000fe20000300000 */
.L_x_221:
[----:B-1----:R-:W-:Y:S05]  /*4030*/  @P1 BRA `(.L_x_219) ;  /* 0x0000000000081947 */ /* 0x002fea0003800000 */
[----:B------:R-:W1:Y:S02]  /*4040*/  SYNCS.PHASECHK.TRANS64.TRYWAIT P1, [UR6+0x16850], R6 ;  /* 0x01685006ff0075a7 */ /* 0x000e640008020146 */
[----:B-1----:R-:W-:Y:S05]  /*4050*/  @!P1 BRA `(.L_x_222) ;  /* 0x0000009800f09947 */ /* 0x002fea0003800000 */
.L_x_219:
[----:B------:R-:W2:Y:S01]  /*4060*/  S2UR UR10, SR_CgaCtaId ;  /* 0x00000000000a79c3 */ /* 0x000ea20000008800 */
[----:B------:R-:W-:Y:S01]  /*4070*/  UMOV UR6, 0x400 ;  /* 0x0000040000067882 */ /* 0x000fe20000000000 */
[----:B------:R-:W-:Y:S01]  /*4080*/  WARPGROUP.ARRIVE ;  /* 0x00000000000079c5 */ /* 0x000fe20000000000 */
[----:B------:R-:W-:-:S05]  /*4090*/  UMOV UR7, 0x40000040 ;  /* 0x4000004000077882 */ /* 0x000fca0000000000 */
[----:B-1----:R-:W1:Y:S01]  /*40a0*/  S2R R7, SR_TID.X ;  /* 0x0000000000077919 */ /* 0x002e620000002100 */
[----:B0-----:R-:W-:Y:S01]  /*40b0*/  VIADD R6, R19, 0x9 ;  /* 0x0000000913067836 */ /* 0x001fe20000000000 */
[----:B--2---:R-:W-:-:S04]  /*40c0*/  ULEA UR14, UR10, UR6, 0x18 ;  /* 0x000000060a0e7291 */ /* 0x004fc8000f8ec03f */
[----:B------:R-:W-:-:S04]  /*40d0*/  UIADD3 UR6, UR14, 0x400, URZ ;  /* 0x000004000e067890 */ /* 0x000fc8000fffe03f */
[----:B------:R-:W-:-:S04]  /*40e0*/  USHF.R.U32.HI UR6, URZ, 0x4, UR6 ;  /* 0x000000043f067899 */ /* 0x000fc80008011606 */
[----:B------:R-:W-:Y:S01]  /*40f0*/  ULOP3.LUT UR6, UR6, 0x3fff, URZ, 0xc0, !UPT ;  /* 0x00003fff06067892 */ /* 0x000fe2000f8ec03f */
[----:B-1----:R-:W-:-:S03]  /*4100*/  ISETP.GE.U32.AND P1, PT, R7, 0x180, PT ;  /* 0x000001800700780c */ /* 0x002fc60003f26070 */
[----:B------:R-:W-:Y:S01]  /*4110*/  ULEA UR11, UR21, UR6, 0xa ;  /* 0x00000006150b7291 */ /* 0x000fe2000f8e503f */
[----:B------:R-:W-:-:S06]  /*4120*/  SEL R6, R6, 0x9, !P1 ;  /* 0x0000000906067807 */ /* 0x000fcc0004800000 */
[----:B------:R-:W-:Y:S02]  /*4130*/  UMOV UR6, UR11 ;  /* 0x0000000b00067c82 */ /* 0x000fe40008000000 */
        /* <DEDUP_REMOVED lines=40> */
.L_x_223:
        /* <DEDUP_REMOVED lines=82> */
[----:B------:R-:W-:-:S04]  /*48e0*/  ULEA UR6, UR36, UR14, 0x3 ;  /* 0x0000000e24067291 */ /* 0x000fc8000f8e183f */
[----:B------:R-:W1:Y:S01]  /*48f0*/  MUFU.TANH R29, R29 ;  /* 0x0000001d001d7308 */ /* 0x000e620000002400 */
[----:B--2---:R-:W-:Y:S01]  /*4900*/  FMNMX.FTZ R12, R21, R12, !PT ;  /* 0x0000000c150c7209 */ /* 0x004fe20007810000 */
[----:B------:R-:W-:-:S04]  /*4910*/  UIADD3 UR6, UR6, 0x16840, URZ ;  /* 0x0001684006067890 */ /* 0x000fc8000fffe03f */
[----:B------:R-:W-:Y:S02]  /*4920*/  UPRMT UR6, UR10, 0x654, UR6 ;  /* 0x000006540a067896 */ /* 0x000fe40008000006 */
[----:B------:R-:W2:Y:S01]  /*4930*/  MUFU.TANH R35, R35 ;  /* 0x0000002300237308 */ /* 0x000ea20000002400 */
[----:B0-----:R-:W-:-:S06]  /*4940*/  FMNMX.FTZ R24, R27, R24, !PT ;  /* 0x000000181b187209 */ /* 0x001fcc0007810000 */
[----:B------:R-:W-:Y:S01]  /*4950*/  SYNCS.ARRIVE.TRANS64.RED.A1T0 RZ, [UR6], RZ ;  /* 0x000000ffffff79a7 */ /* 0x000fe20008100406 */
        /* <DEDUP_REMOVED lines=114> */
[C---:B------:R-:W-:Y:S01]  /*5080*/  FADD.FTZ R0, -R11.reuse, R0 ;  /* 0x000000000b007221 */ /* 0x040fe20000010100 */
[----:B0-----:R-:W-:-:S03]  /*5090*/  FMUL.FTZ R42, R11, R12 ;  /* 0x0000000c0b2a7220 */ /* 0x001fc60000410000 */
[-C--:B------:R-:W-:Y:S01]  /*50a0*/  FMUL.FTZ R46, R0, R12.reuse ;  /* 0x0000000c002e7220 */ /* 0x080fe20000410000 */
[-CC-:B------:R-:W-:Y:S01]  /*50b0*/  FFMA.FTZ R144, R14, R12.reuse, -R42.reuse ;  /* 0x0000000c0e907223 */ /* 0x180fe2000001082a */
[-CC-:B------:R-:W-:Y:S01]  /*50c0*/  FFMA.FTZ R7, R7, R12.reuse, -R42.reuse ;  /* 0x0000000c07077223 */ /* 0x180fe2000001082a */
[-CC-:B------:R-:W-:Y:S01]  /*50d0*/  FFMA.FTZ R120, R6, R12.reuse, -R42.reuse ;  /* 0x0000000c06787223 */ /* 0x180fe2000001082a */
        /* <DEDUP_REMOVED lines=15> */
[----:B------:R-:W0:Y:S01]  /*51d0*/  MUFU.EX2 R4, R46 ;  /* 0x0000002e00047308 */ /* 0x000e220000000800 */
[-CC-:B------:R-:W-:Y:S01]  /*51e0*/  FFMA.FTZ R123, R15, R12.reuse, -R14.reuse ;  /* 0x0000000c0f7b7223 */ /* 0x180fe2000001080e */
[-CC-:B------:R-:W-:Y:S01]  /*51f0*/  FFMA.FTZ R20, R21, R12.reuse, -R14.reuse ;  /* 0x0000000c15147223 */ /* 0x180fe2000001080e */
[-CC-:B------:R-:W-:Y:S01]  /*5200*/  FFMA.FTZ R15, R29, R12.reuse, -R14.reuse ;  /* 0x0000000c1d0f7223 */ /* 0x180fe2000001080e */
[-C--:B------:R-:W-:Y:S01]  /*5210*/  FFMA.FTZ R30, R33, R12.reuse, -R14 ;  /* 0x0000000c211e7223 */ /* 0x080fe2000001080e */
[-C--:B------:R-:W-:Y:S01]  /*5220*/  FFMA.FTZ R130, R127, R12.reuse, -R42 ;  /* 0x0000000c7f827223 */ /* 0x080fe2000001082a */
[-C--:B------:R-:W-:Y:S01]  /*5230*/  FFMA.FTZ R127, R121, R12.reuse, -R14 ;  /* 0x0000000c797f7223 */ /* 0x080fe2000001080e */
[-CC-:B------:R-:W-:Y:S01]  /*5240*/  FFMA.FTZ R24, R37, R12.reuse, -R42.reuse ;  /* 0x0000000c25187223 */ /* 0x180fe2000001082a */
[----:B------:R-:W-:Y:S01]  /*5250*/  MUFU.EX2 R0, R0 ;  /* 0x0000000000007308 */ /* 0x000fe20000000800 */
[-C--:B------:R-:W-:Y:S01]  /*5260*/  FFMA.FTZ R25, R32, R12.reuse, -R42 ;  /* 0x0000000c20197223 */ /* 0x080fe2000001082a */
[-C--:B------:R-:W-:Y:S01]  /*5270*/  FFMA.FTZ R32, R39, R12.reuse, -R14 ;  /* 0x0000000c27207223 */ /* 0x080fe2000001080e */
[-C--:B------:R-:W-:Y:S01]  /*5280*/  FFMA.FTZ R6, R129, R12.reuse, -R42 ;  /* 0x0000000c81067223 */ /* 0x080fe2000001082a */
[-C--:B------:R-:W-:Y:S01]  /*5290*/  FFMA.FTZ R129, R125, R12.reuse, -R14 ;  /* 0x0000000c7d817223 */ /* 0x080fe2000001080e */
[-CC-:B------:R-:W-:Y:S01]  /*52a0*/  FFMA.FTZ R10, R41, R12.reuse, -R42.reuse ;  /* 0x0000000c290a7223 */ /* 0x180fe2000001082a */
[-C--:B------:R-:W-:Y:S01]  /*52b0*/  FFMA.FTZ R148, R34, R12.reuse, -R42 ;  /* 0x0000000c22947223 */ /* 0x080fe2000001082a */
[-C--:B------:R-:W-:Y:S01]  /*52c0*/  FFMA.FTZ R34, R43, R12.reuse, -R14 ;  /* 0x0000000c2b227223 */ /* 0x080fe2000001080e */
[----:B------:R-:W1:Y:S01]  /*52d0*/  MUFU.EX2 R9, R9 ;  /* 0x0000000900097308 */ /* 0x000e620000000800 */
[----:B0-----:R-:W-:Y:S01]  /*52e0*/  FFMA.FTZ R3, R4, R3, R7 ;  /* 0x0000000304037223 */ /* 0x001fe20000010007 */
[-C--:B------:R-:W-:Y:S01]  /*52f0*/  FFMA.FTZ R132, R131, R12.reuse, -R42 ;  /* 0x0000000c83847223 */ /* 0x080fe2000001082a */
[-C--:B------:R-:W-:Y:S01]  /*5300*/  FFMA.FTZ R131, R45, R12.reuse, -R14 ;  /* 0x0000000c2d837223 */ /* 0x080fe2000001080e */
[-C--:B------:R-:W-:Y:S01]  /*5310*/  FFMA.FTZ R13, R36, R12.reuse, -R42 ;  /* 0x0000000c240d7223 */ /* 0x080fe2000001082a */
[-CC-:B------:R-:W-:Y:S01]  /*5320*/  FFMA.FTZ R36, R47, R12.reuse, -R14.reuse ;  /* 0x0000000c2f247223 */ /* 0x180fe2000001080e */
[-C--:B------:R-:W-:Y:S01]  /*5330*/  FFMA.FTZ R21, R49, R12.reuse, -R14 ;  /* 0x0000000c31157223 */ /* 0x080fe2000001080e */
[-CC-:B------:R-:W-:Y:S01]  /*5340*/  FFMA.FTZ R133, R133, R12.reuse, -R42.reuse ;  /* 0x0000000c85857223 */ /* 0x180fe2000001082a */
[----:B------:R-:W0:Y:S01]  /*5350*/  MUFU.EX2 R120, R120 ;  /* 0x0000007800787308 */ /* 0x000e220000000800 */
[-C--:B------:R-:W-:Y:S01]  /*5360*/  FFMA.FTZ R150, R38, R12.reuse, -R42 ;  /* 0x0000000c26967223 */ /* 0x080fe2000001082a */
[-C--:B------:R-:W-:Y:S01]  /*5370*/  FFMA.FTZ R38, R51, R12.reuse, -R14 ;  /* 0x0000000c33267223 */ /* 0x080fe2000001080e */
[-C--:B------:R-:W-:Y:S01]  /*5380*/  FFMA.FTZ R134, R135, R12.reuse, -R42 ;  /* 0x0000000c87867223 */ /* 0x080fe2000001082a */
[-C--:B------:R-:W-:Y:S01]  /*5390*/  FFMA.FTZ R29, R53, R12.reuse, -R14 ;  /* 0x0000000c351d7223 */ /* 0x080fe2000001080e */
[-CC-:B------:R-:W-:Y:S01]  /*53a0*/  FFMA.FTZ R142, R151, R12.reuse, -R42.reuse ;  /* 0x0000000c978e7223 */ /* 0x180fe2000001082a */
[-CC-:B------:R-:W-:Y:S01]  /*53b0*/  FFMA.FTZ R135, R137, R12.reuse, -R42.reuse ;  /* 0x0000000c89877223 */ /* 0x180fe2000001082a */
[-C--:B------:R-:W-:Y:S01]  /*53c0*/  FFMA.FTZ R151, R40, R12.reuse, -R42 ;  /* 0x0000000c28977223 */ /* 0x080fe2000001082a */
[----:B------:R-:W2:Y:S01]  /*53d0*/  MUFU.EX2 R8, R8 ;  /* 0x0000000800087308 */ /* 0x000ea20000000800 */
[----:B-1----:R-:W-:Y:S01]  /*53e0*/  FFMA.FTZ R5, R0, R5, R9 ;  /* 0x0000000500057223 */ /* 0x002fe20000010009 */
[-C--:B------:R-:W-:Y:S01]  /*53f0*/  FFMA.FTZ R40, R55, R12.reuse, -R14 ;  /* 0x0000000c37287223 */ /* 0x080fe2000001080e */
[-C--:B------:R-:W-:Y:S01]  /*5400*/  FFMA.FTZ R136, R139, R12.reuse, -R42 ;  /* 0x0000000c8b887223 */ /* 0x080fe2000001082a */
[-C--:B------:R-:W-:Y:S01]  /*5410*/  FFMA.FTZ R33, R57, R12.reuse, -R14 ;  /* 0x0000000c39217223 */ /* 0x080fe2000001080e */
[-CC-:B------:R-:W-:Y:S01]  /*5420*/  FFMA.FTZ R137, R141, R12.reuse, -R42.reuse ;  /* 0x0000000c8d897223 */ /* 0x180fe2000001082a */
[-CC-:B------:R-:W-:Y:S01]  /*5430*/  FFMA.FTZ R138, R143, R12.reuse, -R42.reuse ;  /* 0x0000000c8f8a7223 */ /* 0x180fe2000001082a */
[-CC-:B------:R-:W-:Y:S01]  /*5440*/  FFMA.FTZ R41, R145, R12.reuse, -R42.reuse ;  /* 0x0000000c91297223 */ /* 0x180fe2000001082a */
[----:B------:R-:W1:Y:S01]  /*5450*/  MUFU.EX2 R122, R122 ;  /* 0x0000007a007a7308 */ /* 0x000e620000000800 */
[----:B0-----:R-:W-:Y:S01]  /*5460*/  FADD.FTZ R3, R120, R3 ;  /* 0x0000000378037221 */ /* 0x001fe20000010000 */
[-CC-:B------:R-:W-:Y:S01]  /*5470*/  FFMA.FTZ R140, R147, R12.reuse, -R42.reuse ;  /* 0x0000000c938c7223 */ /* 0x180fe2000001082a */
[-CC-:B------:R-:W-:Y:S01]  /*5480*/  FFMA.FTZ R37, R149, R12.reuse, -R42.reuse ;  /* 0x0000000c95257223 */ /* 0x180fe2000001082a */
[-C--:B------:R-:W-:Y:S01]  /*5490*/  FFMA.FTZ R35, R157, R12.reuse, -R42 ;  /* 0x0000000c9d237223 */ /* 0x080fe2000001082a */
[-CC-:B------:R-:W-:Y:S01]  /*54a0*/  FFMA.FTZ R42, R59, R12.reuse, -R14.reuse ;  /* 0x0000000c3b2a7223 */ /* 0x180fe2000001080e */
[-CC-:B------:R-:W-:Y:S01]  /*54b0*/  FFMA.FTZ R139, R61, R12.reuse, -R14.reuse ;  /* 0x0000000c3d8b7223 */ /* 0x180fe2000001080e */
[-CC-:B------:R-:W-:Y:S01]  /*54c0*/  FFMA.FTZ R44, R63, R12.reuse, -R14.reuse ;  /* 0x0000000c3f2c7223 */ /* 0x180fe2000001080e */
[----:B------:R-:W0:Y:S01]  /*54d0*/  MUFU.EX2 R123, R123 ;  /* 0x0000007b007b7308 */ /* 0x000e220000000800 */
        /* <DEDUP_REMOVED lines=8> */
[----:B-1----:R-:W-:-:S07]  /*5560*/  FADD.FTZ R3, R122, R3 ;  /* 0x000000037a037221 */ /* 0x002fce0000010000 */
[----:B------:R-:W1:Y:S01]  /*5570*/  MUFU.EX2 R20, R20 ;  /* 0x0000001400147308 */ /* 0x000e620000000800 */
[----:B0-----:R-:W-:-:S07]  /*5580*/  FADD.FTZ R5, R123, R46 ;  /* 0x0000002e7b057221 */ /* 0x001fce0000010000 */
[----:B------:R-:W0:Y:S01]  /*5590*/  MUFU.EX2 R124, R124 ;  /* 0x0000007c007c7308 */ /* 0x000e220000000800 */
[----:B--2---:R-:W-:-:S07]  /*55a0*/  FADD.FTZ R3, R28, R3 ;  /* 0x000000031c037221 */ /* 0x004fce0000010000 */
[----:B------:R-:W2:Y:S01]  /*55b0*/  MUFU.EX2 R15, R15 ;  /* 0x0000000f000f7308 */ /* 0x000ea20000000800 */
[----:B-1----:R-:W-:-:S07]  /*55c0*/  FADD.FTZ R46, R20, R5 ;  /* 0x00000005142e7221 */ /* 0x002fce0000010000 */
[----:B------:R-:W1:Y:S01]  /*55d0*/  MUFU.EX2 R26, R26 ;  /* 0x0000001a001a7308 */ /* 0x000e620000000800 */
[----:B0-----:R-:W-:-:S07]  /*55e0*/  FADD.FTZ R3, R124, R3 ;  /* 0x000000037c037221 */ /* 0x001fce0000010000 */
[----:B------:R-:W0:Y:S01]  /*55f0*/  MUFU.EX2 R30, R30 ;  /* 0x0000001e001e7308 */ /* 0x000e220000000800 */
[----:B--2---:R-:W-:Y:S01]  /*5600*/  FADD.FTZ R5, R15, R46 ;  /* 0x0000002e0f057221 */ /* 0x004fe20000010000 */
[----:B------:R-:W-:-:S06]  /*5610*/  FFMA.FTZ R46, R67, R12, -R14 ;  /* 0x0000000c432e7223 */ /* 0x000fcc000001080e */
        /* <DEDUP_REMOVED lines=15> */
[----:B0-----:R-:W-:Y:S01]  /*5710*/  FADD.FTZ R5, R129, R48 ;  /* 0x0000003081057221 */ /* 0x001fe20000010000 */
[----:B------:R-:W-:-:S06]  /*5720*/  FFMA.FTZ R48, R71, R12, -R14 ;  /* 0x0000000c47307223 */ /* 0x000fcc000001080e */
        /* <DEDUP_REMOVED lines=15> */
[----:B-1----:R-:W-:Y:S01]  /*5820*/  FADD.FTZ R3, R21, R50 ;  /* 0x0000003215037221 */ /* 0x002fe20000010000 */
[----:B------:R-:W-:-:S06]  /*5830*/  FFMA.FTZ R50, R75, R12, -R14 ;  /* 0x0000000c4b327223 */ /* 0x000fcc000001080e */
        /* <DEDUP_REMOVED lines=33> */
[-CC-:B------:R-:W-:Y:S01]  /*5a50*/  FFMA.FTZ R54, R83, R12.reuse, -R14.reuse ;  /* 0x0000000c53367223 */ /* 0x180fe2000001080e */
[----:B------:R-:W-:-:S05]  /*5a60*/  FFMA.FTZ R14, R87, R12, -R14 ;  /* 0x0000000c570e7223 */ /* 0x000fca000001080e */
        /* <DEDUP_REMOVED lines=40> */
[----:B0-----:R-:W-:-:S03]  /*5cf0*/  FADD.FTZ R3, R151, R58 ;  /* 0x0000003a97037221 */ /* 0x001fc60000010000 */
[----:B--2---:R-:W-:Y:S01]  /*5d00*/  FADD.FTZ R5, R14, R56 ;  /* 0x000000380e057221 */ /* 0x004fe20000010000 */
[----:B------:R-:W-:Y:S06]  /*5d10*/  @!P0 BRA `(.L_x_224) ;  /* 0x0000000000048947 */ /* 0x000fec0003800000 */
[----:B------:R-:W-:Y:S01]  /*5d20*/  BPT.TRAP 0x1 ;  /* 0x000000040000795c */ /* 0x000fe20000300000 */
.L_x_224:
        /* <DEDUP_REMOVED lines=12> */
[-C--:B------:R-:W-:Y:S01]  /*5df0*/  FMUL.FTZ R88, R88, R4.reuse ;  /* 0x0000000458587220 */ /* 0x080fe20000410000 */
[-C--:B------:R-:W-:Y:S01]  /*5e00*/  FMUL.FTZ R89, R89, R4.reuse ;  /* 0x0000000459597220 */ /* 0x080fe20000410000 */
[-C--:B------:R-:W-:Y:S01]  /*5e10*/  FMUL.FTZ R92, R92, R4.reuse ;  /* 0x000000045c5c7220 */ /* 0x080fe20000410000 */
[-C--:B------:R-:W-:Y:S01]  /*5e20*/  FMUL.FTZ R93, R93, R4.reuse ;  /* 0x000000045d5d7220 */ /* 0x080fe20000410000 */
        /* <DEDUP_REMOVED lines=58> */
[----:B------:R-:W-:Y:S01]  /*61d0*/  F2FP.BF16.F32.PACK_AB R151, R14, R39 ;  /* 0x000000270e97723e */ /* 0x000fe200000010ff */
[----:B------:R-:W-:Y:S06]  /*61e0*/  @P1 BRA `(.L_x_225) ;  /* 0xffffffd800a41947 */ /* 0x000fec000383ffff */
.L_x_214:
[----:B------:R-:W-:Y:S06]  /*61f0*/  BAR.ARV 0x8, 0x200 ;  /* 0x0208000000007b1d */ /* 0x000fec0000002000 */
[----:B------:R-:W-:Y:S05]  /*6200*/  @!P0 BRA `(.L_x_226) ;  /* 0x0000000000048947 */ /* 0x000fea0003800000 */
[----:B------:R-:W-:Y:S01]  /*6210*/  BPT.TRAP 0x1 ;  /* 0x000000040000795c */ /* 0x000fe20000300000 */
.L_x_226:
[----:B------:R-:W0:Y:S01]  /*6220*/  S2UR UR7, SR_CgaCtaId ;  /* 0x00000000000779c3 */ /* 0x000e220000008800 */
[----:B------:R-:W-:Y:S01]  /*6230*/  UMOV UR4, 0x400 ;  /* 0x0000040000047882 */ /* 0x000fe20000000000 */
[----:B------:R-:W-:-:S05]  /*6240*/  IMAD.U32 R0, RZ, RZ, UR46 ;  /* 0x0000002eff007e24 */ /* 0x000fca000f8e00ff */
[----:B------:R-:W-:Y:S01]  /*6250*/  SHF.L.U32 R0, R0, 0x1f, RZ ;  /* 0x0000001f00007819 */ /* 0x000fe200000006ff */
[----:B0-----:R-:W-:-:S04]  /*6260*/  ULEA UR4, UR7, UR4, 0x18 ;  /* 0x0000000407047291 */ /* 0x001fc8000f8ec03f */
[----:B------:R-:W-:-:S09]  /*6270*/  ULEA UR5, UR36, UR4, 0x3 ;  /* 0x0000000424057291 */ /* 0x000fd2000f8e183f */
[----:B------:R0:W1:Y:S01]  /*6280*/  SYNCS.PHASECHK.TRANS64.TRYWAIT P1, [UR5+0x16850], R0 ;  /* 0x01685000ff0075a7 */ /* 0x0000620008020145 */
[----:B------:R-:W-:Y:S05]  /*6290*/  @!P0 BRA `(.L_x_227) ;  /* 0x0000000000048947 */ /* 0x000fea0003800000 */
[----:B------:R-:W-:Y:S01]  /*62a0*/  BPT.TRAP 0x1 ;  /* 0x000000040000795c */ /* 0x000fe20000300000 */
.L_x_227:
[----:B-1----:R-:W-:Y:S05]  /*62b0*/  @P1 BRA `(.L_x_228) ;  /* 0x0000000000081947 */ /* 0x002fea0003800000 */
[----:B------:R-:W1:Y:S02]  /*62c0*/  SYNCS.PHASECHK.TRANS64.TRYWAIT P1, [UR5+0x16850], R0 ;  /* 0x01685000ff0075a7 */ /* 0x000e640008020145 */
[----:B-1----:R-:W-:Y:S05]  /*62d0*/  @!P1 BRA `(.L_x_229) ;  /* 0x0000007800689947 */ /* 0x002fea0003800000 */
.L_x_228:
[----:B------:R-:W-:Y:S01]  /*62e0*/  UIADD3 UR4, UR4, 0x400, URZ ;  /* 0x0000040004047890 */ /* 0x000fe2000fffe03f */
[----:B------:R-:W-:Y:S01]  /*62f0*/  WARPGROUP.ARRIVE ;  /* 0x00000000000079c5 */ /* 0x000fe20000000000 */
[----:B------:R-:W-:Y:S01]  /*6300*/  UMOV UR11, 0x40000040 ;  /* 0x40000040000b7882 */ /* 0x000fe20000000000 */
[----:B01----:R-:W0:Y:S01]  /*6310*/  SHFL.BFLY PT, R0, R3, 0x2, 0x1f ;  /* 0x0c401f0003007f89 */ /* 0x003e2200000e0000 */
[----:B------:R-:W-:Y:S01]  /*6320*/  USHF.R.U32.HI UR4, URZ, 0x4, UR4 ;  /* 0x000000043f047899 */ /* 0x000fe20008011604 */
[----:B------:R-:W-:Y:S01]  /*6330*/  MOV R25, RZ ;  /* 0x000000ff00197202 */ /* 0x000fe20000000f00 */
[----:B------:R-:W-:Y:S01]  /*6340*/  IMAD.MOV.U32 R6, RZ, RZ, RZ ;  /* 0x000000ffff067224 */ /* 0x000fe200078e00ff */
[----:B------:R-:W1:Y:S01]  /*6350*/  SHFL.BFLY PT, R4, R5, 0x2, 0x1f ;  /* 0x0c401f0005047f89 */ /* 0x000e6200000e0000 */
[----:B------:R-:W-:-:S04]  /*6360*/  ULOP3.LUT UR4, UR4, 0x3fff, URZ, 0xc0, !UPT ;  /* 0x00003fff04047892 */ /* 0x000fc8000f8ec03f */
[----:B------:R-:W-:-:S04]  /*6370*/  ULEA UR4, UR36, UR4, 0xa ;  /* 0x0000000424047291 */ /* 0x000fc8000f8e503f */
[----:B------:R-:W-:-:S03]  /*6380*/  UIADD3 UR6, UR4, 0x80, URZ ;  /* 0x0000008004067890 */ /* 0x000fc6000fffe03f */
[----:B------:R-:W-:Y:S02]  /*6390*/  UMOV UR10, UR4 ;  /* 0x00000004000a7c82 */ /* 0x000fe40008000000 */
[----:B------:R-:W-:Y:S01]  /*63a0*/  HGMMA.64x64x16.F32.BF16 R88, R120, gdesc[UR8].tnspB, R88, gsb0 ;  /* 0x40e0000878587df0 */ /* 0x000fe20008001858 */
[----:B------:R-:W-:Y:S01]  /*63b0*/  UMOV UR11, 0x40000040 ;  /* 0x40000040000b7882 */ /* 0x000fe20000000000 */
[----:B------:R-:W-:Y:S01]  /*63c0*/  UMOV UR10, UR6 ;  /* 0x00000006000a7c82 */ /* 0x000fe20008000000 */
[----:B------:R-:W-:Y:S01]  /*63d0*/  UIADD3 UR6, UR4, 0x100, URZ ;  /* 0x0000010004067890 */ /* 0x000fe2000fffe03f */
[----:B0-----:R-:W-:Y:S01]  /*63e0*/  FADD.FTZ R0, R0, R3 ;  /* 0x0000000300007221 */ /* 0x001fe20000010000 */
[----:B------:R-:W-:Y:S02]  /*63f0*/  IMAD.MOV.U32 R3, RZ, RZ, -0x800000 ;  /* 0xff800000ff037424 */ /* 0x000fe400078e00ff */
[----:B-1----:R-:W-:Y:S02]  /*6400*/  FADD.FTZ R4, R4, R5 ;  /* 0x0000000504047221 */ /* 0x002fe40000010000 */
[----:B------:R-:W0:Y:S04]  /*6410*/  SHFL.BFLY PT, R7, R0, 0x1, 0x1f ;  /* 0x0c201f0000077f89 */ /* 0x000e2800000e0000 */
[----:B------:R-:W1:Y:S01]  /*6420*/  SHFL.BFLY PT, R9, R4, 0x1, 0x1f ;  /* 0x0c201f0004097f89 */ /* 0x000e6200000e0000 */
[----:B0-----:R-:W-:Y:S01]  /*6430*/  FADD.FTZ R10, R0, R7 ;  /* 0x00000007000a7221 */ /* 0x001fe20000010000 */
[----:B------:R-:W-:-:S02]  /*6440*/  IMAD.MOV.U32 R0, RZ, RZ, -0x800000 ;  /* 0xff800000ff007424 */ /* 0x000fc400078e00ff */
        /* <DEDUP_REMOVED lines=9> */
[----:B------:R-:W-:-:S03]  /*64e0*/  @P1 FFMA.FTZ R3, R4, R11, R5 ;  /* 0x0000000b04031223 */ /* 0x000fc60000010005 */
[----:B------:R2:W0:Y:S01]  /*64f0*/  @P2 MUFU.RCP R6, R9 ;  /* 0x0000000900062308 */ /* 0x0004220000001000 */
[----:B------:R-:W-:Y:S02]  /*6500*/  WARPGROUP.DEPBAR.LE gsb0, 0x0 ;  /* 0x00008000000079c5 */ /* 0x000fe40000010000 */
[----:B------:R-:W-:Y:S01]  /*6510*/  WARPGROUP.ARRIVE ;  /* 0x00000000000079c5 */ /* 0x000fe20000000000 */
[----:B-1----:R-:W-:-:S04]  /*6520*/  @P2 FMUL.FTZ R8, R7, 0.69314718246459960938 ;  /* 0x3f31721807082820 */ /* 0x002fc80000410000 */
[----:B------:R-:W-:Y:S01]  /*6530*/  @P2 FFMA.FTZ R0, R13, R31, R8 ;  /* 0x0000001f0d002223 */ /* 0x000fe20000010008 */
        /* <DEDUP_REMOVED lines=37> */
[----:B0-23--:R-:W-:Y:S05]  /*6790*/  @!P0 BRA `(.L_x_230) ;  /* 0x0000000000048947 */ /* 0x00dfea0003800000 */
[----:B------:R-:W-:Y:S01]  /*67a0*/  BPT.TRAP 0x1 ;  /* 0x000000040000795c */ /* 0x000fe20000300000 */
.L_x_230:
[----:B------:R-:W-:Y:S01]  /*67b0*/  UIADD3 UR4, UR5, 0x16860, URZ ;  /* 0x0001686005047890 */ /* 0x000fe2000fffe03f */
[-C--:B------:R-:W-:Y:S01]  /*67c0*/  FMUL.FTZ R56, R88, R25.reuse ;  /* 0x0000001958387220 */ /* 0x080fe20000410000 */
[----:B------:R-:W-:Y:S01]  /*67d0*/  UIADD3 UR36, UR36, 0x1, URZ ;  /* 0x0000000124247890 */ /* 0x000fe2000fffe03f */
[-C--:B------:R-:W-:Y:S01]  /*67e0*/  FMUL.FTZ R53, R89, R25.reuse ;  /* 0x0000001959357220 */ /* 0x080fe20000410000 */
[----:B------:R-:W-:Y:S01]  /*67f0*/  UPRMT UR4, UR7, 0x654, UR4 ;  /* 0x0000065407047896 */ /* 0x000fe20008000004 */
[-C--:B------:R-:W-:Y:S01]  /*6800*/  FMUL.FTZ R52, R92, R25.reuse ;  /* 0x000000195c347220 */ /* 0x080fe20000410000 */
[----:B------:R-:W-:Y:S01]  /*6810*/  UISETP.NE.AND UP0, UPT, UR36, 0x2, UPT ;  /* 0x000000022400788c */ /* 0x000fe2000bf05270 */
[-C--:B------:R-:W-:Y:S01]  /*6820*/  FMUL.FTZ R49, R93, R25.reuse ;  /* 0x000000195d317220 */ /* 0x080fe20000410000 */
        /* <DEDUP_REMOVED lines=12> */
[----:B------:R-:W-:Y:S01]  /*68f0*/  USEL UR4, URZ, 0x1, UP0 ;  /* 0x000000013f047887 */ /* 0x000fe20008000000 */
        /* <DEDUP_REMOVED lines=12> */
[----:B------:R-:W-:Y:S01]  /*69c0*/  PLOP3.LUT P0, PT, PT, PT, PT, 0x8, 0x0 ;  /* 0x000000000000781c */ /* 0x000fe20003f0e170 */
[-C--:B------:R-:W-:Y:S01]  /*69d0*/  FMUL.FTZ R15, R111, R6.reuse ;  /* 0x000000066f0f7220 */ /* 0x080fe20000410000 */
[-C--:B------:R-:W-:Y:S01]  /*69e0*/  FMUL.FTZ R30, R114, R6.reuse ;  /* 0x00000006721e7220 */ /* 0x080fe20000410000 */
[-C--:B------:R-:W-:Y:S01]  /*69f0*/  FMUL.FTZ R27, R115, R6.reuse ;  /* 0x00000006731b7220 */ /* 0x080fe20000410000 */
[-C--:B------:R-:W-:Y:S01]  /*6a00*/  FMUL.FTZ R24, R118, R6.reuse ;  /* 0x0000000676187220 */ /* 0x080fe20000410000 */
[----:B------:R-:W-:Y:S01]  /*6a10*/  FMUL.FTZ R119, R119, R6 ;  /* 0x0000000677777220 */ /* 0x000fe20000410000 */
[----:B------:R-:W-:-:S02]  /*6a20*/  UIADD3 UR47, UR47, 0x1, URZ ;  /* 0x000000012f2f7890 */ /* 0x000fc4000fffe03f */
[----:B------:R-:W-:Y:S02]  /*6a30*/  USEL UR36, UR36, URZ, UP0 ;  /* 0x0000003f24247287 */ /* 0x000fe40008000000 */
[----:B------:R-:W-:-:S12]  /*6a40*/  ULOP3.LUT UR46, UR46, UR4, URZ, 0x3c, !UPT ;  /* 0x000000042e2e7292 */ /* 0x000fd8000f8e3c3f */
.L_x_206:
[----:B------:R-:W0:Y:S01]  /*6a50*/  S2R R5, SR_CgaCtaId ;  /* 0x0000000000057919 */ /* 0x000e220000008800 */
[----:B------:R-:W-:Y:S01]  /*6a60*/  MOV R28, 0x400 ;  /* 0x00000400001c7802 */ /* 0x000fe20000000f00 */
[----:B------:R-:W-:Y:S01]  /*6a70*/  BSSY B0, `(.L_x_231) ;  /* 0x0000190000007945 */ /* 0x000fe20003800000 */
[----:B------:R-:W-:Y:S02]  /*6a80*/  BAR.SYNC.DEFER_BLOCKING 0x5, 0x200 ;  /* 0x0148000000007b1d */ /* 0x000fe40000010000 */
[----:B0-----:R-:W-:-:S05]  /*6a90*/  LEA R28, R5, R28, 0x18 ;  /* 0x0000001c051c7211 */ /* 0x001fca00078ec0ff */
[----:B------:R-:W0:Y:S02]  /*6aa0*/  LDS.128 R32, [R28+0x168d0] ;  /* 0x0168d0001c207984 */ /* 0x000e240000000c00 */
[----:B0-----:R-:W-:Y:S02]  /*6ab0*/  R2UR UR6, R33 ;  /* 0x00000000210672ca */ /* 0x001fe400000e0000 */
[----:B------:R-:W-:Y:S01]  /*6ac0*/  R2UR UR5, R34 ;  /* 0x00000000220572ca */ /* 0x000fe200000e0000 */
[----:B------:R-:W-:Y:S06]  /*6ad0*/  BAR.ARV 0x4, 0x200 ;  /* 0x0108000000007b1d */ /* 0x000fec0000002000 */
[----:B------:R-:W-:Y:S08]  /*6ae0*/  @P0 BRA `(.L_x_232) ;  /* 0x0000000c00b80947 */ /* 0x000ff00003800000 */
[----:B------:R-:W0:Y:S01]  /*6af0*/  S2R R5, SR_SWINHI ;  /* 0x0000000000057919 */ /* 0x000e220000002f00 */
[----:B------:R-:W-:Y:S01]  /*6b00*/  F2FP.BF16.F32.PACK_AB R12, R12, R37 ;  /* 0x000000250c0c723e */ /* 0x000fe200000010ff */
[----:B------:R-:W-:Y:S01]  /*6b10*/  ULDC.64 UR8, c[0x0][0xc00] ;  /* 0x0003000000087ab9 */ /* 0x000fe20000000a00 */
[----:B------:R-:W-:Y:S01]  /*6b20*/  F2FP.BF16.F32.PACK_AB R13, R13, R40 ;  /* 0x000000280d0d723e */ /* 0x000fe200000010ff */
[----:B------:R-:W-:Y:S01]  /*6b30*/  UISETP.NE.U32.AND UP0, UPT, UR8, URZ, UPT ;  /* 0x0000003f0800728c */ /* 0x000fe2000bf05070 */
[----:B------:R-:W-:Y:S01]  /*6b40*/  F2FP.BF16.F32.PACK_AB R14, R14, R31 ;  /* 0x0000001f0e0e723e */ /* 0x000fe200000010ff */
[----:B------:R-:W-:Y:S01]  /*6b50*/  USHF.L.U32 UR16, UR38, 0x2, URZ ;  /* 0x0000000226107899 */ /* 0x000fe2000800063f */
[----:B------:R-:W-:Y:S01]  /*6b60*/  F2FP.BF16.F32.PACK_AB R15, R15, R38 ;  /* 0x000000260f0f723e */ /* 0x000fe200000010ff */
[----:B------:R-:W-:Y:S01]  /*6b70*/  UISETP.NE.AND.EX UP0, UPT, UR9, URZ, UPT, UP0 ;  /* 0x0000003f0900728c */ /* 0x000fe2000bf05300 */
[----:B------:R-:W-:Y:S01]  /*6b80*/  F2FP.BF16.F32.PACK_AB R36, R29, R36 ;  /* 0x000000241d24723e */ /* 0x000fe200000010ff */
[----:B------:R-:W-:Y:S01]  /*6b90*/  USHF.L.U64.HI UR18, UR38, 0x2, UR39 ;  /* 0x0000000226127899 */ /* 0x000fe20008010227 */
[----:B------:R-:W-:Y:S01]  /*6ba0*/  F2FP.BF16.F32.PACK_AB R37, R27, R30 ;  /* 0x0000001e1b25723e */ /* 0x000fe200000010ff */
[----:B------:R-:W-:Y:S01]  /*6bb0*/  UIADD3 UR4, UP1, UR16, UR8, URZ ;  /* 0x0000000810047290 */ /* 0x000fe2000ff3e03f */
[----:B------:R-:W-:Y:S01]  /*6bc0*/  F2FP.BF16.F32.PACK_AB R38, R25, R26 ;  /* 0x0000001a1926723e */ /* 0x000fe200000010ff */
[----:B------:R-:W1:Y:S08]  /*6bd0*/  LDC R29, c[0x0][0xbe8] ;  /* 0x0002fa00ff1d7b82 */ /* 0x000e700000000800 */
[----:B------:R-:W-:Y:S01]  /*6be0*/  BAR.SYNC.DEFER_BLOCKING 0x1, 0x180 ;  /* 0x0046000000007b1d */ /* 0x000fe20000010000 */
[----:B------:R-:W-:-:S02]  /*6bf0*/  UIADD3.X UR7, UR18, UR9, URZ, UP1, !UPT ;  /* 0x0000000912077290 */ /* 0x000fc40008ffe43f */
[----:B------:R-:W-:-:S03]  /*6c00*/  USHF.R.S32.HI UR17, URZ, 0x1f, UR41 ;  /* 0x0000001f3f117899 */ /* 0x000fc60008011429 */
[----:B------:R-:W-:Y:S01]  /*6c10*/  ULDC.64 UR10, c[0x0][0xb90] ;  /* 0x0002e400000a7ab9 */ /* 0x000fe20000000a00 */
[----:B------:R-:W-:Y:S01]  /*6c20*/  IMAD.U32 R25, RZ, RZ, UR7 ;  /* 0x00000007ff197e24 */ /* 0x000fe2000f8e00ff */
[----:B------:R-:W-:Y:S01]  /*6c30*/  ULDC.64 UR12, c[0x0][0xc08] ;  /* 0x00030200000c7ab9 */ /* 0x000fe20000000a00 */
[----:B------:R-:W-:Y:S01]  /*6c40*/  ULDC.64 UR14, c[0x0][0xb98] ;  /* 0x0002e600000e7ab9 */ /* 0x000fe20000000a00 */
[----:B------:R-:W-:Y:S02]  /*6c50*/  MOV R20, R28 ;  /* 0x0000001c00147202 */ /* 0x000fe40000000f00 */
[----:B0-----:R-:W-:-:S03]  /*6c60*/  MOV R21, R5 ;  /* 0x0000000500157202 */ /* 0x001fc60000000f00 */
[----:B------:R-:W-:-:S03]  /*6c70*/  IMAD.WIDE R4, R154, 0x2, R20 ;  /* 0x000000029a047825 */ /* 0x000fc600078e0214 */
[C---:B------:R-:W-:Y:S02]  /*6c80*/  IADD3 R11, P2, R4.reuse, 0x20, RZ ;  /* 0x00000020040b7810 */ /* 0x040fe40007f5e0ff */
[C---:B------:R-:W-:Y:S02]  /*6c90*/  IADD3 R33, P0, R4.reuse, 0x60, RZ ;  /* 0x0000006004217810 */ /* 0x040fe40007f1e0ff */
[C---:B------:R-:W-:Y:S02]  /*6ca0*/  IADD3 R9, P1, R4.reuse, 0x40, RZ ;  /* 0x0000004004097810 */ /* 0x040fe40007f3e0ff */
[----:B------:R-:W-:Y:S02]  /*6cb0*/  LOP3.LUT R7, R4, 0x380, RZ, 0xc0, !PT ;  /* 0x0000038004077812 */ /* 0x000fe400078ec0ff */
[----:B------:R-:W-:Y:S02]  /*6cc0*/  LOP3.LUT R10, R11, 0x380, RZ, 0xc0, !PT ;  /* 0x000003800b0a7812 */ /* 0x000fe400078ec0ff */
[----:B------:R-:W-:-:S02]  /*6cd0*/  LOP3.LUT R6, R33, 0x380, RZ, 0xc0, !PT ;  /* 0x0000038021067812 */ /* 0x000fc400078ec0ff */
[----:B------:R-:W-:Y:S02]  /*6ce0*/  LOP3.LUT R8, R9, 0x380, RZ, 0xc0, !PT ;  /* 0x0000038009087812 */ /* 0x000fe400078ec0ff */
[----:B------:R-:W-:Y:S02]  /*6cf0*/  SHF.R.U64 R7, R7, 0x3, RZ ;  /* 0x0000000307077819 */ /* 0x000fe400000012ff */
[----:B------:R-:W-:Y:S02]  /*6d00*/  SHF.R.U64 R10, R10, 0x3, RZ ;  /* 0x000000030a0a7819 */ /* 0x000fe400000012ff */
[----:B------:R-:W-:Y:S02]  /*6d10*/  SHF.R.U64 R6, R6, 0x3, RZ ;  /* 0x0000000306067819 */ /* 0x000fe400000012ff */
[----:B------:R-:W-:Y:S02]  /*6d20*/  SHF.R.U64 R8, R8, 0x3, RZ ;  /* 0x0000000308087819 */ /* 0x000fe400000012ff */
[----:B------:R-:W-:Y:S01]  /*6d30*/  LOP3.LUT R4, R7, R4, RZ, 0x3c, !PT ;  /* 0x0000000407047212 */ /* 0x000fe200078e3cff */
[--C-:B------:R-:W-:Y:S01]  /*6d40*/  IMAD.X R7, RZ, RZ, R5.reuse, P0 ;  /* 0x000000ffff077224 */ /* 0x100fe200000e0605 */
[----:B------:R-:W-:Y:S01]  /*6d50*/  LOP3.LUT R10, R10, R11, RZ, 0x3c, !PT ;  /* 0x0000000b0a0a7212 */ /* 0x000fe200078e3cff */
[----:B------:R-:W-:Y:S01]  /*6d60*/  IMAD.X R11, RZ, RZ, R5, P2 ;  /* 0x000000ffff0b7224 */ /* 0x000fe200010e0605 */
[----:B------:R-:W-:-:S02]  /*6d70*/  LOP3.LUT R6, R6, R33, RZ, 0x3c, !PT ;  /* 0x0000002106067212 */ /* 0x000fc400078e3cff */
[----:B------:R-:W-:Y:S02]  /*6d80*/  LOP3.LUT R8, R8, R9, RZ, 0x3c, !PT ;  /* 0x0000000908087212 */ /* 0x000fe400078e3cff */
[-C--:B------:R-:W-:Y:S02]  /*6d90*/  IADD3.X R9, RZ, R5.reuse, RZ, P1, !PT ;  /* 0x00000005ff097210 */ /* 0x080fe40000ffe4ff */
[----:B------:R-:W-:Y:S02]  /*6da0*/  MOV R55, R4 ;  /* 0x0000000400377202 */ /* 0x000fe40000000f00 */
[----:B------:R-:W-:Y:S02]  /*6db0*/  MOV R32, R6 ;  /* 0x0000000600207202 */ /* 0x000fe40000000f00 */
[----:B------:R-:W-:Y:S02]  /*6dc0*/  MOV R33, R8 ;  /* 0x0000000800217202 */ /* 0x000fe40000000f00 */
[----:B------:R-:W-:-:S02]  /*6dd0*/  MOV R34, R10 ;  /* 0x0000000a00227202 */ /* 0x000fc40000000f00 */
[----:B------:R-:W-:Y:S02]  /*6de0*/  F2FP.BF16.F32.PACK_AB R4, R53, R56 ;  /* 0x000000383504723e */ /* 0x000fe400000010ff */
[----:B------:R-:W-:Y:S02]  /*6df0*/  F2FP.BF16.F32.PACK_AB R5, R51, R54 ;  /* 0x000000363305723e */ /* 0x000fe400000010ff */
[----:B------:R-:W-:Y:S02]  /*6e00*/  F2FP.BF16.F32.PACK_AB R6, R49, R52 ;  /* 0x000000343106723e */ /* 0x000fe400000010ff */
[----:B------:R-:W-:Y:S02]  /*6e10*/  F2FP.BF16.F32.PACK_AB R7, R47, R50 ;  /* 0x000000322f07723e */ /* 0x000fe400000010ff */
[----:B------:R-:W-:Y:S02]  /*6e20*/  F2FP.BF16.F32.PACK_AB R8, R45, R48 ;  /* 0x000000302d08723e */ /* 0x000fe400000010ff */
[----:B------:R-:W-:Y:S01]  /*6e30*/  F2FP.BF16.F32.PACK_AB R9, R43, R46 ;  /* 0x0000002e2b09723e */ /* 0x000fe200000010ff */
[----:B------:R-:W-:Y:S01]  /*6e40*/  STSM.16.M88.4 [R55], R4 ;  /* 0x0000000437007844 */ /* 0x000fe20000000200 */
[----:B------:R-:W-:-:S02]  /*6e50*/  F2FP.BF16.F32.PACK_AB R10, R41, R44 ;  /* 0x0000002c290a723e */ /* 0x000fc400000010ff */
[----:B------:R-:W-:Y:S02]  /*6e60*/  F2FP.BF16.F32.PACK_AB R11, R39, R42 ;  /* 0x0000002a270b723e */ /* 0x000fe400000010ff */
[----:B------:R-:W-:Y:S01]  /*6e70*/  F2FP.BF16.F32.PACK_AB R39, R119, R24 ;  /* 0x000000187727723e */ /* 0x000fe200000010ff */
[----:B------:R-:W-:Y:S01]  /*6e80*/  IMAD.U32 R24, RZ, RZ, UR4 ;  /* 0x00000004ff187e24 */ /* 0x000fe2000f8e00ff */
[----:B------:R-:W-:Y:S01]  /*6e90*/  PLOP3.LUT P2, PT, PT, PT, UP0, 0x80, 0x0 ;  /* 0x000000000000781c */ /* 0x000fe20003f4f008 */
[----:B------:R0:W-:Y:S04]  /*6ea0*/  STSM.16.M88.4 [R34], R8 ;  /* 0x0000000822007844 */ /* 0x0001e80000000200 */
[----:B------:R2:W-:Y:S04]  /*6eb0*/  STSM.16.M88.4 [R33], R12 ;  /* 0x0000000c21007844 */ /* 0x0005e80000000200 */
[----:B------:R3:W-:Y:S01]  /*6ec0*/  STSM.16.M88.4 [R32], R36 ;  /* 0x0000002420007844 */ /* 0x0007e20000000200 */
[----:B------:R-:W-:Y:S06]  /*6ed0*/  BAR.SYNC.DEFER_BLOCKING 0x1, 0x180 ;  /* 0x0046000000007b1d */ /* 0x000fec0000010000 */
[----:B------:R-:W4:Y:S01]  /*6ee0*/  @P2 LDG.E R26, desc[UR50][R24.64] ;  /* 0x00000032181a2981 */ /* 0x000f22000c1e1900 */
[----:B-1----:R-:W-:Y:S01]  /*6ef0*/  ISETP.NE.AND P1, PT, R29, 0x1, PT ;  /* 0x000000011d00780c */ /* 0x002fe20003f25270 */
[----:B------:R-:W-:Y:S01]  /*6f00*/  UMOV UR4, URZ ;  /* 0x0000003f00047c82 */ /* 0x000fe20008000000 */
[----:B0-----:R-:W-:Y:S01]  /*6f10*/  IMAD.U32 R8, RZ, RZ, UR40 ;  /* 0x00000028ff087e24 */ /* 0x001fe2000f8e00ff */
[----:B------:R-:W-:-:S02]  /*6f20*/  UIMAD UR7, UR17, UR10, URZ ;  /* 0x0000000a110772a4 */ /* 0x000fc4000f8e023f */
[----:B------:R-:W-:Y:S01]  /*6f30*/  USEL UR39, UR39, URZ, !UP0 ;  /* 0x0000003f27277287 */ /* 0x000fe2000c000000 */
[----:B------:R-:W-:Y:S01]  /*6f40*/  IMAD R8, R8, 0xc0, R153 ;  /* 0x000000c008087824 */ /* 0x000fe200078e0299 */
[----:B------:R-:W-:Y:S02]  /*6f50*/  UIMAD UR7, UR41, UR11, UR7 ;  /* 0x0000000b290772a4 */ /* 0x000fe4000f8e0207 */
[----:B------:R-:W-:Y:S02]  /*6f60*/  UISETP.NE.U32.AND UP1, UPT, UR12, URZ, UPT ;  /* 0x0000003f0c00728c */ /* 0x000fe4000bf25070 */
[----:B------:R-:W-:Y:S01]  /*6f70*/  MOV R4, R8 ;  /* 0x0000000800047202 */ /* 0x000fe20000000f00 */
[----:B------:R-:W-:Y:S01]  /*6f80*/  USEL UR38, UR38, URZ, !UP0 ;  /* 0x0000003f26267287 */ /* 0x000fe2000c000000 */
[----:B------:R-:W0:Y:S01]  /*6f90*/  @P1 LDC R27, c[0x0][0xbec] ;  /* 0x0002fb00ff1b1b82 */ /* 0x000e220000000800 */
[----:B------:R-:W-:-:S06]  /*6fa0*/  UISETP.NE.AND.EX UP0, UPT, UR13, URZ, UPT, UP1 ;  /* 0x0000003f0d00728c */ /* 0x000fcc000bf05310 */
[----:B------:R-:W-:Y:S01]  /*6fb0*/  PLOP3.LUT P3, PT, PT, PT, UP0, 0x80, 0x0 ;  /* 0x000000000000781c */ /* 0x000fe20003f6f008 */
[----:B------:R-:W1:Y:S01]  /*6fc0*/  @P1 LDC R30, c[0x0][0xbf0] ;  /* 0x0002fc00ff1e1b82 */ /* 0x000e620000000800 */
[----:B0-----:R-:W-:-:S05]  /*6fd0*/  @P1 IMAD.HI.U32 R5, R8, R27, RZ ;  /* 0x0000001b08051227 */ /* 0x001fca00078e00ff */
[----:B-1----:R-:W-:-:S05]  /*6fe0*/  @P1 SHF.R.U32.HI R4, RZ, R30, R5 ;  /* 0x0000001eff041219 */ /* 0x002fca0000011605 */
[----:B------:R-:W-:-:S04]  /*6ff0*/  IMAD.MOV R6, RZ, RZ, -R4 ;  /* 0x000000ffff067224 */ /* 0x000fc800078e0a04 */
[----:B------:R-:W-:Y:S01]  /*7000*/  IMAD R7, R29, R6, R8 ;  /* 0x000000061d077224 */ /* 0x000fe200078e0208 */
[----:B------:R-:W-:-:S04]  /*7010*/  SHF.R.S32.HI R6, RZ, 0x1f, R4 ;  /* 0x0000001fff067819 */ /* 0x000fc80000011404 */
[----:B------:R-:W-:Y:S02]  /*7020*/  SHF.R.S32.HI R5, RZ, 0x1f, R7 ;  /* 0x0000001fff057819 */ /* 0x000fe40000011407 */
[----:B----4-:R-:W-:-:S13]  /*7030*/  @P2 R2UR UR4, R26 ;  /* 0x000000001a0422ca */ /* 0x010fda00000e0000 */
[----:B------:R-:W-:Y:S02]  /*7040*/  USHF.R.S32.HI UR9, URZ, 0x1f, UR4 ;  /* 0x0000001f3f097899 */ /* 0x000fe40008011404 */
[----:B------:R-:W-:Y:S02]  /*7050*/  UMOV UR8, UR4 ;  /* 0x0000000400087c82 */ /* 0x000fe40008000000 */
[----:B------:R-:W-:-:S04]  /*7060*/  UIMAD.WIDE.U32 UR10, UR41, UR10, UR8 ;  /* 0x0000000a290a72a5 */ /* 0x000fc8000f8e0008 */
[----:B------:R-:W-:Y:S02]  /*7070*/  UIADD3 UR11, UR11, UR7, URZ ;  /* 0x000000070b0b7290 */ /* 0x000fe4000fffe03f */
[----:B------:R-:W-:Y:S02]  /*7080*/  UIMAD UR7, UR39, UR14, URZ ;  /* 0x0000000e270772a4 */ /* 0x000fe4000f8e023f */
[----:B------:R-:W-:Y:S02]  /*7090*/  UIMAD.WIDE.U32 UR10, UR38, UR14, UR10 ;  /* 0x0000000e260a72a5 */ /* 0x000fe4000f8e000a */
[----:B------:R-:W-:-:S03]  /*70a0*/  UIMAD UR7, UR38, UR15, UR7 ;  /* 0x0000000f260772a4 */ /* 0x000fc6000f8e0207 */
[----:B------:R-:W-:Y:S01]  /*70b0*/  ULDC.64 UR14, c[0x0][0xb88] ;  /* 0x0002e200000e7ab9 */ /* 0x000fe20000000a00 */
[----:B------:R-:W-:Y:S01]  /*70c0*/  IADD3 R4, P0, R4, UR10, RZ ;  /* 0x0000000a04047c10 */ /* 0x000fe2000ff1e0ff */
[----:B------:R-:W-:Y:S01]  /*70d0*/  @UP0 UIADD3 UR10, UP1, UR16, UR12, URZ ;  /* 0x0000000c100a0290 */ /* 0x000fe2000ff3e03f */
[----:B------:R-:W-:Y:S01]  /*70e0*/  IMAD.U32 R9, RZ, RZ, UR7 ;  /* 0x00000007ff097e24 */ /* 0x000fe2000f8e00ff */
[----:B------:R-:W-:Y:S01]  /*70f0*/  ULDC UR7, c[0x0][0xa88] ;  /* 0x0002a20000077ab9 */ /* 0x000fe20000000800 */
[----:B------:R-:W-:-:S03]  /*7100*/  IMAD R8, R5, UR14, RZ ;  /* 0x0000000e05087c24 */ /* 0x000fc6000f8e02ff */
[----:B------:R-:W-:Y:S01]  /*7110*/  IADD3.X R5, R6, UR11, R9, P0, !PT ;  /* 0x0000000b06057c10 */ /* 0x000fe200087fe409 */
[----:B------:R-:W-:Y:S01]  /*7120*/  @UP0 UIADD3.X UR11, UR18, UR13, URZ, UP1, !UPT ;  /* 0x0000000d120b0290 */ /* 0x000fe20008ffe43f */
[----:B------:R-:W-:Y:S01]  /*7130*/  IMAD.U32 R6, RZ, RZ, UR7 ;  /* 0x00000007ff067e24 */ /* 0x000fe2000f8e00ff */
[----:B--2---:R-:W-:Y:S01]  /*7140*/  MOV R12, UR10 ;  /* 0x0000000a000c7c02 */ /* 0x004fe20008000f00 */
[C---:B------:R-:W-:Y:S01]  /*7150*/  IMAD R9, R7.reuse, UR15, R8 ;  /* 0x0000000f07097c24 */ /* 0x040fe2000f8e0208 */
[----:B------:R-:W-:Y:S01]  /*7160*/  ULDC.64 UR12, c[0x0][0xb50] ;  /* 0x0002d400000c7ab9 */ /* 0x000fe20000000a00 */
[----:B------:R-:W-:-:S04]  /*7170*/  IMAD.WIDE.U32 R4, R7, UR14, R4 ;  /* 0x0000000e07047c25 */ /* 0x000fc8000f8e0004 */
[----:B------:R-:W-:Y:S01]  /*7180*/  IMAD.U32 R13, RZ, RZ, UR11 ;  /* 0x0000000bff0d7e24 */ /* 0x000fe2000f8e00ff */
[C---:B------:R-:W-:Y:S01]  /*7190*/  LEA R7, P0, R4.reuse, UR12, 0x2 ;  /* 0x0000000c04077c11 */ /* 0x040fe2000f8010ff */
[----:B------:R-:W-:Y:S02]  /*71a0*/  IMAD.IADD R5, R5, 0x1, R9 ;  /* 0x0000000105057824 */ /* 0x000fe400078e0209 */
[----:B------:R-:W-:Y:S01]  /*71b0*/  IMAD.U32 R8, RZ, RZ, UR40 ;  /* 0x00000028ff087e24 */ /* 0x000fe2000f8e00ff */
[----:B------:R3:W5:Y:S02]  /*71c0*/  @P3 LDG.E R6, desc[UR50][R12.64] ;  /* 0x000000320c063981 */ /* 0x000764000c1e1900 */
[----:B------:R-:W-:Y:S01]  /*71d0*/  LEA.HI.X R10, R4, UR13, R5, 0x2, P0 ;  /* 0x0000000d040a7c11 */ /* 0x000fe200080f1405 */
[----:B------:R-:W-:Y:S06]  /*71e0*/  @P3 BRA `(.L_x_233) ;  /* 0x0000000000103947 */ /* 0x000fec0003800000 */
[----:B------:R-:W-:Y:S05]  /*71f0*/  @!P2 BRA `(.L_x_233) ;  /* 0x00000000000ca947 */ /* 0x000fea0003800000 */
[----:B------:R-:W2:Y:S04]  /*7200*/  LDG.E R5, desc[UR50][R24.64] ;  /* 0x0000003218057981 */ /* 0x000ea8000c1e1900 */
[----:B-----5:R-:W2:Y:S02]  /*7210*/  LDG.E R6, desc[UR50][R24.64+0x4] ;  /* 0x0000043218067981 */ /* 0x020ea4000c1e1900 */
[----:B--2---:R-:W-:-:S07]  /*7220*/  IMAD.IADD R6, R6, 0x1, -R5 ;  /* 0x0000000106067824 */ /* 0x004fce00078e0a05 */
.L_x_233:
[----:B------:R-:W-:Y:S01]  /*7230*/  IMAD R5, R17, 0x40, R16 ;  /* 0x0000004011057824 */ /* 0x000fe200078e0210 */
[----:B---3--:R-:W-:Y:S01]  /*7240*/  SHFL.IDX PT, R12, R7, RZ, 0x1c1f ;  /* 0x001c1fff070c7589 */ /* 0x008fe200000e0000 */
[----:B------:R-:W-:Y:S01]  /*7250*/  IMAD R8, R8, 0xc0, R23 ;  /* 0x000000c008087824 */ /* 0x000fe200078e0217 */
[----:B------:R-:W-:Y:S01]  /*7260*/  LOP3.LUT P0, RZ, R18, 0x3, RZ, 0xc0, !PT ;  /* 0x0000000312ff7812 */ /* 0x000fe2000780c0ff */
[----:B------:R-:W-:Y:S01]  /*7270*/  IMAD.WIDE R20, R5, 0x2, R20 ;  /* 0x0000000205147825 */ /* 0x000fe200078e0214 */
[----:B------:R-:W0:Y:S01]  /*7280*/  SHFL.IDX PT, R13, R10, RZ, 0x1c1f ;  /* 0x001c1fff0a0d7589 */ /* 0x000e2200000e0000 */
[----:B------:R-:W-:Y:S01]  /*7290*/  ULDC.64 UR10, c[0x0][0xaa0] ;  /* 0x0002a800000a7ab9 */ /* 0x000fe20000000a00 */
[----:B------:R-:W-:Y:S01]  /*72a0*/  IADD3 R4, R8, 0x8, RZ ;  /* 0x0000000808047810 */ /* 0x000fe20007ffe0ff */
[----:B-----5:R-:W-:Y:S01]  /*72b0*/  IMAD R33, R6, R29, RZ ;  /* 0x0000001d06217224 */ /* 0x020fe200078e02ff */
[----:B------:R-:W-:Y:S01]  /*72c0*/  SHFL.IDX PT, R14, R7, 0x1, 0x1c1f ;  /* 0x003c1f00070e7f89 */ /* 0x000fe200000e0000 */
[----:B------:R-:W-:-:S02]  /*72d0*/  IADD3 R9, P3, R20, 0x1800, RZ ;  /* 0x0000180014097810 */ /* 0x000fc40007f7e0ff */
[----:B------:R-:W-:Y:S01]  /*72e0*/  IADD3 R25, P4, R20, 0x3000, RZ ;  /* 0x0000300014197810 */ /* 0x000fe20007f9e0ff */
[----:B------:R-:W1:Y:S01]  /*72f0*/  SHFL.IDX PT, R15, R10, 0x1, 0x1c1f ;  /* 0x003c1f000a0f7f89 */ /* 0x000e6200000e0000 */
[-C--:B------:R-:W-:Y:S02]  /*7300*/  ISETP.GE.OR P2, PT, R8, R33.reuse, P0 ;  /* 0x000000210800720c */ /* 0x080fe40000746670 */
[----:B------:R-:W-:Y:S02]  /*7310*/  LOP3.LUT R5, R20, 0x380, RZ, 0xc0, !PT ;  /* 0x0000038014057812 */ /* 0x000fe400078ec0ff */
[----:B------:R-:W-:Y:S02]  /*7320*/  LOP3.LUT R8, R9, 0x380, RZ, 0xc0, !PT ;  /* 0x0000038009087812 */ /* 0x000fe400078ec0ff */
[----:B------:R-:W-:Y:S02]  /*7330*/  ISETP.GE.OR P0, PT, R4, R33, P0 ;  /* 0x000000210400720c */ /* 0x000fe40000706670 */
[----:B------:R-:W-:-:S02]  /*7340*/  LOP3.LUT R24, R25, 0x380, RZ, 0xc0, !PT ;  /* 0x0000038019187812 */ /* 0x000fc400078ec0ff */
[----:B------:R-:W-:Y:S02]  /*7350*/  SHF.R.U64 R5, R5, 0x3, RZ ;  /* 0x0000000305057819 */ /* 0x000fe400000012ff */
[----:B------:R-:W-:Y:S02]  /*7360*/  SHF.R.U64 R8, R8, 0x3, RZ ;  /* 0x0000000308087819 */ /* 0x000fe400000012ff */
[----:B------:R-:W-:Y:S01]  /*7370*/  SHF.R.U64 R24, R24, 0x3, RZ ;  /* 0x0000000318187819 */ /* 0x000fe200000012ff */
[----:B0-----:R0:W-:Y:S01]  /*7380*/  @!P2 ST.E desc[UR50][R12.64], R3 ;  /* 0x000000030c00a985 */ /* 0x0011e2000c101932 */
[----:B------:R-:W-:Y:S01]  /*7390*/  LOP3.LUT R4, R5, R20, RZ, 0x3c, !PT ;  /* 0x0000001405047212 */ /* 0x000fe200078e3cff */
[--C-:B------:R-:W-:Y:S01]  /*73a0*/  IMAD.MOV.U32 R5, RZ, RZ, R21.reuse ;  /* 0x000000ffff057224 */ /* 0x100fe200078e0015 */
[----:B------:R-:W-:Y:S01]  /*73b0*/  LOP3.LUT R8, R8, R9, RZ, 0x3c, !PT ;  /* 0x0000000908087212 */ /* 0x000fe200078e3cff */
[--C-:B------:R-:W-:Y:S01]  /*73c0*/  IMAD.X R9, RZ, RZ, R21.reuse, P3 ;  /* 0x000000ffff097224 */ /* 0x100fe200018e0615 */
[----:B------:R-:W-:Y:S01]  /*73d0*/  LOP3.LUT R24, R24, R25, RZ, 0x3c, !PT ;  /* 0x0000001918187212 */ /* 0x000fe200078e3cff */
[----:B------:R-:W-:Y:S01]  /*73e0*/  IMAD.X R25, RZ, RZ, R21, P4 ;  /* 0x000000ffff197224 */ /* 0x000fe200020e0615 */
[----:B-1----:R1:W-:Y:S04]  /*73f0*/  @!P0 ST.E desc[UR50][R14.64], R0 ;  /* 0x000000000e008985 */ /* 0x0023e8000c101932 */
[----:B------:R-:W2:Y:S04]  /*7400*/  LD.E.128 R4, desc[UR50][R4.64] ;  /* 0x0000003204047980 */ /* 0x000ea8000c101d00 */
[----:B------:R-:W3:Y:S04]  /*7410*/  LD.E.128 R8, desc[UR50][R8.64] ;  /* 0x0000003208087980 */ /* 0x000ee8000c101d00 */
[----:B------:R-:W4:Y:S01]  /*7420*/  LD.E.128 R24, desc[UR50][R24.64] ;  /* 0x0000003218187980 */ /* 0x000f22000c101d00 */
[----:B------:R-:W-:-:S04]  /*7430*/  IADD3 R30, P0, R20, 0x4800, RZ ;  /* 0x00004800141e7810 */ /* 0x000fc80007f1e0ff */
[----:B------:R-:W-:Y:S01]  /*7440*/  LOP3.LUT R20, R30, 0x380, RZ, 0xc0, !PT ;  /* 0x000003801e147812 */ /* 0x000fe200078ec0ff */
[----:B0-----:R-:W-:Y:S02]  /*7450*/  IMAD.X R13, RZ, RZ, R21, P0 ;  /* 0x000000ffff0d7224 */ /* 0x001fe400000e0615 */
[----:B------:R-:W0:Y:S01]  /*7460*/  @P1 LDC R21, c[0x0][0xbf0] ;  /* 0x0002fc00ff151b82 */ /* 0x000e220000000800 */
[----:B------:R-:W-:Y:S01]  /*7470*/  SHF.R.U64 R3, R20, 0x3, RZ ;  /* 0x0000000314037819 */ /* 0x000fe200000012ff */
[----:B------:R-:W-:-:S06]  /*7480*/  UIMAD UR7, UR9, UR10, URZ ;  /* 0x0000000a090772a4 */ /* 0x000fcc000f8e023f */
[----:B------:R-:W0:Y:S01]  /*7490*/  @P1 LDC R20, c[0x0][0xbec] ;  /* 0x0002fb00ff141b82 */ /* 0x000e220000000800 */
[----:B------:R-:W-:Y:S01]  /*74a0*/  UIMAD.WIDE.U32 UR8, UR4, UR10, URZ ;  /* 0x0000000a040872a5 */ /* 0x000fe2000f8e003f */
[----:B------:R-:W-:Y:S01]  /*74b0*/  MOV R31, UR40 ;  /* 0x00000028001f7c02 */ /* 0x000fe20008000f00 */
[----:B------:R-:W-:Y:S01]  /*74c0*/  UIMAD UR7, UR4, UR11, UR7 ;  /* 0x0000000b040772a4 */ /* 0x000fe2000f8e0207 */
[----:B-1----:R-:W-:Y:S01]  /*74d0*/  IMAD R0, R2, 0x30, R17 ;  /* 0x0000003002007824 */ /* 0x002fe200078e0211 */
[----:B------:R-:W-:Y:S01]  /*74e0*/  LOP3.LUT R12, R3, R30, RZ, 0x3c, !PT ;  /* 0x0000001e030c7212 */ /* 0x000fe200078e3cff */
[----:B------:R-:W-:Y:S01]  /*74f0*/  ULDC.64 UR10, c[0x0][0xae8] ;  /* 0x0002ba00000a7ab9 */ /* 0x000fe20000000a00 */
[----:B------:R-:W-:Y:S02]  /*7500*/  UIADD3 UR9, UR9, UR7, URZ ;  /* 0x0000000709097290 */ /* 0x000fe4000fffe03f */
[----:B------:R-:W-:Y:S01]  /*7510*/  UIMAD UR4, UR17, UR10, URZ ;  /* 0x0000000a110472a4 */ /* 0x000fe2000f8e023f */
[----:B------:R-:W-:Y:S01]  /*7520*/  IMAD R31, R31, 0xc0, R0 ;  /* 0x000000c01f1f7824 */ /* 0x000fe200078e0200 */
[----:B------:R-:W-:Y:S01]  /*7530*/  UIMAD.WIDE.U32 UR8, UR41, UR10, UR8 ;  /* 0x0000000a290872a5 */ /* 0x000fe2000f8e0008 */
[----:B------:R-:W-:Y:S01]  /*7540*/  IMAD.U32 R36, RZ, RZ, UR40 ;  /* 0x00000028ff247e24 */ /* 0x000fe2000f8e00ff */
[----:B------:R-:W-:Y:S01]  /*7550*/  UIMAD UR4, UR41, UR11, UR4 ;  /* 0x0000000b290472a4 */ /* 0x000fe2000f8e0204 */
[----:B------:R-:W5:Y:S01]  /*7560*/  LD.E.128 R12, desc[UR50][R12.64] ;  /* 0x000000320c0c7980 */ /* 0x000f62000c101d00 */
[----:B------:R-:W-:Y:S01]  /*7570*/  IMAD.MOV.U32 R3, RZ, RZ, R31 ;  /* 0x000000ffff037224 */ /* 0x000fe200078e001f */
[----:B------:R-:W-:Y:S01]  /*7580*/  ULDC.64 UR10, c[0x0][0xaf0] ;  /* 0x0002bc00000a7ab9 */ /* 0x000fe20000000a00 */
[----:B------:R-:W-:Y:S01]  /*7590*/  UIADD3 UR9, UR9, UR4, URZ ;  /* 0x0000000409097290 */ /* 0x000fe2000fffe03f */
[----:B------:R-:W-:Y:S01]  /*75a0*/  IMAD R36, R36, 0xc0, R17 ;  /* 0x000000c024247824 */ /* 0x000fe200078e0211 */
[----:B------:R-:W-:Y:S01]  /*75b0*/  UIMAD UR4, UR39, UR10, URZ ;  /* 0x0000000a270472a4 */ /* 0x000fe2000f8e023f */
[----:B------:R-:W-:Y:S01]  /*75c0*/  @!PT LDS RZ, [RZ] ;  /* 0x00000000fffff984 */ /* 0x000fe20000000800 */
[----:B------:R-:W-:Y:S01]  /*75d0*/  @!PT LDS RZ, [RZ] ;  /* 0x00000000fffff984 */ /* 0x000fe20000000800 */
[----:B------:R-:W-:Y:S01]  /*75e0*/  @!PT LDS RZ, [RZ] ;  /* 0x00000000fffff984 */ /* 0x000fe20000000800 */
[----:B------:R-:W-:Y:S01]  /*75f0*/  @!PT LDS RZ, [RZ] ;  /* 0x00000000fffff984 */ /* 0x000fe20000000800 */
[----:B------:R1:W-:Y:S06]  /*7600*/  MEMBAR.ALL.CTA ;  /* 0x0000000000007992 */ /* 0x0003ec0000008000 */
[----:B-1----:R-:W1:Y:S01]  /*7610*/  FENCE.VIEW.ASYNC.S ;  /* 0x00000000000073c6 */ /* 0x002e620000000000 */
[----:B------:R-:W-:Y:S01]  /*7620*/  VIADD R28, R28, 0x16820 ;  /* 0x000168201c1c7836 */ /* 0x000fe20000000000 */
[----:B------:R-:W-:Y:S01]  /*7630*/  UIMAD UR4, UR38, UR11, UR4 ;  /* 0x0000000b260472a4 */ /* 0x000fe2000f8e0204 */
[----:B0-----:R-:W-:Y:S01]  /*7640*/  @P1 IMAD.HI.U32 R0, R31, R20, RZ ;  /* 0x000000141f001227 */ /* 0x001fe200078e00ff */
[----:B------:R-:W-:-:S03]  /*7650*/  UIMAD.WIDE.U32 UR38, UR38, UR10, UR8 ;  /* 0x0000000a262672a5 */ /* 0x000fc6000f8e0008 */
[----:B------:R-:W-:Y:S01]  /*7660*/  ULDC.64 UR8, c[0x0][0xae0] ;  /* 0x0002b80000087ab9 */ /* 0x000fe20000000a00 */
[----:B------:R-:W-:Y:S01]  /*7670*/  @P1 SHF.R.U32.HI R3, RZ, R21, R0 ;  /* 0x00000015ff031219 */ /* 0x000fe20000011600 */
[----:B------:R-:W-:Y:S02]  /*7680*/  UIADD3 UR4, UR39, UR4, URZ ;  /* 0x0000000427047290 */ /* 0x000fe4000fffe03f */
[----:B------:R-:W-:Y:S01]  /*7690*/  IMAD.U32 R21, RZ, RZ, UR39 ;  /* 0x00000027ff157e24 */ /* 0x000fe2000f8e00ff */
[--C-:B------:R-:W-:Y:S01]  /*76a0*/  SHF.R.S32.HI R0, RZ, 0x1f, R3.reuse ;  /* 0x0000001fff007819 */ /* 0x100fe20000011403 */
[----:B------:R-:W-:Y:S02]  /*76b0*/  IMAD.MOV R30, RZ, RZ, -R3 ;  /* 0x000000ffff1e7224 */ /* 0x000fe400078e0a03 */
[----:B------:R-:W-:Y:S01]  /*76c0*/  MOV R21, UR4 ;  /* 0x0000000400157c02 */ /* 0x000fe20008000f00 */
[----:B------:R-:W-:Y:S01]  /*76d0*/  IMAD.U32 R20, RZ, RZ, UR38 ;  /* 0x00000026ff147e24 */ /* 0x000fe2000f8e00ff */
[----:B------:R-:W-:Y:S01]  /*76e0*/  ULDC UR4, c[0x0][0xac8] ;  /* 0x0002b20000047ab9 */ /* 0x000fe20000000800 */
[----:B------:R-:W-:-:S02]  /*76f0*/  IMAD R0, R0, UR8, RZ ;  /* 0x0000000800007c24 */ /* 0x000fc4000f8e02ff */
[----:B------:R-:W-:Y:S02]  /*7700*/  IMAD R29, R29, R30, R31 ;  /* 0x0000001e1d1d7224 */ /* 0x000fe400078e021f */
[C---:B------:R-:W-:Y:S02]  /*7710*/  IMAD R31, R3.reuse, UR9, R0 ;  /* 0x00000009031f7c24 */ /* 0x040fe4000f8e0200 */
[----:B------:R-:W-:Y:S01]  /*7720*/  IMAD.WIDE.U32 R20, R3, UR8, R20 ;  /* 0x0000000803147c25 */ /* 0x000fe2000f8e0014 */
[----:B------:R-:W-:Y:S01]  /*7730*/  SHF.R.S32.HI R0, RZ, 0x1f, R29 ;  /* 0x0000001fff007819 */ /* 0x000fe2000001141d */
[----:B------:R-:W-:Y:S02]  /*7740*/  ULDC.64 UR8, c[0x0][0xad8] ;  /* 0x0002b60000087ab9 */ /* 0x000fe40000000a00 */
[----:B------:R-:W-:Y:S02]  /*7750*/  IMAD.IADD R21, R21, 0x1, R31 ;  /* 0x0000000115157824 */ /* 0x000fe400078e021f */
[----:B------:R-:W-:-:S02]  /*7760*/  IMAD R0, R0, UR8, RZ ;  /* 0x0000000800007c24 */ /* 0x000fc4000f8e02ff */
[----:B------:R-:W-:-:S04]  /*7770*/  IMAD.WIDE.U32 R20, R29, UR8, R20 ;  /* 0x000000081d147c25 */ /* 0x000fc8000f8e0014 */
[----:B------:R-:W-:Y:S01]  /*7780*/  IMAD R3, R29, UR9, R0 ;  /* 0x000000091d037c24 */ /* 0x000fe2000f8e0200 */
[----:B------:R-:W-:Y:S01]  /*7790*/  ULDC.64 UR8, c[0x0][0xa80] ;  /* 0x0002a00000087ab9 */ /* 0x000fe20000000a00 */
[----:B------:R-:W-:Y:S01]  /*77a0*/  VIADD R0, R36, 0x30 ;  /* 0x0000003024007836 */ /* 0x000fe20000000000 */
[----:B------:R-:W-:Y:S01]  /*77b0*/  LEA R32, P0, R20, UR8, 0x1 ;  /* 0x0000000814207c11 */ /* 0x000fe2000f8008ff */
[----:B------:R-:W-:-:S04]  /*77c0*/  IMAD.IADD R3, R21, 0x1, R3 ;  /* 0x0000000115037824 */ /* 0x000fc800078e0203 */
[----:B-1----:R-:W0:Y:S01]  /*77d0*/  SHFL.IDX PT, R29, R32, RZ, 0x181f ;  /* 0x00181fff201d7589 */ /* 0x002e2200000e0000 */
[----:B------:R-:W-:Y:S02]  /*77e0*/  LEA.HI.X R34, R20, UR9, R3, 0x1, P0 ;  /* 0x0000000914227c11 */ /* 0x000fe400080f0c03 */
[----:B------:R-:W-:Y:S01]  /*77f0*/  ISETP.GE.AND P0, PT, R16, UR4, PT ;  /* 0x0000000410007c0c */ /* 0x000fe2000bf06270 */
[----:B------:R-:W1:Y:S01]  /*7800*/  SHFL.IDX PT, R37, R32, 0x1, 0x181f ;  /* 0x00381f0020257f89 */ /* 0x000e6200000e0000 */
[C---:B------:R-:W-:Y:S02]  /*7810*/  IADD3 R3, R36.reuse, 0x60, RZ ;  /* 0x0000006024037810 */ /* 0x040fe40007ffe0ff */
[-C--:B------:R-:W-:Y:S01]  /*7820*/  ISETP.GE.OR P1, PT, R36, R33.reuse, P0 ;  /* 0x000000212400720c */ /* 0x080fe20000726670 */
[----:B------:R-:W1:Y:S01]  /*7830*/  SHFL.IDX PT, R39, R32, 0x2, 0x181f ;  /* 0x00581f0020277f89 */ /* 0x000e6200000e0000 */
[-C--:B------:R-:W-:Y:S02]  /*7840*/  ISETP.GE.OR P2, PT, R0, R33.reuse, P0 ;  /* 0x000000210000720c */ /* 0x080fe40000746670 */
[----:B------:R-:W-:Y:S01]  /*7850*/  ISETP.GE.OR P3, PT, R3, R33, P0 ;  /* 0x000000210300720c */ /* 0x000fe20000766670 */
[----:B------:R-:W1:Y:S01]  /*7860*/  SHFL.IDX PT, R21, R34, RZ, 0x181f ;  /* 0x00181fff22157589 */ /* 0x000e6200000e0000 */
[----:B------:R-:W-:-:S03]  /*7870*/  PRMT R0, RZ, 0x654, R28 ;  /* 0x00000654ff007816 */ /* 0x000fc6000000001c */
[----:B------:R-:W1:Y:S01]  /*7880*/  SHFL.IDX PT, R31, R34, 0x1, 0x181f ;  /* 0x00381f00221f7f89 */ /* 0x000e6200000e0000 */
[----:B------:R0:W-:Y:S03]  /*7890*/  SYNCS.ARRIVE.TRANS64.RED.A1T0 RZ, [R0+URZ], RZ ;  /* 0x000000ff00ff79a7 */ /* 0x0001e6000810043f */
[----:B------:R-:W1:Y:S01]  /*78a0*/  SHFL.IDX PT, R38, R34, 0x2, 0x181f ;  /* 0x00581f0022267f89 */ /* 0x000e6200000e0000 */
[----:B0-----:R-:W-:Y:S01]  /*78b0*/  @!P1 LEA R20, P4, R16, R29, 0x1 ;  /* 0x0000001d10149211 */ /* 0x001fe200078808ff */
[----:B------:R-:W-:Y:S02]  /*78c0*/  VIADD R0, R36, 0x90 ;  /* 0x0000009024007836 */ /* 0x000fe40000000000 */
[----:B------:R0:W0:Y:S01]  /*78d0*/  SHFL.IDX PT, R3, R32, 0x3, 0x181f ;  /* 0x00781f0020037f89 */ /* 0x00002200000e0000 */
[----:B-1----:R-:W-:Y:S02]  /*78e0*/  @!P2 LEA R28, P5, R16, R37, 0x1 ;  /* 0x00000025101ca211 */ /* 0x002fe400078a08ff */
[----:B------:R-:W-:Y:S01]  /*78f0*/  ISETP.GE.OR P0, PT, R0, R33, P0 ;  /* 0x000000210000720c */ /* 0x000fe20000706670 */
[----:B------:R-:W1:Y:S01]  /*7900*/  SHFL.IDX PT, R34, R34, 0x3, 0x181f ;  /* 0x00781f0022227f89 */ /* 0x000e6200000e0000 */
[----:B------:R-:W-:-:S02]  /*7910*/  @!P3 LEA R30, P6, R16, R39, 0x1 ;  /* 0x00000027101eb211 */ /* 0x000fc400078c08ff */
[C-C-:B------:R-:W-:Y:S02]  /*7920*/  @!P1 LEA.HI.X R21, R16.reuse, R21, R155.reuse, 0x1, P4 ;  /* 0x0000001510159211 */ /* 0x140fe400020f0c9b */
[C-C-:B------:R-:W-:Y:S02]  /*7930*/  @!P2 LEA.HI.X R29, R16.reuse, R31, R155.reuse, 0x1, P5 ;  /* 0x0000001f101da211 */ /* 0x140fe400028f0c9b */
[----:B------:R-:W-:Y:S01]  /*7940*/  @!P3 LEA.HI.X R31, R16, R38, R155, 0x1, P6 ;  /* 0x00000026101fb211 */ /* 0x000fe200030f0c9b */
[----:B--2---:R2:W-:Y:S04]  /*7950*/  @!P1 ST.E.128 desc[UR50][R20.64], R4 ;  /* 0x0000000414009985 */ /* 0x0045e8000c101d32 */
[----:B---3--:R2:W-:Y:S04]  /*7960*/  @!P2 ST.E.128 desc[UR50][R28.64], R8 ;  /* 0x000000081c00a985 */ /* 0x0085e8000c101d32 */
[----:B----4-:R2:W-:Y:S01]  /*7970*/  @!P3 ST.E.128 desc[UR50][R30.64], R24 ;  /* 0x000000181e00b985 */ /* 0x0105e2000c101d32 */
[----:B01----:R-:W-:Y:S05]  /*7980*/  @P0 BRA `(.L_x_234) ;  /* 0x0000000800780947 */ /* 0x003fea0003800000 */
[----:B--2---:R-:W-:-:S04]  /*7990*/  LEA R4, P0, R16, R3, 0x1 ;  /* 0x0000000310047211 */ /* 0x004fc800078008ff */
[----:B------:R-:W-:-:S05]  /*79a0*/  LEA.HI.X R5, R16, R34, R155, 0x1, P0 ;  /* 0x0000002210057211 */ /* 0x000fca00000f0c9b */
[----:B-----5:R0:W-:Y:S01]  /*79b0*/  ST.E.128 desc[UR50][R4.64], R12 ;  /* 0x0000000c04007985 */ /* 0x0201e2000c101d32 */
[----:B------:R-:W-:Y:S05]  /*79c0*/  BRA `(.L_x_234) ;  /* 0x0000000800687947 */ /* 0x000fea0003800000 */
.L_x_232:
[----:B------:R-:W-:Y:S01]  /*79d0*/  ULDC.64 UR8, c[0x0][0xc00] ;  /* 0x0003000000087ab9 */ /* 0x000fe20000000a00 */
[----:B------:R-:W-:Y:S01]  /*79e0*/  ULDC UR4, c[0x0][0xa88] ;  /* 0x0002a20000047ab9 */ /* 0x000fe20000000800 */
[----:B------:R-:W-:Y:S01]  /*79f0*/  UISETP.NE.U32.AND UP0, UPT, UR8, URZ, UPT ;  /* 0x0000003f0800728c */ /* 0x000fe2000bf05070 */
[----:B------:R-:W0:Y:S03]  /*7a00*/  LDC R11, c[0x0][0xbe8] ;  /* 0x0002fa00ff0b7b82 */ /* 0x000e260000000800 */
[----:B------:R-:W-:-:S03]  /*7a10*/  UISETP.NE.AND.EX UP0, UPT, UR9, URZ, UPT, UP0 ;  /* 0x0000003f0900728c */ /* 0x000fc6000bf05300 */
[----:B------:R-:W-:Y:S02]  /*7a20*/  ULDC.64 UR8, c[0x0][0xc00] ;  /* 0x0003000000087ab9 */ /* 0x000fe40000000a00 */
[----:B------:R-:W-:Y:S01]  /*7a30*/  UIMAD.WIDE UR8, UR38, 0x4, UR8 ;  /* 0x00000004260878a5 */ /* 0x000fe2000f8e0208 */
[----:B------:R-:W-:-:S05]  /*7a40*/  PLOP3.LUT P2, PT, PT, PT, UP0, 0x80, 0x0 ;  /* 0x000000000000781c */ /* 0x000fca0003f4f008 */
[----:B------:R-:W-:Y:S02]  /*7a50*/  IMAD.U32 R4, RZ, RZ, UR8 ;  /* 0x00000008ff047e24 */ /* 0x000fe4000f8e00ff */
[----:B------:R-:W-:Y:S01]  /*7a60*/  IMAD.U32 R5, RZ, RZ, UR9 ;  /* 0x00000009ff057e24 */ /* 0x000fe2000f8e00ff */
[----:B------:R-:W-:Y:S02]  /*7a70*/  ULDC.64 UR8, c[0x0][0xc08] ;  /* 0x0003020000087ab9 */ /* 0x000fe40000000a00 */
[----:B------:R-:W-:-:S03]  /*7a80*/  UISETP.NE.U32.AND UP1, UPT, UR8, URZ, UPT ;  /* 0x0000003f0800728c */ /* 0x000fc6000bf25070 */
[----:B------:R-:W2:Y:S01]  /*7a90*/  @P2 LDG.E R3, desc[UR50][R4.64] ;  /* 0x0000003204032981 */ /* 0x000ea2000c1e1900 */
[----:B------:R-:W-:Y:S01]  /*7aa0*/  UISETP.NE.AND.EX UP1, UPT, UR9, URZ, UPT, UP1 ;  /* 0x0000003f0900728c */ /* 0x000fe2000bf25310 */
[----:B------:R-:W-:-:S05]  /*7ab0*/  MOV R0, UR4 ;  /* 0x0000000400007c02 */ /* 0x000fca0008000f00 */
[----:B------:R-:W-:-:S05]  /*7ac0*/  PLOP3.LUT P3, PT, PT, PT, UP1, 0x80, 0x0 ;  /* 0x000000000000781c */ /* 0x000fca0003f6f018 */
[----:B------:R-:W-:Y:S02]  /*7ad0*/  @UP1 ULDC.64 UR8, c[0x0][0xc08] ;  /* 0x0003020000081ab9 */ /* 0x000fe40000000a00 */
[----:B------:R-:W-:-:S06]  /*7ae0*/  @UP1 UIMAD.WIDE UR8, UR38, 0x4, UR8 ;  /* 0x00000004260818a5 */ /* 0x000fcc000f8e0208 */
[----:B------:R-:W-:Y:S02]  /*7af0*/  IMAD.U32 R6, RZ, RZ, UR8 ;  /* 0x00000008ff067e24 */ /* 0x000fe4000f8e00ff */
[----:B------:R-:W-:-:S05]  /*7b00*/  IMAD.U32 R7, RZ, RZ, UR9 ;  /* 0x00000009ff077e24 */ /* 0x000fca000f8e00ff */
[----:B------:R1:W5:Y:S01]  /*7b10*/  @P3 LDG.E R0, desc[UR50][R6.64] ;  /* 0x0000003206003981 */ /* 0x000362000c1e1900 */
[----:B0-----:R-:W-:Y:S01]  /*7b20*/  ISETP.NE.AND P0, PT, R11, 0x1, PT ;  /* 0x000000010b00780c */ /* 0x001fe20003f05270 */
[----:B------:R-:W-:Y:S01]  /*7b30*/  UMOV UR4, URZ ;  /* 0x0000003f00047c82 */ /* 0x000fe20008000000 */
[----:B------:R-:W-:Y:S01]  /*7b40*/  USHF.R.S32.HI UR11, URZ, 0x1f, UR41 ;  /* 0x0000001f3f0b7899 */ /* 0x000fe20008011429 */
[----:B------:R-:W-:-:S10]  /*7b50*/  ISETP.GE.AND P1, PT, R156, 0xc0, PT ;  /* 0x000000c09c00780c */ /* 0x000fd40003f26270 */
[----:B------:R-:W0:Y:S01]  /*7b60*/  @P0 LDC R9, c[0x0][0xbec] ;  /* 0x0002fb00ff090b82 */ /* 0x000e220000000800 */
[----:B--2---:R-:W-:-:S13]  /*7b70*/  @P2 R2UR UR4, R3 ;  /* 0x00000000030422ca */ /* 0x004fda00000e0000 */
[----:B------:R-:W-:Y:S01]  /*7b80*/  USHF.R.S32.HI UR10, URZ, 0x1f, UR4 ;  /* 0x0000001f3f0a7899 */ /* 0x000fe20008011404 */
[----:B01----:R-:W-:Y:S11]  /*7b90*/  @P3 BRA `(.L_x_235) ;  /* 0x0000000000103947 */ /* 0x003ff60003800000 */
[----:B------:R-:W-:Y:S05]  /*7ba0*/  @!P2 BRA `(.L_x_235) ;  /* 0x00000000000ca947 */ /* 0x000fea0003800000 */
[----:B------:R-:W2:Y:S04]  /*7bb0*/  LDG.E R3, desc[UR50][R4.64] ;  /* 0x0000003204037981 */ /* 0x000ea8000c1e1900 */
[----:B-----5:R-:W2:Y:S02]  /*7bc0*/  LDG.E R0, desc[UR50][R4.64+0x4] ;  /* 0x0000043204007981 */ /* 0x020ea4000c1e1900 */
[----:B--2---:R-:W-:-:S07]  /*7bd0*/  IMAD.IADD R0, R0, 0x1, -R3 ;  /* 0x0000000100007824 */ /* 0x004fce00078e0a03 */
.L_x_235:
[----:B------:R-:W-:Y:S01]  /*7be0*/  USEL UR38, UR38, URZ, !UP0 ;  /* 0x0000003f26267287 */ /* 0x000fe2000c000000 */
[----:B------:R-:W-:Y:S01]  /*7bf0*/  BSSY B1, `(.L_x_236) ;  /* 0x000002d000017945 */ /* 0x000fe20003800000 */
[----:B------:R-:W-:-:S03]  /*7c00*/  USEL UR39, UR39, URZ, !UP0 ;  /* 0x0000003f27277287 */ /* 0x000fc6000c000000 */
[----:B------:R-:W-:Y:S09]  /*7c10*/  @P1 BRA `(.L_x_237) ;  /* 0x0000000000a81947 */ /* 0x000ff20003800000 */
[----:B------:R-:W0:Y:S01]  /*7c20*/  S2R R4, SR_TID.X ;  /* 0x0000000000047919 */ /* 0x000e220000002100 */
[----:B------:R-:W1:Y:S01]  /*7c30*/  LDC R6, c[0x0][0xbe8] ;  /* 0x0002fa00ff067b82 */ /* 0x000e620000000800 */
[----:B------:R-:W-:-:S04]  /*7c40*/  IMAD.U32 R3, RZ, RZ, UR40 ;  /* 0x00000028ff037e24 */ /* 0x000fc8000f8e00ff */
[----:B0-----:R-:W-:Y:S02]  /*7c50*/  IMAD R3, R3, 0xc0, R4 ;  /* 0x000000c003037824 */ /* 0x001fe400078e0204 */
[----:B-1---5:R-:W-:-:S03]  /*7c60*/  IMAD R4, R0, R6, RZ ;  /* 0x0000000600047224 */ /* 0x022fc600078e02ff */
[----:B------:R-:W-:-:S04]  /*7c70*/  IADD3 R5, R3, -0x80, RZ ;  /* 0xffffff8003057810 */ /* 0x000fc80007ffe0ff */
[----:B------:R-:W-:-:S13]  /*7c80*/  ISETP.GE.AND P1, PT, R5, R4, PT ;  /* 0x000000040500720c */ /* 0x000fda0003f26270 */
[----:B------:R-:W-:Y:S05]  /*7c90*/  @P1 BRA `(.L_x_237) ;  /* 0x0000000000881947 */ /* 0x000fea0003800000 */
[----:B------:R-:W-:Y:S01]  /*7ca0*/  ISETP.NE.AND P1, PT, R6, 0x1, PT ;  /* 0x000000010600780c */ /* 0x000fe20003f25270 */
[----:B------:R-:W-:Y:S01]  /*7cb0*/  ULDC.64 UR12, c[0x0][0xb90] ;  /* 0x0002e400000c7ab9 */ /* 0x000fe20000000a00 */
[----:B------:R-:W-:Y:S01]  /*7cc0*/  UMOV UR8, UR4 ;  /* 0x0000000400087c82 */ /* 0x000fe20008000000 */
[----:B------:R-:W-:Y:S01]  /*7cd0*/  UIMAD UR7, UR11, UR12, URZ ;  /* 0x0000000c0b0772a4 */ /* 0x000fe2000f8e023f */
[----:B------:R-:W-:Y:S02]  /*7ce0*/  UMOV UR9, UR10 ;  /* 0x0000000a00097c82 */ /* 0x000fe40008000000 */
[----:B------:R-:W-:Y:S02]  /*7cf0*/  UIMAD.WIDE.U32 UR8, UR41, UR12, UR8 ;  /* 0x0000000c290872a5 */ /* 0x000fe4000f8e0008 */
[----:B------:R-:W-:-:S03]  /*7d00*/  UIMAD UR7, UR41, UR13, UR7 ;  /* 0x0000000d290772a4 */ /* 0x000fc6000f8e0207 */
[----:B------:R-:W-:Y:S02]  /*7d10*/  ULDC.64 UR12, c[0x0][0xb98] ;  /* 0x0002e600000c7ab9 */ /* 0x000fe40000000a00 */
[----:B------:R-:W0:Y:S01]  /*7d20*/  @P1 LDC R4, c[0x0][0xbec] ;  /* 0x0002fb00ff041b82 */ /* 0x000e220000000800 */
[----:B------:R-:W-:Y:S02]  /*7d30*/  UIADD3 UR9, UR9, UR7, URZ ;  /* 0x0000000709097290 */ /* 0x000fe4000fffe03f */
[----:B------:R-:W-:Y:S02]  /*7d40*/  UIMAD UR7, UR39, UR12, URZ ;  /* 0x0000000c270772a4 */ /* 0x000fe4000f8e023f */
[----:B------:R-:W-:Y:S02]  /*7d50*/  UIMAD.WIDE.U32 UR8, UR38, UR12, UR8 ;  /* 0x0000000c260872a5 */ /* 0x000fe4000f8e0008 */
[----:B------:R-:W-:Y:S01]  /*7d60*/  UIMAD UR7, UR38, UR13, UR7 ;  /* 0x0000000d260772a4 */ /* 0x000fe2000f8e0207 */
[----:B------:R-:W1:Y:S02]  /*7d70*/  @P1 LDC R8, c[0x0][0xbf0] ;  /* 0x0002fc00ff081b82 */ /* 0x000e640000000800 */
[----:B------:R-:W-:Y:S01]  /*7d80*/  ULDC.64 UR12, c[0x0][0xb88] ;  /* 0x0002e200000c7ab9 */ /* 0x000fe20000000a00 */
[----:B0-----:R-:W-:-:S04]  /*7d90*/  @P1 IMAD.HI.U32 R3, R5, R4, RZ ;  /* 0x0000000405031227 */ /* 0x001fc800078e00ff */
[----:B------:R-:W-:Y:S01]  /*7da0*/  IMAD.MOV.U32 R4, RZ, RZ, R5 ;  /* 0x000000ffff047224 */ /* 0x000fe200078e0005 */
[----:B-1----:R-:W-:Y:S01]  /*7db0*/  @P1 SHF.R.U32.HI R4, RZ, R8, R3 ;  /* 0x00000008ff041219 */ /* 0x002fe20000011603 */
[----:B------:R-:W-:-:S04]  /*7dc0*/  IMAD.U32 R8, RZ, RZ, UR7 ;  /* 0x00000007ff087e24 */ /* 0x000fc8000f8e00ff */
[----:B------:R-:W-:-:S04]  /*7dd0*/  IMAD.MOV R3, RZ, RZ, -R4 ;  /* 0x000000ffff037224 */ /* 0x000fc800078e0a04 */
[----:B------:R-:W-:Y:S01]  /*7de0*/  IMAD R3, R6, R3, R5 ;  /* 0x0000000306037224 */ /* 0x000fe200078e0205 */
[----:B------:R-:W-:Y:S02]  /*7df0*/  SHF.R.S32.HI R5, RZ, 0x1f, R4 ;  /* 0x0000001fff057819 */ /* 0x000fe40000011404 */
[----:B------:R-:W-:Y:S02]  /*7e00*/  IADD3 R4, P1, R4, UR8, RZ ;  /* 0x0000000804047c10 */ /* 0x000fe4000ff3e0ff */
[----:B------:R-:W-:Y:S02]  /*7e10*/  SHF.R.S32.HI R6, RZ, 0x1f, R3 ;  /* 0x0000001fff067819 */ /* 0x000fe40000011403 */
[----:B------:R-:W-:Y:S01]  /*7e20*/  IADD3.X R5, R5, UR9, R8, P1, !PT ;  /* 0x0000000905057c10 */ /* 0x000fe20008ffe408 */
[----:B------:R-:W-:Y:S02]  /*7e30*/  ULDC.64 UR8, c[0x0][0xb50] ;  /* 0x0002d40000087ab9 */ /* 0x000fe40000000a00 */
[----:B------:R-:W-:-:S02]  /*7e40*/  IMAD R6, R6, UR12, RZ ;  /* 0x0000000c06067c24 */ /* 0x000fc4000f8e02ff */
[----:B------:R-:W-:-:S04]  /*7e50*/  IMAD.WIDE.U32 R4, R3, UR12, R4 ;  /* 0x0000000c03047c25 */ /* 0x000fc8000f8e0004 */
[----:B------:R-:W-:Y:S01]  /*7e60*/  IMAD R7, R3, UR13, R6 ;  /* 0x0000000d03077c24 */ /* 0x000fe2000f8e0206 */
[----:B------:R-:W-:-:S03]  /*7e70*/  LEA R6, P1, R4, UR8, 0x2 ;  /* 0x0000000804067c11 */ /* 0x000fc6000f8210ff */
[----:B------:R-:W-:-:S05]  /*7e80*/  IMAD.IADD R3, R5, 0x1, R7 ;  /* 0x0000000105037824 */ /* 0x000fca00078e0207 */
[----:B------:R-:W-:Y:S02]  /*7e90*/  LEA.HI.X R7, R4, UR9, R3, 0x2, P1 ;  /* 0x0000000904077c11 */ /* 0x000fe400088f1403 */
[----:B------:R-:W-:-:S05]  /*7ea0*/  MOV R3, 0xff800000 ;  /* 0xff80000000037802 */ /* 0x000fca0000000f00 */
[----:B------:R0:W-:Y:S02]  /*7eb0*/  STG.E desc[UR50][R6.64], R3 ;  /* 0x0000000306007986 */ /* 0x0001e4000c101932 */
.L_x_237:
[----:B------:R-:W-:Y:S05]  /*7ec0*/  BSYNC B1 ;  /* 0x0000000000017941 */ /* 0x000fea0003800000 */
.L_x_236:
[----:B------:R-:W1:Y:S01]  /*7ed0*/  @P0 LDC R5, c[0x0][0xbf0] ;  /* 0x0002fc00ff050b82 */ /* 0x000e620000000800 */
[----:B------:R-:W-:Y:S01]  /*7ee0*/  ULDC.64 UR12, c[0x0][0xaa0] ;  /* 0x0002a800000c7ab9 */ /* 0x000fe20000000a00 */
[----:B0-----:R-:W-:Y:S01]  /*7ef0*/  IMAD.U32 R6, RZ, RZ, UR40 ;  /* 0x00000028ff067e24 */ /* 0x001fe2000f8e00ff */
[----:B------:R-:W-:Y:S01]  /*7f00*/  UIMAD UR7, UR10, UR12, URZ ;  /* 0x0000000c0a0772a4 */ /* 0x000fe2000f8e023f */
[----:B------:R-:W-:Y:S01]  /*7f10*/  IMAD R3, R2, 0x30, R17 ;  /* 0x0000003002037824 */ /* 0x000fe200078e0211 */
[----:B------:R-:W-:Y:S01]  /*7f20*/  UIMAD.WIDE.U32 UR8, UR4, UR12, URZ ;  /* 0x0000000c040872a5 */ /* 0x000fe2000f8e003f */
[----:B-----5:R-:W-:Y:S01]  /*7f30*/  IMAD R25, R0, R11, RZ ;  /* 0x0000000b00197224 */ /* 0x020fe200078e02ff */
[----:B------:R-:W-:Y:S01]  /*7f40*/  UIMAD UR7, UR4, UR13, UR7 ;  /* 0x0000000d040772a4 */ /* 0x000fe2000f8e0207 */
[----:B------:R-:W-:Y:S02]  /*7f50*/  IMAD R6, R6, 0xc0, R3 ;  /* 0x000000c006067824 */ /* 0x000fe400078e0203 */
[----:B------:R-:W-:Y:S01]  /*7f60*/  ULDC.64 UR12, c[0x0][0xae8] ;  /* 0x0002ba00000c7ab9 */ /* 0x000fe20000000a00 */
[----:B------:R-:W-:Y:S01]  /*7f70*/  UIADD3 UR9, UR9, UR7, URZ ;  /* 0x0000000709097290 */ /* 0x000fe2000fffe03f */
[----:B------:R-:W-:Y:S01]  /*7f80*/  @P0 IMAD.HI.U32 R4, R6, R9, RZ ;  /* 0x0000000906040227 */ /* 0x000fe200078e00ff */
[----:B------:R-:W-:-:S02]  /*7f90*/  UIMAD UR4, UR11, UR12, URZ ;  /* 0x0000000c0b0472a4 */ /* 0x000fc4000f8e023f */
[----:B------:R-:W-:Y:S01]  /*7fa0*/  UIMAD.WIDE.U32 UR8, UR41, UR12, UR8 ;  /* 0x0000000c290872a5 */ /* 0x000fe2000f8e0008 */
[----:B------:R-:W-:Y:S01]  /*7fb0*/  IMAD.MOV.U32 R3, RZ, RZ, R6 ;  /* 0x000000ffff037224 */ /* 0x000fe200078e0006 */
[----:B------:R-:W-:Y:S01]  /*7fc0*/  UIMAD UR4, UR41, UR13, UR4 ;  /* 0x0000000d290472a4 */ /* 0x000fe2000f8e0204 */
[----:B------:R-:W-:-:S03]  /*7fd0*/  ULDC.64 UR10, c[0x0][0xaf0] ;  /* 0x0002bc00000a7ab9 */ /* 0x000fc60000000a00 */
[----:B------:R-:W-:Y:S02]  /*7fe0*/  UIADD3 UR9, UR9, UR4, URZ ;  /* 0x0000000409097290 */ /* 0x000fe4000fffe03f */
[----:B------:R-:W-:Y:S01]  /*7ff0*/  UIMAD UR4, UR39, UR10, URZ ;  /* 0x0000000a270472a4 */ /* 0x000fe2000f8e023f */
[----:B-1----:R-:W-:Y:S01]  /*8000*/  @P0 SHF.R.U32.HI R3, RZ, R5, R4 ;  /* 0x00000005ff030219 */ /* 0x002fe20000011604 */
[----:B------:R-:W-:Y:S02]  /*8010*/  UIMAD.WIDE.U32 UR8, UR38, UR10, UR8 ;  /* 0x0000000a260872a5 */ /* 0x000fe4000f8e0008 */
[----:B------:R-:W-:Y:S01]  /*8020*/  UIMAD UR4, UR38, UR11, UR4 ;  /* 0x0000000b260472a4 */ /* 0x000fe2000f8e0204 */
[--C-:B------:R-:W-:Y:S01]  /*8030*/  SHF.R.S32.HI R4, RZ, 0x1f, R3.reuse ;  /* 0x0000001fff047819 */ /* 0x100fe20000011403 */
[----:B------:R-:W-:Y:S01]  /*8040*/  IMAD.MOV R7, RZ, RZ, -R3 ;  /* 0x000000ffff077224 */ /* 0x000fe200078e0a03 */
[----:B------:R-:W-:Y:S01]  /*8050*/  ULDC.64 UR10, c[0x0][0xae0] ;  /* 0x0002b800000a7ab9 */ /* 0x000fe20000000a00 */
[----:B------:R-:W-:-:S02]  /*8060*/  UIADD3 UR4, UR9, UR4, URZ ;  /* 0x0000000409047290 */ /* 0x000fc4000fffe03f */
[----:B------:R-:W-:Y:S01]  /*8070*/  MOV R5, UR9 ;  /* 0x0000000900057c02 */ /* 0x000fe20008000f00 */
[----:B------:R-:W-:Y:S02]  /*8080*/  IMAD R7, R11, R7, R6 ;  /* 0x000000070b077224 */ /* 0x000fe400078e0206 */
[----:B------:R-:W-:Y:S02]  /*8090*/  IMAD R8, R4, UR10, RZ ;  /* 0x0000000a04087c24 */ /* 0x000fe4000f8e02ff */
[----:B------:R-:W-:Y:S01]  /*80a0*/  IMAD.U32 R4, RZ, RZ, UR8 ;  /* 0x00000008ff047e24 */ /* 0x000fe2000f8e00ff */
[----:B------:R-:W-:Y:S01]  /*80b0*/  SHF.R.S32.HI R6, RZ, 0x1f, R7 ;  /* 0x0000001fff067819 */ /* 0x000fe20000011407 */
[----:B------:R-:W-:Y:S01]  /*80c0*/  IMAD.U32 R5, RZ, RZ, UR4 ;  /* 0x00000004ff057e24 */ /* 0x000fe2000f8e00ff */
[----:B------:R-:W-:Y:S01]  /*80d0*/  ULDC.64 UR8, c[0x0][0xad8] ;  /* 0x0002b60000087ab9 */ /* 0x000fe20000000a00 */
[C---:B------:R-:W-:Y:S01]  /*80e0*/  IMAD R9, R3.reuse, UR11, R8 ;  /* 0x0000000b03097c24 */ /* 0x040fe2000f8e0208 */
[----:B------:R-:W-:Y:S01]  /*80f0*/  ULDC UR4, c[0x0][0xac8] ;  /* 0x0002b20000047ab9 */ /* 0x000fe20000000800 */
[----:B------:R-:W-:-:S04]  /*8100*/  IMAD.WIDE.U32 R4, R3, UR10, R4 ;  /* 0x0000000a03047c25 */ /* 0x000fc8000f8e0004 */
[----:B------:R-:W-:Y:S02]  /*8110*/  IMAD R6, R6, UR8, RZ ;  /* 0x0000000806067c24 */ /* 0x000fe4000f8e02ff */
[----:B------:R-:W-:Y:S02]  /*8120*/  IMAD.IADD R5, R5, 0x1, R9 ;  /* 0x0000000105057824 */ /* 0x000fe400078e0209 */
[C---:B------:R-:W-:Y:S02]  /*8130*/  IMAD R3, R7.reuse, UR9, R6 ;  /* 0x0000000907037c24 */ /* 0x040fe4000f8e0206 */
[----:B------:R-:W-:Y:S01]  /*8140*/  IMAD.WIDE.U32 R4, R7, UR8, R4 ;  /* 0x0000000807047c25 */ /* 0x000fe2000f8e0004 */
[----:B------:R-:W-:-:S03]  /*8150*/  ULDC.64 UR8, c[0x0][0xa80] ;  /* 0x0002a00000087ab9 */ /* 0x000fc60000000a00 */
[----:B------:R-:W-:Y:S01]  /*8160*/  IMAD.IADD R3, R5, 0x1, R3 ;  /* 0x0000000105037824 */ /* 0x000fe200078e0203 */
[----:B------:R-:W-:Y:S01]  /*8170*/  LEA R5, P0, R4, UR8, 0x1 ;  /* 0x0000000804057c11 */ /* 0x000fe2000f8008ff */
[----:B------:R-:W-:-:S03]  /*8180*/  IMAD.U32 R8, RZ, RZ, UR40 ;  /* 0x00000028ff087e24 */ /* 0x000fc6000f8e00ff */
[----:B------:R-:W-:Y:S01]  /*8190*/  LEA.HI.X R10, R4, UR9, R3, 0x1, P0 ;  /* 0x00000009040a7c11 */ /* 0x000fe200080f0c03 */
[----:B------:R-:W0:Y:S01]  /*81a0*/  SHFL.IDX PT, R9, R5, RZ, 0x181f ;  /* 0x00181fff05097589 */ /* 0x000e2200000e0000 */
[----:B------:R-:W-:Y:S01]  /*81b0*/  IMAD R6, R8, 0xc0, R17 ;  /* 0x000000c008067824 */ /* 0x000fe200078e0211 */
[----:B------:R-:W-:Y:S02]  /*81c0*/  ISETP.GE.AND P0, PT, R16, UR4, PT ;  /* 0x0000000410007c0c */ /* 0x000fe4000bf06270 */
[----:B------:R-:W1:Y:S01]  /*81d0*/  SHFL.IDX PT, R13, R5, 0x1, 0x181f ;  /* 0x00381f00050d7f89 */ /* 0x000e6200000e0000 */
[C---:B------:R-:W-:Y:S01]  /*81e0*/  VIADD R3, R6.reuse, 0x60 ;  /* 0x0000006006037836 */ /* 0x040fe20000000000 */
[C---:B------:R-:W-:Y:S01]  /*81f0*/  IADD3 R0, R6.reuse, 0x30, RZ ;  /* 0x0000003006007810 */ /* 0x040fe20007ffe0ff */
[C---:B------:R-:W-:Y:S01]  /*8200*/  VIADD R4, R6.reuse, 0x90 ;  /* 0x0000009006047836 */ /* 0x040fe20000000000 */
[----:B------:R-:W2:Y:S01]  /*8210*/  SHFL.IDX PT, R15, R5, 0x2, 0x181f ;  /* 0x00581f00050f7f89 */ /* 0x000ea200000e0000 */
[----:B------:R-:W-:-:S02]  /*8220*/  ISETP.GE.OR P3, PT, R6, R25, P0 ;  /* 0x000000190600720c */ /* 0x000fc40000766670 */
[-C--:B------:R-:W-:Y:S01]  /*8230*/  ISETP.GE.OR P2, PT, R0, R25.reuse, P0 ;  /* 0x000000190000720c */ /* 0x080fe20000746670 */
[----:B------:R-:W3:Y:S01]  /*8240*/  SHFL.IDX PT, R7, R10, RZ, 0x181f ;  /* 0x00181fff0a077589 */ /* 0x000ee200000e0000 */
[-C--:B------:R-:W-:Y:S02]  /*8250*/  ISETP.GE.OR P1, PT, R3, R25.reuse, P0 ;  /* 0x000000190300720c */ /* 0x080fe40000726670 */
[----:B------:R-:W-:Y:S01]  /*8260*/  ISETP.GE.OR P0, PT, R4, R25, P0 ;  /* 0x000000190400720c */ /* 0x000fe20000706670 */
[----:B------:R3:W4:Y:S04]  /*8270*/  SHFL.IDX PT, R21, R5, 0x3, 0x181f ;  /* 0x00781f0005157f89 */ /* 0x00072800000e0000 */
[----:B------:R-:W4:Y:S04]  /*8280*/  SHFL.IDX PT, R11, R10, 0x1, 0x181f ;  /* 0x00381f000a0b7f89 */ /* 0x000f2800000e0000 */
[----:B------:R-:W4:Y:S01]  /*8290*/  SHFL.IDX PT, R12, R10, 0x2, 0x181f ;  /* 0x00581f000a0c7f89 */ /* 0x000f2200000e0000 */
[----:B0-----:R-:W-:-:S03]  /*82a0*/  @!P3 LEA R4, P6, R16, R9, 0x1 ;  /* 0x000000091004b211 */ /* 0x001fc600078c08ff */
[----:B------:R4:W0:Y:S01]  /*82b0*/  SHFL.IDX PT, R14, R10, 0x3, 0x181f ;  /* 0x00781f000a0e7f89 */ /* 0x00082200000e0000 */
[C---:B-1----:R-:W-:Y:S02]  /*82c0*/  @!P2 LEA R6, P5, R16.reuse, R13, 0x1 ;  /* 0x0000000d1006a211 */ /* 0x042fe400078a08ff */
[C---:B--2---:R-:W-:Y:S02]  /*82d0*/  @!P1 LEA R8, P4, R16.reuse, R15, 0x1 ;  /* 0x0000000f10089211 */ /* 0x044fe400078808ff */
[C---:B---3--:R-:W-:Y:S02]  /*82e0*/  @!P3 LEA.HI.X R5, R16.reuse, R7, R155, 0x1, P6 ;  /* 0x000000071005b211 */ /* 0x048fe400030f0c9b */
[----:B----4-:R-:W-:-:S03]  /*82f0*/  @!P0 LEA R10, P6, R16, R21, 0x1 ;  /* 0x00000015100a8211 */ /* 0x010fc600078c08ff */
[----:B------:R1:W-:Y:S01]  /*8300*/  @!P3 ST.E.128 desc[UR50][R4.64], RZ ;  /* 0x000000ff0400b985 */ /* 0x0003e2000c101d32 */
[C-C-:B------:R-:W-:Y:S02]  /*8310*/  @!P2 LEA.HI.X R7, R16.reuse, R11, R155.reuse, 0x1, P5 ;  /* 0x0000000b1007a211 */ /* 0x140fe400028f0c9b */
[----:B------:R-:W-:-:S03]  /*8320*/  @!P1 LEA.HI.X R9, R16, R12, R155, 0x1, P4 ;  /* 0x0000000c10099211 */ /* 0x000fc600020f0c9b */
[----:B------:R1:W-:Y:S01]  /*8330*/  @!P2 ST.E.128 desc[UR50][R6.64], RZ ;  /* 0x000000ff0600a985 */ /* 0x0003e2000c101d32 */
[----:B0-----:R-:W-:-:S03]  /*8340*/  @!P0 LEA.HI.X R11, R16, R14, R155, 0x1, P6 ;  /* 0x0000000e100b8211 */ /* 0x001fc600030f0c9b */
[----:B------:R1:W-:Y:S04]  /*8350*/  @!P1 ST.E.128 desc[UR50][R8.64], RZ ;  /* 0x000000ff08009985 */ /* 0x0003e8000c101d32 */
[----:B------:R1:W-:Y:S02]  /*8360*/  @!P0 ST.E.128 desc[UR50][R10.64], RZ ;  /* 0x000000ff0a008985 */ /* 0x0003e4000c101d32 */
.L_x_234:
[----:B------:R-:W-:Y:S05]  /*8370*/  BSYNC B0 ;  /* 0x0000000000007941 */ /* 0x000fea0003800000 */
.L_x_231:
[----:B------:R-:W-:Y:S02]  /*8380*/  ULDC UR4, c[0x0][0xc3c] ;  /* 0x00030f0000047ab9 */ /* 0x000fe40000000800 */
[----:B------:R-:W-:-:S13]  /*8390*/  ISETP.GE.AND P0, PT, R35, UR4, PT ;  /* 0x0000000423007c0c */ /* 0x000fda000bf06270 */
[----:B------:R-:W-:Y:S05]  /*83a0*/  @!P0 BRA `(.L_x_238) ;  /* 0xffffff8800608947 */ /* 0x000fea000383ffff */
[----:B------:R-:W-:Y:S05]  /*83b0*/  EXIT ;  /* 0x000000000000794d */ /* 0x000fea0003800000 */
.L_x_203:
[----:B------:R-:W-:-:S08]  /*83c0*/  NOP ;  /* 0x0000000000007918 */ /* 0x000fd00000000000 */
[----:B------:R-:W0:-:S00]  /*83d0*/  USETMAXREG.DEALLOC.CTAPOOL 0x20 ;  /* 0x00000020000079c8 */ /* 0x000e0000080e0500 */
[----:B0-----:R-:W2:Y:S01]  /*83e0*/  LDL.LU R2, [R1+0x8] ;  /* 0x0000080001027983 */ /* 0x001ea20000300800 */
[----:B------:R-:W-:-:S06]  /*83f0*/  LOP3.LUT R0, R0, 0x3, RZ, 0xc0, !PT ;  /* 0x0000000300007812 */ /* 0x000fcc00078ec0ff */
[----:B------:R-:W0:Y:S02]  /*8400*/  SHFL.IDX PT, R0, R0, RZ, 0x1f ;  /* 0x00001fff00007589 */ /* 0x000e2400000e0000 */
[----:B0-----:R-:W-:Y:S01]  /*8410*/  ISETP.NE.AND P0, PT, R0, RZ, PT ;  /* 0x000000ff0000720c */ /* 0x001fe20003f05270 */
[----:B------:R-:W-:Y:S01]  /*8420*/  IMAD.MOV.U32 R0, RZ, RZ, RZ ;  /* 0x000000ffff007224 */ /* 0x000fe200078e00ff */
[----:B--2---:R-:W-:-:S11]  /*8430*/  LOP3.LUT R2, R2, 0xffffffef, RZ, 0xc0, !PT ;  /* 0xffffffef02027812 */ /* 0x004fd600078ec0ff */
[----:B------:R-:W-:-:S05]  /*8440*/  @P0 LOP3.LUT R2, R2, 0x10, RZ, 0xfc, !PT ;  /* 0x0000001002020812 */ /* 0x000fca00078efcff */
[----:B------:R0:W-:Y:S01]  /*8450*/  STL [R1+0x8], R2 ;  /* 0x0000080201007387 */ /* 0x0001e20000100800 */
[----:B------:R-:W-:Y:S05]  /*8460*/  @!P0 BRA `(.L_x_239) ;  /* 0x00000000001c8947 */ /* 0x000fea0003800000 */
[----:B-1----:R-:W1:Y:S08]  /*8470*/  S2UR UR5, SR_CgaCtaId ;  /* 0x00000000000579c3 */ /* 0x002e700000008800 */
[----:B------:R-:W-:Y:S06]  /*8480*/  BAR.SYNC.DEFER_BLOCKING 0x5, 0x200 ;  /* 0x0148000000007b1d */ /* 0x000fec0000010000 */
[----:B------:R-:W-:-:S02]  /*8490*/  UMOV UR4, 0x400 ;  /* 0x0000040000047882 */ /* 0x000fc40000000000 */
[----:B-1----:R-:W-:-:S09]  /*84a0*/  ULEA UR4, UR5, UR4, 0x18 ;  /* 0x0000000405047291 */ /* 0x002fd2000f8ec03f */
[----:B------:R-:W1:Y:S01]  /*84b0*/  LDS.128 R16, [UR4+0x168d0] ;  /* 0x0168d004ff107984 */ /* 0x000e620008000c00 */
[----:B------:R-:W-:Y:S06]  /*84c0*/  BAR.ARV 0x4, 0x200 ;  /* 0x0108000000007b1d */ /* 0x000fec0000002000 */
[----:B------:R-:W-:Y:S05]  /*84d0*/  BRA `(.L_x_240) ;  /* 0x0000000800007947 */ /* 0x000fea0003800000 */
.L_x_239:
[----:B0-----:R-:W0:Y:S01]  /*84e0*/  S2R R2, SR_TID.X ;  /* 0x0000000000027919 */ /* 0x001e220000002100 */
[----:B-1----:R-:W-:Y:S01]  /*84f0*/  ULDC UR4, c[0x0][0xc3c] ;  /* 0x00030f0000047ab9 */ /* 0x002fe20000000800 */
[----:B------:R-:W1:Y:S01]  /*8500*/  S2UR UR6, SR_CTAID.X ;  /* 0x00000000000679c3 */ /* 0x000e620000002500 */
[----:B------:R-:W-:Y:S01]  /*8510*/  ULDC UR5, c[0x0][0xc38] ;  /* 0x00030e0000057ab9 */ /* 0x000fe20000000800 */
[----:B0-----:R-:W-:-:S04]  /*8520*/  LOP3.LUT R5, R2, 0x1f, RZ, 0xc0, !PT ;  /* 0x0000001f02057812 */ /* 0x001fc800078ec0ff */
[----:B------:R-:W-:-:S04]  /*8530*/  ISETP.NE.AND P0, PT, R5, 0x1f, PT ;  /* 0x0000001f0500780c */ /* 0x000fc80003f05270 */
[----:B------:R-:W-:-:S13]  /*8540*/  ISETP.GE.OR P1, PT, R5, UR4, !P0 ;  /* 0x0000000405007c0c */ /* 0x000fda000c726670 */
[----:B------:R-:W0:Y:S02]  /*8550*/  @!P1 LDC.64 R2, c[0x0][0xc80] ;  /* 0x00032000ff029b82 */ /* 0x000e240000000a00 */
[----:B0-----:R-:W-:-:S05]  /*8560*/  @!P1 IMAD.WIDE.U32 R2, R5, 0x4, R2 ;  /* 0x0000000405029825 */ /* 0x001fca00078e0002 */
[----:B------:R-:W2:Y:S01]  /*8570*/  @!P1 LDG.E R0, desc[UR50][R2.64] ;  /* 0x0000003202009981 */ /* 0x000ea2000c1e1900 */
[C---:B------:R-:W-:Y:S01]  /*8580*/  ISETP.NE.AND P1, PT, R5.reuse, RZ, PT ;  /* 0x000000ff0500720c */ /* 0x040fe20003f25270 */
[----:B------:R-:W-:Y:S01]  /*8590*/  UMOV UR4, URZ ;  /* 0x0000003f00047c82 */ /* 0x000fe20008000000 */
[C---:B------:R-:W-:Y:S01]  /*85a0*/  ISETP.GE.U32.AND P2, PT, R5.reuse, 0x2, PT ;  /* 0x000000020500780c */ /* 0x040fe20003f46070 */
[----:B------:R-:W-:Y:S01]  /*85b0*/  IMAD.MOV.U32 R16, RZ, RZ, RZ ;  /* 0x000000ffff107224 */ /* 0x000fe200078e00ff */
[C---:B------:R-:W-:Y:S02]  /*85c0*/  ISETP.GE.U32.AND P3, PT, R5.reuse, 0x4, PT ;  /* 0x000000040500780c */ /* 0x040fe40003f66070 */
[C---:B------:R-:W-:Y:S02]  /*85d0*/  ISETP.GE.U32.AND P4, PT, R5.reuse, 0x8, PT ;  /* 0x000000080500780c */ /* 0x040fe40003f86070 */
[----:B------:R-:W-:Y:S01]  /*85e0*/  ISETP.GE.U32.AND P5, PT, R5, 0x10, PT ;  /* 0x000000100500780c */ /* 0x000fe20003fa6070 */
[----:B--2---:R-:W0:Y:S02]  /*85f0*/  SHFL.UP PT, R4, R0, 0x1, RZ ;  /* 0x0420000000047989 */ /* 0x004e2400000e00ff */
[----:B0-----:R-:W-:-:S05]  /*8600*/  SEL R7, R4, RZ, P1 ;  /* 0x000000ff04077207 */ /* 0x001fca0000800000 */
[----:B------:R-:W-:-:S05]  /*8610*/  IMAD.IADD R7, R0, 0x1, R7 ;  /* 0x0000000100077824 */ /* 0x000fca00078e0207 */
[----:B------:R-:W0:Y:S02]  /*8620*/  SHFL.UP PT, R4, R7, 0x2, RZ ;  /* 0x0440000007047989 */ /* 0x000e2400000e00ff */
[----:B0-----:R-:W-:-:S04]  /*8630*/  SEL R4, R4, RZ, P2 ;  /* 0x000000ff04047207 */ /* 0x001fc80001000000 */
[----:B------:R-:W-:-:S05]  /*8640*/  IADD3 R4, R7, R4, RZ ;  /* 0x0000000407047210 */ /* 0x000fca0007ffe0ff */
[----:B------:R-:W0:Y:S02]  /*8650*/  SHFL.UP PT, R6, R4, 0x4, RZ ;  /* 0x0480000004067989 */ /* 0x000e2400000e00ff */
[----:B0-----:R-:W-:-:S05]  /*8660*/  SEL R3, R6, RZ, P3 ;  /* 0x000000ff06037207 */ /* 0x001fca0001800000 */
[----:B------:R-:W-:-:S05]  /*8670*/  IMAD.IADD R3, R4, 0x1, R3 ;  /* 0x0000000104037824 */ /* 0x000fca00078e0203 */
[----:B------:R-:W0:Y:S02]  /*8680*/  SHFL.UP PT, R2, R3, 0x8, RZ ;  /* 0x0500000003027989 */ /* 0x000e2400000e00ff */
[----:B0-----:R-:W-:-:S05]  /*8690*/  SEL R2, R2, RZ, P4 ;  /* 0x000000ff02027207 */ /* 0x001fca0002000000 */
[----:B------:R-:W-:-:S05]  /*86a0*/  IMAD.IADD R2, R3, 0x1, R2 ;  /* 0x0000000103027824 */ /* 0x000fca00078e0202 */
[----:B------:R-:W0:Y:S02]  /*86b0*/  SHFL.UP PT, R6, R2, 0x10, RZ ;  /* 0x0600000002067989 */ /* 0x000e2400000e00ff */
[----:B0-----:R-:W-:-:S05]  /*86c0*/  SEL R7, R6, RZ, P5 ;  /* 0x000000ff06077207 */ /* 0x001fca0002800000 */
[----:B------:R-:W-:-:S05]  /*86d0*/  IMAD.IADD R7, R2, 0x1, R7 ;  /* 0x0000000102077824 */ /* 0x000fca00078e0207 */
[----:B------:R-:W0:Y:S02]  /*86e0*/  SHFL.IDX PT, R4, R7, 0x1f, 0x1f ;  /* 0x03e01f0007047f89 */ /* 0x000e2400000e0000 */
[----:B0-----:R-:W-:-:S05]  /*86f0*/  IMAD R4, R4, UR5, RZ ;  /* 0x0000000504047c24 */ /* 0x001fca000f8e02ff */
[----:B-1----:R-:W-:Y:S02]  /*8700*/  ISETP.GT.AND P6, PT, R4, UR6, PT ;  /* 0x0000000604007c0c */ /* 0x002fe4000bfc4270 */
[----:B------:R-:W-:-:S11]  /*8710*/  MOV R3, R4 ;  /* 0x0000000400037202 */ /* 0x000fd60000000f00 */
[----:B------:R-:W-:Y:S05]  /*8720*/  @P6 BRA `(.L_x_241) ;  /* 0x0000000000946947 */ /* 0x000fea0003800000 */
[----:B------:R-:W-:Y:S01]  /*8730*/  IMAD.MOV.U32 R4, RZ, RZ, R3 ;  /* 0x000000ffff047224 */ /* 0x000fe200078e0003 */
[----:B------:R-:W-:Y:S01]  /*8740*/  UMOV UR4, URZ ;  /* 0x0000003f00047c82 */ /* 0x000fe20008000000 */
[----:B------:R-:W-:-:S05]  /*8750*/  ULDC UR5, c[0x0][0xc38] ;  /* 0x00030e0000057ab9 */ /* 0x000fca0000000800 */
.L_x_245:
[----:B------:R-:W0:Y:S01]  /*8760*/  LDC R2, c[0x0][0xc3c] ;  /* 0x00030f00ff027b82 */ /* 0x000e220000000800 */
[----:B------:R-:W-:-:S06]  /*8770*/  UIADD3 UR4, UR4, 0x1f, URZ ;  /* 0x0000001f04047890 */ /* 0x000fcc000fffe03f */
[----:B0-----:R-:W-:-:S13]  /*8780*/  ISETP.LE.AND P6, PT, R2, UR4, PT ;  /* 0x0000000402007c0c */ /* 0x001fda000bfc3270 */
[----:B------:R-:W-:Y:S05]  /*8790*/  @P6 BRA `(.L_x_242) ;  /* 0x0000000400246947 */ /* 0x000fea0003800000 */
[----:B------:R-:W-:Y:S01]  /*87a0*/  VIADD R7, R5, UR4 ;  /* 0x0000000405077c36 */ /* 0x000fe20008000000 */
[----:B------:R-:W-:Y:S01]  /*87b0*/  BSSY B0, `(.L_x_243) ;  /* 0x0000007000007945 */ /* 0x000fe20003800000 */
[----:B------:R-:W-:-:S03]  /*87c0*/  IMAD.MOV.U32 R0, RZ, RZ, RZ ;  /* 0x000000ffff007224 */ /* 0x000fc600078e00ff */
[----:B------:R-:W-:-:S13]  /*87d0*/  ISETP.GE.OR P6, PT, R7, R2, !P0 ;  /* 0x000000020700720c */ /* 0x000fda00047c6670 */
[----:B------:R-:W-:Y:S05]  /*87e0*/  @P6 BRA `(.L_x_244) ;  /* 0x00000000000c6947 */ /* 0x000fea0003800000 */
[----:B------:R-:W0:Y:S02]  /*87f0*/  LDC.64 R2, c[0x0][0xc80] ;  /* 0x00032000ff027b82 */ /* 0x000e240000000a00 */
[----:B0-----:R-:W-:-:S05]  /*8800*/  IMAD.WIDE R2, R7, 0x4, R2 ;  /* 0x0000000407027825 */ /* 0x001fca00078e0202 */
[----:B------:R0:W5:Y:S02]  /*8810*/  LDG.E R0, desc[UR50][R2.64] ;  /* 0x0000003202007981 */ /* 0x000164000c1e1900 */
.L_x_244:
[----:B------:R-:W-:Y:S05]  /*8820*/  BSYNC B0 ;  /* 0x0000000000007941 */ /* 0x000fea0003800000 */
.L_x_243:
[----:B0----5:R-:W0:Y:S02]  /*8830*/  SHFL.UP PT, R2, R0, 0x1, RZ ;  /* 0x0420000000027989 */ /* 0x021e2400000e00ff */
        /* <DEDUP_REMOVED lines=15> */
[----:B0-----:R-:W-:-:S04]  /*8930*/  IMAD R3, R3, UR5, RZ ;  /* 0x0000000503037c24 */ /* 0x001fc8000f8e02ff */
[----:B------:R-:W-:-:S05]  /*8940*/  IMAD.IADD R4, R3, 0x1, R4 ;  /* 0x0000000103047824 */ /* 0x000fca00078e0204 */
[----:B------:R-:W-:-:S13]  /*8950*/  ISETP.GT.AND P6, PT, R4, UR6, PT ;  /* 0x0000000604007c0c */ /* 0x000fda000bfc4270 */
[----:B------:R-:W-:Y:S05]  /*8960*/  @!P6 BRA `(.L_x_245) ;  /* 0xfffffffc007ce947 */ /* 0x000fea000383ffff */
[----:B------:R-:W-:-:S07]  /*8970*/  MOV R7, R9 ;  /* 0x0000000900077202 */ /* 0x000fce0000000f00 */
.L_x_241:
[----:B------:R-:W-:-:S04]  /*8980*/  IMAD.IADD R9, R4, 0x1, -R3 ;  /* 0x0000000104097824 */ /* 0x000fc800078e0a03 */
[----:B------:R-:W-:-:S05]  /*8990*/  IMAD R2, R7, UR5, R9 ;  /* 0x0000000507027c24 */ /* 0x000fca000f8e0209 */
[----:B------:R-:W-:-:S13]  /*89a0*/  ISETP.GT.AND P0, PT, R2, UR6, PT ;  /* 0x0000000602007c0c */ /* 0x000fda000bf04270 */
[----:B------:R-:W-:-:S04]  /*89b0*/  VOTE.ANY R6, PT, !P0 ;  /* 0x0000000000067806 */ /* 0x000fc800040e0100 */
[----:B------:R-:W0:Y:S01]  /*89c0*/  POPC R19, R6 ;  /* 0x0000000600137309 */ /* 0x000e220000000000 */
[----:B------:R-:W-:Y:S01]  /*89d0*/  ISETP.NE.AND P0, PT, R6, RZ, PT ;  /* 0x000000ff0600720c */ /* 0x000fe20003f05270 */
[----:B0-----:R-:W0:Y:S02]  /*89e0*/  SHFL.IDX PT, R0, R0, R19, 0x1f ;  /* 0x00001f1300007589 */ /* 0x001e2400000e0000 */
[----:B0-----:R-:W-:-:S04]  /*89f0*/  IABS R4, R0 ;  /* 0x0000000000047213 */ /* 0x001fc80000000000 */
[----:B------:R-:W0:Y:S08]  /*8a00*/  I2F.RP R8, R4 ;  /* 0x0000000400087306 */ /* 0x000e300000209400 */
[----:B0-----:R-:W0:Y:S02]  /*8a10*/  MUFU.RCP R8, R8 ;  /* 0x0000000800087308 */ /* 0x001e240000001000 */
[----:B0-----:R-:W-:-:S06]  /*8a20*/  VIADD R2, R8, 0xffffffe ;  /* 0x0ffffffe08027836 */ /* 0x001fcc0000000000 */
[----:B------:R0:W1:Y:S01]  /*8a30*/  F2I.FTZ.U32.TRUNC.NTZ R3, R2 ;  /* 0x0000000200037305 */ /* 0x000062000021f000 */
[----:B------:R-:W-:Y:S05]  /*8a40*/  @!P0 BRA `(.L_x_246) ;  /* 0x0000000000088947 */ /* 0x000fea0003800000 */
[----:B------:R-:W-:-:S06]  /*8a50*/  VIADD R16, R19, 0xffffffff ;  /* 0xffffffff13107836 */ /* 0x000fcc0000000000 */
[----:B------:R2:W3:Y:S02]  /*8a60*/  SHFL.IDX PT, R16, R7, R16, 0x1f ;  /* 0x00001f1007107589 */ /* 0x0004e400000e0000 */
.L_x_246:
[----:B---3--:R-:W-:Y:S01]  /*8a70*/  IMAD R16, R16, UR5, R9 ;  /* 0x0000000510107c24 */ /* 0x008fe2000f8e0209 */
[----:B0-----:R-:W-:Y:S01]  /*8a80*/  IABS R2, R0 ;  /* 0x0000000000027213 */ /* 0x001fe20000000000 */
[----:B-12---:R-:W-:Y:S02]  /*8a90*/  IMAD.MOV R7, RZ, RZ, -R3 ;  /* 0x000000ffff077224 */ /* 0x006fe400078e0a03 */
[----:B------:R-:W-:Y:S01]  /*8aa0*/  VIADD R19, R19, UR4 ;  /* 0x0000000413137c36 */ /* 0x000fe20008000000 */
[----:B------:R-:W-:Y:S01]  /*8ab0*/  IADD3 R9, -R16, UR6, RZ ;  /* 0x0000000610097c10 */ /* 0x000fe2000fffe1ff */
[----:B------:R-:W-:Y:S01]  /*8ac0*/  IMAD R7, R7, R4, RZ ;  /* 0x0000000407077224 */ /* 0x000fe200078e02ff */
[----:B------:R-:W-:Y:S01]  /*8ad0*/  IADD3 R8, RZ, -R2, RZ ;  /* 0x80000002ff087210 */ /* 0x000fe20007ffe0ff */
[----:B------:R-:W-:Y:S01]  /*8ae0*/  IMAD.MOV.U32 R2, RZ, RZ, RZ ;  /* 0x000000ffff027224 */ /* 0x000fe200078e00ff */
[----:B------:R-:W-:-:S03]  /*8af0*/  IABS R6, R9 ;  /* 0x0000000900067213 */ /* 0x000fc60000000000 */
[----:B------:R-:W-:-:S04]  /*8b00*/  IMAD.HI.U32 R2, R3, R7, R2 ;  /* 0x0000000703027227 */ /* 0x000fc800078e0002 */
[----:B------:R-:W-:Y:S02]  /*8b10*/  IMAD.MOV.U32 R3, RZ, RZ, R6 ;  /* 0x000000ffff037224 */ /* 0x000fe400078e0006 */
[----:B------:R-:W-:Y:S02]  /*8b20*/  IMAD.MOV.U32 R6, RZ, RZ, R8 ;  /* 0x000000ffff067224 */ /* 0x000fe400078e0008 */
[----:B------:R-:W-:-:S04]  /*8b30*/  IMAD.HI.U32 R2, R2, R3, RZ ;  /* 0x0000000302027227 */ /* 0x000fc800078e00ff */
[----:B------:R-:W-:-:S05]  /*8b40*/  IMAD R3, R2, R6, R3 ;  /* 0x0000000602037224 */ /* 0x000fca00078e0203 */
[----:B------:R-:W-:-:S13]  /*8b50*/  ISETP.GT.U32.AND P1, PT, R4, R3, PT ;  /* 0x000000030400720c */ /* 0x000fda0003f24070 */
[----:B------:R-:W-:Y:S01]  /*8b60*/  @!P1 IMAD.IADD R3, R3, 0x1, -R4 ;  /* 0x0000000103039824 */ /* 0x000fe200078e0a04 */
[----:B------:R-:W-:Y:S02]  /*8b70*/  @!P1 IADD3 R2, R2, 0x1, RZ ;  /* 0x0000000102029810 */ /* 0x000fe40007ffe0ff */
[----:B------:R-:W-:Y:S02]  /*8b80*/  ISETP.NE.AND P1, PT, R0, RZ, PT ;  /* 0x000000ff0000720c */ /* 0x000fe40003f25270 */
[----:B------:R-:W-:Y:S02]  /*8b90*/  ISETP.GE.U32.AND P0, PT, R3, R4, PT ;  /* 0x000000040300720c */ /* 0x000fe40003f06070 */
[----:B------:R-:W-:-:S04]  /*8ba0*/  LOP3.LUT R3, R9, R0, RZ, 0x3c, !PT ;  /* 0x0000000009037212 */ /* 0x000fc800078e3cff */
[----:B------:R-:W-:-:S07]  /*8bb0*/  ISETP.GE.AND P2, PT, R3, RZ, PT ;  /* 0x000000ff0300720c */ /* 0x000fce0003f46270 */
[----:B------:R-:W-:-:S06]  /*8bc0*/  @P0 VIADD R2, R2, 0x1 ;  /* 0x0000000102020836 */ /* 0x000fcc0000000000 */
[----:B------:R-:W-:Y:S01]  /*8bd0*/  @!P2 IMAD.MOV R2, RZ, RZ, -R2 ;  /* 0x000000ffff02a224 */ /* 0x000fe200078e0a02 */
[----:B------:R-:W-:-:S04]  /*8be0*/  @!P1 LOP3.LUT R2, RZ, R0, RZ, 0x33, !PT ;  /* 0x00000000ff029212 */ /* 0x000fc800078e33ff */
[----:B------:R-:W-:Y:S01]  /*8bf0*/  MOV R18, R2 ;  /* 0x0000000200127202 */ /* 0x000fe20000000f00 */
[----:B------:R-:W-:-:S04]  /*8c00*/  IMAD.MOV R17, RZ, RZ, -R2 ;  /* 0x000000ffff117224 */ /* 0x000fc800078e0a02 */
[----:B------:R-:W-:Y:S01]  /*8c10*/  IMAD R17, R0, R17, R9 ;  /* 0x0000001100117224 */ /* 0x000fe200078e0209 */
[----:B------:R-:W-:Y:S06]  /*8c20*/  BRA `(.L_x_247) ;  /* 0x0000000000147947 */ /* 0x000fec0003800000 */
.L_x_242:
[----:B------:R-:W-:Y:S01]  /*8c30*/  ULDC UR4, c[0x0][0xc3c] ;  /* 0x00030f0000047ab9 */ /* 0x000fe20000000800 */
[----:B------:R-:W-:Y:S02]  /*8c40*/  IMAD.MOV.U32 R17, RZ, RZ, RZ ;  /* 0x000000ffff117224 */ /* 0x000fe400078e00ff */
[----:B------:R-:W-:Y:S02]  /*8c50*/  IMAD.U32 R16, RZ, RZ, UR6 ;  /* 0x00000006ff107e24 */ /* 0x000fe4000f8e00ff */
[----:B------:R-:W-:Y:S02]  /*8c60*/  IMAD.MOV.U32 R18, RZ, RZ, RZ ;  /* 0x000000ffff127224 */ /* 0x000fe400078e00ff */
[----:B------:R-:W-:-:S07]  /*8c70*/  IMAD.U32 R19, RZ, RZ, UR4 ;  /* 0x00000004ff137e24 */ /* 0x000fce000f8e00ff */
.L_x_247:
[----:B------:R-:W-:-:S13]  /*8c80*/  ISETP.NE.AND P0, PT, R5, RZ, PT ;  /* 0x000000ff0500720c */ /* 0x000fda0003f05270 */
[----:B------:R-:W0:Y:S01]  /*8c90*/  @!P0 S2R R3, SR_CgaCtaId ;  /* 0x0000000000038919 */ /* 0x000e220000008800 */
[----:B------:R-:W-:-:S04]  /*8ca0*/  @!P0 MOV R0, 0x400 ;  /* 0x0000040000008802 */ /* 0x000fc80000000f00 */
[----:B0-----:R-:W-:-:S05]  /*8cb0*/  @!P0 LEA R0, R3, R0, 0x18 ;  /* 0x0000000003008211 */ /* 0x001fca00078ec0ff */
[----:B------:R0:W-:Y:S01]  /*8cc0*/  @!P0 STS.128 [R0+0x168d0], R16 ;  /* 0x0168d01000008388 */ /* 0x0001e20000000c00 */
[----:B------:R-:W-:Y:S06]  /*8cd0*/  BAR.ARV 0x5, 0x200 ;  /* 0x0148000000007b1d */ /* 0x000fec0000002000 */
.L_x_240:
[----:B------:R2:W-:Y:S01]  /*8ce0*/  STL [R1+0x38], RZ ;  /* 0x000038ff01007387 */ /* 0x0005e20000100800 */
[----:B------:R-:W-:Y:S01]  /*8cf0*/  ULDC UR4, c[0x0][0xc3c] ;  /* 0x00030f0000047ab9 */ /* 0x000fe20000000800 */
[----:B------:R-:W-:Y:S01]  /*8d00*/  MOV R27, 0x1 ;  /* 0x00000001001b7802 */ /* 0x000fe20000000f00 */
[----:B------:R-:W-:Y:S01]  /*8d10*/  IMAD.MOV.U32 R25, RZ, RZ, RZ ;  /* 0x000000ffff197224 */ /* 0x000fe200078e00ff */
[----:B-1----:R-:W-:-:S13]  /*8d20*/  ISETP.GE.AND P0, PT, R19, UR4, PT ;  /* 0x0000000413007c0c */ /* 0x002fda000bf06270 */
[----:B--2---:R-:W-:Y:S05]  /*8d30*/  @P0 BRA `(.L_x_248) ;  /* 0x00000048008c0947 */ /* 0x004fea0003800000 */
[----:B------:R-:W1:Y:S01]  /*8d40*/  S2R R3, SR_TID.X ;  /* 0x0000000000037919 */ /* 0x000e620000002100 */
[----:B------:R-:W2:Y:S01]  /*8d50*/  S2UR UR5, SR_CgaCtaId ;  /* 0x00000000000579c3 */ /* 0x000ea20000008800 */
[----:B------:R-:W-:Y:S01]  /*8d60*/  UMOV UR4, 0x400 ;  /* 0x0000040000047882 */ /* 0x000fe20000000000 */
[----:B------:R-:W-:Y:S01]  /*8d70*/  BSSY B8, `(.L_x_248) ;  /* 0x000049f000087945 */ /* 0x000fe20003800000 */
[----:B------:R3:W-:Y:S01]  /*8d80*/  STL [R1+0x38], RZ ;  /* 0x000038ff01007387 */ /* 0x0007e20000100800 */
[----:B------:R-:W-:Y:S01]  /*8d90*/  IMAD.MOV.U32 R27, RZ, RZ, 0x1 ;  /* 0x00000001ff1b7424 */ /* 0x000fe200078e00ff */
[----:B------:R-:W-:Y:S01]  /*8da0*/  MOV R25, RZ ;  /* 0x000000ff00197202 */ /* 0x000fe20000000f00 */
[----:B------:R-:W-:Y:S01]  /*8db0*/  ULOP3.LUT UR36, UR37, 0x2, URZ, 0xfc, !UPT ;  /* 0x0000000225247892 */ /* 0x000fe2000f8efc3f */
[----:B------:R-:W-:Y:S01]  /*8dc0*/  ULDC UR38, c[0x0][0xc] ;  /* 0x0000030000267ab9 */ /* 0x000fe20000000800 */
[----:B--2---:R-:W-:-:S06]  /*8dd0*/  ULEA UR4, UR5, UR4, 0x18 ;  /* 0x0000000405047291 */ /* 0x004fcc000f8ec03f */
[----:B------:R-:W-:Y:S01]  /*8de0*/  IMAD.U32 R22, RZ, RZ, UR4 ;  /* 0x00000004ff167e24 */ /* 0x000fe2000f8e00ff */
[C---:B-1----:R-:W-:Y:S01]  /*8df0*/  LOP3.LUT R4, R3.reuse, 0x7f, RZ, 0xc0, !PT ;  /* 0x0000007f03047812 */ /* 0x042fe200078ec0ff */
[C---:B------:R-:W-:Y:S02]  /*8e00*/  IMAD.SHL.U32 R28, R3.reuse, 0x8, RZ ;  /* 0x00000008031c7824 */ /* 0x040fe400078e00ff */
[----:B0-----:R-:W-:Y:S01]  /*8e10*/  IMAD.SHL.U32 R2, R3, 0x10, RZ ;  /* 0x0000001003027824 */ /* 0x001fe200078e00ff */
[----:B------:R-:W-:Y:S02]  /*8e20*/  SHF.R.U32.HI R4, RZ, 0x3, R4 ;  /* 0x00000003ff047819 */ /* 0x000fe40000011604 */
[----:B------:R-:W-:Y:S02]  /*8e30*/  LOP3.LUT R0, R28, 0x1f8, RZ, 0xc0, !PT ;  /* 0x000001f81c007812 */ /* 0x000fe400078ec0ff */
[----:B------:R-:W-:Y:S02]  /*8e40*/  LOP3.LUT R2, R2, 0x70, RZ, 0xc0, !PT ;  /* 0x0000007002027812 */ /* 0x000fe400078ec0ff */
[----:B------:R-:W-:-:S02]  /*8e50*/  LOP3.LUT R3, R0, 0x38, R3, 0x78, !PT ;  /* 0x0000003800037812 */ /* 0x000fc400078e7803 */
[----:B------:R-:W-:Y:S02]  /*8e60*/  LOP3.LUT R2, R4, R2, RZ, 0xfc, !PT ;  /* 0x0000000204027212 */ /* 0x000fe400078efcff */
[----:B------:R-:W-:Y:S02]  /*8e70*/  LOP3.LUT R0, R3, 0x200, R28, 0xf8, !PT ;  /* 0x0000020003007812 */ /* 0x000fe400078ef81c */
[----:B------:R-:W-:-:S03]  /*8e80*/  LOP3.LUT R28, R28, 0x38, RZ, 0xc0, !PT ;  /* 0x000000381c1c7812 */ /* 0x000fc600078ec0ff */
[----:B------:R-:W-:-:S05]  /*8e90*/  IMAD R0, R0, 0x2, R22 ;  /* 0x0000000200007824 */ /* 0x000fca00078e0216 */
[----:B------:R3:W-:Y:S02]  /*8ea0*/  STL [R1+0x1c], R0 ;  /* 0x00001c0001007387 */ /* 0x0007e40000100800 */
.L_x_309:
[----:B0-----:R-:W0:Y:S01]  /*8eb0*/  LDC.64 R2, c[0x0][0xc88] ;  /* 0x00032200ff027b82 */ /* 0x001e220000000a00 */
[----:B--23--:R-:W2:Y:S01]  /*8ec0*/  LDL.LU R0, [R1+0x8] ;  /* 0x0000080001007983 */ /* 0x00cea20000300800 */
[----:B0-----:R-:W-:-:S05]  /*8ed0*/  IMAD.WIDE R2, R19, 0x4, R2 ;  /* 0x0000000413027825 */ /* 0x001fca00078e0202 */
[----:B------:R-:W3:Y:S01]  /*8ee0*/  LDG.E R29, desc[UR50][R2.64] ;  /* 0x00000032021d7981 */ /* 0x000ee2000c1e1900 */
[----:B------:R-:W-:Y:S05]  /*8ef0*/  YIELD ;  /* 0x0000000000007946 */ /* 0x000fea0003800000 */
[----:B------:R-:W-:Y:S01]  /*8f00*/  ULDC.64 UR4, c[0x0][0xa28] ;  /* 0x00028a0000047ab9 */ /* 0x000fe20000000a00 */
[----:B------:R-:W-:Y:S01]  /*8f10*/  IMAD.MOV.U32 R6, RZ, RZ, RZ ;  /* 0x000000ffff067224 */ /* 0x000fe200078e00ff */
[----:B------:R-:W-:Y:S01]  /*8f20*/  ISETP.NE.U32.AND P0, PT, RZ, UR4, PT ;  /* 0x00000004ff007c0c */ /* 0x000fe2000bf05070 */
[----:B------:R-:W-:-:S03]  /*8f30*/  ULDC.64 UR6, c[0x0][0xa18] ;  /* 0x0002860000067ab9 */ /* 0x000fc60000000a00 */
[----:B------:R-:W-:Y:S02]  /*8f40*/  ISETP.NE.AND.EX P0, PT, RZ, UR5, PT, P0 ;  /* 0x00000005ff007c0c */ /* 0x000fe4000bf05300 */
[----:B--2---:R-:W-:Y:S02]  /*8f50*/  LOP3.LUT R0, R0, 0xfffffff7, RZ, 0xc0, !PT ;  /* 0xfffffff700007812 */ /* 0x004fe400078ec0ff */
[----:B-1-3--:R-:W-:-:S09]  /*8f60*/  SHF.R.S32.HI R4, RZ, 0x1f, R29 ;  /* 0x0000001fff047819 */ /* 0x00afd2000001141d */
[C---:B------:R-:W-:Y:S01]  /*8f70*/  @P0 LEA R2, P1, R29.reuse, UR4, 0x2 ;  /* 0x000000041d020c11 */ /* 0x040fe2000f8210ff */
[C---:B------:R-:W-:Y:S01]  /*8f80*/  IMAD.SHL.U32 R23, R29.reuse, 0x4, RZ ;  /* 0x000000041d177824 */ /* 0x040fe200078e00ff */
[C-C-:B------:R-:W-:Y:S01]  /*8f90*/  SHF.L.U64.HI R24, R29.reuse, 0x2, R4.reuse ;  /* 0x000000021d187819 */ /* 0x140fe20000010204 */
[----:B------:R0:W-:Y:S01]  /*8fa0*/  STL [R1+0x28], R4 ;  /* 0x0000280401007387 */ /* 0x0001e20000100800 */
[----:B------:R-:W-:Y:S01]  /*8fb0*/  @P0 LEA.HI.X R3, R29, UR5, R4, 0x2, P1 ;  /* 0x000000051d030c11 */ /* 0x000fe200088f1404 */
[----:B------:R-:W-:-:S04]  /*8fc0*/  ULDC.64 UR4, c[0x0][0xa00] ;  /* 0x0002800000047ab9 */ /* 0x000fc80000000a00 */
[----:B------:R1:W2:Y:S01]  /*8fd0*/  @P0 LDG.E R6, desc[UR50][R2.64] ;  /* 0x0000003202060981 */ /* 0x0002a2000c1e1900 */
[----:B------:R-:W-:-:S04]  /*8fe0*/  ISETP.NE.U32.AND P0, PT, RZ, UR4, PT ;  /* 0x00000004ff007c0c */ /* 0x000fc8000bf05070 */
[----:B------:R-:W-:Y:S02]  /*8ff0*/  ISETP.NE.AND.EX P2, PT, RZ, UR5, PT, P0 ;  /* 0x00000005ff007c0c */ /* 0x000fe4000bf45300 */
[----:B------:R-:W-:Y:S02]  /*9000*/  ISETP.NE.U32.AND P0, PT, RZ, UR6, PT ;  /* 0x00000006ff007c0c */ /* 0x000fe4000bf05070 */
[----:B-1----:R-:W-:Y:S02]  /*9010*/  IADD3 R2, P1, R23, UR4, RZ ;  /* 0x0000000417027c10 */ /* 0x002fe4000ff3e0ff */
[----:B------:R-:W-:Y:S02]  /*9020*/  ISETP.NE.AND.EX P0, PT, RZ, UR7, PT, P0 ;  /* 0x00000007ff007c0c */ /* 0x000fe4000bf05300 */
[----:B------:R-:W-:Y:S01]  /*9030*/  IADD3.X R3, R24, UR5, RZ, P1, !PT ;  /* 0x0000000518037c10 */ /* 0x000fe20008ffe4ff */
[----:B------:R-:W-:-:S04]  /*9040*/  ULDC.64 UR4, c[0x0][0x418] ;  /* 0x0001060000047ab9 */ /* 0x000fc80000000a00 */
[----:B------:R-:W-:-:S05]  /*9050*/  @P2 LOP3.LUT R0, R0, 0x8, RZ, 0xfc, !PT ;  /* 0x0000000800002812 */ /* 0x000fca00078efcff */
[----:B------:R1:W-:Y:S01]  /*9060*/  STL [R1+0x8], R0 ;  /* 0x0000080001007387 */ /* 0x0003e20000100800 */
[----:B0-----:R-:W-:-:S04]  /*9070*/  @P0 IADD3 R4, P1, R23, UR6, RZ ;  /* 0x0000000617040c10 */ /* 0x001fc8000ff3e0ff */
[----:B------:R-:W-:Y:S02]  /*9080*/  @P0 IADD3.X R5, R24, UR7, RZ, P1, !PT ;  /* 0x0000000718050c10 */ /* 0x000fe40008ffe4ff */
[----:B-1----:R-:W-:-:S03]  /*9090*/  MOV R0, RZ ;  /* 0x000000ff00007202 */ /* 0x002fc60000000f00 */
[----:B------:R-:W3:Y:S04]  /*90a0*/  @P0 LDG.E R4, desc[UR50][R4.64] ;  /* 0x0000003204040981 */ /* 0x000ee8000c1e1900 */
[----:B------:R-:W4:Y:S01]  /*90b0*/  @P2 LDG.E R0, desc[UR50][R2.64] ;  /* 0x0000003202002981 */ /* 0x000f22000c1e1900 */
[----:B------:R-:W-:-:S03]  /*90c0*/  UISETP.NE.U32.AND UP0, UPT, UR4, URZ, UPT ;  /* 0x0000003f0400728c */ /* 0x000fc6000bf05070 */
[----:B------:R-:W-:Y:S01]  /*90d0*/  ULDC UR4, c[0x0][0x424] ;  /* 0x0001090000047ab9 */ /* 0x000fe20000000800 */
[----:B------:R-:W-:-:S03]  /*90e0*/  UISETP.NE.AND.EX UP0, UPT, UR5, URZ, UPT, UP0 ;  /* 0x0000003f0500728c */ /* 0x000fc6000bf05300 */
[----:B------:R-:W-:Y:S01]  /*90f0*/  ULDC UR5, c[0x0][0x2f0] ;  /* 0x0000bc0000057ab9 */ /* 0x000fe20000000800 */
[----:B------:R-:W-:-:S04]  /*9100*/  USEL UR4, UR4, 0x1, UP0 ;  /* 0x0000000104047887 */ /* 0x000fc80008000000 */
[----:B------:R-:W-:Y:S01]  /*9110*/  UIMAD UR4, UR4, UR5, URZ ;  /* 0x00000005040472a4 */ /* 0x000fe2000f8e023f */
[----:B----4-:R0:W-:Y:S04]  /*9120*/  STL [R1+0x20], R0 ;  /* 0x0000200001007387 */ /* 0x0101e80000100800 */
[----:B--2---:R1:W-:Y:S04]  /*9130*/  STL [R1+0x14], R6 ;  /* 0x0000140601007387 */ /* 0x0043e80000100800 */
[----:B---3--:R1:W-:Y:S01]  /*9140*/  @P0 STL [R1+0x2c], R4 ;  /* 0x00002c0401000387 */ /* 0x0083e20000100800 */
[----:B0-----:R-:W-:Y:S01]  /*9150*/  IMAD.U32 R0, RZ, RZ, UR4 ;  /* 0x00000004ff007e24 */ /* 0x001fe2000f8e00ff */
[----:B------:R-:W-:Y:S06]  /*9160*/  @P0 BRA `(.L_x_249) ;  /* 0x0000000000200947 */ /* 0x000fec0003800000 */
[----:B------:R-:W-:Y:S02]  /*9170*/  ULDC UR4, c[0x0][0x288] ;  /* 0x0000a20000047ab9 */ /* 0x000fe40000000800 */
[----:B-1----:R-:W-:-:S05]  /*9180*/  IMAD.U32 R4, RZ, RZ, UR4 ;  /* 0x00000004ff047e24 */ /* 0x002fca000f8e00ff */
[----:B------:R0:W-:Y:S01]  /*9190*/  STL [R1+0x2c], R4 ;  /* 0x00002c0401007387 */ /* 0x0001e20000100800 */
[----:B------:R-:W-:Y:S05]  /*91a0*/  @!P2 BRA `(.L_x_249) ;  /* 0x000000000010a947 */ /* 0x000fea0003800000 */
[----:B------:R-:W2:Y:S04]  /*91b0*/  LDG.E R5, desc[UR50][R2.64] ;  /* 0x0000003202057981 */ /* 0x000ea8000c1e1900 */
[----:B0-----:R-:W2:Y:S02]  /*91c0*/  LDG.E R4, desc[UR50][R2.64+0x4] ;  /* 0x0000043202047981 */ /* 0x001ea4000c1e1900 */
[----:B--2---:R-:W-:-:S05]  /*91d0*/  IMAD.IADD R2, R4, 0x1, -R5 ;  /* 0x0000000104027824 */ /* 0x004fca00078e0a05 */
[----:B------:R2:W-:Y:S02]  /*91e0*/  STL [R1+0x2c], R2 ;  /* 0x00002c0201007387 */ /* 0x0005e40000100800 */
.L_x_249:
[----:B01----:R-:W-:Y:S01]  /*91f0*/  IMAD.MOV.U32 R4, RZ, RZ, R29 ;  /* 0x000000ffff047224 */ /* 0x003fe200078e001d */
[----:B------:R-:W-:Y:S02]  /*9200*/  ULDC.64 UR4, c[0x0][0xa20] ;  /* 0x0002880000047ab9 */ /* 0x000fe40000000a00 */
[----:B------:R-:W-:Y:S02]  /*9210*/  ISETP.NE.U32.AND P0, PT, RZ, UR4, PT ;  /* 0x00000004ff007c0c */ /* 0x000fe4000bf05070 */
[----:B------:R0:W-:Y:S02]  /*9220*/  STL [R1+0x4], R4 ;  /* 0x0000040401007387 */ /* 0x0001e40000100800 */
[----:B------:R-:W-:-:S13]  /*9230*/  ISETP.NE.AND.EX P0, PT, RZ, UR5, PT, P0 ;  /* 0x00000005ff007c0c */ /* 0x000fda000bf05300 */
[----:B0-----:R-:W-:Y:S05]  /*9240*/  @!P0 BRA `(.L_x_250) ;  /* 0x0000000000108947 */ /* 0x001fea0003800000 */
[----:B--2---:R-:W-:-:S04]  /*9250*/  IADD3 R2, P0, R23, UR4, RZ ;  /* 0x0000000417027c10 */ /* 0x004fc8000ff1e0ff */
[----:B------:R-:W-:-:S05]  /*9260*/  IADD3.X R3, R24, UR5, RZ, P0, !PT ;  /* 0x0000000518037c10 */ /* 0x000fca00087fe4ff */
[----:B------:R0:W5:Y:S01]  /*9270*/  LDG.E R0, desc[UR50][R2.64] ;  /* 0x0000003202007981 */ /* 0x000162000c1e1900 */
[----:B------:R-:W-:Y:S05]  /*9280*/  BRA `(.L_x_251) ;  /* 0x0000000000247947 */ /* 0x000fea0003800000 */
.L_x_250:
[----:B------:R-:W-:Y:S02]  /*9290*/  ULDC.64 UR4, c[0x0][0xa08] ;  /* 0x0002820000047ab9 */ /* 0x000fe40000000a00 */
[----:B------:R-:W-:-:S04]  /*92a0*/  ISETP.NE.U32.AND P0, PT, RZ, UR4, PT ;  /* 0x00000004ff007c0c */ /* 0x000fc8000bf05070 */
[----:B------:R-:W-:-:S13]  /*92b0*/  ISETP.NE.AND.EX P0, PT, RZ, UR5, PT, P0 ;  /* 0x00000005ff007c0c */ /* 0x000fda000bf05300 */
[----:B------:R-:W-:Y:S05]  /*92c0*/  @!P0 BRA `(.L_x_251) ;  /* 0x0000000000148947 */ /* 0x000fea0003800000 */
[----:B--2---:R-:W0:Y:S02]  /*92d0*/  LDC.64 R2, c[0x0][0xa08] ;  /* 0x00028200ff027b82 */ /* 0x004e240000000a00 */
[----:B0-----:R-:W-:-:S05]  /*92e0*/  IMAD.WIDE R2, R4, 0x4, R2 ;  /* 0x0000000404027825 */ /* 0x001fca00078e0202 */
[----:B------:R-:W2:Y:S04]  /*92f0*/  LDG.E R0, desc[UR50][R2.64] ;  /* 0x0000003202007981 */ /* 0x000ea8000c1e1900 */
[----:B------:R-:W2:Y:S02]  /*9300*/  LDG.E R5, desc[UR50][R2.64+0x4] ;  /* 0x0000043202057981 */ /* 0x000ea4000c1e1900 */
[----:B--2---:R-:W-:-:S07]  /*9310*/  IADD3 R0, -R0, R5, RZ ;  /* 0x0000000500007210 */ /* 0x004fce0007ffe1ff */
.L_x_251:
[----:B0-2--5:R-:W-:Y:S01]  /*9320*/  IMAD.IADD R2, R0, 0x1, -R6 ;  /* 0x0000000100027824 */ /* 0x025fe200078e0a06 */
[----:B------:R-:W-:Y:S03]  /*9330*/  BSSY B7, `(.L_x_252) ;  /* 0x00003a3000077945 */ /* 0x000fe60003800000 */
[C---:B------:R-:W-:Y:S01]  /*9340*/  VIADD R0, R2.reuse, 0x7f ;  /* 0x0000007f02007836 */ /* 0x040fe20000000000 */
[----:B------:R0:W-:Y:S01]  /*9350*/  STL [R1+0x10], R2 ;  /* 0x0000100201007387 */ /* 0x0001e20000100800 */
[----:B------:R-:W-:-:S03]  /*9360*/  ISETP.GT.AND P0, PT, R2, RZ, PT ;  /* 0x000000ff0200720c */ /* 0x000fc60003f04270 */
[----:B------:R-:W-:-:S04]  /*9370*/  SHF.R.S32.HI R3, RZ, 0x1f, R0 ;  /* 0x0000001fff037819 */ /* 0x000fc80000011400 */
[----:B------:R-:W-:-:S05]  /*9380*/  LEA.HI R0, R3, R0, RZ, 0x7 ;  /* 0x0000000003007211 */ /* 0x000fca00078f38ff */
[----:B------:R0:W-:Y:S01]  /*9390*/  STL [R1+0x34], R0 ;  /* 0x0000340001007387 */ /* 0x0001e20000100800 */
[----:B------:R-:W-:Y:S05]  /*93a0*/  @P0 BRA `(.L_x_253) ;  /* 0x0000000000440947 */ /* 0x000fea0003800000 */
[----:B0-----:R-:W0:Y:S02]  /*93b0*/  S2R R2, SR_TID.X ;  /* 0x0000000000027919 */ /* 0x001e240000002100 */
[----:B0-----:R-:W-:-:S04]  /*93c0*/  LOP3.LUT R2, R2, 0x7f, RZ, 0xc0, !PT ;  /* 0x0000007f02027812 */ /* 0x001fc800078ec0ff */
[----:B------:R-:W-:-:S13]  /*93d0*/  ISETP.NE.AND P0, PT, R2, RZ, PT ;  /* 0x000000ff0200720c */ /* 0x000fda0003f05270 */
[----:B------:R-:W-:Y:S05]  /*93e0*/  @P0 BRA `(.L_x_254) ;  /* 0x00000038005c0947 */ /* 0x000fea0003800000 */
[----:B------:R-:W0:Y:S01]  /*93f0*/  S2R R5, SR_LANEID ;  /* 0x0000000000057919 */ /* 0x000e220000000000 */
[----:B------:R-:W-:Y:S01]  /*9400*/  VOTEU.ANY UR4, UPT, PT ;  /* 0x0000000000047886 */ /* 0x000fe200038e0100 */
[----:B------:R-:W1:Y:S01]  /*9410*/  LDC.64 R2, c[0x0][0xc60] ;  /* 0x00031800ff027b82 */ /* 0x000e620000000a00 */
[----:B------:R-:W0:Y:S02]  /*9420*/  FLO.U32 R0, UR4 ;  /* 0x0000000400007d00 */ /* 0x000e2400080e0000 */
[----:B0-----:R-:W-:-:S06]  /*9430*/  ISETP.EQ.U32.AND P0, PT, R0, R5, PT ;  /* 0x000000050000720c */ /* 0x001fcc0003f02070 */
[----:B------:R-:W1:Y:S07]  /*9440*/  POPC R5, UR4 ;  /* 0x0000000400057d09 */ /* 0x000e6e0008000000 */
[----:B-1----:R-:W2:Y:S01]  /*9450*/  @P0 ATOMG.E.ADD.STRONG.GPU PT, R3, desc[UR50][R2.64], R5 ;  /* 0x00000005020309a8 */ /* 0x002ea200081ee1f2 */
[----:B------:R-:W0:Y:S02]  /*9460*/  S2R R4, SR_LTMASK ;  /* 0x0000000000047919 */ /* 0x000e240000003900 */
[----:B0-----:R-:W-:-:S04]  /*9470*/  LOP3.LUT R4, R4, UR4, RZ, 0xc0, !PT ;  /* 0x0000000404047c12 */ /* 0x001fc8000f8ec0ff */
[----:B------:R-:W0:Y:S01]  /*9480*/  POPC R7, R4 ;  /* 0x0000000400077309 */ /* 0x000e220000000000 */
[----:B--2---:R-:W0:Y:S02]  /*9490*/  SHFL.IDX PT, R0, R3, R0, 0x1f ;  /* 0x00001f0003007589 */ /* 0x004e2400000e0000 */
[----:B0-----:R-:W-:Y:S01]  /*94a0*/  IADD3 R16, R0, UR38, R7 ;  /* 0x0000002600107c10 */ /* 0x001fe2000fffe007 */
[----:B------:R-:W-:Y:S06]  /*94b0*/  BRA `(.L_x_254) ;  /* 0x0000003800287947 */ /* 0x000fec0003800000 */
.L_x_253:
[----:B0-----:R-:W-:Y:S01]  /*94c0*/  VIADD R0, R22, 0xe400 ;  /* 0x0000e40016007836 */ /* 0x001fe20000000000 */
[----:B------:R-:W-:Y:S04]  /*94d0*/  BSSY B6, `(.L_x_255) ;  /* 0x0000013000067945 */ /* 0x000fe80003800000 */
[----:B------:R-:W-:-:S13]  /*94e0*/  LOP3.LUT P0, RZ, R0, 0x3ff, RZ, 0xc0, !PT ;  /* 0x000003ff00ff7812 */ /* 0x000fda000780c0ff */
[----:B------:R-:W-:Y:S05]  /*94f0*/  @!P0 BRA `(.L_x_256) ;  /* 0x0000000000408947 */ /* 0x000fea0003800000 */
[----:B------:R-:W-:Y:S01]  /*9500*/  MOV R2, 0x0 ;  /* 0x0000000000027802 */ /* 0x000fe20000000f00 */
[----:B------:R-:W-:Y:S01]  /*9510*/  ULDC.64 UR6, c[0x4][0x88] ;  /* 0x0100220000067ab9 */ /* 0x000fe20000000a00 */
[----:B------:R-:W-:Y:S01]  /*9520*/  ULDC.64 UR8, c[0x4][0x90] ;  /* 0x0100240000087ab9 */ /* 0x000fe20000000a00 */
[----:B------:R-:W-:Y:S01]  /*9530*/  ULDC.64 UR4, c[0x4][0x8] ;  /* 0x0100020000047ab9 */ /* 0x000fe20000000a00 */
[----:B------:R-:W-:Y:S01]  /*9540*/  IMAD.U32 R4, RZ, RZ, UR6 ;  /* 0x00000006ff047e24 */ /* 0x000fe2000f8e00ff */
[----:B------:R-:W-:Y:S01]  /*9550*/  MOV R5, UR7 ;  /* 0x0000000700057c02 */ /* 0x000fe20008000f00 */
[----:B------:R-:W0:Y:S01]  /*9560*/  LDC.64 R2, c[0x4][R2] ;  /* 0x0100000002027b82 */ /* 0x000e220000000a00 */
        /* <DEDUP_REMOVED lines=8> */
[----:B0-----:R-:W-:Y:S05]  /*95f0*/  CALL.ABS.NOINC R2 ;  /* 0x0000000002007343 */ /* 0x001fea0003c00000 */
.L_x_256:
[----:B------:R-:W-:Y:S05]  /*9600*/  BSYNC B6 ;  /* 0x0000000000067941 */ /* 0x000fea0003800000 */
.L_x_255:
[----:B------:R-:W-:Y:S01]  /*9610*/  VIADD R0, R22, 0x400 ;  /* 0x0000040016007836 */ /* 0x000fe20000000000 */
[----:B------:R-:W-:Y:S04]  /*9620*/  BSSY B6, `(.L_x_257) ;  /* 0x0000022000067945 */ /* 0x000fe80003800000 */
[----:B------:R-:W-:-:S13]  /*9630*/  LOP3.LUT P0, RZ, R0, 0x3ff, RZ, 0xc0, !PT ;  /* 0x000003ff00ff7812 */ /* 0x000fda000780c0ff */
[----:B------:R-:W-:Y:S05]  /*9640*/  @!P0 BRA `(.L_x_258) ;  /* 0x00000000007c8947 */ /* 0x000fea0003800000 */
[----:B------:R-:W-:Y:S01]  /*9650*/  MOV R26, 0x0 ;  /* 0x00000000001a7802 */ /* 0x000fe20000000f00 */
[----:B------:R-:W-:Y:S01]  /*9660*/  ULDC.64 UR6, c[0x4][0x88] ;  /* 0x0100220000067ab9 */ /* 0x000fe20000000a00 */
[----:B------:R-:W-:Y:S01]  /*9670*/  ULDC.64 UR8, c[0x4][0x90] ;  /* 0x0100240000087ab9 */ /* 0x000fe20000000a00 */
[----:B------:R-:W-:Y:S01]  /*9680*/  ULDC.64 UR4, c[0x4][0x10] ;  /* 0x0100040000047ab9 */ /* 0x000fe20000000a00 */
[----:B------:R0:W1:Y:S01]  /*9690*/  LDC.64 R2, c[0x4][R26] ;  /* 0x010000001a027b82 */ /* 0x0000620000000a00 */
        /* <DEDUP_REMOVED lines=11> */
.L_x_259:
        /* <DEDUP_REMOVED lines=15> */
.L_x_258:
[----:B------:R-:W-:Y:S05]  /*9840*/  BSYNC B6 ;  /* 0x0000000000067941 */ /* 0x000fea0003800000 */
.L_x_257:
[----:B------:R0:W2:Y:S01]  /*9850*/  LDL R21, [R1+0x4] ;  /* 0x0000040001157983 */ /* 0x0000a20000100800 */
[----:B------:R-:W-:Y:S01]  /*9860*/  ULDC.64 UR4, c[0x0][0x9f8] ;  /* 0x00027e0000047ab9 */ /* 0x000fe20000000a00 */
[----:B------:R-:W1:Y:S01]  /*9870*/  LDC R7, c[0x0][0x430] ;  /* 0x00010c00ff077b82 */ /* 0x000e620000000800 */
[----:B------:R-:W-:Y:S01]  /*9880*/  ISETP.NE.U32.AND P0, PT, RZ, UR4, PT ;  /* 0x00000004ff007c0c */ /* 0x000fe2000bf05070 */
[----:B------:R-:W3:Y:S03]  /*9890*/  LDL R26, [R1+0x34] ;  /* 0x00003400011a7983 */ /* 0x000ee60000100800 */
[----:B------:R-:W-:Y:S01]  /*98a0*/  ISETP.NE.AND.EX P0, PT, RZ, UR5, PT, P0 ;  /* 0x00000005ff007c0c */ /* 0x000fe2000bf05300 */
[----:B------:R-:W4:Y:S04]  /*98b0*/  LDL R9, [R1+0x10] ;  /* 0x0000100001097983 */ /* 0x000f280000100800 */
[----:B------:R-:W4:Y:S01]  /*98c0*/  LDL R4, [R1+0x14] ;  /* 0x0000140001047983 */ /* 0x000f220000100800 */
[----:B------:R-:W0:Y:S07]  /*98d0*/  S2R R5, SR_TID.X ;  /* 0x0000000000057919 */ /* 0x000e2e0000002100 */
[----:B------:R-:W-:Y:S01]  /*98e0*/  @P0 IADD3 R2, P1, R23, UR4, RZ ;  /* 0x0000000417020c10 */ /* 0x000fe2000ff3e0ff */
[----:B------:R-:W3:Y:S03]  /*98f0*/  S2R R0, SR_TID.X ;  /* 0x0000000000007919 */ /* 0x000ee60000002100 */
[----:B------:R-:W-:Y:S01]  /*9900*/  @P0 IADD3.X R3, R24, UR5, RZ, P1, !PT ;  /* 0x0000000518030c10 */ /* 0x000fe20008ffe4ff */
[----:B------:R-:W4:Y:S04]  /*9910*/  LDL.LU R20, [R1+0x8] ;  /* 0x0000080001147983 */ /* 0x000f280000300800 */
[----:B--2---:R-:W2:Y:S01]  /*9920*/  @P0 LDG.E R21, desc[UR50][R2.64] ;  /* 0x0000003202150981 */ /* 0x004ea2000c1e1900 */
[----:B-1----:R-:W-:Y:S01]  /*9930*/  ISETP.NE.AND P2, PT, R7, 0x1, PT ;  /* 0x000000010700780c */ /* 0x002fe20003f45270 */
[----:B0-----:R-:W-:Y:S01]  /*9940*/  IMAD.SHL.U32 R5, R5, 0x10, RZ ;  /* 0x0000001005057824 */ /* 0x001fe200078e00ff */
[----:B---3--:R-:W-:-:S02]  /*9950*/  LEA.HI.SX32 R26, R26, 0xffffffff, 0x19 ;  /* 0xffffffff1a1a7811 */ /* 0x008fc400078fcaff */
[----:B------:R-:W-:Y:S02]  /*9960*/  LOP3.LUT R0, R0, 0x7f, RZ, 0xc0, !PT ;  /* 0x0000007f00007812 */ /* 0x000fe400078ec0ff */
[----:B------:R-:W-:Y:S01]  /*9970*/  LOP3.LUT R5, R5, 0x70, RZ, 0xc0, !PT ;  /* 0x0000007005057812 */ /* 0x000fe200078ec0ff */
[----:B------:R-:W-:Y:S01]  /*9980*/  IMAD.SHL.U32 R8, R26, 0x80, RZ ;  /* 0x000000801a087824 */ /* 0x000fe200078e00ff */
[----:B------:R-:W-:-:S04]  /*9990*/  SHF.R.U32.HI R0, RZ, 0x3, R0 ;  /* 0x00000003ff007819 */ /* 0x000fc80000011600 */
[----:B------:R-:W-:Y:S01]  /*99a0*/  LOP3.LUT R5, R8, R0, R5, 0xfe, !PT ;  /* 0x0000000008057212 */ /* 0x000fe200078efe05 */
[----:B------:R-:W0:Y:S08]  /*99b0*/  @P2 LDC R6, c[0x0][0x434] ;  /* 0x00010d00ff062b82 */ /* 0x000e300000000800 */
[----:B------:R-:W1:Y:S01]  /*99c0*/  @P2 LDC R0, c[0x0][0x438] ;  /* 0x00010e00ff002b82 */ /* 0x000e620000000800 */
[----:B--2---:R-:W-:Y:S01]  /*99d0*/  @P0 STL [R1+0x4], R21 ;  /* 0x0000041501000387 */ /* 0x004fe20000100800 */
[C---:B----4-:R-:W-:Y:S01]  /*99e0*/  ISETP.GE.AND P0, PT, R5.reuse, R9, PT ;  /* 0x000000090500720c */ /* 0x050fe20003f06270 */
[----:B------:R-:W-:-:S04]  /*99f0*/  IMAD.IADD R5, R5, 0x1, R4 ;  /* 0x0000000105057824 */ /* 0x000fc800078e0204 */
[----:B0-----:R-:W-:-:S08]  /*9a00*/  @P2 IMAD.HI.U32 R6, R5, R6, RZ ;  /* 0x0000000605062227 */ /* 0x001fd000078e00ff */
[----:B------:R-:W0:Y:S01]  /*9a10*/  @!P0 LDC.64 R2, c[0x0][0x428] ;  /* 0x00010a00ff028b82 */ /* 0x000e220000000a00 */
[----:B------:R-:W-:Y:S02]  /*9a20*/  MOV R4, R5 ;  /* 0x0000000500047202 */ /* 0x000fe40000000f00 */
[----:B-1----:R-:W-:Y:S02]  /*9a30*/  @P2 SHF.R.U32.HI R4, RZ, R0, R6 ;  /* 0x00000000ff042219 */ /* 0x002fe40000011606 */
[----:B------:R-:W-:-:S03]  /*9a40*/  SHF.R.S32.HI R6, RZ, 0x1f, R21 ;  /* 0x0000001fff067819 */ /* 0x000fc60000011415 */
[--C-:B------:R-:W-:Y:S02]  /*9a50*/  IMAD.MOV R0, RZ, RZ, -R4.reuse ;  /* 0x000000ffff007224 */ /* 0x100fe400078e0a04 */
[----:B------:R0:W-:Y:S02]  /*9a60*/  STL [R1+0x18], R6 ;  /* 0x0000180601007387 */ /* 0x0001e40000100800 */
[----:B------:R-:W-:Y:S01]  /*9a70*/  IMAD R0, R7, R0, R5 ;  /* 0x0000000007007224 */ /* 0x000fe200078e0205 */
[--C-:B------:R-:W-:Y:S01]  /*9a80*/  @!P0 SHF.R.S32.HI R5, RZ, 0x1f, R4.reuse ;  /* 0x0000001fff058819 */ /* 0x100fe20000011404 */
[-C--:B0-----:R-:W-:Y:S02]  /*9a90*/  @!P0 IMAD R6, R6, R2.reuse, RZ ;  /* 0x0000000206068224 */ /* 0x081fe400078e02ff */
[----:B------:R-:W-:-:S04]  /*9aa0*/  @!P0 IMAD.WIDE.U32 R4, R21, R2, R4 ;  /* 0x0000000215048225 */ /* 0x000fc800078e0004 */
[----:B------:R-:W-:Y:S02]  /*9ab0*/  @!P0 IMAD R7, R21, R3, R6 ;  /* 0x0000000315078224 */ /* 0x000fe400078e0206 */
[----:B------:R-:W0:Y:S02]  /*9ac0*/  @!P0 LDC.64 R2, c[0x0][0x418] ;  /* 0x00010600ff028b82 */ /* 0x000e240000000a00 */
[----:B------:R-:W-:Y:S01]  /*9ad0*/  @!P0 IMAD.IADD R7, R5, 0x1, R7 ;  /* 0x0000000105078824 */ /* 0x000fe200078e0207 */
[----:B0-----:R-:W-:Y:S01]  /*9ae0*/  @!P0 LEA R6, P1, R4, R2, 0x2 ;  /* 0x0000000204068211 */ /* 0x001fe200078210ff */
[----:B------:R-:W-:-:S03]  /*9af0*/  IMAD.MOV.U32 R2, RZ, RZ, RZ ;  /* 0x000000ffff027224 */ /* 0x000fc600078e00ff */
[----:B------:R-:W-:-:S05]  /*9b00*/  @!P0 LEA.HI.X R7, R4, R3, R7, 0x2, P1 ;  /* 0x0000000304078211 */ /* 0x000fca00008f1407 */
[----:B------:R0:W5:Y:S01]  /*9b10*/  @!P0 LDG.E R2, desc[UR50][R6.64] ;  /* 0x0000003206028981 */ /* 0x000162000c1e1900 */
[----:B------:R-:W-:Y:S01]  /*9b20*/  LOP3.LUT R20, R20, 0xfffffffb, RZ, 0xc0, !PT ;  /* 0xfffffffb14147812 */ /* 0x000fe200078ec0ff */
[----:B------:R-:W-:-:S03]  /*9b30*/  IMAD.U32 R9, RZ, RZ, UR36 ;  /* 0x00000024ff097e24 */ /* 0x000fc6000f8e00ff */
[----:B------:R-:W-:Y:S02]  /*9b40*/  @P2 LOP3.LUT R20, R20, 0x4, RZ, 0xfc, !PT ;  /* 0x0000000414142812 */ /* 0x000fe400078efcff */
[----:B------:R-:W-:Y:S02]  /*9b50*/  ISETP.NE.AND P2, PT, R9, 0x3, PT ;  /* 0x000000030900780c */ /* 0x000fe40003f45270 */
[----:B------:R-:W-:-:S11]  /*9b60*/  LOP3.LUT R20, R20, 0xfffffffd, RZ, 0xc0, !PT ;  /* 0xfffffffd14147812 */ /* 0x000fd600078ec0ff */
[----:B------:R-:W-:-:S05]  /*9b70*/  @P2 LOP3.LUT R20, R20, 0x2, RZ, 0xfc, !PT ;  /* 0x0000000214142812 */ /* 0x000fca00078efcff */
[----:B------:R0:W-:Y:S01]  /*9b80*/  STL [R1+0x8], R20 ;  /* 0x0000081401007387 */ /* 0x0001e20000100800 */
[----:B------:R-:W-:-:S03]  /*9b90*/  UMOV UR4, 0xffffffff ;  /* 0xffffffff00047882 */ /* 0x000fc60000000000 */
[----:B------:R-:W-:Y:S05]  /*9ba0*/  BRA.DIV UR4, `(.L_x_260) ;  /* 0x00000042044c7947 */ /* 0x000fea000b800000 */
.L_x_326:
[----:B------:R-:W-:-:S05]  /*9bb0*/  SHF.R.S32.HI R9, RZ, 0x1f, R18 ;  /* 0x0000001fff097819 */ /* 0x000fca0000011412 */
[----:B------:R1:W-:Y:S01]  /*9bc0*/  STL [R1], R9 ;  /* 0x0000000901007387 */ /* 0x0003e20000100800 */
[----:B------:R-:W-:Y:S05]  /*9bd0*/  @!P2 BRA `(.L_x_261) ;  /* 0x000000000004a947 */ /* 0x000fea0003800000 */
[----:B------:R-:W-:Y:S01]  /*9be0*/  BPT.TRAP 0x1 ;  /* 0x000000040000795c */ /* 0x000fe20000300000 */
.L_x_261:
[----:B0-----:R-:W-:Y:S01]  /*9bf0*/  SHF.R.S32.HI R6, RZ, 0x1f, R0 ;  /* 0x0000001fff067819 */ /* 0x001fe20000011400 */
[----:B------:R-:W-:Y:S01]  /*9c00*/  ULDC.64 UR4, c[0x0][0x328] ;  /* 0x0000ca0000047ab9 */ /* 0x000fe20000000a00 */
[----:B-----5:R-:W-:Y:S01]  /*9c10*/  SHF.R.S32.HI R7, RZ, 0x1f, R2 ;  /* 0x0000001fff077819 */ /* 0x020fe20000011402 */
[----:B------:R-:W-:Y:S01]  /*9c20*/  IMAD.WIDE.U32 R4, R0, UR4, RZ ;  /* 0x0000000400047c25 */ /* 0x000fe2000f8e00ff */
[----:B------:R-:W-:Y:S03]  /*9c30*/  BSSY B0, `(.L_x_262) ;  /* 0x0000015000007945 */ /* 0x000fe60003800000 */
[----:B------:R-:W-:-:S04]  /*9c40*/  IMAD R3, R6, UR4, RZ ;  /* 0x0000000406037c24 */ /* 0x000fc8000f8e02ff */
        /* <DEDUP_REMOVED lines=14> */
[----:B------:R-:W-:Y:S01]  /*9d30*/  LEA.HI.X R24, R4, UR5, R3, 0x1, P0 ;  /* 0x0000000504187c11 */ /* 0x000fe200080f0c03 */
[----:B------:R-:W-:Y:S01]  /*9d40*/  IMAD R3, R25, 0x8, R22 ;  /* 0x0000000819037824 */ /* 0x000fe200078e0216 */
[----:B------:R-:W-:-:S04]  /*9d50*/  SHF.L.U32 R4, R27, 0x1f, RZ ;  /* 0x0000001f1b047819 */ /* 0x000fc800000006ff */
[----:B------:R-:W0:Y:S02]  /*9d60*/  SYNCS.PHASECHK.TRANS64.TRYWAIT P0, [R3+URZ+0x16840], R4 ;  /* 0x01684004030075a7 */ /* 0x000e24000800017f */
[----:B0-----:R-:W-:Y:S05]  /*9d70*/  @!P0 BRA `(.L_x_263) ;  /* 0x00000040000c8947 */ /* 0x001fea0003800000 */
.L_x_327:
[----:B------:R-:W-:Y:S05]  /*9d80*/  BSYNC B0 ;  /* 0x0000000000007941 */ /* 0x000fea0003800000 */
.L_x_262:
[----:B------:R-:W2:Y:S01]  /*9d90*/  LDL R12, [R1] ;  /* 0x00000000010c7983 */ /* 0x000ea20000100800 */
[----:B------:R-:W-:-:S03]  /*9da0*/  ULDC.64 UR4, c[0x0][0x300] ;  /* 0x0000c00000047ab9 */ /* 0x000fc60000000a00 */
[----:B------:R-:W3:Y:S04]  /*9db0*/  LDL R11, [R1+0x10] ;  /* 0x00001000010b7983 */ /* 0x000ee80000100800 */
[----:B-1----:R-:W4:Y:S01]  /*9dc0*/  LDL.LU R9, [R1+0x8] ;  /* 0x0000080001097983 */ /* 0x002f220000300800 */
[----:B------:R-:W-:Y:S02]  /*9dd0*/  IMAD R6, R6, UR4, RZ ;  /* 0x0000000406067c24 */ /* 0x000fe4000f8e02ff */
[C---:B0-----:R-:W-:Y:S01]  /*9de0*/  IMAD.WIDE.U32 R4, R0.reuse, UR4, RZ ;  /* 0x0000000400047c25 */ /* 0x041fe2000f8e00ff */
[----:B------:R-:W0:Y:S03]  /*9df0*/  S2R R10, SR_TID.X ;  /* 0x00000000000a7919 */ /* 0x000e260000002100 */
[----:B------:R-:W-:Y:S01]  /*9e00*/  IMAD R6, R0, UR5, R6 ;  /* 0x0000000500067c24 */ /* 0x000fe2000f8e0206 */
[----:B------:R-:W-:-:S02]  /*9e10*/  ULDC.64 UR4, c[0x0][0x310] ;  /* 0x0000c40000047ab9 */ /* 0x000fc40000000a00 */
[----:B------:R-:W-:Y:S02]  /*9e20*/  IMAD R7, R7, UR4, RZ ;  /* 0x0000000407077c24 */ /* 0x000fe4000f8e02ff */
[----:B------:R-:W-:Y:S02]  /*9e30*/  IMAD.IADD R5, R5, 0x1, R6 ;  /* 0x0000000105057824 */ /* 0x000fe400078e0206 */
[C---:B------:R-:W-:Y:S02]  /*9e40*/  IMAD R7, R2.reuse, UR5, R7 ;  /* 0x0000000502077c24 */ /* 0x040fe4000f8e0207 */
[----:B------:R-:W-:Y:S01]  /*9e50*/  IMAD.WIDE.U32 R4, R2, UR4, R4 ;  /* 0x0000000402047c25 */ /* 0x000fe2000f8e0004 */
[----:B------:R-:W-:-:S04]  /*9e60*/  ULDC.64 UR4, c[0x0][0x308] ;  /* 0x0000c20000047ab9 */ /* 0x000fc80000000a00 */
[----:B------:R-:W-:-:S03]  /*9e70*/  IADD3 R5, R5, R7, RZ ;  /* 0x0000000705057210 */ /* 0x000fc60007ffe0ff */
[----:B------:R-:W-:Y:S01]  /*9e80*/  IMAD.WIDE.U32 R4, R18, UR4, R4 ;  /* 0x0000000412047c25 */ /* 0x000fe2000f8e0004 */
[----:B0-----:R-:W-:-:S04]  /*9e90*/  LOP3.LUT R10, R10, 0x7f, RZ, 0xc0, !PT ;  /* 0x0000007f0a0a7812 */ /* 0x001fc800078ec0ff */
[----:B------:R-:W-:Y:S01]  /*9ea0*/  SHF.R.U32.HI R10, RZ, 0x3, R10 ;  /* 0x00000003ff0a7819 */ /* 0x000fe2000001160a */
[----:B--2---:R-:W-:Y:S02]  /*9eb0*/  IMAD R0, R12, UR4, RZ ;  /* 0x000000040c007c24 */ /* 0x004fe4000f8e02ff */
[----:B------:R-:W0:Y:S02]  /*9ec0*/  S2R R12, SR_TID.X ;  /* 0x00000000000c7919 */ /* 0x000e240000002100 */
[----:B------:R-:W-:Y:S01]  /*9ed0*/  IMAD R0, R18, UR5, R0 ;  /* 0x0000000512007c24 */ /* 0x000fe2000f8e0200 */
[----:B------:R-:W-:-:S03]  /*9ee0*/  ULDC.64 UR4, c[0x0][0x2e8] ;  /* 0x0000ba0000047ab9 */ /* 0x000fc60000000a00 */
[----:B------:R-:W-:Y:S01]  /*9ef0*/  IMAD.IADD R2, R5, 0x1, R0 ;  /* 0x0000000105027824 */ /* 0x000fe200078e0200 */
[----:B------:R-:W-:Y:S01]  /*9f00*/  LEA R0, P0, R4, UR4, 0x1 ;  /* 0x0000000404007c11 */ /* 0x000fe2000f8008ff */
[----:B------:R-:W-:Y:S01]  /*9f10*/  ULDC UR4, c[0x0][0x2f4] ;  /* 0x0000bd0000047ab9 */ /* 0x000fe20000000800 */
[----:B----4-:R-:W-:Y:S02]  /*9f20*/  LOP3.LUT R9, R9, 0xfffffffe, RZ, 0xc0, !PT ;  /* 0xfffffffe09097812 */ /* 0x010fe400078ec0ff */
[----:B------:R-:W-:Y:S01]  /*9f30*/  ISETP.GE.AND P2, PT, R28, UR4, PT ;  /* 0x000000041c007c0c */ /* 0x000fe2000bf46270 */
[----:B------:R-:W-:Y:S01]  /*9f40*/  UMOV UR4, 0xffffffff ;  /* 0xffffffff00047882 */ /* 0x000fe20000000000 */
[----:B------:R-:W-:Y:S02]  /*9f50*/  LEA.HI.X R2, R4, UR5, R2, 0x1, P0 ;  /* 0x0000000504027c11 */ /* 0x000fe400080f0c02 */
[----:B---3--:R-:W-:-:S04]  /*9f60*/  IADD3 R4, -R10, R11, -R8 ;  /* 0x0000000b0a047210 */ /* 0x008fc80007ffe908 */
[----:B------:R-:W-:-:S05]  /*9f70*/  ISETP.GE.AND P0, PT, R4, 0x1, PT ;  /* 0x000000010400780c */ /* 0x000fca0003f06270 */
[----:B------:R-:W-:-:S05]  /*9f80*/  @P2 LOP3.LUT R9, R9, 0x1, RZ, 0xfc, !PT ;  /* 0x0000000109092812 */ /* 0x000fca00078efcff */
[----:B------:R1:W-:Y:S01]  /*9f90*/  STL [R1+0x8], R9 ;  /* 0x0000080901007387 */ /* 0x0003e20000100800 */
[C---:B0-----:R-:W-:Y:S02]  /*9fa0*/  IMAD.SHL.U32 R10, R12.reuse, 0x8, RZ ;  /* 0x000000080c0a7824 */ /* 0x041fe400078e00ff */
[----:B------:R-:W-:-:S03]  /*9fb0*/  IMAD.SHL.U32 R11, R12, 0x8, RZ ;  /* 0x000000080c0b7824 */ /* 0x000fc600078e00ff */
[----:B------:R-:W-:-:S04]  /*9fc0*/  LOP3.LUT R10, R10, 0x1f8, RZ, 0xc0, !PT ;  /* 0x000001f80a0a7812 */ /* 0x000fc800078ec0ff */
[----:B------:R-:W-:-:S04]  /*9fd0*/  LOP3.LUT R10, R10, 0x38, R12, 0x78, !PT ;  /* 0x000000380a0a7812 */ /* 0x000fc800078e780c */
[----:B------:R-:W-:-:S05]  /*9fe0*/  LOP3.LUT R10, R10, 0x200, R11, 0xf8, !PT ;  /* 0x000002000a0a7812 */ /* 0x000fca00078ef80b */
[----:B------:R-:W-:Y:S01]  /*9ff0*/  IMAD R5, R25, 0x2000, R10 ;  /* 0x0000200019057824 */ /* 0x000fe200078e020a */
[----:B-1----:R-:W-:Y:S06]  /*a000*/  BRA.DIV UR4, `(.L_x_264) ;  /* 0x0000003e047c7947 */ /* 0x002fec000b800000 */
[----:B------:R-:W0:Y:S01]  /*a010*/  SHFL.IDX PT, R7, R0, RZ, 0x181f ;  /* 0x00181fff00077589 */ /* 0x000e2200000e0000 */
[----:B------:R-:W-:-:S03]  /*a020*/  @P0 IMAD R8, R5, 0x2, R22 ;  /* 0x0000000205080824 */ /* 0x000fc600078e0216 */
[----:B------:R-:W1:Y:S01]  /*a030*/  SHFL.IDX PT, R6, R2, RZ, 0x181f ;  /* 0x00181fff02067589 */ /* 0x000e6200000e0000 */
[----:B0-----:R-:W-:-:S04]  /*a040*/  @P0 LEA R7, P1, R28, R7, 0x1 ;  /* 0x000000071c070211 */ /* 0x001fc800078208ff */
[----:B-1----:R-:W-:Y:S02]  /*a050*/  @P0 IADD3.X R6, RZ, R6, RZ, P1, !PT ;  /* 0x00000006ff060210 */ /* 0x002fe40000ffe4ff */
[----:B------:R-:W-:Y:S02]  /*a060*/  ISETP.GE.AND P1, PT, R4, 0x11, PT ;  /* 0x000000110400780c */ /* 0x000fe40003f26270 */
[----:B------:R-:W-:-:S04]  /*a070*/  @P0 LOP3.LUT R7, R7, R6, RZ, 0x3c, !PT ;  /* 0x0000000607070212 */ /* 0x000fc800078e3cff */
[----:B------:R-:W-:-:S04]  /*a080*/  @P0 LOP3.LUT R6, R7, R6, RZ, 0x3c, !PT ;  /* 0x0000000607060212 */ /* 0x000fc800078e3cff */
[----:B------:R-:W-:-:S05]  /*a090*/  @P0 LOP3.LUT R7, R7, R6, RZ, 0x3c, !PT ;  /* 0x0000000607070212 */ /* 0x000fca00078e3cff */
[----:B------:R-:W-:Y:S01]  /*a0a0*/  @!PT LDS RZ, [RZ] ;  /* 0x00000000fffff984 */ /* 0x000fe20000000800 */
[----:B------:R0:W-:Y:S04]  /*a0b0*/  @P0 LDGSTS.E.BYPASS.LTC128B.128 [R8+0xe400], desc[UR50][R6.64], !P2 ;  /* 0x0e40000006080fae */ /* 0x0001e8000d101d72 */
[----:B0-----:R-:W0:Y:S01]  /*a0c0*/  SHFL.IDX PT, R7, R0, 0x1, 0x181f ;  /* 0x00381f0000077f89 */ /* 0x001e2200000e0000 */
[----:B------:R-:W-:-:S03]  /*a0d0*/  @P1 IMAD R8, R5, 0x2, R22 ;  /* 0x0000000205081824 */ /* 0x000fc600078e0216 */
        /* <DEDUP_REMOVED lines=9> */
[----:B------:R-:W-:Y:S01]  /*a170*/  @P1 LEA R8, R5, R22, 0x1 ;  /* 0x0000001605081211 */ /* 0x000fe200078e08ff */
        /* <DEDUP_REMOVED lines=9> */
[----:B------:R-:W-:Y:S01]  /*a210*/  @P1 IMAD R8, R5, 0x2, R22 ;  /* 0x0000000205081824 */ /* 0x000fe200078e0216 */
        /* <DEDUP_REMOVED lines=29> */
[----:B------:R-:W-:Y:S01]  /*a3f0*/  @P1 IMAD R8, R5, 0x2, R22 ;  /* 0x0000000205081824 */ /* 0x000fe200078e0216 */
[----:B------:R-:W1:Y:S04]  /*a400*/  SHFL.IDX PT, R6, R2, 0x6, 0x181f ;  /* 0x00d81f0002067f89 */ /* 0x000e6800000e0000 */
[----:B------:R-:W2:Y:S04]  /*a410*/  SHFL.IDX PT, R2, R2, 0x7, 0x181f ;  /* 0x00f81f0002027f89 */ /* 0x000ea800000e0000 */
[----:B------:R-:W3:Y:S01]  /*a420*/  SHFL.IDX PT, R0, R0, 0x7, 0x181f ;  /* 0x00f81f0000007f89 */ /* 0x000ee200000e0000 */
[----:B0-----:R-:W-:-:S05]  /*a430*/  @P1 LEA R7, P0, R28, R7, 0x1 ;  /* 0x000000071c071211 */ /* 0x001fca00078008ff */
[----:B-1----:R-:W-:-:S05]  /*a440*/  @P1 IMAD.X R6, RZ, RZ, R6, P0 ;  /* 0x000000ffff061224 */ /* 0x002fca00000e0606 */
[----:B------:R-:W-:-:S04]  /*a450*/  @P1 LOP3.LUT R7, R7, R6, RZ, 0x3c, !PT ;  /* 0x0000000607071212 */ /* 0x000fc800078e3cff */
[----:B------:R-:W-:-:S04]  /*a460*/  @P1 LOP3.LUT R6, R7, R6, RZ, 0x3c, !PT ;  /* 0x0000000607061212 */ /* 0x000fc800078e3cff */
[----:B------:R-:W-:-:S05]  /*a470*/  @P1 LOP3.LUT R7, R7, R6, RZ, 0x3c, !PT ;  /* 0x0000000607071212 */ /* 0x000fca00078e3cff */
[----:B--23--:R0:W-:Y:S02]  /*a480*/  @P1 LDGSTS.E.BYPASS.LTC128B.128 [R8+0x11400], desc[UR50][R6.64], !P2 ;  /* 0x1140000006081fae */ /* 0x00c1e4000d101d72 */
.L_x_345:
[----:B------:R-:W-:-:S13]  /*a490*/  ISETP.GE.AND P0, PT, R4, 0x71, PT ;  /* 0x000000710400780c */ /* 0x000fda0003f06270 */
[----:B0-----:R-:W-:Y:S02]  /*a4a0*/  @P0 LEA R6, P1, R28, R0, 0x1 ;  /* 0x000000001c060211 */ /* 0x001fe400078208ff */
[----:B------:R-:W-:-:S03]  /*a4b0*/  @P0 LEA R5, R5, R22, 0x1 ;  /* 0x0000001605050211 */ /* 0x000fc600078e08ff */
[----:B------:R-:W-:-:S05]  /*a4c0*/  @P0 IMAD.X R7, RZ, RZ, R2, P1 ;  /* 0x000000ffff070224 */ /* 0x000fca00008e0602 */
[----:B------:R-:W-:Y:S01]  /*a4d0*/  @!PT LDS RZ, [RZ] ;  /* 0x00000000fffff984 */ /* 0x000fe20000000800 */
[----:B------:R-:W-:Y:S01]  /*a4e0*/  @!PT LDS RZ, [RZ] ;  /* 0x00000000fffff984 */ /* 0x000fe20000000800 */
[----:B------:R-:W-:Y:S01]  /*a4f0*/  @!PT LDS RZ, [RZ] ;  /* 0x00000000fffff984 */ /* 0x000fe20000000800 */
[----:B------:R0:W-:Y:S01]  /*a500*/  @P0 LDGSTS.E.BYPASS.LTC128B.128 [R5+0x11c00], desc[UR50][R6.64], !P2 ;  /* 0x11c0000006050fae */ /* 0x0001e2000d101d72 */
[----:B------:R-:W-:Y:S01]  /*a510*/  PLOP3.LUT P0, PT, PT, PT, PT, 0x80, 0x0 ;  /* 0x000000000000781c */ /* 0x000fe20003f0f070 */
[----:B------:R-:W-:-:S12]  /*a520*/  NOP ;  /* 0x0000000000007918 */ /* 0x000fd80000000000 */
.L_x_265:
        /* <DEDUP_REMOVED lines=11> */
.L_x_266:
[----:B------:R1:W5:Y:S01]  /*a5e0*/  LDL R0, [R1+0x8] ;  /* 0x0000080001007983 */ /* 0x0003620000100800 */
[----:B------:R1:W-:Y:S03]  /*a5f0*/  SYNCS.ARRIVE.TRANS64.A1T0 RZ, [R3+URZ+0x16830], RZ ;  /* 0x016830ff03ff79a7 */ /* 0x0003e6000810003f */
[----:B0-----:R1:W5:Y:S04]  /*a600*/  LDL.LU R5, [R1+0x20] ;  /* 0x0000200001057983 */ /* 0x0013680000300800 */
[----:B------:R1:W5:Y:S02]  /*a610*/  LDL.LU R4, [R1+0x28] ;  /* 0x0000280001047983 */ /* 0x0003640000300800 */
[----:B------:R-:W-:Y:S05]  /*a620*/  WARPSYNC.ALL ;  /* 0x0000000000007948 */ /* 0x000fea0003800000 */
[----:B------:R-:W-:Y:S01]  /*a630*/  ULDC.64 UR4, c[0x0][0x298] ;  /* 0x0000a60000047ab9 */ /* 0x000fe20000000a00 */
[----:B------:R-:W-:Y:S01]  /*a640*/  VIADD R2, R22, 0x8400 ;  /* 0x0000840016027836 */ /* 0x000fe20000000000 */
[----:B------:R-:W-:Y:S01]  /*a650*/  BSSY B6, `(.L_x_267) ;  /* 0x000001f000067945 */ /* 0x000fe20003800000 */
[----:B------:R-:W-:Y:S03]  /*a660*/  BAR.SYNC.DEFER_BLOCKING 0x8, 0x200 ;  /* 0x0208000000007b1d */ /* 0x000fe60000010000 */
[----:B------:R-:W-:-:S02]  /*a670*/  LOP3.LUT P0, RZ, R2, 0x3ff, RZ, 0xc0, !PT ;  /* 0x000003ff02ff7812 */ /* 0x000fc4000780c0ff */
[----:B-----5:R-:W-:Y:S02]  /*a680*/  LOP3.LUT P1, RZ, R0, 0x8, RZ, 0xc0, !PT ;  /* 0x0000000800ff7812 */ /* 0x020fe4000782c0ff */
[----:B------:R-:W-:Y:S01]  /*a690*/  SHF.R.S32.HI R0, RZ, 0x1f, R5 ;  /* 0x0000001fff007819 */ /* 0x000fe20000011405 */
[----:B-1----:R-:W-:Y:S01]  /*a6a0*/  IMAD.WIDE.U32 R2, R5, UR4, RZ ;  /* 0x0000000405027c25 */ /* 0x002fe2000f8e00ff */
[----:B------:R-:W-:Y:S02]  /*a6b0*/  SEL R29, R29, RZ, !P1 ;  /* 0x000000ff1d1d7207 */ /* 0x000fe40004800000 */
[----:B------:R-:W-:Y:S01]  /*a6c0*/  SEL R4, R4, RZ, !P1 ;  /* 0x000000ff04047207 */ /* 0x000fe20004800000 */
[----:B------:R-:W-:Y:S01]  /*a6d0*/  IMAD R0, R0, UR4, RZ ;  /* 0x0000000400007c24 */ /* 0x000fe2000f8e02ff */
[----:B------:R0:W-:Y:S03]  /*a6e0*/  STL.64 [R1+0x20], R2 ;  /* 0x0000200201007387 */ /* 0x0001e60000100a00 */
[----:B------:R-:W-:Y:S01]  /*a6f0*/  IMAD R0, R5, UR5, R0 ;  /* 0x0000000505007c24 */ /* 0x000fe2000f8e0200 */
[----:B------:R0:W-:Y:S03]  /*a700*/  STL [R1+0x30], R4 ;  /* 0x0000300401007387 */ /* 0x0001e60000100800 */
[----:B------:R-:W-:-:S05]  /*a710*/  IMAD.IADD R0, R3, 0x1, R0 ;  /* 0x0000000103007824 */ /* 0x000fca00078e0200 */
[----:B------:R0:W-:Y:S01]  /*a720*/  STL [R1+0x28], R0 ;  /* 0x0000280001007387 */ /* 0x0001e20000100800 */
[----:B------:R-:W-:Y:S05]  /*a730*/  @!P0 BRA `(.L_x_268) ;  /* 0x0000000000408947 */ /* 0x000fea0003800000 */
[----:B0-----:R-:W-:Y:S01]  /*a740*/  MOV R2, 0x0 ;  /* 0x0000000000027802 */ /* 0x001fe20000000f00 */
        /* <DEDUP_REMOVED lines=15> */
.L_x_268:
[----:B------:R-:W-:Y:S05]  /*a840*/  BSYNC B6 ;  /* 0x0000000000067941 */ /* 0x000fea0003800000 */
.L_x_267:
[----:B0-----:R-:W2:Y:S01]  /*a850*/  LDL.LU R0, [R1+0x30] ;  /* 0x0000300001007983 */ /* 0x001ea20000300800 */
[----:B------:R-:W-:Y:S01]  /*a860*/  ULDC.64 UR4, c[0x0][0x2d8] ;  /* 0x0000b60000047ab9 */ /* 0x000fe20000000a00 */
[----:B------:R-:W0:Y:S01]  /*a870*/  LDC R9, c[0x0][0x448] ;  /* 0x00011200ff097b82 */ /* 0x000e220000000800 */
[----:B------:R-:W-:Y:S01]  /*a880*/  ULDC.64 UR6, c[0x0][0x2c8] ;  /* 0x0000b20000067ab9 */ /* 0x000fe20000000a00 */
[----:B------:R-:W3:Y:S01]  /*a890*/  LDL.LU R21, [R1+0x28] ;  /* 0x0000280001157983 */ /* 0x000ee20000300800 */
[----:B------:R-:W-:-:S03]  /*a8a0*/  ULDC.64 UR8, c[0x0][0x280] ;  /* 0x0000a00000087ab9 */ /* 0x000fc60000000a00 */
[----:B------:R-:W3:Y:S04]  /*a8b0*/  LDL.LU.64 R2, [R1+0x20] ;  /* 0x0000200001027983 */ /* 0x000ee80000300a00 */
[----:B------:R-:W4:Y:S04]  /*a8c0*/  LDL R20, [R1] ;  /* 0x0000000001147983 */ /* 0x000f280000100800 */
[----:B------:R1:W5:Y:S01]  /*a8d0*/  LDL R10, [R1+0x1c] ;  /* 0x00001c00010a7983 */ /* 0x0003620000100800 */
[----:B0-----:R-:W-:-:S13]  /*a8e0*/  ISETP.NE.AND P0, PT, R9, 0x1, PT ;  /* 0x000000010900780c */ /* 0x001fda0003f05270 */
[----:B------:R-:W0:Y:S08]  /*a8f0*/  @P0 LDC R5, c[0x0][0x450] ;  /* 0x00011400ff050b82 */ /* 0x000e300000000800 */
[----:B------:R-:W1:Y:S01]  /*a900*/  @P0 LDC R8, c[0x0][0x450] ;  /* 0x00011400ff080b82 */ /* 0x000e620000000800 */
[----:B--2---:R-:W-:Y:S02]  /*a910*/  IMAD.MOV.U32 R4, RZ, RZ, R0 ;  /* 0x000000ffff047224 */ /* 0x004fe400078e0000 */
[----:B---3--:R-:W-:-:S02]  /*a920*/  IMAD.MOV.U32 R3, RZ, RZ, R21 ;  /* 0x000000ffff037224 */ /* 0x008fc400078e0015 */
[----:B------:R-:W2:Y:S01]  /*a930*/  S2R R21, SR_TID.X ;  /* 0x0000000000157919 */ /* 0x000ea20000002100 */
[----:B----4-:R-:W-:Y:S02]  /*a940*/  IMAD R0, R20, UR4, RZ ;  /* 0x0000000414007c24 */ /* 0x010fe4000f8e02ff */
[----:B------:R-:W3:Y:S01]  /*a950*/  S2R R20, SR_TID.X ;  /* 0x0000000000147919 */ /* 0x000ee20000002100 */
[----:B------:R-:W-:-:S04]  /*a960*/  IMAD.WIDE.U32 R2, R18, UR4, R2 ;  /* 0x0000000412027c25 */ /* 0x000fc8000f8e0002 */
[----:B------:R-:W-:Y:S01]  /*a970*/  IMAD R0, R18, UR5, R0 ;  /* 0x0000000512007c24 */ /* 0x000fe2000f8e0200 */
[----:B------:R-:W-:-:S04]  /*a980*/  ULDC.64 UR4, c[0x0][0x2e0] ;  /* 0x0000b80000047ab9 */ /* 0x000fc80000000a00 */
[----:B------:R-:W-:Y:S01]  /*a990*/  IADD3 R3, R3, R0, RZ ;  /* 0x0000000003037210 */ /* 0x000fe20007ffe0ff */
[----:B------:R-:W-:Y:S02]  /*a9a0*/  IMAD R0, R4, UR4, RZ ;  /* 0x0000000404007c24 */ /* 0x000fe4000f8e02ff */
[----:B------:R-:W4:Y:S02]  /*a9b0*/  @P0 LDC R4, c[0x0][0x44c] ;  /* 0x00011300ff040b82 */ /* 0x000f240000000800 */
[C---:B------:R-:W-:Y:S02]  /*a9c0*/  IMAD R0, R29.reuse, UR5, R0 ;  /* 0x000000051d007c24 */ /* 0x040fe4000f8e0200 */
[----:B------:R-:W-:Y:S01]  /*a9d0*/  IMAD.WIDE.U32 R2, R29, UR4, R2 ;  /* 0x000000041d027c25 */ /* 0x000fe2000f8e0002 */
[----:B------:R-:W-:-:S03]  /*a9e0*/  ULDC.64 UR4, c[0x0][0x2d0] ;  /* 0x0000b40000047ab9 */ /* 0x000fc60000000a00 */
[----:B------:R-:W-:Y:S02]  /*a9f0*/  IMAD.IADD R3, R3, 0x1, R0 ;  /* 0x0000000103037824 */ /* 0x000fe400078e0200 */
[----:B--2---:R-:W-:Y:S01]  /*aa00*/  IMAD.SHL.U32 R21, R21, 0x10, RZ ;  /* 0x0000001015157824 */ /* 0x004fe200078e00ff */
[----:B---3--:R-:W-:-:S04]  /*aa10*/  LOP3.LUT R20, R20, 0x7f, RZ, 0xc0, !PT ;  /* 0x0000007f14147812 */ /* 0x008fc800078ec0ff */
[----:B------:R-:W-:Y:S02]  /*aa20*/  LOP3.LUT R21, R21, 0x70, RZ, 0xc0, !PT ;  /* 0x0000007015157812 */ /* 0x000fe400078ec0ff */
[----:B------:R-:W-:-:S04]  /*aa30*/  SHF.R.U32.HI R20, RZ, 0x3, R20 ;  /* 0x00000003ff147819 */ /* 0x000fc80000011614 */
[----:B------:R-:W-:Y:S02]  /*aa40*/  LOP3.LUT R20, R20, R21, RZ, 0xfc, !PT ;  /* 0x0000001514147212 */ /* 0x000fe400078efcff */
[----:B------:R2:W5:Y:S03]  /*aa50*/  LDL R21, [R1+0x2c] ;  /* 0x00002c0001157983 */ /* 0x0005660000100800 */
[----:B------:R-:W-:-:S04]  /*aa60*/  IMAD R6, R17, 0xc0, R20 ;  /* 0x000000c011067824 */ /* 0x000fc800078e0214 */
[----:B----4-:R-:W-:-:S04]  /*aa70*/  @P0 IMAD.HI.U32 R0, R6, R4, RZ ;  /* 0x0000000406000227 */ /* 0x010fc800078e00ff */
[----:B------:R-:W-:Y:S01]  /*aa80*/  IMAD.MOV.U32 R4, RZ, RZ, R6 ;  /* 0x000000ffff047224 */ /* 0x000fe200078e0006 */
[----:B0-----:R-:W-:-:S04]  /*aa90*/  @P0 SHF.R.U32.HI R4, RZ, R5, R0 ;  /* 0x00000005ff040219 */ /* 0x001fc80000011600 */
[----:B------:R-:W-:-:S05]  /*aaa0*/  SHF.R.S32.HI R0, RZ, 0x1f, R4 ;  /* 0x0000001fff007819 */ /* 0x000fca0000011404 */
[----:B------:R-:W-:-:S04]  /*aab0*/  IMAD R0, R0, UR4, RZ ;  /* 0x0000000400007c24 */ /* 0x000fc8000f8e02ff */
[C---:B------:R-:W-:Y:S02]  /*aac0*/  IMAD R7, R4.reuse, UR5, R0 ;  /* 0x0000000504077c24 */ /* 0x040fe4000f8e0200 */
[----:B------:R-:W-:Y:S02]  /*aad0*/  IMAD.MOV R0, RZ, RZ, -R4 ;  /* 0x000000ffff007224 */ /* 0x000fe400078e0a04 */
[----:B------:R-:W-:-:S04]  /*aae0*/  IMAD.WIDE.U32 R4, R4, UR4, R2 ;  /* 0x0000000404047c25 */ /* 0x000fc8000f8e0002 */
[----:B------:R-:W-:Y:S01]  /*aaf0*/  IMAD R0, R9, R0, R6 ;  /* 0x0000000009007224 */ /* 0x000fe200078e0206 */
[----:B------:R-:W-:-:S04]  /*ab00*/  IADD3 R5, R5, R7, RZ ;  /* 0x0000000705057210 */ /* 0x000fc80007ffe0ff */
[----:B------:R-:W-:-:S05]  /*ab10*/  SHF.R.S32.HI R7, RZ, 0x1f, R0 ;  /* 0x0000001fff077819 */ /* 0x000fca0000011400 */
[----:B------:R-:W-:Y:S02]  /*ab20*/  IMAD R7, R7, UR6, RZ ;  /* 0x0000000607077c24 */ /* 0x000fe4000f8e02ff */
[----:B------:R-:W-:-:S04]  /*ab30*/  IMAD.WIDE.U32 R4, R0, UR6, R4 ;  /* 0x0000000600047c25 */ /* 0x000fc8000f8e0004 */
[----:B------:R-:W-:-:S04]  /*ab40*/  IMAD R7, R0, UR7, R7 ;  /* 0x0000000700077c24 */ /* 0x000fc8000f8e0207 */
[----:B------:R-:W-:Y:S02]  /*ab50*/  IMAD.IADD R5, R5, 0x1, R7 ;  /* 0x0000000105057824 */ /* 0x000fe400078e0207 */
[----:B------:R-:W0:Y:S01]  /*ab60*/  @P0 LDC R7, c[0x0][0x44c] ;  /* 0x00011300ff070b82 */ /* 0x000e220000000800 */
[----:B------:R-:W-:-:S04]  /*ab70*/  LEA R0, P1, R4, UR8, 0x1 ;  /* 0x0000000804007c11 */ /* 0x000fc8000f8208ff */
[----:B------:R-:W-:Y:S01]  /*ab80*/  LEA.HI.X R4, R4, UR9, R5, 0x1, P1 ;  /* 0x0000000904047c11 */ /* 0x000fe200088f0c05 */
[----:B------:R-:W-:-:S04]  /*ab90*/  VIADD R5, R6, 0x80 ;  /* 0x0000008006057836 */ /* 0x000fc80000000000 */
[----:B------:R-:W-:Y:S01]  /*aba0*/  IMAD.MOV.U32 R6, RZ, RZ, R5 ;  /* 0x000000ffff067224 */ /* 0x000fe200078e0005 */
[----:B------:R-:W3:Y:S01]  /*abb0*/  S2R R20, SR_TID.X ;  /* 0x0000000000147919 */ /* 0x000ee20000002100 */
[----:B0-----:R-:W-:-:S05]  /*abc0*/  @P0 IMAD.HI.U32 R7, R5, R7, RZ ;  /* 0x0000000705070227 */ /* 0x001fca00078e00ff */
[----:B-1----:R-:W-:-:S05]  /*abd0*/  @P0 SHF.R.U32.HI R6, RZ, R8, R7 ;  /* 0x00000008ff060219 */ /* 0x002fca0000011607 */
[----:B------:R-:W-:-:S04]  /*abe0*/  IMAD.MOV R7, RZ, RZ, -R6 ;  /* 0x000000ffff077224 */ /* 0x000fc800078e0a06 */
[----:B------:R-:W-:Y:S01]  /*abf0*/  IMAD R5, R9, R7, R5 ;  /* 0x0000000709057224 */ /* 0x000fe200078e0205 */
[----:B------:R-:W-:Y:S01]  /*ac00*/  SHF.R.S32.HI R7, RZ, 0x1f, R6 ;  /* 0x0000001fff077819 */ /* 0x000fe20000011406 */
[----:B------:R-:W-:-:S04]  /*ac10*/  IMAD.WIDE.U32 R2, R6, UR4, R2 ;  /* 0x0000000406027c25 */ /* 0x000fc8000f8e0002 */
[----:B------:R-:W-:Y:S01]  /*ac20*/  IMAD R7, R7, UR4, RZ ;  /* 0x0000000407077c24 */ /* 0x000fe2000f8e02ff */
[----:B------:R-:W-:-:S03]  /*ac30*/  ULDC UR4, c[0x0][0x2b8] ;  /* 0x0000ae0000047ab9 */ /* 0x000fc60000000800 */
[----:B------:R-:W-:Y:S01]  /*ac40*/  IMAD R7, R6, UR5, R7 ;  /* 0x0000000506077c24 */ /* 0x000fe2000f8e0207 */
[----:B------:R-:W-:-:S04]  /*ac50*/  SHF.R.S32.HI R6, RZ, 0x1f, R5 ;  /* 0x0000001fff067819 */ /* 0x000fc80000011405 */
[----:B------:R-:W-:Y:S01]  /*ac60*/  IADD3 R3, R3, R7, RZ ;  /* 0x0000000703037210 */ /* 0x000fe20007ffe0ff */
[----:B------:R-:W-:Y:S02]  /*ac70*/  IMAD R6, R6, UR6, RZ ;  /* 0x0000000606067c24 */ /* 0x000fe4000f8e02ff */
[----:B------:R-:W-:-:S04]  /*ac80*/  IMAD.WIDE.U32 R2, R5, UR6, R2 ;  /* 0x0000000605027c25 */ /* 0x000fc8000f8e0002 */
[----:B------:R-:W-:Y:S01]  /*ac90*/  IMAD R6, R5, UR7, R6 ;  /* 0x0000000705067c24 */ /* 0x000fe2000f8e0206 */
[----:B------:R-:W-:-:S03]  /*aca0*/  LEA R5, P1, R2, UR8, 0x1 ;  /* 0x0000000802057c11 */ /* 0x000fc6000f8208ff */
[----:B------:R-:W-:Y:S01]  /*acb0*/  IMAD.IADD R6, R3, 0x1, R6 ;  /* 0x0000000103067824 */ /* 0x000fe200078e0206 */
[----:B------:R-:W-:Y:S01]  /*acc0*/  ISETP.GE.AND P0, PT, R28, UR4, PT ;  /* 0x000000041c007c0c */ /* 0x000fe2000bf06270 */
[----:B------:R-:W-:Y:S01]  /*acd0*/  UMOV UR4, 0xffffffff ;  /* 0xffffffff00047882 */ /* 0x000fe20000000000 */
[----:B---3--:R-:W-:Y:S02]  /*ace0*/  LOP3.LUT R20, R20, 0x7f, RZ, 0xc0, !PT ;  /* 0x0000007f14147812 */ /* 0x008fe400078ec0ff */
[----:B------:R-:W-:Y:S02]  /*acf0*/  LEA.HI.X R2, R2, UR9, R6, 0x1, P1 ;  /* 0x0000000902027c11 */ /* 0x000fe400088f0c06 */
[----:B------:R-:W-:Y:S01]  /*ad00*/  SHF.R.U32.HI R20, RZ, 0x3, R20 ;  /* 0x00000003ff147819 */ /* 0x000fe20000011614 */
[----:B--2---:R-:W-:Y:S06]  /*ad10*/  BRA.DIV UR4, `(.L_x_269) ;  /* 0x0000003a04e87947 */ /* 0x004fec000b800000 */
[----:B------:R-:W0:Y:S01]  /*ad20*/  SHFL.IDX PT, R7, R0, RZ, 0x181f ;  /* 0x00181fff00077589 */ /* 0x000e2200000e0000 */
[----:B-----5:R-:W-:Y:S02]  /*ad30*/  IMAD R3, R21, R9, RZ ;  /* 0x0000000915037224 */ /* 0x020fe400078e02ff */
[----:B------:R-:W-:Y:S01]  /*ad40*/  IMAD R17, R17, 0xc0, R20 ;  /* 0x000000c011117824 */ /* 0x000fe200078e0214 */
[----:B------:R-:W1:Y:S04]  /*ad50*/  SHFL.IDX PT, R6, R4, RZ, 0x181f ;  /* 0x00181fff04067589 */ /* 0x000e6800000e0000 */
[----:B------:R-:W-:-:S13]  /*ad60*/  ISETP.GE.AND P2, PT, R17, R3, PT ;  /* 0x000000031100720c */ /* 0x000fda0003f46270 */
[----:B0-----:R-:W-:-:S05]  /*ad70*/  @!P2 LEA R7, P1, R28, R7, 0x1 ;  /* 0x000000071c07a211 */ /* 0x001fca00078208ff */
[----:B-1----:R-:W-:-:S05]  /*ad80*/  @!P2 IMAD.X R6, RZ, RZ, R6, P1 ;  /* 0x000000ffff06a224 */ /* 0x002fca00008e0606 */
[----:B------:R-:W-:-:S04]  /*ad90*/  @!P2 LOP3.LUT R7, R7, R6, RZ, 0x3c, !PT ;  /* 0x000000060707a212 */ /* 0x000fc800078e3cff */
[----:B------:R-:W-:-:S04]  /*ada0*/  @!P2 LOP3.LUT R6, R7, R6, RZ, 0x3c, !PT ;  /* 0x000000060706a212 */ /* 0x000fc800078e3cff */
[----:B------:R-:W-:-:S05]  /*adb0*/  @!P2 LOP3.LUT R7, R7, R6, RZ, 0x3c, !PT ;  /* 0x000000060707a212 */ /* 0x000fca00078e3cff */
[----:B------:R-:W-:Y:S01]  /*adc0*/  @!PT LDS RZ, [RZ] ;  /* 0x00000000fffff984 */ /* 0x000fe20000000800 */
[----:B------:R0:W-:Y:S02]  /*add0*/  @!P2 LDGSTS.E.BYPASS.LTC128B.128 [R10+0x8400], desc[UR50][R6.64], !P0 ;  /* 0x08400000060aafae */ /* 0x0001e4000c101d72 */
[----:B0-----:R-:W-:Y:S02]  /*ade0*/  VIADD R6, R17, 0x10 ;  /* 0x0000001011067836 */ /* 0x001fe40000000000 */
[----:B------:R-:W0:Y:S03]  /*adf0*/  SHFL.IDX PT, R7, R0, 0x1, 0x181f ;  /* 0x00381f0000077f89 */ /* 0x000e2600000e0000 */
[----:B------:R-:W-:Y:S02]  /*ae00*/  ISETP.GE.AND P1, PT, R6, R3, PT ;  /* 0x000000030600720c */ /* 0x000fe40003f26270 */
[----:B------:R-:W1:Y:S11]  /*ae10*/  SHFL.IDX PT, R6, R4, 0x1, 0x181f ;  /* 0x00381f0004067f89 */ /* 0x000e7600000e0000 */
[----:B0-----:R-:W-:-:S05]  /*ae20*/  @!P1 LEA R7, P2, R28, R7, 0x1 ;  /* 0x000000071c079211 */ /* 0x001fca00078408ff */
[----:B-1----:R-:W-:-:S05]  /*ae30*/  @!P1 IMAD.X R6, RZ, RZ, R6, P2 ;  /* 0x000000ffff069224 */ /* 0x002fca00010e0606 */
[----:B------:R-:W-:-:S04]  /*ae40*/  @!P1 LOP3.LUT R7, R7, R6, RZ, 0x3c, !PT ;  /* 0x0000000607079212 */ /* 0x000fc800078e3cff */
[----:B------:R-:W-:-:S04]  /*ae50*/  @!P1 LOP3.LUT R6, R7, R6, RZ, 0x3c, !PT ;  /* 0x0000000607069212 */ /* 0x000fc800078e3cff */
[----:B------:R-:W-:-:S05]  /*ae60*/  @!P1 LOP3.LUT R7, R7, R6, RZ, 0x3c, !PT ;  /* 0x0000000607079212 */ /* 0x000fca00078e3cff */
[----:B------:R0:W-:Y:S02]  /*ae70*/  @!P1 LDGSTS.E.BYPASS.LTC128B.128 [R10+0x8c00], desc[UR50][R6.64], !P0 ;  /* 0x08c00000060a9fae */ /* 0x0001e4000c101d72 */
[----:B0-----:R-:W-:Y:S02]  /*ae80*/  IADD3 R6, R17, 0x20, RZ ;  /* 0x0000002011067810 */ /* 0x001fe40007ffe0ff */
[----:B------:R-:W0:Y:S02]  /*ae90*/  SHFL.IDX PT, R7, R0, 0x2, 0x181f ;  /* 0x00581f0000077f89 */ /* 0x000e2400000e0000 */
        /* <DEDUP_REMOVED lines=22> */
[----:B0-----:R-:W-:-:S04]  /*b000*/  @!P1 LEA R7, P2, R28, R7, 0x1 ;  /* 0x000000071c079211 */ /* 0x001fc800078408ff */
[----:B-1----:R-:W-:-:S04]  /*b010*/  @!P1 IADD3.X R6, RZ, R6, RZ, P2, !PT ;  /* 0x00000006ff069210 */ /* 0x002fc800017fe4ff */
        /* <DEDUP_REMOVED lines=17> */
[----:B------:R-:W1:Y:S04]  /*b130*/  SHFL.IDX PT, R6, R4, 0x6, 0x181f ;  /* 0x00d81f0004067f89 */ /* 0x000e6800000e0000 */
[----:B------:R-:W-:Y:S07]  /*b140*/  SHFL.IDX PT, R4, R4, 0x7, 0x181f ;  /* 0x00f81f0004047f89 */ /* 0x000fee00000e0000 */
[----:B0-----:R-:W-:-:S05]  /*b150*/  @!P1 LEA R7, P2, R28, R7, 0x1 ;  /* 0x000000071c079211 */ /* 0x001fca00078408ff */
[----:B-1----:R-:W-:-:S05]  /*b160*/  @!P1 IMAD.X R6, RZ, RZ, R6, P2 ;  /* 0x000000ffff069224 */ /* 0x002fca00010e0606 */
[----:B------:R-:W-:-:S04]  /*b170*/  @!P1 LOP3.LUT R7, R7, R6, RZ, 0x3c, !PT ;  /* 0x0000000607079212 */ /* 0x000fc800078e3cff */
[----:B------:R-:W-:-:S04]  /*b180*/  @!P1 LOP3.LUT R6, R7, R6, RZ, 0x3c, !PT ;  /* 0x0000000607069212 */ /* 0x000fc800078e3cff */
[----:B------:R-:W-:-:S05]  /*b190*/  @!P1 LOP3.LUT R7, R7, R6, RZ, 0x3c, !PT ;  /* 0x0000000607079212 */ /* 0x000fca00078e3cff */
[----:B------:R0:W-:Y:S04]  /*b1a0*/  @!P1 LDGSTS.E.BYPASS.LTC128B.128 [R10+0xb400], desc[UR50][R6.64], !P0 ;  /* 0x0b400000060a9fae */ /* 0x0001e8000c101d72 */
[----:B0-----:R0:W1:Y:S02]  /*b1b0*/  SHFL.IDX PT, R6, R0, 0x7, 0x181f ;  /* 0x00f81f0000067f89 */ /* 0x00106400000e0000 */
[----:B0-----:R-:W-:-:S04]  /*b1c0*/  IADD3 R0, R17, 0x80, RZ ;  /* 0x0000008011007810 */ /* 0x001fc80007ffe0ff */
[----:B------:R-:W-:Y:S01]  /*b1d0*/  ISETP.GE.AND P1, PT, R0, R3, PT ;  /* 0x000000030000720c */ /* 0x000fe20003f26270 */
[----:B------:R-:W-:-:S05]  /*b1e0*/  VIADD R0, R17, 0x70 ;  /* 0x0000007011007836 */ /* 0x000fca0000000000 */
[----:B------:R-:W-:Y:S02]  /*b1f0*/  ISETP.GE.AND P2, PT, R0, R3, PT ;  /* 0x000000030000720c */ /* 0x000fe40003f46270 */
[----:B------:R-:W-:Y:S11]  /*b200*/  SHFL.IDX PT, R0, R2, RZ, 0x181f ;  /* 0x00181fff02007589 */ /* 0x000ff600000e0000 */
[----:B-1----:R-:W-:-:S05]  /*b210*/  @!P2 LEA R6, P3, R28, R6, 0x1 ;  /* 0x000000061c06a211 */ /* 0x002fca00078608ff */
[----:B------:R-:W-:Y:S02]  /*b220*/  @!P2 IMAD.X R7, RZ, RZ, R4, P3 ;  /* 0x000000ffff07a224 */ /* 0x000fe400018e0604 */
[----:B------:R-:W0:Y:S04]  /*b230*/  SHFL.IDX PT, R4, R5, RZ, 0x181f ;  /* 0x00181fff05047589 */ /* 0x000e2800000e0000 */
[----:B------:R1:W-:Y:S01]  /*b240*/  @!P2 LDGSTS.E.BYPASS.LTC128B.128 [R10+0xbc00], desc[UR50][R6.64], !P0 ;  /* 0x0bc00000060aafae */ /* 0x0003e2000c101d72 */
[----:B0-----:R-:W-:-:S05]  /*b250*/  @!P1 LEA R4, P3, R28, R4, 0x1 ;  /* 0x000000041c049211 */ /* 0x001fca00078608ff */
[----:B------:R-:W-:Y:S02]  /*b260*/  @!P1 IMAD.X R0, RZ, RZ, R0, P3 ;  /* 0x000000ffff009224 */ /* 0x000fe400018e0600 */
[----:B-1----:R-:W-:-:S03]  /*b270*/  @!P1 IMAD.MOV.U32 R6, RZ, RZ, R4 ;  /* 0x000000ffff069224 */ /* 0x002fc600078e0004 */
[----:B------:R-:W-:Y:S01]  /*b280*/  @!P1 MOV R7, R0 ;  /* 0x0000000000079202 */ /* 0x000fe20000000f00 */
[----:B------:R-:W-:-:S04]  /*b290*/  VIADD R0, R17, 0x90 ;  /* 0x0000009011007836 */ /* 0x000fc80000000000 */
[----:B------:R0:W-:Y:S01]  /*b2a0*/  @!P1 LDGSTS.E.BYPASS.LTC128B.128 [R10+0xc400], desc[UR50][R6.64], !P0 ;  /* 0x0c400000060a9fae */ /* 0x0001e2000c101d72 */
[----:B------:R-:W-:-:S03]  /*b2b0*/  ISETP.GE.AND P1, PT, R0, R3, PT ;  /* 0x000000030000720c */ /* 0x000fc60003f26270 */
[----:B------:R-:W-:Y:S04]  /*b2c0*/  SHFL.IDX PT, R0, R2, 0x1, 0x181f ;  /* 0x00381f0002007f89 */ /* 0x000fe800000e0000 */
[----:B0-----:R-:W0:Y:S06]  /*b2d0*/  SHFL.IDX PT, R6, R5, 0x1, 0x181f ;  /* 0x00381f0005067f89 */ /* 0x001e2c00000e0000 */
[----:B0-----:R-:W-:-:S05]  /*b2e0*/  @!P1 LEA R6, P2, R28, R6, 0x1 ;  /* 0x000000061c069211 */ /* 0x001fca00078408ff */
[----:B------:R-:W-:-:S04]  /*b2f0*/  @!P1 IMAD.X R0, RZ, RZ, R0, P2 ;  /* 0x000000ffff009224 */ /* 0x000fc800010e0600 */
[----:B------:R-:W-:Y:S02]  /*b300*/  @!P1 IMAD.MOV.U32 R7, RZ, RZ, R0 ;  /* 0x000000ffff079224 */ /* 0x000fe400078e0000 */
[----:B------:R-:W-:-:S03]  /*b310*/  VIADD R0, R17, 0xa0 ;  /* 0x000000a011007836 */ /* 0x000fc60000000000 */
[----:B------:R0:W-:Y:S02]  /*b320*/  @!P1 LDGSTS.E.BYPASS.LTC128B.128 [R10+0xcc00], desc[UR50][R6.64], !P0 ;  /* 0x0cc00000060a9fae */ /* 0x0001e4000c101d72 */
[----:B------:R-:W-:Y:S02]  /*b330*/  ISETP.GE.AND P2, PT, R0, R3, PT ;  /* 0x000000030000720c */ /* 0x000fe40003f46270 */
[----:B------:R-:W-:Y:S04]  /*b340*/  SHFL.IDX PT, R0, R2, 0x2, 0x181f ;  /* 0x00581f0002007f89 */ /* 0x000fe800000e0000 */
[----:B0-----:R-:W0:Y:S07]  /*b350*/  SHFL.IDX PT, R6, R5, 0x2, 0x181f ;  /* 0x00581f0005067f89 */ /* 0x001e2e00000e0000 */
[----:B0-----:R-:W-:-:S04]  /*b360*/  @!P2 LEA R6, P1, R28, R6, 0x1 ;  /* 0x000000061c06a211 */ /* 0x001fc800078208ff */
[----:B------:R-:W-:-:S05]  /*b370*/  @!P2 IADD3.X R0, RZ, R0, RZ, P1, !PT ;  /* 0x00000000ff00a210 */ /* 0x000fca0000ffe4ff */
[----:B------:R-:W-:Y:S02]  /*b380*/  @!P2 IMAD.MOV.U32 R7, RZ, RZ, R0 ;  /* 0x000000ffff07a224 */ /* 0x000fe400078e0000 */
[----:B------:R0:W1:Y:S04]  /*b390*/  SHFL.IDX PT, R0, R2, 0x3, 0x181f ;  /* 0x00781f0002007f89 */ /* 0x00006800000e0000 */
[----:B------:R0:W-:Y:S04]  /*b3a0*/  @!P2 LDGSTS.E.BYPASS.LTC128B.128 [R10+0xd400], desc[UR50][R6.64], !P0 ;  /* 0x0d400000060aafae */ /* 0x0001e8000c101d72 */
[----:B------:R0:W2:Y:S02]  /*b3b0*/  SHFL.IDX PT, R2, R5, 0x3, 0x181f ;  /* 0x00781f0005027f89 */ /* 0x0000a400000e0000 */
.L_x_370:
[----:B------:R-:W-:-:S05]  /*b3c0*/  VIADD R17, R17, 0xb0 ;  /* 0x000000b011117836 */ /* 0x000fca0000000000 */
[----:B------:R-:W-:-:S13]  /*b3d0*/  ISETP.GE.AND P1, PT, R17, R3, PT ;  /* 0x000000031100720c */ /* 0x000fda0003f26270 */
[----:B0-2---:R-:W-:-:S05]  /*b3e0*/  @!P1 LEA R2, P2, R28, R2, 0x1 ;  /* 0x000000021c029211 */ /* 0x005fca00078408ff */
[----:B-1----:R-:W-:-:S05]  /*b3f0*/  @!P1 IMAD.X R3, RZ, RZ, R0, P2 ;  /* 0x000000ffff039224 */ /* 0x002fca00010e0600 */
[----:B------:R-:W-:Y:S01]  /*b400*/  @!PT LDS RZ, [RZ] ;  /* 0x00000000fffff984 */ /* 0x000fe20000000800 */
[----:B------:R-:W-:Y:S01]  /*b410*/  @!PT LDS RZ, [RZ] ;  /* 0x00000000fffff984 */ /* 0x000fe20000000800 */
[----:B------:R-:W-:Y:S01]  /*b420*/  @!PT LDS RZ, [RZ] ;  /* 0x00000000fffff984 */ /* 0x000fe20000000800 */
[----:B------:R0:W-:Y:S01]  /*b430*/  @!P1 LDGSTS.E.BYPASS.LTC128B.128 [R10+0xdc00], desc[UR50][R2.64], !P0 ;  /* 0x0dc00000020a9fae */ /* 0x0001e2000c101d72 */
[----:B------:R-:W-:Y:S01]  /*b440*/  PLOP3.LUT P0, PT, PT, PT, PT, 0x80, 0x0 ;  /* 0x000000000000781c */ /* 0x000fe20003f0f070 */
[----:B------:R-:W-:-:S12]  /*b450*/  NOP ;  /* 0x0000000000007918 */ /* 0x000fd80000000000 */
.L_x_270:
[----:B------:R-:W-:Y:S02]  /*b460*/  PLOP3.LUT P1, PT, P1, P0, PT, 0xa2, 0x0 ;  /* 0x000000000000781c */ /* 0x000fe40000f21472 */
[----:B------:R-:W-:-:S08]  /*b470*/  @P0 R2UR P1, UR4, R22 ;  /* 0x00000000160402ca */ /* 0x000fd00000020000 */
[----:B------:R-:W-:-:S05]  /*b480*/  @P0 PLOP3.LUT P0, PT, P1, PT, PT, 0x80, 0x0 ;  /* 0x000000000000081c */ /* 0x000fca0000f0f070 */
[----:B------:R-:W-:Y:S01]  /*b490*/  @!P1 SYNCS.ARRIVE.TRANS64.RED.A0T1 RZ, [UR4+0x16800], RZ ;  /* 0x016800ffffff99a7 */ /* 0x000fe20008200404 */
[----:B------:R-:W-:Y:S07]  /*b4a0*/  @!P1 ARRIVES.LDGSTSBAR.64.TRANSCNT [UR4+0x16800] ;  /* 0x01680000ff0099b0 */ /* 0x000fee0008000a84 */
[----:B------:R-:W-:Y:S05]  /*b4b0*/  @P0 BRA.U.ANY `(.L_x_270) ;  /* 0xfffffffd00e80947 */ /* 0x000fea000393ffff */
[----:B0-----:R-:W2:Y:S02]  /*b4c0*/  LDL.LU R2, [R1+0x38] ;  /* 0x0000380001027983 */ /* 0x001ea40000300800 */
[----:B--2---:R-:W-:-:S05]  /*b4d0*/  VIADD R2, R2, 0x1 ;  /* 0x0000000102027836 */ /* 0x004fca0000000000 */
[----:B------:R0:W-:Y:S01]  /*b4e0*/  STL [R1+0x38], R2 ;  /* 0x0000380201007387 */ /* 0x0001e20000100800 */
[----:B------:R-:W-:-:S04]  /*b4f0*/  LEA.HI R0, R2, R2, RZ, 0x1 ;  /* 0x0000000202007211 */ /* 0x000fc800078f08ff */
[----:B------:R-:W-:-:S04]  /*b500*/  LOP3.LUT R0, R0, 0xfffffffe, RZ, 0xc0, !PT ;  /* 0xfffffffe00007812 */ /* 0x000fc800078ec0ff */
[----:B------:R-:W-:-:S04]  /*b510*/  IADD3 R0, R2, -R0, RZ ;  /* 0x8000000002007210 */ /* 0x000fc80007ffe0ff */
[----:B------:R-:W-:Y:S01]  /*b520*/  SHF.L.U32 R3, R0, 0x1f, RZ ;  /* 0x0000001f00037819 */ /* 0x000fe200000006ff */
[----:B------:R-:W-:Y:S01]  /*b530*/  NOP ;  /* 0x0000000000007918 */ /* 0x000fe20000000000 */
[----:B0-----:R-:W2:Y:S01]  /*b540*/  LDL R2, [R1+0x10] ;  /* 0x0000100001027983 */ /* 0x001ea20000100800 */
[----:B------:R0:W-:Y:S01]  /*b550*/  SYNCS.ARRIVE.TRANS64.A1T0 RZ, [R22+URZ+0x16800], RZ ;  /* 0x016800ff16ff79a7 */ /* 0x0001e2000810003f */
[----:B------:R-:W-:Y:S01]  /*b560*/  BSSY B0, `(.L_x_271) ;  /* 0x0000004000007945 */ /* 0x000fe20003800000 */
[----:B------:R-:W1:Y:S01]  /*b570*/  SYNCS.PHASECHK.TRANS64.TRYWAIT P0, [R22+URZ+0x16820], R3 ;  /* 0x01682003160075a7 */ /* 0x000e62000800017f */
[----:B--2---:R-:W-:Y:S02]  /*b580*/  ISETP.GE.AND P1, PT, R2, 0x81, PT ;  /* 0x000000810200780c */ /* 0x004fe40003f26270 */
[----:B01----:R-:W-:Y:S11]  /*b590*/  @!P0 BRA `(.L_x_272) ;  /* 0x0000004000ac8947 */ /* 0x003ff60003800000 */
.L_x_371:
[----:B------:R-:W-:Y:S05]  /*b5a0*/  BSYNC B0 ;  /* 0x0000000000007941 */ /* 0x000fea0003800000 */
.L_x_271:
[----:B------:R-:W-:Y:S04]  /*b5b0*/  BSSY B0, `(.L_x_273) ;  /* 0x0000106000007945 */ /* 0x000fe80003800000 */
[----:B------:R-:W-:Y:S05]  /*b5c0*/  @!P1 BRA `(.L_x_274) ;  /* 0x0000001000109947 */ /* 0x000fea0003800000 */
[----:B------:R-:W2:Y:S01]  /*b5d0*/  LDL.LU R0, [R1+0x34] ;  /* 0x0000340001007983 */ /* 0x000ea20000300800 */
[----:B------:R-:W-:Y:S01]  /*b5e0*/  ULDC UR4, c[0x0][0x2f4] ;  /* 0x0000bd0000047ab9 */ /* 0x000fe20000000800 */
[----:B------:R-:W-:Y:S01]  /*b5f0*/  IMAD.MOV.U32 R17, RZ, RZ, R27 ;  /* 0x000000ffff117224 */ /* 0x000fe200078e001b */
[----:B------:R-:W-:Y:S01]  /*b600*/  ISETP.GE.AND P1, PT, R28, UR4, PT ;  /* 0x000000041c007c0c */ /* 0x000fe2000bf26270 */
[----:B------:R-:W-:Y:S02]  /*b610*/  IMAD.MOV.U32 R6, RZ, RZ, R25 ;  /* 0x000000ffff067224 */ /* 0x000fe400078e0019 */
[----:B------:R-:W-:Y:S01]  /*b620*/  IMAD.MOV.U32 R29, RZ, RZ, R26 ;  /* 0x000000ffff1d7224 */ /* 0x000fe200078e001a */
[----:B--2---:R-:W-:-:S09]  /*b630*/  LEA.HI.SX32 R7, R0, 0xfffffffe, 0x19 ;  /* 0xfffffffe00077811 */ /* 0x004fd200078fcaff */
.L_x_287:
[----:B------:R-:W2:Y:S01]  /*b640*/  LDL R9, [R1+0x14] ;  /* 0x0000140001097983 */ /* 0x000ea20000100800 */
[----:B0-----:R-:W0:Y:S03]  /*b650*/  LDC R3, c[0x0][0x430] ;  /* 0x00010c00ff037b82 */ /* 0x001e260000000800 */
[----:B------:R-:W3:Y:S04]  /*b660*/  LDL R8, [R1+0x18] ;  /* 0x0000180001087983 */ /* 0x000ee80000100800 */
[----:B------:R-:W4:Y:S01]  /*b670*/  LDL R5, [R1+0x4] ;  /* 0x0000040001057983 */ /* 0x000f220000100800 */
[----:B------:R-:W1:Y:S01]  /*b680*/  S2R R2, SR_TID.X ;  /* 0x0000000000027919 */ /* 0x000e620000002100 */
[----:B0-----:R-:W-:-:S13]  /*b690*/  ISETP.NE.AND P0, PT, R3, 0x1, PT ;  /* 0x000000010300780c */ /* 0x001fda0003f05270 */
[----:B------:R-:W0:Y:S01]  /*b6a0*/  @P0 LDC R4, c[0x0][0x434] ;  /* 0x00010d00ff040b82 */ /* 0x000e220000000800 */
[----:B-1----:R-:W-:-:S04]  /*b6b0*/  LOP3.LUT R0, R2, 0x7f, RZ, 0xc0, !PT ;  /* 0x0000007f02007812 */ /* 0x002fc800078ec0ff */
[----:B------:R-:W-:-:S03]  /*b6c0*/  SHF.R.U32.HI R3, RZ, 0x3, R0 ;  /* 0x00000003ff037819 */ /* 0x000fc60000011600 */
[----:B------:R-:W1:Y:S01]  /*b6d0*/  @P0 LDC R0, c[0x0][0x438] ;  /* 0x00010e00ff000b82 */ /* 0x000e620000000800 */
[----:B------:R-:W-:Y:S01]  /*b6e0*/  IMAD.SHL.U32 R2, R2, 0x10, RZ ;  /* 0x0000001002027824 */ /* 0x000fe200078e00ff */
[----:B------:R-:W-:-:S04]  /*b6f0*/  LEA R3, R7, R3, 0x7 ;  /* 0x0000000307037211 */ /* 0x000fc800078e38ff */
[----:B------:R-:W-:Y:S01]  /*b700*/  LOP3.LUT R2, R2, 0x70, RZ, 0xc0, !PT ;  /* 0x0000007002027812 */ /* 0x000fe200078ec0ff */
[----:B------:R-:W-:Y:S05]  /*b710*/  YIELD ;  /* 0x0000000000007946 */ /* 0x000fea0003800000 */
[----:B------:R-:W-:Y:S01]  /*b720*/  ULDC UR4, c[0x0][0x430] ;  /* 0x00010c0000047ab9 */ /* 0x000fe20000000800 */
[----:B--2---:R-:W-:-:S05]  /*b730*/  IADD3 R3, R2, R3, R9 ;  /* 0x0000000302037210 */ /* 0x004fca0007ffe009 */
[----:B0-----:R-:W-:-:S04]  /*b740*/  @P0 IMAD.HI.U32 R4, R3, R4, RZ ;  /* 0x0000000403040227 */ /* 0x001fc800078e00ff */
[----:B------:R-:W-:Y:S01]  /*b750*/  IMAD.MOV.U32 R2, RZ, RZ, R3 ;  /* 0x000000ffff027224 */ /* 0x000fe200078e0003 */
[----:B-1----:R-:W-:-:S05]  /*b760*/  @P0 SHF.R.U32.HI R2, RZ, R0, R4 ;  /* 0x00000000ff020219 */ /* 0x002fca0000011604 */
[----:B------:R-:W-:-:S04]  /*b770*/  IMAD.MOV R0, RZ, RZ, -R2 ;  /* 0x000000ffff007224 */ /* 0x000fc800078e0a02 */
[----:B------:R-:W-:Y:S01]  /*b780*/  IMAD R0, R0, UR4, R3 ;  /* 0x0000000400007c24 */ /* 0x000fe2000f8e0203 */
[----:B------:R-:W-:Y:S01]  /*b790*/  ULDC.64 UR4, c[0x0][0x428] ;  /* 0x00010a0000047ab9 */ /* 0x000fe20000000a00 */
[----:B------:R-:W-:Y:S01]  /*b7a0*/  SHF.R.S32.HI R3, RZ, 0x1f, R2 ;  /* 0x0000001fff037819 */ /* 0x000fe20000011402 */
[----:B---3--:R-:W-:-:S04]  /*b7b0*/  IMAD R4, R8, UR4, RZ ;  /* 0x0000000408047c24 */ /* 0x008fc8000f8e02ff */
[C---:B----4-:R-:W-:Y:S02]  /*b7c0*/  IMAD R4, R5.reuse, UR5, R4 ;  /* 0x0000000505047c24 */ /* 0x050fe4000f8e0204 */
[----:B------:R-:W-:Y:S01]  /*b7d0*/  IMAD.WIDE.U32 R2, R5, UR4, R2 ;  /* 0x0000000405027c25 */ /* 0x000fe2000f8e0002 */
[----:B------:R-:W-:-:S03]  /*b7e0*/  ULDC.64 UR4, c[0x0][0x418] ;  /* 0x0001060000047ab9 */ /* 0x000fc60000000a00 */
[----:B------:R-:W-:Y:S01]  /*b7f0*/  IMAD.IADD R3, R4, 0x1, R3 ;  /* 0x0000000104037824 */ /* 0x000fe200078e0203 */
[----:B------:R-:W-:-:S04]  /*b800*/  LEA R4, P0, R2, UR4, 0x2 ;  /* 0x0000000402047c11 */ /* 0x000fc8000f8010ff */
[----:B------:R-:W-:-:S05]  /*b810*/  LEA.HI.X R5, R2, UR5, R3, 0x2, P0 ;  /* 0x0000000502057c11 */ /* 0x000fca00080f1403 */
[----:B------:R-:W2:Y:S01]  /*b820*/  LDG.E R4, desc[UR50][R4.64] ;  /* 0x0000003204047981 */ /* 0x000ea2000c1e1900 */
[----:B------:R-:W-:Y:S01]  /*b830*/  MOV R8, UR36 ;  /* 0x0000002400087c02 */ /* 0x000fe20008000f00 */
        /* <DEDUP_REMOVED lines=10> */
.L_x_275:
[----:B------:R-:W-:Y:S01]  /*b8e0*/  IMAD R5, R25, 0x8, R22 ;  /* 0x0000000819057824 */ /* 0x000fe200078e0216 */
[----:B------:R-:W-:Y:S01]  /*b8f0*/  SHF.L.U32 R2, R27, 0x1f, RZ ;  /* 0x0000001f1b027819 */ /* 0x000fe200000006ff */
[----:B------:R-:W-:Y:S03]  /*b900*/  BSSY B1, `(.L_x_276) ;  /* 0x0000003000017945 */ /* 0x000fe60003800000 */
[----:B------:R-:W0:Y:S02]  /*b910*/  SYNCS.PHASECHK.TRANS64.TRYWAIT P0, [R5+URZ+0x16840], R2 ;  /* 0x01684002050075a7 */ /* 0x000e24000800017f */
[----:B0-----:R-:W-:Y:S05]  /*b920*/  @!P0 BRA `(.L_x_277) ;  /* 0x0000003c00dc8947 */ /* 0x001fea0003800000 */
.L_x_372:
[----:B------:R-:W-:Y:S05]  /*b930*/  BSYNC B1 ;  /* 0x0000000000017941 */ /* 0x000fea0003800000 */
.L_x_276:
[----:B------:R-:W2:Y:S04]  /*b940*/  LDL R3, [R1+0x8] ;  /* 0x0000080001037983 */ /* 0x000ea80000100800 */
[----:B------:R-:W3:Y:S01]  /*b950*/  LDL R8, [R1] ;  /* 0x0000000001087983 */ /* 0x000ee20000100800 */
[----:B------:R-:W-:Y:S01]  /*b960*/  SHF.R.S32.HI R20, RZ, 0x1f, R0 ;  /* 0x0000001fff147819 */ /* 0x000fe20000011400 */
[----:B------:R-:W-:Y:S01]  /*b970*/  ULDC.64 UR4, c[0x0][0x300] ;  /* 0x0000c00000047ab9 */ /* 0x000fe20000000a00 */
[----:B------:R-:W1:Y:S03]  /*b980*/  S2R R9, SR_TID.X ;  /* 0x0000000000097919 */ /* 0x000e660000002100 */
[----:B------:R-:W-:-:S04]  /*b990*/  IMAD R7, R20, UR4, RZ ;  /* 0x0000000414077c24 */ /* 0x000fc8000f8e02ff */
[C---:B------:R-:W-:Y:S01]  /*b9a0*/  IMAD R7, R0.reuse, UR5, R7 ;  /* 0x0000000500077c24 */ /* 0x040fe2000f8e0207 */
[----:B-1----:R-:W-:Y:S02]  /*b9b0*/  SHF.L.U32 R11, R9, 0x3, RZ ;  /* 0x00000003090b7819 */ /* 0x002fe400000006ff */
[----:B--2---:R-:W-:Y:S01]  /*b9c0*/  LOP3.LUT P2, RZ, R3, 0x1, RZ, 0xc0, !PT ;  /* 0x0000000103ff7812 */ /* 0x004fe2000784c0ff */
[----:B0-----:R-:W-:Y:S01]  /*b9d0*/  IMAD.WIDE.U32 R2, R0, UR4, RZ ;  /* 0x0000000400027c25 */ /* 0x001fe2000f8e00ff */
[----:B------:R-:W-:-:S03]  /*b9e0*/  ULDC.64 UR4, c[0x0][0x310] ;  /* 0x0000c40000047ab9 */ /* 0x000fc60000000a00 */
[----:B------:R-:W-:Y:S02]  /*b9f0*/  IMAD.IADD R3, R3, 0x1, R7 ;  /* 0x0000000103037824 */ /* 0x000fe400078e0207 */
[----:B------:R-:W-:Y:S02]  /*ba00*/  IMAD R7, R21, UR4, RZ ;  /* 0x0000000415077c24 */ /* 0x000fe4000f8e02ff */
[----:B------:R-:W-:-:S04]  /*ba10*/  IMAD.WIDE.U32 R2, R4, UR4, R2 ;  /* 0x0000000404027c25 */ /* 0x000fc8000f8e0002 */
[----:B------:R-:W-:Y:S01]  /*ba20*/  IMAD R7, R4, UR5, R7 ;  /* 0x0000000504077c24 */ /* 0x000fe2000f8e0207 */
[----:B------:R-:W-:-:S03]  /*ba30*/  ULDC.64 UR4, c[0x0][0x308] ;  /* 0x0000c20000047ab9 */ /* 0x000fc60000000a00 */
[----:B------:R-:W-:Y:S02]  /*ba40*/  IMAD.IADD R3, R3, 0x1, R7 ;  /* 0x0000000103037824 */ /* 0x000fe400078e0207 */
[----:B---3--:R-:W-:Y:S02]  /*ba50*/  IMAD R7, R8, UR4, RZ ;  /* 0x0000000408077c24 */ /* 0x008fe4000f8e02ff */
[----:B------:R-:W-:Y:S02]  /*ba60*/  IMAD.SHL.U32 R8, R9, 0x8, RZ ;  /* 0x0000000809087824 */ /* 0x000fe400078e00ff */
[C---:B------:R-:W-:Y:S02]  /*ba70*/  IMAD R7, R18.reuse, UR5, R7 ;  /* 0x0000000512077c24 */ /* 0x040fe4000f8e0207 */
[----:B------:R-:W-:Y:S01]  /*ba80*/  IMAD.WIDE.U32 R2, R18, UR4, R2 ;  /* 0x0000000412027c25 */ /* 0x000fe2000f8e0002 */
[----:B------:R-:W-:Y:S01]  /*ba90*/  LOP3.LUT R8, R8, 0x1f8, RZ, 0xc0, !PT ;  /* 0x000001f808087812 */ /* 0x000fe200078ec0ff */
[----:B------:R-:W-:-:S02]  /*baa0*/  ULDC.64 UR4, c[0x0][0x2e8] ;  /* 0x0000ba0000047ab9 */ /* 0x000fc40000000a00 */
[----:B------:R-:W-:Y:S01]  /*bab0*/  IMAD.IADD R7, R7, 0x1, R3 ;  /* 0x0000000107077824 */ /* 0x000fe200078e0203 */
[----:B------:R-:W-:Y:S02]  /*bac0*/  LOP3.LUT R8, R8, 0x38, R9, 0x78, !PT ;  /* 0x0000003808087812 */ /* 0x000fe400078e7809 */
[----:B------:R-:W-:Y:S01]  /*bad0*/  LEA R9, P0, R2, UR4, 0x1 ;  /* 0x0000000402097c11 */ /* 0x000fe2000f8008ff */
[----:B------:R-:W-:Y:S01]  /*bae0*/  UMOV UR4, 0xffffffff ;  /* 0xffffffff00047882 */ /* 0x000fe20000000000 */
[----:B------:R-:W-:Y:S02]  /*baf0*/  LOP3.LUT R8, R8, 0x200, R11, 0xf8, !PT ;  /* 0x0000020008087812 */ /* 0x000fe400078ef80b */
[----:B------:R-:W-:-:S03]  /*bb00*/  LEA.HI.X R10, R2, UR5, R7, 0x1, P0 ;  /* 0x00000005020a7c11 */ /* 0x000fc600080f0c07 */
[----:B------:R-:W-:Y:S01]  /*bb10*/  IMAD R8, R25, 0x2000, R8 ;  /* 0x0000200019087824 */ /* 0x000fe200078e0208 */
[----:B------:R-:W-:Y:S06]  /*bb20*/  BRA.DIV UR4, `(.L_x_278) ;  /* 0x0000003e04707947 */ /* 0x000fec000b800000 */
[----:B------:R-:W0:Y:S01]  /*bb30*/  SHFL.IDX PT, R2, R9, RZ, 0x181f ;  /* 0x00181fff09027589 */ /* 0x000e2200000e0000 */
[----:B------:R-:W-:Y:S02]  /*bb40*/  IMAD.SHL.U32 R7, R28, 0x2, RZ ;  /* 0x000000021c077824 */ /* 0x000fe400078e00ff */
[----:B------:R-:W-:Y:S01]  /*bb50*/  IMAD R8, R8, 0x2, R22 ;  /* 0x0000000208087824 */ /* 0x000fe200078e0216 */
[----:B------:R-:W1:Y:S02]  /*bb60*/  SHFL.IDX PT, R3, R10, RZ, 0x181f ;  /* 0x00181fff0a037589 */ /* 0x000e6400000e0000 */
[----:B0-----:R-:W-:-:S04]  /*bb70*/  IADD3 R2, P0, R2, R7, RZ ;  /* 0x0000000702027210 */ /* 0x001fc80007f1e0ff */
[----:B-1----:R-:W-:-:S05]  /*bb80*/  IADD3.X R3, RZ, R3, RZ, P0, !PT ;  /* 0x00000003ff037210 */ /* 0x002fca00007fe4ff */
        /* <DEDUP_REMOVED lines=30> */
[----:B0-----:R-:W-:-:S05]  /*bd70*/  IADD3 R2, P0, R2, R7, RZ ;  /* 0x0000000702027210 */ /* 0x001fca0007f1e0ff */
[----:B-1----:R-:W-:-:S05]  /*bd80*/  IMAD.X R3, RZ, RZ, R3, P0 ;  /* 0x000000ffff037224 */ /* 0x002fca00000e0603 */
[----:B------:R0:W-:Y:S04]  /*bd90*/  LDGSTS.E.BYPASS.LTC128B.128 [R8+0x11400], desc[UR50][R2.64], !P2 ;  /* 0x1140000002087fae */ /* 0x0001e8000d101d72 */
[----:B0-2---:R0:W1:Y:S02]  /*bda0*/  SHFL.IDX PT, R2, R9, 0x7, 0x181f ;  /* 0x00f81f0009027f89 */ /* 0x00506400000e0000 */
.L_x_390:
        /* <DEDUP_REMOVED lines=8> */
.L_x_279:
        /* <DEDUP_REMOVED lines=11> */
.L_x_280:
[----:B------:R1:W-:Y:S01]  /*bee0*/  SYNCS.ARRIVE.TRANS64.A1T0 RZ, [R5+URZ+0x16830], RZ ;  /* 0x016830ff05ff79a7 */ /* 0x0003e2000810003f */
[----:B------:R-:W-:Y:S05]  /*bef0*/  @!P3 BRA `(.L_x_281) ;  /* 0x000000000004b947 */ /* 0x000fea0003800000 */
[----:B------:R-:W-:Y:S01]  /*bf00*/  BPT.TRAP 0x1 ;  /* 0x000000040000795c */ /* 0x000fe20000300000 */
.L_x_281:
[----:B------:R-:W-:Y:S01]  /*bf10*/  SHF.L.U32 R2, R17, 0x1f, RZ ;  /* 0x0000001f11027819 */ /* 0x000fe200000006ff */
[----:B------:R-:W-:Y:S01]  /*bf20*/  BSSY B1, `(.L_x_282) ;  /* 0x0000004000017945 */ /* 0x000fe20003800000 */
[----:B-1----:R-:W-:-:S04]  /*bf30*/  LEA R5, R6, R22, 0x3 ;  /* 0x0000001606057211 */ /* 0x002fc800078e18ff */
[----:B------:R-:W1:Y:S02]  /*bf40*/  SYNCS.PHASECHK.TRANS64.TRYWAIT P0, [R5+URZ+0x16860], R2 ;  /* 0x01686002050075a7 */ /* 0x000e64000800017f */
[----:B-1----:R-:W-:Y:S05]  /*bf50*/  @!P0 BRA `(.L_x_283) ;  /* 0x0000004000948947 */ /* 0x002fea0003800000 */
.L_x_391:
[----:B------:R-:W-:Y:S05]  /*bf60*/  BSYNC B1 ;  /* 0x0000000000017941 */ /* 0x000fea0003800000 */
.L_x_282:
[----:B------:R-:W2:Y:S01]  /*bf70*/  LDL R8, [R1+0x10] ;  /* 0x0000100001087983 */ /* 0x000ea20000100800 */
[----:B------:R-:W0:Y:S01]  /*bf80*/  S2R R11, SR_TID.X ;  /* 0x00000000000b7919 */ /* 0x000e220000002100 */
[----:B------:R-:W-:Y:S01]  /*bf90*/  UMOV UR4, 0xffffffff ;  /* 0xffffffff00047882 */ /* 0x000fe20000000000 */
[C---:B0-----:R-:W-:Y:S01]  /*bfa0*/  IMAD.SHL.U32 R9, R11.reuse, 0x8, RZ ;  /* 0x000000080b097824 */ /* 0x041fe200078e00ff */
[C---:B------:R-:W-:Y:S01]  /*bfb0*/  LOP3.LUT R3, R11.reuse, 0x7f, RZ, 0xc0, !PT ;  /* 0x0000007f0b037812 */ /* 0x040fe200078ec0ff */
[----:B------:R-:W-:-:S03]  /*bfc0*/  IMAD.SHL.U32 R10, R11, 0x8, RZ ;  /* 0x000000080b0a7824 */ /* 0x000fc600078e00ff */
[----:B------:R-:W-:-:S04]  /*bfd0*/  LOP3.LUT R9, R9, 0x1f8, RZ, 0xc0, !PT ;  /* 0x000001f809097812 */ /* 0x000fc800078ec0ff */
[----:B------:R-:W-:Y:S02]  /*bfe0*/  LOP3.LUT R9, R9, 0x38, R11, 0x78, !PT ;  /* 0x0000003809097812 */ /* 0x000fe400078e780b */
[----:B------:R-:W-:Y:S02]  /*bff0*/  SHF.R.U32.HI R3, RZ, 0x3, R3 ;  /* 0x00000003ff037819 */ /* 0x000fe40000011603 */
[----:B------:R-:W-:-:S05]  /*c000*/  LOP3.LUT R9, R9, 0x200, R10, 0xf8, !PT ;  /* 0x0000020009097812 */ /* 0x000fca00078ef80a */
[----:B------:R-:W-:Y:S02]  /*c010*/  IMAD R6, R6, 0x2000, R9 ;  /* 0x0000200006067824 */ /* 0x000fe400078e0209 */
[----:B--2---:R-:W-:-:S04]  /*c020*/  IMAD R8, R29, -0x80, R8 ;  /* 0xffffff801d087824 */ /* 0x004fc800078e0208 */
[----:B------:R-:W-:Y:S01]  /*c030*/  IMAD.IADD R8, R8, 0x1, -R3 ;  /* 0x0000000108087824 */ /* 0x000fe200078e0a03 */
[----:B------:R-:W-:Y:S06]  /*c040*/  BRA.DIV UR4, `(.L_x_284) ;  /* 0x00000042046c7947 */ /* 0x000fec000b800000 */
[----:B-1----:R-:W0:Y:S01]  /*c050*/  SHFL.IDX PT, R2, R23, RZ, 0x181f ;  /* 0x00181fff17027589 */ /* 0x002e2200000e0000 */
[----:B------:R-:W-:Y:S01]  /*c060*/  ISETP.LT.OR P0, PT, R8, 0x1, P1 ;  /* 0x000000010800780c */ /* 0x000fe20000f01670 */
[----:B------:R-:W-:Y:S02]  /*c070*/  IMAD R6, R6, 0x2, R22 ;  /* 0x0000000206067824 */ /* 0x000fe400078e0216 */
[----:B------:R-:W1:Y:S01]  /*c080*/  SHFL.IDX PT, R3, R24, RZ, 0x181f ;  /* 0x00181fff18037589 */ /* 0x000e6200000e0000 */
[----:B0-----:R-:W-:-:S04]  /*c090*/  IADD3 R2, P2, R2, R7, RZ ;  /* 0x0000000702027210 */ /* 0x001fc80007f5e0ff */
[----:B-1----:R-:W-:-:S05]  /*c0a0*/  IADD3.X R3, RZ, R3, RZ, P2, !PT ;  /* 0x00000003ff037210 */ /* 0x002fca00017fe4ff */
[----:B------:R-:W-:Y:S01]  /*c0b0*/  @!PT LDS RZ, [RZ] ;  /* 0x00000000fffff984 */ /* 0x000fe20000000800 */
[----:B------:R0:W-:Y:S01]  /*c0c0*/  LDGSTS.E.BYPASS.LTC128B.128 [R6+0x400], desc[UR50][R2.64], !P0 ;  /* 0x0040000002067fae */ /* 0x0001e2000c101d72 */
[----:B------:R-:W-:-:S03]  /*c0d0*/  ISETP.LT.OR P0, PT, R8, 0x11, P1 ;  /* 0x000000110800780c */ /* 0x000fc60000f01670 */
[----:B0-----:R-:W0:Y:S04]  /*c0e0*/  SHFL.IDX PT, R2, R23, 0x1, 0x181f ;  /* 0x00381f0017027f89 */ /* 0x001e2800000e0000 */
[----:B------:R-:W1:Y:S01]  /*c0f0*/  SHFL.IDX PT, R3, R24, 0x1, 0x181f ;  /* 0x00381f0018037f89 */ /* 0x000e6200000e0000 */
[----:B0-----:R-:W-:-:S05]  /*c100*/  IADD3 R2, P2, R2, R7, RZ ;  /* 0x0000000702027210 */ /* 0x001fca0007f5e0ff */
[----:B-1----:R-:W-:-:S05]  /*c110*/  IMAD.X R3, RZ, RZ, R3, P2 ;  /* 0x000000ffff037224 */ /* 0x002fca00010e0603 */
        /* <DEDUP_REMOVED lines=16> */
[----:B0-----:R-:W-:-:S04]  /*c220*/  IADD3 R2, P2, R2, R7, RZ ;  /* 0x0000000702027210 */ /* 0x001fc80007f5e0ff */
[----:B-1----:R-:W-:-:S05]  /*c230*/  IADD3.X R3, RZ, R3, RZ, P2, !PT ;  /* 0x00000003ff037210 */ /* 0x002fca00017fe4ff */
        /* <DEDUP_REMOVED lines=9> */
[----:B------:R-:W1:Y:S04]  /*c2d0*/  SHFL.IDX PT, R3, R24, 0x6, 0x181f ;  /* 0x00d81f0018037f89 */ /* 0x000e6800000e0000 */
[----:B------:R-:W2:Y:S01]  /*c2e0*/  SHFL.IDX PT, R24, R24, 0x7, 0x181f ;  /* 0x00f81f0018187f89 */ /* 0x000ea200000e0000 */
[----:B0-----:R-:W-:-:S05]  /*c2f0*/  IADD3 R2, P2, R2, R7, RZ ;  /* 0x0000000702027210 */ /* 0x001fca0007f5e0ff */
[----:B-1----:R-:W-:-:S05]  /*c300*/  IMAD.X R3, RZ, RZ, R3, P2 ;  /* 0x000000ffff037224 */ /* 0x002fca00010e0603 */
[----:B------:R0:W-:Y:S04]  /*c310*/  LDGSTS.E.BYPASS.LTC128B.128 [R6+0x3400], desc[UR50][R2.64], !P0 ;  /* 0x0340000002067fae */ /* 0x0001e8000c101d72 */
[----:B0-2---:R0:W1:Y:S02]  /*c320*/  SHFL.IDX PT, R2, R23, 0x7, 0x181f ;  /* 0x00f81f0017027f89 */ /* 0x00506400000e0000 */
.L_x_409:
[----:B------:R-:W2:Y:S01]  /*c330*/  LDL R9, [R1] ;  /* 0x0000000001097983 */ /* 0x000ea20000100800 */
[----:B------:R-:W-:Y:S01]  /*c340*/  ISETP.LT.OR P0, PT, R8, 0x71, P1 ;  /* 0x000000710800780c */ /* 0x000fe20000f01670 */
[----:B------:R-:W-:Y:S01]  /*c350*/  ULDC.64 UR4, c[0x0][0x328] ;  /* 0x0000ca0000047ab9 */ /* 0x000fe20000000a00 */
[----:B-1----:R-:W-:-:S05]  /*c360*/  IADD3 R2, P2, R2, R7, RZ ;  /* 0x0000000702027210 */ /* 0x002fca0007f5e0ff */
[----:B------:R-:W-:-:S06]  /*c370*/  IMAD.X R3, RZ, RZ, R24, P2 ;  /* 0x000000ffff037224 */ /* 0x000fcc00010e0618 */
[----:B------:R-:W-:Y:S01]  /*c380*/  @!PT LDS RZ, [RZ] ;  /* 0x00000000fffff984 */ /* 0x000fe20000000800 */
[----:B------:R-:W-:Y:S01]  /*c390*/  @!PT LDS RZ, [RZ] ;  /* 0x00000000fffff984 */ /* 0x000fe20000000800 */
[----:B------:R-:W-:Y:S01]  /*c3a0*/  @!PT LDS RZ, [RZ] ;  /* 0x00000000fffff984 */ /* 0x000fe20000000800 */
[----:B------:R1:W-:Y:S01]  /*c3b0*/  LDGSTS.E.BYPASS.LTC128B.128 [R6+0x3c00], desc[UR50][R2.64], !P0 ;  /* 0x03c0000002067fae */ /* 0x0003e2000c101d72 */
[----:B------:R-:W-:Y:S01]  /*c3c0*/  PLOP3.LUT P0, PT, PT, PT, PT, 0x80, 0x0 ;  /* 0x000000000000781c */ /* 0x000fe20003f0f070 */
[----:B-1----:R-:W-:Y:S02]  /*c3d0*/  IMAD R6, R20, UR4, RZ ;  /* 0x0000000414067c24 */ /* 0x002fe4000f8e02ff */
[----:B------:R-:W-:-:S04]  /*c3e0*/  IMAD.WIDE.U32 R2, R0, UR4, RZ ;  /* 0x0000000400027c25 */ /* 0x000fc8000f8e00ff */
[----:B------:R-:W-:Y:S01]  /*c3f0*/  IMAD R6, R0, UR5, R6 ;  /* 0x0000000500067c24 */ /* 0x000fe2000f8e0206 */
[----:B------:R-:W-:Y:S01]  /*c400*/  ULDC.64 UR4, c[0x0][0x338] ;  /* 0x0000ce0000047ab9 */ /* 0x000fe20000000a00 */
[----:B------:R-:W-:Y:S02]  /*c410*/  NOP ;  /* 0x0000000000007918 */ /* 0x000fe40000000000 */
[----:B------:R-:W-:Y:S02]  /*c420*/  IMAD.IADD R3, R3, 0x1, R6 ;  /* 0x0000000103037824 */ /* 0x000fe400078e0206 */
[----:B------:R-:W-:-:S04]  /*c430*/  IMAD.WIDE.U32 R2, R4, UR4, R2 ;  /* 0x0000000404027c25 */ /* 0x000fc8000f8e0002 */
[----:B------:R-:W-:-:S04]  /*c440*/  IMAD R0, R21, UR4, RZ ;  /* 0x0000000415007c24 */ /* 0x000fc8000f8e02ff */
[----:B------:R-:W-:Y:S01]  /*c450*/  IMAD R0, R4, UR5, R0 ;  /* 0x0000000504007c24 */ /* 0x000fe2000f8e0200 */
[----:B------:R-:W-:-:S04]  /*c460*/  ULDC.64 UR4, c[0x0][0x330] ;  /* 0x0000cc0000047ab9 */ /* 0x000fc80000000a00 */
[----:B------:R-:W-:-:S03]  /*c470*/  IADD3 R3, R3, R0, RZ ;  /* 0x0000000003037210 */ /* 0x000fc60007ffe0ff */
[----:B------:R-:W-:-:S04]  /*c480*/  IMAD.WIDE.U32 R2, R18, UR4, R2 ;  /* 0x0000000412027c25 */ /* 0x000fc8000f8e0002 */
[----:B--2---:R-:W-:-:S04]  /*c490*/  IMAD R0, R9, UR4, RZ ;  /* 0x0000000409007c24 */ /* 0x004fc8000f8e02ff */
[----:B------:R-:W-:Y:S01]  /*c4a0*/  IMAD R0, R18, UR5, R0 ;  /* 0x0000000512007c24 */ /* 0x000fe2000f8e0200 */
[----:B------:R-:W-:Y:S02]  /*c4b0*/  ULDC.64 UR4, c[0x0][0x318] ;  /* 0x0000c60000047ab9 */ /* 0x000fe40000000a00 */
[----:B0-----:R-:W-:Y:S01]  /*c4c0*/  LEA R23, P2, R2, UR4, 0x1 ;  /* 0x0000000402177c11 */ /* 0x001fe2000f8408ff */
[----:B------:R-:W-:-:S05]  /*c4d0*/  IMAD.IADD R0, R0, 0x1, R3 ;  /* 0x0000000100007824 */ /* 0x000fca00078e0203 */
[----:B------:R-:W-:-:S07]  /*c4e0*/  LEA.HI.X R24, R2, UR5, R0, 0x1, P2 ;  /* 0x0000000502187c11 */ /* 0x000fce00090f0c00 */
.L_x_285:
        /* <DEDUP_REMOVED lines=11> */
.L_x_286:
[C---:B------:R-:W-:Y:S01]  /*c5a0*/  ISETP.GT.AND P0, PT, R26.reuse, RZ, PT ;  /* 0x000000ff1a00720c */ /* 0x040fe20003f04270 */
[----:B------:R1:W-:Y:S01]  /*c5b0*/  SYNCS.ARRIVE.TRANS64.A1T0 RZ, [R5+URZ+0x16850], RZ ;  /* 0x016850ff05ff79a7 */ /* 0x0003e2000810003f */
[----:B------:R-:W-:Y:S01]  /*c5c0*/  VIADD R7, R26, 0xffffffff ;  /* 0xffffffff1a077836 */ /* 0x000fe20000000000 */
[----:B------:R-:W-:Y:S01]  /*c5d0*/  MOV R6, R25 ;  /* 0x0000001900067202 */ /* 0x000fe20000000f00 */
[----:B------:R-:W-:Y:S02]  /*c5e0*/  IMAD.MOV.U32 R17, RZ, RZ, R27 ;  /* 0x000000ffff117224 */ /* 0x000fe400078e001b */
[----:B------:R-:W-:-:S07]  /*c5f0*/  IMAD.MOV.U32 R29, RZ, RZ, R26 ;  /* 0x000000ffff1d7224 */ /* 0x000fce00078e001a */
[----:B-1----:R-:W-:Y:S05]  /*c600*/  @P0 BRA `(.L_x_287) ;  /* 0xfffffff0000c0947 */ /* 0x002fea000383ffff */
.L_x_274:
[----:B------:R-:W-:Y:S05]  /*c610*/  BSYNC B0 ;  /* 0x0000000000007941 */ /* 0x000fea0003800000 */
.L_x_273:
[----:B------:R-:W1:Y:S01]  /*c620*/  S2R R0, SR_TID.X ;  /* 0x0000000000007919 */ /* 0x000e620000002100 */
[----:B------:R-:W-:Y:S01]  /*c630*/  BSSY B0, `(.L_x_288) ;  /* 0x0000010000007945 */ /* 0x000fe20003800000 */
[----:B-1----:R-:W-:-:S04]  /*c640*/  LOP3.LUT R0, R0, 0x7f, RZ, 0xc0, !PT ;  /* 0x0000007f00007812 */ /* 0x002fc800078ec0ff */
[----:B------:R-:W-:-:S13]  /*c650*/  ISETP.NE.AND P0, PT, R0, RZ, PT ;  /* 0x000000ff0000720c */ /* 0x000fda0003f05270 */
[----:B------:R-:W-:Y:S05]  /*c660*/  @P0 BRA `(.L_x_289) ;  /* 0x0000000000300947 */ /* 0x000fea0003800000 */
[----:B------:R-:W1:Y:S01]  /*c670*/  S2R R5, SR_LANEID ;  /* 0x0000000000057919 */ /* 0x000e620000000000 */
[----:B------:R-:W-:Y:S01]  /*c680*/  VOTEU.ANY UR4, UPT, PT ;  /* 0x0000000000047886 */ /* 0x000fe200038e0100 */
[----:B0-----:R-:W0:Y:S01]  /*c690*/  LDC.64 R2, c[0x0][0xc60] ;  /* 0x00031800ff027b82 */ /* 0x001e220000000a00 */
[----:B------:R-:W1:Y:S02]  /*c6a0*/  FLO.U32 R0, UR4 ;  /* 0x0000000400007d00 */ /* 0x000e6400080e0000 */
[----:B-1----:R-:W-:-:S06]  /*c6b0*/  ISETP.EQ.U32.AND P0, PT, R0, R5, PT ;  /* 0x000000050000720c */ /* 0x002fcc0003f02070 */
[----:B------:R-:W0:Y:S07]  /*c6c0*/  POPC R5, UR4 ;  /* 0x0000000400057d09 */ /* 0x000e2e0008000000 */
[----:B0-----:R-:W2:Y:S01]  /*c6d0*/  @P0 ATOMG.E.ADD.STRONG.GPU PT, R3, desc[UR50][R2.64], R5 ;  /* 0x00000005020309a8 */ /* 0x001ea200081ee1f2 */
[----:B------:R-:W0:Y:S02]  /*c6e0*/  S2R R4, SR_LTMASK ;  /* 0x0000000000047919 */ /* 0x000e240000003900 */
[----:B0-----:R-:W-:-:S04]  /*c6f0*/  LOP3.LUT R4, R4, UR4, RZ, 0xc0, !PT ;  /* 0x0000000404047c12 */ /* 0x001fc8000f8ec0ff */
[----:B------:R-:W0:Y:S01]  /*c700*/  POPC R7, R4 ;  /* 0x0000000400077309 */ /* 0x000e220000000000 */
[----:B--2---:R-:W0:Y:S02]  /*c710*/  SHFL.IDX PT, R0, R3, R0, 0x1f ;  /* 0x00001f0003007589 */ /* 0x004e2400000e0000 */
[----:B0-----:R-:W-:-:S07]  /*c720*/  IADD3 R16, R0, UR38, R7 ;  /* 0x0000002600107c10 */ /* 0x001fce000fffe007 */
.L_x_289:
[----:B------:R-:W-:Y:S05]  /*c730*/  BSYNC B0 ;  /* 0x0000000000007941 */ /* 0x000fea0003800000 */
.L_x_288:
[----:B------:R-:W-:-:S05]  /*c740*/  IMAD.U32 R0, RZ, RZ, UR36 ;  /* 0x00000024ff007e24 */ /* 0x000fca000f8e00ff */
[----:B------:R-:W-:-:S13]  /*c750*/  ISETP.NE.AND P0, PT, R0, 0x3, PT ;  /* 0x000000030000780c */ /* 0x000fda0003f05270 */
[----:B------:R-:W-:Y:S05]  /*c760*/  @!P0 BRA `(.L_x_290) ;  /* 0x0000000000048947 */ /* 0x000fea0003800000 */
[----:B------:R-:W-:Y:S01]  /*c770*/  BPT.TRAP 0x1 ;  /* 0x000000040000795c */ /* 0x000fe20000300000 */
.L_x_290:
[----:B------:R-:W2:Y:S01]  /*c780*/  LDL.LU R2, [R1+0x10] ;  /* 0x0000100001027983 */ /* 0x000ea20000300800 */
[----:B------:R-:W-:Y:S01]  /*c790*/  IMAD R0, R25, 0x8, R22 ;  /* 0x0000000819007824 */ /* 0x000fe200078e0216 */
[----:B0-----:R-:W-:Y:S01]  /*c7a0*/  SHF.L.U32 R3, R27, 0x1f, RZ ;  /* 0x0000001f1b037819 */ /* 0x001fe200000006ff */
[----:B------:R-:W-:Y:S03]  /*c7b0*/  BSSY B0, `(.L_x_291) ;  /* 0x0000004000007945 */ /* 0x000fe60003800000 */
[----:B------:R-:W0:Y:S01]  /*c7c0*/  SYNCS.PHASECHK.TRANS64.TRYWAIT P0, [R0+URZ+0x16860], R3 ;  /* 0x01686003000075a7 */ /* 0x000e22000800017f */
[----:B--2---:R-:W-:Y:S01]  /*c7d0*/  IMAD R6, R26, -0x80, R2 ;  /* 0xffffff801a067824 */ /* 0x004fe200078e0202 */
[----:B0-----:R-:W-:Y:S06]  /*c7e0*/  @!P0 BRA `(.L_x_292) ;  /* 0x0000004000cc8947 */ /* 0x001fec0003800000 */
.L_x_410:
[----:B------:R-:W-:Y:S05]  /*c7f0*/  BSYNC B0 ;  /* 0x0000000000007941 */ /* 0x000fea0003800000 */
.L_x_291:
[----:B------:R-:W1:Y:S01]  /*c800*/  S2R R7, SR_TID.X ;  /* 0x0000000000077919 */ /* 0x000e620000002100 */
[----:B------:R-:W-:Y:S02]  /*c810*/  ULDC UR4, c[0x0][0x2f4] ;  /* 0x0000bd0000047ab9 */ /* 0x000fe40000000800 */
[----:B------:R-:W-:Y:S01]  /*c820*/  ISETP.GE.AND P0, PT, R28, UR4, PT ;  /* 0x000000041c007c0c */ /* 0x000fe2000bf06270 */
[----:B------:R-:W-:Y:S01]  /*c830*/  UMOV UR4, 0xffffffff ;  /* 0xffffffff00047882 */ /* 0x000fe20000000000 */
[C---:B-1----:R-:W-:Y:S01]  /*c840*/  SHF.L.U32 R2, R7.reuse, 0x3, RZ ;  /* 0x0000000307027819 */ /* 0x042fe200000006ff */
[C---:B------:R-:W-:Y:S01]  /*c850*/  IMAD.SHL.U32 R4, R7.reuse, 0x8, RZ ;  /* 0x0000000807047824 */ /* 0x040fe200078e00ff */
[----:B------:R-:W-:Y:S02]  /*c860*/  LOP3.LUT R5, R7, 0x7f, RZ, 0xc0, !PT ;  /* 0x0000007f07057812 */ /* 0x000fe400078ec0ff */
[----:B------:R-:W-:Y:S02]  /*c870*/  LOP3.LUT R2, R2, 0x1f8, RZ, 0xc0, !PT ;  /* 0x000001f802027812 */ /* 0x000fe400078ec0ff */
[----:B------:R-:W-:-:S02]  /*c880*/  SHF.R.U32.HI R5, RZ, 0x3, R5 ;  /* 0x00000003ff057819 */ /* 0x000fc40000011605 */
[----:B------:R-:W-:-:S03]  /*c890*/  LOP3.LUT R2, R2, 0x38, R7, 0x78, !PT ;  /* 0x0000003802027812 */ /* 0x000fc600078e7807 */
[----:B------:R-:W-:Y:S01]  /*c8a0*/  IMAD.IADD R6, R6, 0x1, -R5 ;  /* 0x0000000106067824 */ /* 0x000fe200078e0a05 */
[----:B------:R-:W-:-:S05]  /*c8b0*/  LOP3.LUT R2, R2, 0x200, R4, 0xf8, !PT ;  /* 0x0000020002027812 */ /* 0x000fca00078ef804 */
[----:B------:R-:W-:Y:S01]  /*c8c0*/  IMAD R4, R25, 0x2000, R2 ;  /* 0x0000200019047824 */ /* 0x000fe200078e0202 */
[----:B------:R-:W-:Y:S06]  /*c8d0*/  BRA.DIV UR4, `(.L_x_293) ;  /* 0x0000004204a47947 */ /* 0x000fec000b800000 */
[----:B------:R-:W1:Y:S01]  /*c8e0*/  SHFL.IDX PT, R14, R23, RZ, 0x181f ;  /* 0x00181fff170e7589 */ /* 0x000e6200000e0000 */
[----:B------:R-:W-:Y:S01]  /*c8f0*/  IMAD.SHL.U32 R5, R28, 0x2, RZ ;  /* 0x000000021c057824 */ /* 0x000fe200078e00ff */
[----:B------:R-:W-:Y:S02]  /*c900*/  ISETP.LT.OR P1, PT, R6, 0x1, P0 ;  /* 0x000000010600780c */ /* 0x000fe40000721670 */
[----:B0-----:R-:W0:Y:S01]  /*c910*/  SHFL.IDX PT, R3, R24, RZ, 0x181f ;  /* 0x00181fff18037589 */ /* 0x001e2200000e0000 */
[----:B------:R-:W-:-:S03]  /*c920*/  LEA R4, R4, R22, 0x1 ;  /* 0x0000001604047211 */ /* 0x000fc600078e08ff */
[----:B------:R-:W2:Y:S04]  /*c930*/  SHFL.IDX PT, R9, R23, 0x1, 0x181f ;  /* 0x00381f0017097f89 */ /* 0x000ea800000e0000 */
[----:B------:R-:W3:Y:S04]  /*c940*/  SHFL.IDX PT, R7, R24, 0x1, 0x181f ;  /* 0x00381f0018077f89 */ /* 0x000ee800000e0000 */
[----:B------:R-:W4:Y:S04]  /*c950*/  SHFL.IDX PT, R10, R23, 0x2, 0x181f ;  /* 0x00581f00170a7f89 */ /* 0x000f2800000e0000 */
[----:B------:R-:W5:Y:S01]  /*c960*/  SHFL.IDX PT, R8, R24, 0x2, 0x181f ;  /* 0x00581f0018087f89 */ /* 0x000f6200000e0000 */
[----:B-1----:R-:W-:-:S03]  /*c970*/  IADD3 R2, P2, R14, R5, RZ ;  /* 0x000000050e027210 */ /* 0x002fc60007f5e0ff */
[----:B------:R-:W-:Y:S02]  /*c980*/  SHFL.IDX PT, R14, R23, 0x6, 0x181f ;  /* 0x00d81f00170e7f89 */ /* 0x000fe400000e0000 */
[----:B0-----:R-:W-:-:S05]  /*c990*/  IMAD.X R3, RZ, RZ, R3, P2 ;  /* 0x000000ffff037224 */ /* 0x001fca00010e0603 */
[----:B------:R2:W-:Y:S01]  /*c9a0*/  LDGSTS.E.BYPASS.LTC128B.128 [R4+0x400], desc[UR50][R2.64], !P1 ;  /* 0x0040000002047fae */ /* 0x0005e2000c901d72 */
[C---:B------:R-:W-:Y:S02]  /*c9b0*/  ISETP.LT.OR P1, PT, R6.reuse, 0x11, P0 ;  /* 0x000000110600780c */ /* 0x040fe40000721670 */
[----:B--2---:R-:W-:Y:S02]  /*c9c0*/  IADD3 R2, P2, R9, R5, RZ ;  /* 0x0000000509027210 */ /* 0x004fe40007f5e0ff */
[----:B------:R-:W0:Y:S03]  /*c9d0*/  SHFL.IDX PT, R9, R23, 0x3, 0x181f ;  /* 0x00781f0017097f89 */ /* 0x000e2600000e0000 */
[----:B---3--:R-:W-:Y:S02]  /*c9e0*/  IMAD.X R3, RZ, RZ, R7, P2 ;  /* 0x000000ffff037224 */ /* 0x008fe400010e0607 */
[----:B------:R-:W1:Y:S04]  /*c9f0*/  SHFL.IDX PT, R7, R24, 0x3, 0x181f ;  /* 0x00781f0018077f89 */ /* 0x000e6800000e0000 */
[----:B------:R4:W-:Y:S01]  /*ca00*/  LDGSTS.E.BYPASS.LTC128B.128 [R4+0xc00], desc[UR50][R2.64], !P1 ;  /* 0x00c0000002047fae */ /* 0x0009e2000c901d72 */
[----:B------:R-:W-:-:S02]  /*ca10*/  ISETP.LT.OR P1, PT, R6, 0x21, P0 ;  /* 0x000000210600780c */ /* 0x000fc40000721670 */
[----:B----4-:R-:W-:Y:S02]  /*ca20*/  IADD3 R2, P2, R10, R5, RZ ;  /* 0x000000050a027210 */ /* 0x010fe40007f5e0ff */
[----:B------:R-:W2:Y:S03]  /*ca30*/  SHFL.IDX PT, R10, R23, 0x4, 0x181f ;  /* 0x00981f00170a7f89 */ /* 0x000ea600000e0000 */
[----:B-----5:R-:W-:Y:S02]  /*ca40*/  IMAD.X R3, RZ, RZ, R8, P2 ;  /* 0x000000ffff037224 */ /* 0x020fe400010e0608 */
[----:B------:R-:W3:Y:S04]  /*ca50*/  SHFL.IDX PT, R8, R24, 0x4, 0x181f ;  /* 0x00981f0018087f89 */ /* 0x000ee800000e0000 */
[----:B------:R0:W-:Y:S01]  /*ca60*/  LDGSTS.E.BYPASS.LTC128B.128 [R4+0x1400], desc[UR50][R2.64], !P1 ;  /* 0x0140000002047fae */ /* 0x0001e2000c901d72 */
[----:B------:R-:W-:-:S02]  /*ca70*/  ISETP.LT.OR P1, PT, R6, 0x31, P0 ;  /* 0x000000310600780c */ /* 0x000fc40000721670 */
[----:B0-----:R-:W-:Y:S02]  /*ca80*/  IADD3 R2, P2, R9, R5, RZ ;  /* 0x0000000509027210 */ /* 0x001fe40007f5e0ff */
[----:B------:R-:W0:Y:S03]  /*ca90*/  SHFL.IDX PT, R9, R23, 0x5, 0x181f ;  /* 0x00b81f0017097f89 */ /* 0x000e2600000e0000 */
[----:B-1----:R-:W-:Y:S02]  /*caa0*/  IMAD.X R3, RZ, RZ, R7, P2 ;  /* 0x000000ffff037224 */ /* 0x002fe400010e0607 */
[----:B------:R-:W1:Y:S04]  /*cab0*/  SHFL.IDX PT, R7, R24, 0x5, 0x181f ;  /* 0x00b81f0018077f89 */ /* 0x000e6800000e0000 */
[----:B------:R2:W-:Y:S01]  /*cac0*/  LDGSTS.E.BYPASS.LTC128B.128 [R4+0x1c00], desc[UR50][R2.64], !P1 ;  /* 0x01c0000002047fae */ /* 0x0005e2000c901d72 */
[----:B------:R-:W-:-:S02]  /*cad0*/  ISETP.LT.OR P1, PT, R6, 0x41, P0 ;  /* 0x000000410600780c */ /* 0x000fc40000721670 */
[----:B--2---:R-:W-:-:S05]  /*cae0*/  IADD3 R2, P2, R10, R5, RZ ;  /* 0x000000050a027210 */ /* 0x004fca0007f5e0ff */
[----:B---3--:R-:W-:Y:S02]  /*caf0*/  IMAD.X R3, RZ, RZ, R8, P2 ;  /* 0x000000ffff037224 */ /* 0x008fe400010e0608 */
[----:B------:R-:W2:Y:S04]  /*cb00*/  SHFL.IDX PT, R8, R24, 0x6, 0x181f ;  /* 0x00d81f0018087f89 */ /* 0x000ea800000e0000 */
[----:B------:R0:W-:Y:S01]  /*cb10*/  LDGSTS.E.BYPASS.LTC128B.128 [R4+0x2400], desc[UR50][R2.64], !P1 ;  /* 0x0240000002047fae */ /* 0x0001e2000c901d72 */
[----:B------:R-:W-:-:S03]  /*cb20*/  ISETP.LT.OR P1, PT, R6, 0x51, P0 ;  /* 0x000000510600780c */ /* 0x000fc60000721670 */
[----:B------:R-:W3:Y:S01]  /*cb30*/  SHFL.IDX PT, R24, R24, 0x7, 0x181f ;  /* 0x00f81f0018187f89 */ /* 0x000ee200000e0000 */
[----:B0-----:R-:W-:-:S04]  /*cb40*/  IADD3 R2, P2, R9, R5, RZ ;  /* 0x0000000509027210 */ /* 0x001fc80007f5e0ff */
[----:B-1----:R-:W-:-:S05]  /*cb50*/  IADD3.X R3, RZ, R7, RZ, P2, !PT ;  /* 0x00000007ff037210 */ /* 0x002fca00017fe4ff */
[----:B------:R0:W-:Y:S01]  /*cb60*/  LDGSTS.E.BYPASS.LTC128B.128 [R4+0x2c00], desc[UR50][R2.64], !P1 ;  /* 0x02c0000002047fae */ /* 0x0001e2000c901d72 */
[----:B------:R-:W-:Y:S02]  /*cb70*/  ISETP.LT.OR P1, PT, R6, 0x61, P0 ;  /* 0x000000610600780c */ /* 0x000fe40000721670 */
[----:B0-----:R-:W-:Y:S02]  /*cb80*/  IADD3 R2, P2, R14, R5, RZ ;  /* 0x000000050e027210 */ /* 0x001fe40007f5e0ff */
[----:B------:R0:W1:Y:S03]  /*cb90*/  SHFL.IDX PT, R14, R23, 0x7, 0x181f ;  /* 0x00f81f00170e7f89 */ /* 0x00006600000e0000 */
[----:B--2---:R-:W-:-:S06]  /*cba0*/  IMAD.X R3, RZ, RZ, R8, P2 ;  /* 0x000000ffff037224 */ /* 0x004fcc00010e0608 */
[----:B---3--:R0:W-:Y:S02]  /*cbb0*/  LDGSTS.E.BYPASS.LTC128B.128 [R4+0x3400], desc[UR50][R2.64], !P1 ;  /* 0x0340000002047fae */ /* 0x0081e4000c901d72 */
.L_x_428:
[----:B------:R-:W-:Y:S02]  /*cbc0*/  ISETP.LT.OR P0, PT, R6, 0x71, P0 ;  /* 0x000000710600780c */ /* 0x000fe40000701670 */
[----:B01----:R-:W-:-:S05]  /*cbd0*/  IADD3 R2, P1, R14, R5, RZ ;  /* 0x000000050e027210 */ /* 0x003fca0007f3e0ff */
[----:B------:R-:W-:-:S06]  /*cbe0*/  IMAD.X R3, RZ, RZ, R24, P1 ;  /* 0x000000ffff037224 */ /* 0x000fcc00008e0618 */
[----:B------:R-:W-:Y:S01]  /*cbf0*/  @!PT LDS RZ, [RZ] ;  /* 0x00000000fffff984 */ /* 0x000fe20000000800 */
[----:B------:R-:W-:Y:S01]  /*cc00*/  @!PT LDS RZ, [RZ] ;  /* 0x00000000fffff984 */ /* 0x000fe20000000800 */
[----:B------:R-:W-:Y:S01]  /*cc10*/  @!PT LDS RZ, [RZ] ;  /* 0x00000000fffff984 */ /* 0x000fe20000000800 */
[----:B------:R0:W-:Y:S01]  /*cc20*/  LDGSTS.E.BYPASS.LTC128B.128 [R4+0x3c00], desc[UR50][R2.64], !P0 ;  /* 0x03c0000002047fae */ /* 0x0001e2000c101d72 */
[----:B------:R-:W-:Y:S01]  /*cc30*/  PLOP3.LUT P0, PT, PT, PT, PT, 0x80, 0x0 ;  /* 0x000000000000781c */ /* 0x000fe20003f0f070 */
[----:B------:R-:W-:-:S12]  /*cc40*/  NOP ;  /* 0x0000000000007918 */ /* 0x000fd80000000000 */
.L_x_294:
        /* <DEDUP_REMOVED lines=11> */
.L_x_295:
[----:B------:R-:W-:Y:S01]  /*cd00*/  VIADD R25, R25, 0x1 ;  /* 0x0000000119197836 */ /* 0x000fe20000000000 */
[----:B------:R0:W-:Y:S04]  /*cd10*/  SYNCS.ARRIVE.TRANS64.A1T0 RZ, [R0+URZ+0x16850], RZ ;  /* 0x016850ff00ff79a7 */ /* 0x0001e8000810003f */
[----:B------:R-:W-:-:S04]  /*cd20*/  ISETP.NE.AND P0, PT, R25, 0x2, PT ;  /* 0x000000021900780c */ /* 0x000fc80003f05270 */
[----:B0-----:R-:W-:Y:S02]  /*cd30*/  SEL R0, RZ, 0x1, P0 ;  /* 0x00000001ff007807 */ /* 0x001fe40000000000 */
[----:B------:R-:W-:Y:S02]  /*cd40*/  SEL R25, R25, RZ, P0 ;  /* 0x000000ff19197207 */ /* 0x000fe40000000000 */
[----:B------:R-:W-:-:S07]  /*cd50*/  LOP3.LUT R27, R27, R0, RZ, 0x3c, !PT ;  /* 0x000000001b1b7212 */ /* 0x000fce00078e3cff */
.L_x_254:
[----:B------:R-:W-:Y:S05]  /*cd60*/  BSYNC B7 ;  /* 0x0000000000077941 */ /* 0x000fea0003800000 */
.L_x_252:
[----:B------:R-:W2:Y:S02]  /*cd70*/  LDL R0, [R1+0x8] ;  /* 0x0000080001007983 */ /* 0x000ea40000100800 */
[----:B--2---:R-:W-:-:S13]  /*cd80*/  LOP3.LUT P0, RZ, R0, 0x10, RZ, 0xc0, !PT ;  /* 0x0000001000ff7812 */ /* 0x004fda000780c0ff */
[----:B------:R-:W-:Y:S05]  /*cd90*/  @!P0 BRA `(.L_x_296) ;  /* 0x0000000000248947 */ /* 0x000fea0003800000 */
[----:B------:R-:W-:Y:S05]  /*cda0*/  WARPSYNC.ALL ;  /* 0x0000000000007948 */ /* 0x000fea0003800000 */
[----:B------:R-:W0:Y:S08]  /*cdb0*/  S2UR UR5, SR_CgaCtaId ;  /* 0x00000000000579c3 */ /* 0x000e300000008800 */
[----:B------:R-:W-:Y:S06]  /*cdc0*/  BAR.SYNC.DEFER_BLOCKING 0x5, 0x200 ;  /* 0x0148000000007b1d */ /* 0x000fec0000010000 */
[----:B------:R-:W-:-:S02]  /*cdd0*/  UMOV UR4, 0x400 ;  /* 0x0000040000047882 */ /* 0x000fc40000000000 */
[----:B0-----:R-:W-:-:S06]  /*cde0*/  ULEA UR4, UR5, UR4, 0x18 ;  /* 0x0000000405047291 */ /* 0x001fcc000f8ec03f */
[----:B------:R-:W-:-:S05]  /*cdf0*/  MOV R22, UR4 ;  /* 0x0000000400167c02 */ /* 0x000fca0008000f00 */
[----:B------:R2:W3:Y:S01]  /*ce00*/  LDS.128 R16, [R22+0x168d0] ;  /* 0x0168d00016107984 */ /* 0x0004e20000000c00 */
[----:B------:R-:W-:Y:S06]  /*ce10*/  BAR.ARV 0x4, 0x200 ;  /* 0x0108000000007b1d */ /* 0x000fec0000002000 */
[----:B------:R-:W-:Y:S05]  /*ce20*/  BRA `(.L_x_297) ;  /* 0x0000000800407947 */ /* 0x000fea0003800000 */
.L_x_296:
[----:B------:R-:W0:Y:S01]  /*ce30*/  S2R R0, SR_TID.X ;  /* 0x0000000000007919 */ /* 0x000e220000002100 */
[----:B------:R-:W-:Y:S01]  /*ce40*/  UMOV UR4, 0xffffffff ;  /* 0xffffffff00047882 */ /* 0x000fe20000000000 */
[----:B0-----:R-:W-:-:S04]  /*ce50*/  LOP3.LUT R8, R0, 0x1f, RZ, 0xc0, !PT ;  /* 0x0000001f00087812 */ /* 0x001fc800078ec0ff */
[----:B------:R-:W-:Y:S01]  /*ce60*/  ISETP.NE.AND P0, PT, R8, 0x1f, PT ;  /* 0x0000001f0800780c */ /* 0x000fe20003f05270 */
[----:B------:R-:W-:-:S12]  /*ce70*/  BRA.DIV UR4, `(.L_x_298) ;  /* 0x00000046047c7947 */ /* 0x000fd8000b800000 */
[----:B------:R-:W-:Y:S01]  /*ce80*/  IMAD.IADD R5, R19, 0x1, R8 ;  /* 0x0000000113057824 */ /* 0x000fe200078e0208 */
[----:B------:R-:W-:-:S04]  /*ce90*/  ULDC UR4, c[0x0][0xc3c] ;  /* 0x00030f0000047ab9 */ /* 0x000fc80000000800 */
[----:B------:R-:W-:-:S13]  /*cea0*/  ISETP.GE.OR P1, PT, R5, UR4, !P0 ;  /* 0x0000000405007c0c */ /* 0x000fda000c726670 */
[----:B------:R-:W0:Y:S02]  /*ceb0*/  @!P1 LDC.64 R2, c[0x0][0xc80] ;  /* 0x00032000ff029b82 */ /* 0x000e240000000a00 */
[----:B0-----:R-:W-:-:S06]  /*cec0*/  @!P1 IMAD.WIDE R2, R5, 0x4, R2 ;  /* 0x0000000405029825 */ /* 0x001fcc00078e0202 */
[----:B------:R-:W2:Y:S01]  /*ced0*/  @!P1 LDG.E R2, desc[UR50][R2.64] ;  /* 0x0000003202029981 */ /* 0x000ea2000c1e1900 */
[----:B------:R-:W-:Y:S01]  /*cee0*/  IMAD.MOV.U32 R5, RZ, RZ, RZ ;  /* 0x000000ffff057224 */ /* 0x000fe200078e00ff */
[C---:B------:R-:W-:Y:S02]  /*cef0*/  ISETP.GE.U32.AND P2, PT, R8.reuse, 0x2, PT ;  /* 0x000000020800780c */ /* 0x040fe40003f46070 */
[C---:B------:R-:W-:Y:S01]  /*cf00*/  ISETP.GE.U32.AND P3, PT, R8.reuse, 0x4, PT ;  /* 0x000000040800780c */ /* 0x040fe20003f66070 */
[----:B------:R-:W-:Y:S01]  /*cf10*/  SHFL.IDX PT, R0, R16, RZ, 0x1f ;  /* 0x00001fff10007589 */ /* 0x000fe200000e0000 */
[C---:B------:R-:W-:Y:S02]  /*cf20*/  ISETP.GE.U32.AND P4, PT, R8.reuse, 0x8, PT ;  /* 0x000000080800780c */ /* 0x040fe40003f86070 */
[C---:B------:R-:W-:Y:S01]  /*cf30*/  ISETP.GE.U32.AND P5, PT, R8.reuse, 0x10, PT ;  /* 0x000000100800780c */ /* 0x040fe20003fa6070 */
[----:B------:R-:W-:Y:S01]  /*cf40*/  SHFL.IDX PT, R4, R16, 0x1, 0x1f ;  /* 0x00201f0010047f89 */ /* 0x000fe200000e0000 */
[----:B--2---:R-:W-:Y:S01]  /*cf50*/  @!P1 IMAD.MOV.U32 R5, RZ, RZ, R2 ;  /* 0x000000ffff059224 */ /* 0x004fe200078e0002 */
[----:B------:R-:W-:-:S04]  /*cf60*/  ISETP.NE.AND P1, PT, R8, RZ, PT ;  /* 0x000000ff0800720c */ /* 0x000fc80003f25270 */
[----:B------:R-:W0:Y:S02]  /*cf70*/  SHFL.UP PT, R14, R5, 0x1, RZ ;  /* 0x04200000050e7989 */ /* 0x000e2400000e00ff */
        /* <DEDUP_REMOVED lines=14> */
[----:B------:R0:W1:Y:S02]  /*d060*/  SHFL.IDX PT, R14, R2, 0x1f, 0x1f ;  /* 0x03e01f00020e7f89 */ /* 0x00006400000e0000 */
.L_x_438:
[----:B------:R-:W-:Y:S02]  /*d070*/  ULDC UR4, c[0x0][0xc38] ;  /* 0x00030e0000047ab9 */ /* 0x000fe40000000800 */
[----:B------:R-:W-:-:S04]  /*d080*/  IMAD.U32 R7, RZ, RZ, UR4 ;  /* 0x00000004ff077e24 */ /* 0x000fc8000f8e00ff */
[----:B-1----:R-:W-:-:S05]  /*d090*/  IMAD R14, R14, R7, RZ ;  /* 0x000000070e0e7224 */ /* 0x002fca00078e02ff */
[----:B------:R-:W-:-:S04]  /*d0a0*/  IADD3 R9, R4, R14, RZ ;  /* 0x0000000e04097210 */ /* 0x000fc80007ffe0ff */
[----:B------:R-:W-:-:S13]  /*d0b0*/  ISETP.GT.AND P6, PT, R9, R0, PT ;  /* 0x000000000900720c */ /* 0x000fda0003fc4270 */
[----:B------:R-:W-:Y:S05]  /*d0c0*/  @P6 BRA `(.L_x_299) ;  /* 0x00000000009c6947 */ /* 0x000fea0003800000 */
.L_x_304:
[----:B0-----:R-:W0:Y:S01]  /*d0d0*/  LDC R2, c[0x0][0xc3c] ;  /* 0x00030f00ff027b82 */ /* 0x001e220000000800 */
[----:B------:R-:W-:-:S05]  /*d0e0*/  VIADD R19, R19, 0x1f ;  /* 0x0000001f13137836 */ /* 0x000fca0000000000 */
[----:B0-----:R-:W-:-:S13]  /*d0f0*/  ISETP.GE.AND P6, PT, R19, R2, PT ;  /* 0x000000021300720c */ /* 0x001fda0003fc6270 */
[----:B------:R-:W-:Y:S05]  /*d100*/  @P6 BRA `(.L_x_300) ;  /* 0x0000000400446947 */ /* 0x000fea0003800000 */
[----:B------:R-:W0:Y:S01]  /*d110*/  S2R R3, SR_TID.X ;  /* 0x0000000000037919 */ /* 0x000e220000002100 */
[----:B------:R-:W-:Y:S01]  /*d120*/  BSSY B0, `(.L_x_301) ;  /* 0x0000009000007945 */ /* 0x000fe20003800000 */
[----:B------:R-:W-:Y:S01]  /*d130*/  IMAD.MOV.U32 R5, RZ, RZ, RZ ;  /* 0x000000ffff057224 */ /* 0x000fe200078e00ff */
[----:B0-----:R-:W-:-:S05]  /*d140*/  LOP3.LUT R3, R3, 0x1f, RZ, 0xc0, !PT ;  /* 0x0000001f03037812 */ /* 0x001fca00078ec0ff */
[----:B------:R-:W-:-:S05]  /*d150*/  IMAD.IADD R7, R19, 0x1, R3 ;  /* 0x0000000113077824 */ /* 0x000fca00078e0203 */
[----:B------:R-:W-:-:S13]  /*d160*/  ISETP.GE.OR P6, PT, R7, R2, !P0 ;  /* 0x000000020700720c */ /* 0x000fda00047c6670 */
[----:B------:R-:W-:Y:S05]  /*d170*/  @P6 BRA `(.L_x_302) ;  /* 0x00000000000c6947 */ /* 0x000fea0003800000 */
[----:B------:R-:W0:Y:S02]  /*d180*/  LDC.64 R2, c[0x0][0xc80] ;  /* 0x00032000ff027b82 */ /* 0x000e240000000a00 */
[----:B0-----:R-:W-:-:S05]  /*d190*/  IMAD.WIDE R2, R7, 0x4, R2 ;  /* 0x0000000407027825 */ /* 0x001fca00078e0202 */
[----:B------:R0:W5:Y:S02]  /*d1a0*/  LDG.E R5, desc[UR50][R2.64] ;  /* 0x0000003202057981 */ /* 0x000164000c1e1900 */
.L_x_302:
[----:B------:R-:W-:Y:S05]  /*d1b0*/  BSYNC B0 ;  /* 0x0000000000007941 */ /* 0x000fea0003800000 */
.L_x_301:
[----:B------:R-:W-:-:S03]  /*d1c0*/  UMOV UR4, 0xffffffff ;  /* 0xffffffff00047882 */ /* 0x000fc60000000000 */
[----:B------:R-:W-:Y:S05]  /*d1d0*/  BRA.DIV UR4, `(.L_x_303) ;  /* 0x0000004604c87947 */ /* 0x000fea000b800000 */
[----:B-----5:R-:W1:Y:S02]  /*d1e0*/  SHFL.UP PT, R14, R5, 0x1, RZ ;  /* 0x04200000050e7989 */ /* 0x020e6400000e00ff */
[----:B-1----:R-:W-:-:S05]  /*d1f0*/  SEL R14, R14, RZ, P1 ;  /* 0x000000ff0e0e7207 */ /* 0x002fca0000800000 */
        /* <DEDUP_REMOVED lines=14> */
.L_x_446:
[----:B------:R-:W-:Y:S02]  /*d2e0*/  ULDC UR4, c[0x0][0xc38] ;  /* 0x00030e0000047ab9 */ /* 0x000fe40000000800 */
[----:B------:R-:W-:-:S04]  /*d2f0*/  IMAD.U32 R7, RZ, RZ, UR4 ;  /* 0x00000004ff077e24 */ /* 0x000fc8000f8e00ff */
[----:B-1----:R-:W-:-:S05]  /*d300*/  IMAD R14, R14, R7, RZ ;  /* 0x000000070e0e7224 */ /* 0x002fca00078e02ff */
[----:B------:R-:W-:-:S04]  /*d310*/  IADD3 R9, R14, R9, RZ ;  /* 0x000000090e097210 */ /* 0x000fc80007ffe0ff */
[----:B------:R-:W-:-:S13]  /*d320*/  ISETP.GT.AND P6, PT, R9, R0, PT ;  /* 0x000000000900720c */ /* 0x000fda0003fc4270 */
[----:B------:R-:W-:Y:S05]  /*d330*/  @!P6 BRA `(.L_x_304) ;  /* 0xfffffffc0064e947 */ /* 0x000fea000383ffff */
.L_x_299:
[----:B------:R-:W-:Y:S01]  /*d340*/  IMAD.IADD R16, R9, 0x1, -R14 ;  /* 0x0000000109107824 */ /* 0x000fe200078e0a0e */
[----:B------:R-:W-:-:S03]  /*d350*/  UMOV UR4, 0xffffffff ;  /* 0xffffffff00047882 */ /* 0x000fc60000000000 */
[----:B------:R-:W-:-:S05]  /*d360*/  IMAD R3, R2, R7, R16 ;  /* 0x0000000702037224 */ /* 0x000fca00078e0210 */
[----:B------:R-:W-:Y:S01]  /*d370*/  ISETP.GT.AND P6, PT, R3, R0, PT ;  /* 0x000000000300720c */ /* 0x000fe20003fc4270 */
[----:B------:R-:W-:-:S12]  /*d380*/  BRA.DIV UR4, `(.L_x_305) ;  /* 0x0000004a04187947 */ /* 0x000fd8000b800000 */
[----:B------:R-:W-:-:S04]  /*d390*/  VOTE.ANY R3, PT, !P6 ;  /* 0x0000000000037806 */ /* 0x000fc800070e0100 */
[----:B------:R-:W1:Y:S02]  /*d3a0*/  POPC R4, R3 ;  /* 0x0000000300047309 */ /* 0x000e640000000000 */
[----:B-1----:R1:W2:Y:S02]  /*d3b0*/  SHFL.IDX PT, R5, R5, R4, 0x1f ;  /* 0x00001f0405057589 */ /* 0x0022a400000e0000 */
.L_x_450:
[----:B------:R-:W-:Y:S01]  /*d3c0*/  ISETP.NE.AND P0, PT, R3, RZ, PT ;  /* 0x000000ff0300720c */ /* 0x000fe20003f05270 */
[----:B------:R-:W-:-:S12]  /*d3d0*/  IMAD.MOV.U32 R14, RZ, RZ, RZ ;  /* 0x000000ffff0e7224 */ /* 0x000fd800078e00ff */
[----:B------:R-:W-:Y:S05]  /*d3e0*/  @!P0 BRA `(.L_x_306) ;  /* 0x0000000000108947 */ /* 0x000fea0003800000 */
[----:B------:R-:W-:Y:S01]  /*d3f0*/  UMOV UR4, 0xffffffff ;  /* 0xffffffff00047882 */ /* 0x000fe20000000000 */
[----:B------:R-:W-:Y:S02]  /*d400*/  VIADD R12, R4, 0xffffffff ;  /* 0xffffffff040c7836 */ /* 0x000fe40000000000 */
[----:B------:R-:W-:Y:S05]  /*d410*/  BRA.DIV UR4, `(.L_x_307) ;  /* 0x0000004a043c7947 */ /* 0x000fea000b800000 */
[----:B------:R3:W4:Y:S02]  /*d420*/  SHFL.IDX PT, R14, R2, R12, 0x1f ;  /* 0x00001f0c020e7589 */ /* 0x00072400000e0000 */
.L_x_306:
[----:B--2---:R-:W-:Y:S01]  /*d430*/  IABS R6, R5 ;  /* 0x0000000500067213 */ /* 0x004fe20000000000 */
[----:B----4-:R-:W-:Y:S02]  /*d440*/  IMAD R16, R14, R7, R16 ;  /* 0x000000070e107224 */ /* 0x010fe400078e0210 */
[----:B------:R-:W-:Y:S01]  /*d450*/  IMAD.IADD R19, R4, 0x1, R19 ;  /* 0x0000000104137824 */ /* 0x000fe200078e0213 */
[----:B------:R-:W2:Y:S01]  /*d460*/  I2F.RP R8, R6 ;  /* 0x0000000600087306 */ /* 0x000ea20000209400 */
[----:B------:R-:W-:-:S07]  /*d470*/  IMAD.IADD R0, R0, 0x1, -R16 ;  /* 0x0000000100007824 */ /* 0x000fce00078e0a10 */
[----:B--2---:R-:W0:Y:S02]  /*d480*/  MUFU.RCP R8, R8 ;  /* 0x0000000800087308 */ /* 0x004e240000001000 */
[----:B0--3--:R-:W-:-:S06]  /*d490*/  VIADD R2, R8, 0xffffffe ;  /* 0x0ffffffe08027836 */ /* 0x009fcc0000000000 */
[----:B------:R0:W2:Y:S02]  /*d4a0*/  F2I.FTZ.U32.TRUNC.NTZ R3, R2 ;  /* 0x0000000200037305 */ /* 0x0000a4000021f000 */
[----:B0-----:R-:W-:Y:S01]  /*d4b0*/  IMAD.MOV.U32 R2, RZ, RZ, RZ ;  /* 0x000000ffff027224 */ /* 0x001fe200078e00ff */
[----:B--2---:R-:W-:-:S05]  /*d4c0*/  IADD3 R7, RZ, -R3, RZ ;  /* 0x80000003ff077210 */ /* 0x004fca0007ffe0ff */
[----:B------:R-:W-:-:S04]  /*d4d0*/  IMAD R7, R7, R6, RZ ;  /* 0x0000000607077224 */ /* 0x000fc800078e02ff */
[----:B------:R-:W-:Y:S01]  /*d4e0*/  IMAD.HI.U32 R3, R3, R7, R2 ;  /* 0x0000000703037227 */ /* 0x000fe200078e0002 */
[----:B------:R-:W-:Y:S02]  /*d4f0*/  IABS R7, R5 ;  /* 0x0000000500077213 */ /* 0x000fe40000000000 */
[----:B------:R-:W-:-:S03]  /*d500*/  IABS R2, R0 ;  /* 0x0000000000027213 */ /* 0x000fc60000000000 */
[----:B------:R-:W-:Y:S02]  /*d510*/  IMAD.MOV R7, RZ, RZ, -R7 ;  /* 0x000000ffff077224 */ /* 0x000fe400078e0a07 */
[----:B------:R-:W-:-:S04]  /*d520*/  IMAD.HI.U32 R3, R3, R2, RZ ;  /* 0x0000000203037227 */ /* 0x000fc800078e00ff */
[----:B------:R-:W-:Y:S01]  /*d530*/  IMAD R7, R3, R7, R2 ;  /* 0x0000000703077224 */ /* 0x000fe200078e0202 */
[----:B------:R-:W-:-:S04]  /*d540*/  LOP3.LUT R2, R0, R5, RZ, 0x3c, !PT ;  /* 0x0000000500027212 */ /* 0x000fc800078e3cff */
[----:B------:R-:W-:Y:S02]  /*d550*/  ISETP.GT.U32.AND P1, PT, R6, R7, PT ;  /* 0x000000070600720c */ /* 0x000fe40003f24070 */
[----:B------:R-:W-:-:S11]  /*d560*/  ISETP.GE.AND P2, PT, R2, RZ, PT ;  /* 0x000000ff0200720c */ /* 0x000fd60003f46270 */
[----:B------:R-:W-:Y:S01]  /*d570*/  @!P1 IMAD.IADD R7, R7, 0x1, -R6 ;  /* 0x0000000107079824 */ /* 0x000fe200078e0a06 */
[----:B------:R-:W-:Y:S02]  /*d580*/  @!P1 IADD3 R3, R3, 0x1, RZ ;  /* 0x0000000103039810 */ /* 0x000fe40007ffe0ff */
[----:B------:R-:W-:Y:S02]  /*d590*/  ISETP.NE.AND P1, PT, R5, RZ, PT ;  /* 0x000000ff0500720c */ /* 0x000fe40003f25270 */
[----:B------:R-:W-:-:S13]  /*d5a0*/  ISETP.GE.U32.AND P0, PT, R7, R6, PT ;  /* 0x000000060700720c */ /* 0x000fda0003f06070 */
[----:B------:R-:W-:-:S04]  /*d5b0*/  @P0 VIADD R3, R3, 0x1 ;  /* 0x0000000103030836 */ /* 0x000fc80000000000 */
[----:B------:R-:W-:Y:S01]  /*d5c0*/  @!P2 IMAD.MOV R3, RZ, RZ, -R3 ;  /* 0x000000ffff03a224 */ /* 0x000fe200078e0a03 */
[----:B------:R-:W-:-:S04]  /*d5d0*/  @!P1 LOP3.LUT R3, RZ, R5, RZ, 0x33, !PT ;  /* 0x00000005ff039212 */ /* 0x000fc800078e33ff */
[----:B------:R-:W-:Y:S01]  /*d5e0*/  MOV R18, R3 ;  /* 0x0000000300127202 */ /* 0x000fe20000000f00 */
[----:B------:R-:W-:-:S04]  /*d5f0*/  IMAD.MOV R17, RZ, RZ, -R3 ;  /* 0x000000ffff117224 */ /* 0x000fc800078e0a03 */
[----:B------:R-:W-:Y:S01]  /*d600*/  IMAD R17, R5, R17, R0 ;  /* 0x0000001105117224 */ /* 0x000fe200078e0200 */
[----:B------:R-:W-:Y:S06]  /*d610*/  BRA `(.L_x_308) ;  /* 0x00000000001c7947 */ /* 0x000fec0003800000 */
.L_x_300:
[----:B------:R-:W-:Y:S01]  /*d620*/  UMOV UR4, URZ ;  /* 0x0000003f00047c82 */ /* 0x000fe20008000000 */
[----:B------:R-:W-:Y:S01]  /*d630*/  UMOV UR5, URZ ;  /* 0x0000003f00057c82 */ /* 0x000fe20008000000 */
[----:B------:R-:W-:Y:S01]  /*d640*/  ULDC UR6, c[0x0][0xc3c] ;  /* 0x00030f0000067ab9 */ /* 0x000fe20000000800 */
[----:B------:R-:W-:Y:S02]  /*d650*/  IMAD.MOV.U32 R16, RZ, RZ, R0 ;  /* 0x000000ffff107224 */ /* 0x000fe400078e0000 */
[----:B------:R-:W-:Y:S02]  /*d660*/  IMAD.U32 R17, RZ, RZ, UR4 ;  /* 0x00000004ff117e24 */ /* 0x000fe4000f8e00ff */
[----:B------:R-:W-:Y:S02]  /*d670*/  IMAD.U32 R18, RZ, RZ, UR5 ;  /* 0x00000005ff127e24 */ /* 0x000fe4000f8e00ff */
[----:B------:R-:W-:-:S07]  /*d680*/  IMAD.U32 R19, RZ, RZ, UR6 ;  /* 0x00000006ff137e24 */ /* 0x000fce000f8e00ff */
.L_x_308:
[----:B------:R-:W0:Y:S01]  /*d690*/  S2R R0, SR_TID.X ;  /* 0x0000000000007919 */ /* 0x000e220000002100 */
[----:B------:R-:W-:Y:S05]  /*d6a0*/  WARPSYNC.ALL ;  /* 0x0000000000007948 */ /* 0x000fea0003800000 */
[----:B------:R-:W-:Y:S01]  /*d6b0*/  BAR.SYNC.DEFER_BLOCKING 0x4, 0x200 ;  /* 0x0108000000007b1d */ /* 0x000fe20000010000 */
[----:B0-----:R-:W-:-:S04]  /*d6c0*/  LOP3.LUT R0, R0, 0x1f, RZ, 0xc0, !PT ;  /* 0x0000001f00007812 */ /* 0x001fc800078ec0ff */
[----:B------:R-:W-:-:S13]  /*d6d0*/  ISETP.NE.AND P0, PT, R0, RZ, PT ;  /* 0x000000ff0000720c */ /* 0x000fda0003f05270 */
[----:B------:R-:W0:Y:S01]  /*d6e0*/  @!P0 S2R R3, SR_CgaCtaId ;  /* 0x0000000000038919 */ /* 0x000e220000008800 */
[----:B------:R-:W-:-:S04]  /*d6f0*/  @!P0 MOV R0, 0x400 ;  /* 0x0000040000008802 */ /* 0x000fc80000000f00 */
[----:B0-----:R-:W-:-:S05]  /*d700*/  @!P0 LEA R22, R3, R0, 0x18 ;  /* 0x0000000003168211 */ /* 0x001fca00078ec0ff */
[----:B------:R0:W-:Y:S01]  /*d710*/  @!P0 STS.128 [R22+0x168d0], R16 ;  /* 0x0168d01016008388 */ /* 0x0001e20000000c00 */
[----:B------:R-:W-:Y:S06]  /*d720*/  BAR.ARV 0x5, 0x200 ;  /* 0x0148000000007b1d */ /* 0x000fec0000002000 */
.L_x_297:
[----:B------:R-:W-:Y:S02]  /*d730*/  ULDC UR4, c[0x0][0xc3c] ;  /* 0x00030f0000047ab9 */ /* 0x000fe40000000800 */
[----:B---3--:R-:W-:-:S13]  /*d740*/  ISETP.GE.AND P0, PT, R19, UR4, PT ;  /* 0x0000000413007c0c */ /* 0x008fda000bf06270 */
[----:B------:R-:W-:Y:S05]  /*d750*/  @!P0 BRA `(.L_x_309) ;  /* 0xffffffb400d48947 */ /* 0x000fea000383ffff */
[----:B------:R-:W-:Y:S05]  /*d760*/  BSYNC B8 ;  /* 0x0000000000087941 */ /* 0x000fea0003800000 */
.L_x_248:
[----:B0-----:R-:W3:Y:S01]  /*d770*/  LDL.LU R0, [R1+0x38] ;  /* 0x0000380001007983 */ /* 0x001ee20000300800 */
[----:B------:R-:W-:Y:S01]  /*d780*/  BSSY B0, `(.L_x_310) ;  /* 0x000000b000007945 */ /* 0x000fe20003800000 */
[----:B------:R-:W0:Y:S01]  /*d790*/  S2R R5, SR_CgaCtaId ;  /* 0x0000000000057919 */ /* 0x000e220000008800 */
[----:B---3--:R-:W-:-:S04]  /*d7a0*/  IADD3 R0, R0, 0x1, RZ ;  /* 0x0000000100007810 */ /* 0x008fc80007ffe0ff */
[----:B------:R-:W-:-:S04]  /*d7b0*/  LEA.HI R2, R0, R0, RZ, 0x1 ;  /* 0x0000000000027211 */ /* 0x000fc800078f08ff */
[----:B------:R-:W-:Y:S02]  /*d7c0*/  LOP3.LUT R3, R2, 0xfffffffe, RZ, 0xc0, !PT ;  /* 0xfffffffe02037812 */ /* 0x000fe400078ec0ff */
[----:B------:R-:W-:-:S03]  /*d7d0*/  MOV R2, 0x400 ;  /* 0x0000040000027802 */ /* 0x000fc60000000f00 */
[----:B------:R-:W-:Y:S01]  /*d7e0*/  IMAD.IADD R0, R0, 0x1, -R3 ;  /* 0x0000000100007824 */ /* 0x000fe200078e0a03 */
[----:B0-----:R-:W-:-:S04]  /*d7f0*/  LEA R5, R5, R2, 0x18 ;  /* 0x0000000205057211 */ /* 0x001fc800078ec0ff */
[----:B------:R-:W-:-:S04]  /*d800*/  SHF.L.U32 R0, R0, 0x1f, RZ ;  /* 0x0000001f00007819 */ /* 0x000fc800000006ff */
[----:B------:R-:W0:Y:S02]  /*d810*/  SYNCS.PHASECHK.TRANS64.TRYWAIT P0, [R5+URZ+0x16820], R0 ;  /* 0x01682000050075a7 */ /* 0x000e24000800017f */
[----:B0-----:R-:W-:Y:S05]  /*d820*/  @!P0 BRA `(.L_x_311) ;  /* 0x00000044005c8947 */ /* 0x001fea0003800000 */
.L_x_453:
[----:B------:R-:W-:Y:S05]  /*d830*/  BSYNC B0 ;  /* 0x0000000000007941 */ /* 0x000fea0003800000 */
.L_x_310:
[----:B------:R-:W-:-:S03]  /*d840*/  UMOV UR4, 0xffffffff ;  /* 0xffffffff00047882 */ /* 0x000fc60000000000 */
[----:B------:R-:W-:Y:S05]  /*d850*/  BRA.DIV UR4, `(.L_x_312) ;  /* 0x0000004604647947 */ /* 0x000fea000b800000 */
[----:B0-----:R-:W0:Y:S02]  /*d860*/  S2R R0, SR_TID.X ;  /* 0x0000000000007919 */ /* 0x001e240000002100 */
[----:B0-----:R-:W-:-:S04]  /*d870*/  SHF.R.U32.HI R0, RZ, 0x5, R0 ;  /* 0x00000005ff007819 */ /* 0x001fc80000011600 */
[----:B------:R-:W-:-:S05]  /*d880*/  LOP3.LUT R0, R0, 0x3, RZ, 0xc0, !PT ;  /* 0x0000000300007812 */ /* 0x000fca00078ec0ff */
[----:B------:R0:W3:Y:S02]  /*d890*/  SHFL.IDX PT, R14, R0, RZ, 0x1f ;  /* 0x00001fff000e7589 */ /* 0x0000e400000e0000 */
.L_x_456:
[----:B---3--:R-:W-:Y:S01]  /*d8a0*/  ISETP.NE.AND P0, PT, R14, RZ, PT ;  /* 0x000000ff0e00720c */ /* 0x008fe20003f05270 */
[----:B------:R-:W-:-:S12]  /*d8b0*/  BSSY B0, `(.L_x_313) ;  /* 0x0000024000007945 */ /* 0x000fd80003800000 */
[----:B------:R-:W-:Y:S05]  /*d8c0*/  @P0 BRA `(.L_x_314) ;  /* 0x0000000000880947 */ /* 0x000fea0003800000 */
[----:B------:R-:W-:-:S03]  /*d8d0*/  UMOV UR4, 0xffffffff ;  /* 0xffffffff00047882 */ /* 0x000fc60000000000 */
[----:B------:R-:W-:Y:S05]  /*d8e0*/  BRA.DIV UR4, `(.L_x_315) ;  /* 0x0000004604747947 */ /* 0x000fea000b800000 */
[----:B------:R-:W-:-:S13]  /*d8f0*/  ELECT P6, URZ, PT ;  /* 0x00000000003f782f */ /* 0x000fda00038c0000 */
.L_x_459:
[----:B------:R-:W-:Y:S05]  /*d900*/  @!P6 BRA `(.L_x_314) ;  /* 0x000000000078e947 */ /* 0x000fea0003800000 */
[----:B------:R-:W-:-:S06]  /*d910*/  ULOP3.LUT UR4, UR37, 0x2, URZ, 0xfc, !UPT ;  /* 0x0000000225047892 */ /* 0x000fcc000f8efc3f */
[----:B0-----:R-:W-:-:S05]  /*d920*/  IMAD.U32 R0, RZ, RZ, UR4 ;  /* 0x00000004ff007e24 */ /* 0x001fca000f8e00ff */
[----:B------:R-:W-:-:S13]  /*d930*/  ISETP.NE.AND P0, PT, R0, 0x3, PT ;  /* 0x000000030000780c */ /* 0x000fda0003f05270 */
[----:B------:R-:W-:Y:S05]  /*d940*/  @!P0 BRA `(.L_x_316) ;  /* 0x0000000000048947 */ /* 0x000fea0003800000 */
[----:B------:R-:W-:Y:S01]  /*d950*/  BPT.TRAP 0x1 ;  /* 0x000000040000795c */ /* 0x000fe20000300000 */
.L_x_316:
[----:B------:R-:W-:Y:S01]  /*d960*/  IMAD R3, R25, 0x8, R5 ;  /* 0x0000000819037824 */ /* 0x000fe200078e0205 */
[----:B------:R-:W-:Y:S01]  /*d970*/  SHF.L.U32 R2, R27, 0x1f, RZ ;  /* 0x0000001f1b027819 */ /* 0x000fe200000006ff */
[----:B------:R-:W-:-:S03]  /*d980*/  VIADD R25, R25, 0x1 ;  /* 0x0000000119197836 */ /* 0x000fc60000000000 */
[----:B------:R-:W0:Y:S02]  /*d990*/  SYNCS.PHASECHK.TRANS64.TRYWAIT P1, [R3+URZ+0x16840], R2 ;  /* 0x01684002030075a7 */ /* 0x000e24000802017f */
[----:B------:R-:W-:-:S04]  /*d9a0*/  ISETP.NE.AND P2, PT, R25, 0x2, PT ;  /* 0x000000021900780c */ /* 0x000fc80003f45270 */
[----:B------:R-:W-:Y:S01]  /*d9b0*/  SEL R0, RZ, 0x1, P2 ;  /* 0x00000001ff007807 */ /* 0x000fe20001000000 */
[----:B0-----:R-:W-:Y:S08]  /*d9c0*/  @!P1 BRA `(.L_x_317) ;  /* 0x00000044005c9947 */ /* 0x001ff00003800000 */
.L_x_460:
[----:B------:R-:W-:Y:S02]  /*d9d0*/  SEL R25, R25, RZ, P2 ;  /* 0x000000ff19197207 */ /* 0x000fe40001000000 */
[----:B------:R-:W-:Y:S01]  /*d9e0*/  LOP3.LUT R0, R27, R0, RZ, 0x3c, !PT ;  /* 0x000000001b007212 */ /* 0x000fe200078e3cff */
[----:B------:R-:W-:Y:S06]  /*d9f0*/  @!P0 BRA `(.L_x_318) ;  /* 0x0000000000048947 */ /* 0x000fec0003800000 */
[----:B------:R-:W-:Y:S01]  /*da00*/  BPT.TRAP 0x1 ;  /* 0x000000040000795c */ /* 0x000fe20000300000 */
.L_x_318:
[----:B------:R-:W-:Y:S02]  /*da10*/  LEA R25, R25, R5, 0x3 ;  /* 0x0000000519197211 */ /* 0x000fe400078e18ff */
[----:B------:R-:W-:-:S04]  /*da20*/  SHF.L.U32 R0, R0, 0x1f, RZ ;  /* 0x0000001f00007819 */ /* 0x000fc800000006ff */
[----:B------:R-:W3:Y:S02]  /*da30*/  SYNCS.PHASECHK.TRANS64.TRYWAIT P1, [R25+URZ+0x16840], R0 ;  /* 0x01684000190075a7 */ /* 0x000ee4000802017f */
[----:B---3--:R-:W-:Y:S05]  /*da40*/  @!P1 BRA `(.L_x_319) ;  /* 0x0000004400509947 */ /* 0x008fea0003800000 */
.L_x_461:
[----:B------:R-:W-:Y:S05]  /*da50*/  @!P0 BRA `(.L_x_320) ;  /* 0x0000000000048947 */ /* 0x000fea0003800000 */
[----:B------:R-:W-:Y:S01]  /*da60*/  BPT.TRAP 0x1 ;  /* 0x000000040000795c */ /* 0x000fe20000300000 */
.L_x_320:
[----:B------:R-:W4:Y:S02]  /*da70*/  SYNCS.PHASECHK.TRANS64.TRYWAIT P1, [R3+URZ+0x16860], R2 ;  /* 0x01686002030075a7 */ /* 0x000f24000802017f */
[----:B----4-:R-:W-:Y:S05]  /*da80*/  @!P1 BRA `(.L_x_321) ;  /* 0x0000004400549947 */ /* 0x010fea0003800000 */
.L_x_462:
[----:B------:R-:W-:Y:S05]  /*da90*/  @!P0 BRA `(.L_x_322) ;  /* 0x0000000000048947 */ /* 0x000fea0003800000 */
[----:B------:R-:W-:Y:S01]  /*daa0*/  BPT.TRAP 0x1 ;  /* 0x000000040000795c */ /* 0x000fe20000300000 */
.L_x_322:
[----:B------:R0:W0:Y:S02]  /*dab0*/  SYNCS.PHASECHK.TRANS64.TRYWAIT P0, [R25+URZ+0x16860], R0 ;  /* 0x01686000190075a7 */ /* 0x000024000800017f */
[----:B0-----:R-:W-:Y:S05]  /*dac0*/  @!P0 NANOSLEEP.SYNCS 0x989680 ;  /* 0x009896800000895d */ /* 0x001fea0003900000 */
[----:B------:R-:W0:Y:S02]  /*dad0*/  @!P0 SYNCS.PHASECHK.TRANS64 P0, [R25+URZ+0x16860], R0 ;  /* 0x01686000190085a7 */ /* 0x000e24000800007f */
[----:B0-----:R-:W-:Y:S05]  /*dae0*/  @!P0 BRA `(.L_x_322) ;  /* 0xfffffffc00f08947 */ /* 0x001fea000383ffff */
.L_x_314:
[----:B------:R-:W-:Y:S05]  /*daf0*/  BSYNC B0 ;  /* 0x0000000000007941 */ /* 0x000fea0003800000 */
.L_x_313:
[----:B------:R-:W-:Y:S05]  /*db00*/  EXIT ;  /* 0x000000000000794d */ /* 0x000fea0003800000 */
.L_x_208:
[----:B0-----:R-:W-:-:S04]  /*db10*/  IMAD.U32 R3, RZ, RZ, UR49 ;  /* 0x00000031ff037e24 */ /* 0x001fc8000f8e00ff */
[----:B------:R0:W1:Y:S03]  /*db20*/  SYNCS.PHASECHK.TRANS64.TRYWAIT P1, [R3+URZ+0x16800], R0 ;  /* 0x01680000030075a7 */ /* 0x000066000802017f */
[----:B-1----:R-:W-:Y:S05]  /*db30*/  @!P1 NANOSLEEP.SYNCS 0x989680 ;  /* 0x009896800000995d */ /* 0x002fea0003900000 */
[----:B------:R-:W1:Y:S02]  /*db40*/  @!P1 SYNCS.PHASECHK.TRANS64 P1, [R3+URZ+0x16800], R0 ;  /* 0x01680000030095a7 */ /* 0x000e64000802007f */
[----:B-1----:R-:W-:Y:S05]  /*db50*/  @!P1 BRA `(.L_x_208) ;  /* 0xfffffffc00ec9947 */ /* 0x002fea000383ffff */
[----:B------:R-:W-:Y:S05]  /*db60*/  BRA `(.L_x_323) ;  /* 0xffffff38004c7947 */ /* 0x000fea000383ffff */
.L_x_212:
[----:B-1----:R1:W2:Y:S02]  /*db70*/  SYNCS.PHASECHK.TRANS64.TRYWAIT P1, [R0+URZ+0x16830], R3 ;  /* 0x01683003000075a7 */ /* 0x0022a4000802017f */
[----:B--2---:R-:W-:Y:S05]  /*db80*/  @!P1 NANOSLEEP.SYNCS 0x989680 ;  /* 0x009896800000995d */ /* 0x004fea0003900000 */
[----:B------:R-:W2:Y:S02]  /*db90*/  @!P1 SYNCS.PHASECHK.TRANS64 P1, [R0+URZ+0x16830], R3 ;  /* 0x01683003000095a7 */ /* 0x000ea4000802007f */
[----:B--2---:R-:W-:Y:S05]  /*dba0*/  @!P1 BRA `(.L_x_212) ;  /* 0xfffffffc00f09947 */ /* 0x004fea000383ffff */
[----:B------:R-:W-:Y:S05]  /*dbb0*/  BRA `(.L_x_211) ;  /* 0xffffff38006c7947 */ /* 0x000fea000383ffff */
.L_x_218:
[----:B-1----:R-:W-:-:S04]  /*dbc0*/  IMAD.U32 R7, RZ, RZ, UR6 ;  /* 0x00000006ff077e24 */ /* 0x002fc8000f8e00ff */
[----:B------:R1:W2:Y:S03]  /*dbd0*/  SYNCS.PHASECHK.TRANS64.TRYWAIT P1, [R7+URZ+0x16830], R6 ;  /* 0x01683006070075a7 */ /* 0x0002a6000802017f */
[----:B--2---:R-:W-:Y:S05]  /*dbe0*/  @!P1 NANOSLEEP.SYNCS 0x989680 ;  /* 0x009896800000995d */ /* 0x004fea0003900000 */
[----:B------:R-:W2:Y:S02]  /*dbf0*/  @!P1 SYNCS.PHASECHK.TRANS64 P1, [R7+URZ+0x16830], R6 ;  /* 0x01683006070095a7 */ /* 0x000ea4000802007f */
[----:B--2---:R-:W-:Y:S05]  /*dc00*/  @!P1 BRA `(.L_x_218) ;  /* 0xfffffffc00ec9947 */ /* 0x004fea000383ffff */
[----:B------:R-:W-:Y:S05]  /*dc10*/  BRA `(.L_x_215) ;  /* 0xffffff6000707947 */ /* 0x000fea000383ffff */
.L_x_222:
[----:B-1----:R-:W-:-:S04]  /*dc20*/  IMAD.U32 R7, RZ, RZ, UR6 ;  /* 0x00000006ff077e24 */ /* 0x002fc8000f8e00ff */
[----:B------:R1:W2:Y:S03]  /*dc30*/  SYNCS.PHASECHK.TRANS64.TRYWAIT P1, [R7+URZ+0x16850], R6 ;  /* 0x01685006070075a7 */ /* 0x0002a6000802017f */
[----:B--2---:R-:W-:Y:S05]  /*dc40*/  @!P1 NANOSLEEP.SYNCS 0x989680 ;  /* 0x009896800000995d */ /* 0x004fea0003900000 */
[----:B------:R-:W2:Y:S02]  /*dc50*/  @!P1 SYNCS.PHASECHK.TRANS64 P1, [R7+URZ+0x16850], R6 ;  /* 0x01685006070095a7 */ /* 0x000ea4000802007f */
[----:B--2---:R-:W-:Y:S05]  /*dc60*/  @!P1 BRA `(.L_x_222) ;  /* 0xfffffffc00ec9947 */ /* 0x004fea000383ffff */
[----:B------:R-:W-:Y:S05]  /*dc70*/  BRA `(.L_x_219) ;  /* 0xffffff6000f87947 */ /* 0x000fea000383ffff */
.L_x_229:
[----:B-1----:R-:W-:-:S04]  /*dc80*/  IMAD.U32 R7, RZ, RZ, UR5 ;  /* 0x00000005ff077e24 */ /* 0x002fc8000f8e00ff */
[----:B------:R1:W2:Y:S03]  /*dc90*/  SYNCS.PHASECHK.TRANS64.TRYWAIT P1, [R7+URZ+0x16850], R0 ;  /* 0x01685000070075a7 */ /* 0x0002a6000802017f */
[----:B--2---:R-:W-:Y:S05]  /*dca0*/  @!P1 NANOSLEEP.SYNCS 0x989680 ;  /* 0x009896800000995d */ /* 0x004fea0003900000 */
[----:B------:R-:W2:Y:S02]  /*dcb0*/  @!P1 SYNCS.PHASECHK.TRANS64 P1, [R7+URZ+0x16850], R0 ;  /* 0x01685000070095a7 */ /* 0x000ea4000802007f */
[----:B--2---:R-:W-:Y:S05]  /*dcc0*/  @!P1 BRA `(.L_x_229) ;  /* 0xfffffffc00ec9947 */ /* 0x004fea000383ffff */
[----:B------:R-:W-:Y:S05]  /*dcd0*/  BRA `(.L_x_228) ;  /* 0xffffff8400807947 */ /* 0x000fea000383ffff */
.L_x_260:
[----:B0-----:R-:W0:Y:S01]  /*dce0*/  S2R R20, SR_TID.X ;  /* 0x0000000000147919 */ /* 0x001e220000002100 */
[----:B------:R-:W-:Y:S01]  /*dcf0*/  BSSY B0, `(.L_x_324) ;  /* 0x000000a000007945 */ /* 0x000fe20003800000 */
[----:B------:R-:W-:Y:S02]  /*dd00*/  IMAD.MOV.U32 R12, RZ, RZ, RZ ;  /* 0x000000ffff0c7224 */ /* 0x000fe400078e00ff */
[----:B------:R-:W-:Y:S02]  /*dd10*/  IMAD.MOV.U32 R11, RZ, RZ, 0x1f ;  /* 0x0000001fff0b7424 */ /* 0x000fe400078e00ff */
[----:B------:R-:W-:Y:S01]  /*dd20*/  IMAD.MOV.U32 R15, RZ, RZ, -0x1 ;  /* 0xffffffffff0f7424 */ /* 0x000fe200078e00ff */
[----:B0-----:R-:W-:-:S04]  /*dd30*/  SHF.R.U32.HI R9, RZ, 0x5, R20 ;  /* 0x00000005ff097819 */ /* 0x001fc80000011614 */
[----:B------:R-:W-:-:S04]  /*dd40*/  LOP3.LUT R9, R9, 0x3, RZ, 0xc0, !PT ;  /* 0x0000000309097812 */ /* 0x000fc800078ec0ff */
[----:B------:R-:W-:-:S07]  /*dd50*/  MOV R13, R9 ;  /* 0x00000009000d7202 */ /* 0x000fce0000000f00 */
[----:B-----5:R-:W-:Y:S05]  /*dd60*/  WARPSYNC.COLLECTIVE R15, `(.L_x_325) ;  /* 0x000000000f087348 */ /* 0x020fea0003c00000 */
[----:B------:R0:W1:Y:S02]  /*dd70*/  SHFL.IDX P6, R14, R13, R12, R11 ;  /* 0x0000000c0d0e7389 */ /* 0x00006400000c000b */
[----:B01---5:R-:W-:Y:S01]  /*dd80*/  ENDCOLLECTIVE ;  /* 0x000000000000791b */ /* 0x023fe20003800000 */
.L_x_325:
[----:B------:R-:W-:Y:S05]  /*dd90*/  BSYNC B0 ;  /* 0x0000000000007941 */ /* 0x000fea0003800000 */
.L_x_324:
[----:B------:R-:W-:Y:S05]  /*dda0*/  BRA `(.L_x_326) ;  /* 0xffffffbc00807947 */ /* 0x000fea000383ffff */
.L_x_263:
[----:B0-----:R0:W2:Y:S02]  /*ddb0*/  SYNCS.PHASECHK.TRANS64.TRYWAIT P0, [R3+URZ+0x16840], R4 ;  /* 0x01684004030075a7 */ /* 0x0010a4000800017f */
[----:B--2---:R-:W-:Y:S05]  /*ddc0*/  @!P0 NANOSLEEP.SYNCS 0x989680 ;  /* 0x009896800000895d */ /* 0x004fea0003900000 */
[----:B------:R-:W2:Y:S02]  /*ddd0*/  @!P0 SYNCS.PHASECHK.TRANS64 P0, [R3+URZ+0x16840], R4 ;  /* 0x01684004030085a7 */ /* 0x000ea4000800007f */
[----:B--2---:R-:W-:Y:S05]  /*dde0*/  @!P0 BRA `(.L_x_263) ;  /* 0xfffffffc00f08947 */ /* 0x004fea000383ffff */
[----:B------:R-:W-:Y:S05]  /*ddf0*/  BRA `(.L_x_327) ;  /* 0xffffffbc00e07947 */ /* 0x000fea000383ffff */
.L_x_264:
[----:B------:R-:W-:Y:S01]  /*de00*/  BSSY B0, `(.L_x_328) ;  /* 0x0000008000007945 */ /* 0x000fe20003800000 */
[----:B------:R-:W-:Y:S01]  /*de10*/  IMAD.MOV.U32 R13, RZ, RZ, R2 ;  /* 0x000000ffff0d7224 */ /* 0x000fe200078e0002 */
[----:B------:R-:W-:Y:S01]  /*de20*/  MOV R12, RZ ;  /* 0x000000ff000c7202 */ /* 0x000fe20000000f00 */
[----:B------:R-:W-:Y:S02]  /*de30*/  IMAD.MOV.U32 R11, RZ, RZ, 0x181f ;  /* 0x0000181fff0b7424 */ /* 0x000fe400078e00ff */
[----:B------:R-:W-:-:S07]  /*de40*/  IMAD.MOV.U32 R15, RZ, RZ, -0x1 ;  /* 0xffffffffff0f7424 */ /* 0x000fce00078e00ff */
[----:B------:R-:W-:Y:S05]  /*de50*/  WARPSYNC.COLLECTIVE R15, `(.L_x_329) ;  /* 0x000000000f087348 */ /* 0x000fea0003c00000 */
[----:B------:R0:W1:Y:S02]  /*de60*/  SHFL.IDX P6, R14, R13, R12, R11 ;  /* 0x0000000c0d0e7389 */ /* 0x00006400000c000b */
[----:B01----:R-:W-:Y:S01]  /*de70*/  ENDCOLLECTIVE ;  /* 0x000000000000791b */ /* 0x003fe20003800000 */
.L_x_329:
[----:B------:R-:W-:Y:S05]  /*de80*/  BSYNC B0 ;  /* 0x0000000000007941 */ /* 0x000fea0003800000 */
.L_x_328:
[----:B------:R-:W-:Y:S01]  /*de90*/  IMAD.MOV.U32 R13, RZ, RZ, R0 ;  /* 0x000000ffff0d7224 */ /* 0x000fe200078e0000 */
[----:B------:R-:W-:Y:S01]  /*dea0*/  MOV R12, RZ ;  /* 0x000000ff000c7202 */ /* 0x000fe20000000f00 */
[----:B------:R-:W-:Y:S01]  /*deb0*/  IMAD.MOV.U32 R11, RZ, RZ, 0x181f ;  /* 0x0000181fff0b7424 */ /* 0x000fe200078e00ff */
[----:B------:R-:W-:Y:S01]  /*dec0*/  @P0 LEA R8, R5, R22, 0x1 ;  /* 0x0000001605080211 */ /* 0x000fe200078e08ff */
[----:B------:R-:W-:Y:S02]  /*ded0*/  IMAD.MOV.U32 R15, RZ, RZ, -0x1 ;  /* 0xffffffffff0f7424 */ /* 0x000fe400078e00ff */
[----:B------:R-:W-:-:S07]  /*dee0*/  IMAD.MOV.U32 R6, RZ, RZ, R14 ;  /* 0x000000ffff067224 */ /* 0x000fce00078e000e */
[----:B------:R-:W-:Y:S05]  /*def0*/  WARPSYNC.COLLECTIVE R15, `(.L_x_330) ;  /* 0x000000000f087348 */ /* 0x000fea0003c00000 */
[----:B------:R0:W1:Y:S02]  /*df00*/  SHFL.IDX P6, R14, R13, R12, R11 ;  /* 0x0000000c0d0e7389 */ /* 0x00006400000c000b */
[----:B01----:R-:W-:Y:S01]  /*df10*/  ENDCOLLECTIVE ;  /* 0x000000000000791b */ /* 0x003fe20003800000 */
.L_x_330:
[----:B------:R-:W-:Y:S02]  /*df20*/  IMAD.MOV.U32 R13, RZ, RZ, R2 ;  /* 0x000000ffff0d7224 */ /* 0x000fe400078e0002 */
[----:B------:R-:W-:Y:S02]  /*df30*/  IMAD.MOV.U32 R12, RZ, RZ, 0x1 ;  /* 0x00000001ff0c7424 */ /* 0x000fe400078e00ff */
[----:B------:R-:W-:-:S07]  /*df40*/  IMAD.MOV.U32 R7, RZ, RZ, R14 ;  /* 0x000000ffff077224 */ /* 0x000fce00078e000e */
[----:B------:R-:W-:Y:S05]  /*df50*/  WARPSYNC.COLLECTIVE R15, `(.L_x_331) ;  /* 0x000000000f087348 */ /* 0x000fea0003c00000 */
[----:B------:R0:W1:Y:S02]  /*df60*/  SHFL.IDX P6, R14, R13, R12, R11 ;  /* 0x0000000c0d0e7389 */ /* 0x00006400000c000b */
[----:B01----:R-:W-:Y:S01]  /*df70*/  ENDCOLLECTIVE ;  /* 0x000000000000791b */ /* 0x003fe20003800000 */
.L_x_331:
[----:B------:R-:W-:-:S05]  /*df80*/  @P0 LEA R7, P1, R28, R7, 0x1 ;  /* 0x000000071c070211 */ /* 0x000fca00078208ff */
[----:B------:R-:W-:Y:S01]  /*df90*/  @P0 IMAD.X R6, RZ, RZ, R6, P1 ;  /* 0x000000ffff060224 */ /* 0x000fe200008e0606 */
[----:B------:R-:W-:-:S04]  /*dfa0*/  ISETP.GE.AND P1, PT, R4, 0x11, PT ;  /* 0x000000110400780c */ /* 0x000fc80003f26270 */
[----:B------:R-:W-:Y:S01]  /*dfb0*/  @P0 LOP3.LUT R7, R7, R6, RZ, 0x3c, !PT ;  /* 0x0000000607070212 */ /* 0x000fe200078e3cff */
[----:B------:R-:W-:-:S03]  /*dfc0*/  IMAD.MOV.U32 R13, RZ, RZ, R0 ;  /* 0x000000ffff0d7224 */ /* 0x000fc600078e0000 */
[----:B------:R-:W-:-:S04]  /*dfd0*/  @P0 LOP3.LUT R6, R7, R6, RZ, 0x3c, !PT ;  /* 0x0000000607060212 */ /* 0x000fc800078e3cff */
[----:B------:R-:W-:-:S05]  /*dfe0*/  @P0 LOP3.LUT R7, R7, R6, RZ, 0x3c, !PT ;  /* 0x0000000607070212 */ /* 0x000fca00078e3cff */
[----:B------:R-:W-:Y:S01]  /*dff0*/  @!PT LDS RZ, [RZ] ;  /* 0x00000000fffff984 */ /* 0x000fe20000000800 */
[----:B------:R-:W-:Y:S01]  /*e000*/  @!PT LDS RZ, [RZ] ;  /* 0x00000000fffff984 */ /* 0x000fe20000000800 */
[----:B------:R-:W-:Y:S01]  /*e010*/  @!PT LDS RZ, [RZ] ;  /* 0x00000000fffff984 */ /* 0x000fe20000000800 */
[----:B------:R0:W-:Y:S02]  /*e020*/  @P0 LDGSTS.E.BYPASS.LTC128B.128 [R8+0xe400], desc[UR50][R6.64], !P2 ;  /* 0x0e40000006080fae */ /* 0x0001e4000d101d72 */
[----:B0-----:R-:W-:-:S07]  /*e030*/  IMAD.MOV.U32 R6, RZ, RZ, R14 ;  /* 0x000000ffff067224 */ /* 0x001fce00078e000e */
[----:B------:R-:W-:Y:S05]  /*e040*/  WARPSYNC.COLLECTIVE R15, `(.L_x_332) ;  /* 0x000000000f087348 */ /* 0x000fea0003c00000 */
[----:B------:R0:W1:Y:S02]  /*e050*/  SHFL.IDX P6, R14, R13, R12, R11 ;  /* 0x0000000c0d0e7389 */ /* 0x00006400000c000b */
[----:B01----:R-:W-:Y:S01]  /*e060*/  ENDCOLLECTIVE ;  /* 0x000000000000791b */ /* 0x003fe20003800000 */
.L_x_332:
[----:B------:R-:W-:Y:S02]  /*e070*/  @P1 IMAD R8, R5, 0x2, R22 ;  /* 0x0000000205081824 */ /* 0x000fe400078e0216 */
[----:B------:R-:W-:Y:S01]  /*e080*/  IMAD.MOV.U32 R13, RZ, RZ, R2 ;  /* 0x000000ffff0d7224 */ /* 0x000fe200078e0002 */
[----:B------:R-:W-:Y:S02]  /*e090*/  MOV R12, 0x2 ;  /* 0x00000002000c7802 */ /* 0x000fe40000000f00 */
[----:B------:R-:W-:-:S07]  /*e0a0*/  MOV R7, R14 ;  /* 0x0000000e00077202 */ /* 0x000fce0000000f00 */
[----:B------:R-:W-:Y:S05]  /*e0b0*/  WARPSYNC.COLLECTIVE R15, `(.L_x_333) ;  /* 0x000000000f087348 */ /* 0x000fea0003c00000 */
[----:B------:R0:W1:Y:S02]  /*e0c0*/  SHFL.IDX P6, R14, R13, R12, R11 ;  /* 0x0000000c0d0e7389 */ /* 0x00006400000c000b */
[----:B01----:R-:W-:Y:S01]  /*e0d0*/  ENDCOLLECTIVE ;  /* 0x000000000000791b */ /* 0x003fe20003800000 */
.L_x_333:
        /* <DEDUP_REMOVED lines=15> */
.L_x_334:
[----:B------:R-:W-:Y:S02]  /*e1d0*/  @P1 IMAD R8, R5, 0x2, R22 ;  /* 0x0000000205081824 */ /* 0x000fe400078e0216 */
[----:B------:R-:W-:Y:S02]  /*e1e0*/  IMAD.MOV.U32 R13, RZ, RZ, R2 ;  /* 0x000000ffff0d7224 */ /* 0x000fe400078e0002 */
[----:B------:R-:W-:Y:S02]  /*e1f0*/  IMAD.MOV.U32 R12, RZ, RZ, 0x3 ;  /* 0x00000003ff0c7424 */ /* 0x000fe400078e00ff */
[----:B------:R-:W-:-:S07]  /*e200*/  IMAD.MOV.U32 R7, RZ, RZ, R14 ;  /* 0x000000ffff077224 */ /* 0x000fce00078e000e */
[----:B------:R-:W-:Y:S05]  /*e210*/  WARPSYNC.COLLECTIVE R15, `(.L_x_335) ;  /* 0x000000000f087348 */ /* 0x000fea0003c00000 */
[----:B------:R0:W1:Y:S02]  /*e220*/  SHFL.IDX P6, R14, R13, R12, R11 ;  /* 0x0000000c0d0e7389 */ /* 0x00006400000c000b */
[----:B01----:R-:W-:Y:S01]  /*e230*/  ENDCOLLECTIVE ;  /* 0x000000000000791b */ /* 0x003fe20003800000 */
.L_x_335:
[----:B------:R-:W-:-:S04]  /*e240*/  @P1 LEA R7, P0, R28, R7, 0x1 ;  /* 0x000000071c071211 */ /* 0x000fc800078008ff */
[----:B------:R-:W-:-:S04]  /*e250*/  @P1 IADD3.X R6, RZ, R6, RZ, P0, !PT ;  /* 0x00000006ff061210 */ /* 0x000fc800007fe4ff */
        /* <DEDUP_REMOVED lines=8> */
[----:B------:R-:W-:Y:S02]  /*e2e0*/  ISETP.GE.AND P1, PT, R4, 0x31, PT ;  /* 0x000000310400780c */ /* 0x000fe40003f26270 */
[----:B0-----:R-:W-:-:S11]  /*e2f0*/  MOV R6, R14 ;  /* 0x0000000e00067202 */ /* 0x001fd60000000f00 */
[----:B------:R-:W-:Y:S05]  /*e300*/  WARPSYNC.COLLECTIVE R15, `(.L_x_336) ;  /* 0x000000000f087348 */ /* 0x000fea0003c00000 */
[----:B------:R0:W1:Y:S02]  /*e310*/  SHFL.IDX P6, R14, R13, R12, R11 ;  /* 0x0000000c0d0e7389 */ /* 0x00006400000c000b */
[----:B01----:R-:W-:Y:S01]  /*e320*/  ENDCOLLECTIVE ;  /* 0x000000000000791b */ /* 0x003fe20003800000 */
.L_x_336:
[----:B------:R-:W-:Y:S01]  /*e330*/  @P1 LEA R8, R5, R22, 0x1 ;  /* 0x0000001605081211 */ /* 0x000fe200078e08ff */
[----:B------:R-:W-:Y:S02]  /*e340*/  IMAD.MOV.U32 R13, RZ, RZ, R2 ;  /* 0x000000ffff0d7224 */ /* 0x000fe400078e0002 */
[----:B------:R-:W-:Y:S02]  /*e350*/  IMAD.MOV.U32 R12, RZ, RZ, 0x4 ;  /* 0x00000004ff0c7424 */ /* 0x000fe400078e00ff */
[----:B------:R-:W-:-:S07]  /*e360*/  IMAD.MOV.U32 R7, RZ, RZ, R14 ;  /* 0x000000ffff077224 */ /* 0x000fce00078e000e */
[----:B------:R-:W-:Y:S05]  /*e370*/  WARPSYNC.COLLECTIVE R15, `(.L_x_337) ;  /* 0x000000000f087348 */ /* 0x000fea0003c00000 */
[----:B------:R0:W1:Y:S02]  /*e380*/  SHFL.IDX P6, R14, R13, R12, R11 ;  /* 0x0000000c0d0e7389 */ /* 0x00006400000c000b */
[----:B01----:R-:W-:Y:S01]  /*e390*/  ENDCOLLECTIVE ;  /* 0x000000000000791b */ /* 0x003fe20003800000 */
.L_x_337:
[----:B------:R-:W-:-:S05]  /*e3a0*/  @P1 LEA R7, P0, R28, R7, 0x1 ;  /* 0x000000071c071211 */ /* 0x000fca00078008ff */
[----:B------:R-:W-:-:S05]  /*e3b0*/  @P1 IMAD.X R6, RZ, RZ, R6, P0 ;  /* 0x000000ffff061224 */ /* 0x000fca00000e0606 */
        /* <DEDUP_REMOVED lines=13> */
.L_x_338:
[----:B------:R-:W-:Y:S01]  /*e490*/  @P1 IMAD R8, R5, 0x2, R22 ;  /* 0x0000000205081824 */ /* 0x000fe200078e0216 */
[----:B------:R-:W-:Y:S01]  /*e4a0*/  MOV R13, R2 ;  /* 0x00000002000d7202 */ /* 0x000fe20000000f00 */
[----:B------:R-:W-:Y:S02]  /*e4b0*/  IMAD.MOV.U32 R12, RZ, RZ, 0x5 ;  /* 0x00000005ff0c7424 */ /* 0x000fe400078e00ff */
[----:B------:R-:W-:-:S07]  /*e4c0*/  IMAD.MOV.U32 R7, RZ, RZ, R14 ;  /* 0x000000ffff077224 */ /* 0x000fce00078e000e */
[----:B------:R-:W-:Y:S05]  /*e4d0*/  WARPSYNC.COLLECTIVE R15, `(.L_x_339) ;  /* 0x000000000f087348 */ /* 0x000fea0003c00000 */
[----:B------:R0:W1:Y:S02]  /*e4e0*/  SHFL.IDX P6, R14, R13, R12, R11 ;  /* 0x0000000c0d0e7389 */ /* 0x00006400000c000b */
[----:B01----:R-:W-:Y:S01]  /*e4f0*/  ENDCOLLECTIVE ;  /* 0x000000000000791b */ /* 0x003fe20003800000 */
.L_x_339:
        /* <DEDUP_REMOVED lines=15> */
.L_x_340:
[----:B------:R-:W-:Y:S02]  /*e5f0*/  @P1 IMAD R8, R5, 0x2, R22 ;  /* 0x0000000205081824 */ /* 0x000fe400078e0216 */
[----:B------:R-:W-:Y:S01]  /*e600*/  IMAD.MOV.U32 R13, RZ, RZ, R2 ;  /* 0x000000ffff0d7224 */ /* 0x000fe200078e0002 */
[----:B------:R-:W-:Y:S02]  /*e610*/  MOV R12, 0x6 ;  /* 0x00000006000c7802 */ /* 0x000fe40000000f00 */
[----:B------:R-:W-:-:S07]  /*e620*/  MOV R7, R14 ;  /* 0x0000000e00077202 */ /* 0x000fce0000000f00 */
[----:B------:R-:W-:Y:S05]  /*e630*/  WARPSYNC.COLLECTIVE R15, `(.L_x_341) ;  /* 0x000000000f087348 */ /* 0x000fea0003c00000 */
[----:B------:R0:W1:Y:S02]  /*e640*/  SHFL.IDX P6, R14, R13, R12, R11 ;  /* 0x0000000c0d0e7389 */ /* 0x00006400000c000b */
[----:B01----:R-:W-:Y:S01]  /*e650*/  ENDCOLLECTIVE ;  /* 0x000000000000791b */ /* 0x003fe20003800000 */
.L_x_341:
        /* <DEDUP_REMOVED lines=15> */
.L_x_342:
[----:B------:R-:W-:Y:S02]  /*e750*/  @P1 IMAD R8, R5, 0x2, R22 ;  /* 0x0000000205081824 */ /* 0x000fe400078e0216 */
[----:B------:R-:W-:Y:S02]  /*e760*/  IMAD.MOV.U32 R13, RZ, RZ, R2 ;  /* 0x000000ffff0d7224 */ /* 0x000fe400078e0002 */
[----:B------:R-:W-:Y:S02]  /*e770*/  IMAD.MOV.U32 R12, RZ, RZ, 0x7 ;  /* 0x00000007ff0c7424 */ /* 0x000fe400078e00ff */
[----:B------:R-:W-:-:S07]  /*e780*/  IMAD.MOV.U32 R7, RZ, RZ, R14 ;  /* 0x000000ffff077224 */ /* 0x000fce00078e000e */
[----:B------:R-:W-:Y:S05]  /*e790*/  WARPSYNC.COLLECTIVE R15, `(.L_x_343) ;  /* 0x000000000f087348 */ /* 0x000fea0003c00000 */
[----:B------:R0:W1:Y:S02]  /*e7a0*/  SHFL.IDX P6, R14, R13, R12, R11 ;  /* 0x0000000c0d0e7389 */ /* 0x00006400000c000b */
[----:B01----:R-:W-:Y:S01]  /*e7b0*/  ENDCOLLECTIVE ;  /* 0x000000000000791b */ /* 0x003fe20003800000 */
.L_x_343:
[----:B------:R-:W-:-:S04]  /*e7c0*/  @P1 LEA R7, P0, R28, R7, 0x1 ;  /* 0x000000071c071211 */ /* 0x000fc800078008ff */
[----:B------:R-:W-:-:S04]  /*e7d0*/  @P1 IADD3.X R6, RZ, R6, RZ, P0, !PT ;  /* 0x00000006ff061210 */ /* 0x000fc800007fe4ff */
[----:B------:R-:W-:Y:S01]  /*e7e0*/  @P1 LOP3.LUT R7, R7, R6, RZ, 0x3c, !PT ;  /* 0x0000000607071212 */ /* 0x000fe200078e3cff */
[----:B------:R-:W-:-:S03]  /*e7f0*/  IMAD.MOV.U32 R13, RZ, RZ, R0 ;  /* 0x000000ffff0d7224 */ /* 0x000fc600078e0000 */
[----:B------:R-:W-:-:S04]  /*e800*/  @P1 LOP3.LUT R6, R7, R6, RZ, 0x3c, !PT ;  /* 0x0000000607061212 */ /* 0x000fc800078e3cff */
[----:B------:R-:W-:Y:S02]  /*e810*/  @P1 LOP3.LUT R7, R7, R6, RZ, 0x3c, !PT ;  /* 0x0000000607071212 */ /* 0x000fe400078e3cff */
[----:B------:R-:W-:-:S03]  /*e820*/  MOV R2, R14 ;  /* 0x0000000e00027202 */ /* 0x000fc60000000f00 */
[----:B------:R-:W-:Y:S01]  /*e830*/  @!PT LDS RZ, [RZ] ;  /* 0x00000000fffff984 */ /* 0x000fe20000000800 */
[----:B------:R-:W-:Y:S01]  /*e840*/  @!PT LDS RZ, [RZ] ;  /* 0x00000000fffff984 */ /* 0x000fe20000000800 */
[----:B------:R-:W-:Y:S01]  /*e850*/  @!PT LDS RZ, [RZ] ;  /* 0x00000000fffff984 */ /* 0x000fe20000000800 */
[----:B------:R0:W-:Y:S04]  /*e860*/  @P1 LDGSTS.E.BYPASS.LTC128B.128 [R8+0x11400], desc[UR50][R6.64], !P2 ;  /* 0x1140000006081fae */ /* 0x0001e8000d101d72 */
[----:B0-----:R-:W-:Y:S05]  /*e870*/  WARPSYNC.COLLECTIVE R15, `(.L_x_344) ;  /* 0x000000000f087348 */ /* 0x001fea0003c00000 */
[----:B------:R1:W2:Y:S02]  /*e880*/  SHFL.IDX P6, R14, R13, R12, R11 ;  /* 0x0000000c0d0e7389 */ /* 0x0002a400000c000b */
[----:B012---:R-:W-:Y:S01]  /*e890*/  ENDCOLLECTIVE ;  /* 0x000000000000791b */ /* 0x007fe20003800000 */
.L_x_344:
[----:B------:R-:W-:Y:S01]  /*e8a0*/  IMAD.MOV.U32 R0, RZ, RZ, R14 ;  /* 0x000000ffff007224 */ /* 0x000fe200078e000e */
[----:B------:R-:W-:Y:S06]  /*e8b0*/  BRA `(.L_x_345) ;  /* 0xffffffb800f47947 */ /* 0x000fec000383ffff */
.L_x_269:
[----:B------:R-:W-:Y:S01]  /*e8c0*/  IMAD.MOV.U32 R13, RZ, RZ, R4 ;  /* 0x000000ffff0d7224 */ /* 0x000fe200078e0004 */
[----:B------:R-:W-:Y:S01]  /*e8d0*/  MOV R12, RZ ;  /* 0x000000ff000c7202 */ /* 0x000fe20000000f00 */
[----:B------:R-:W-:Y:S02]  /*e8e0*/  IMAD.MOV.U32 R11, RZ, RZ, 0x181f ;  /* 0x0000181fff0b7424 */ /* 0x000fe400078e00ff */
[----:B------:R-:W-:Y:S02]  /*e8f0*/  IMAD.MOV.U32 R15, RZ, RZ, -0x1 ;  /* 0xffffffffff0f7424 */ /* 0x000fe400078e00ff */
[----:B-----5:R-:W-:Y:S02]  /*e900*/  IMAD R3, R21, R9, RZ ;  /* 0x0000000915037224 */ /* 0x020fe400078e02ff */
[----:B------:R-:W-:-:S07]  /*e910*/  IMAD R17, R17, 0xc0, R20 ;  /* 0x000000c011117824 */ /* 0x000fce00078e0214 */
[----:B------:R-:W-:Y:S05]  /*e920*/  WARPSYNC.COLLECTIVE R15, `(.L_x_346) ;  /* 0x000000000f087348 */ /* 0x000fea0003c00000 */
[----:B------:R0:W1:Y:S02]  /*e930*/  SHFL.IDX P6, R14, R13, R12, R11 ;  /* 0x0000000c0d0e7389 */ /* 0x00006400000c000b */
[----:B01----:R-:W-:Y:S01]  /*e940*/  ENDCOLLECTIVE ;  /* 0x000000000000791b */ /* 0x003fe20003800000 */
.L_x_346:
[C---:B------:R-:W-:Y:S01]  /*e950*/  VIADD R8, R17.reuse, 0x10 ;  /* 0x0000001011087836 */ /* 0x040fe20000000000 */
[----:B------:R-:W-:Y:S02]  /*e960*/  ISETP.GE.AND P2, PT, R17, R3, PT ;  /* 0x000000031100720c */ /* 0x000fe40003f46270 */
[----:B------:R-:W-:Y:S01]  /*e970*/  MOV R13, R0 ;  /* 0x00000000000d7202 */ /* 0x000fe20000000f00 */
[----:B------:R-:W-:-:S10]  /*e980*/  IMAD.MOV.U32 R6, RZ, RZ, R14 ;  /* 0x000000ffff067224 */ /* 0x000fd400078e000e */
[----:B------:R-:W-:Y:S05]  /*e990*/  WARPSYNC.COLLECTIVE R15, `(.L_x_347) ;  /* 0x000000000f087348 */ /* 0x000fea0003c00000 */
[----:B------:R0:W1:Y:S02]  /*e9a0*/  SHFL.IDX P6, R14, R13, R12, R11 ;  /* 0x0000000c0d0e7389 */ /* 0x00006400000c000b */
[----:B01----:R-:W-:Y:S01]  /*e9b0*/  ENDCOLLECTIVE ;  /* 0x000000000000791b */ /* 0x003fe20003800000 */
.L_x_347:
[----:B------:R-:W-:Y:S01]  /*e9c0*/  MOV R13, R4 ;  /* 0x00000004000d7202 */ /* 0x000fe20000000f00 */
[----:B------:R-:W-:Y:S02]  /*e9d0*/  IMAD.MOV.U32 R12, RZ, RZ, 0x1 ;  /* 0x00000001ff0c7424 */ /* 0x000fe400078e00ff */
[----:B------:R-:W-:-:S07]  /*e9e0*/  IMAD.MOV.U32 R7, RZ, RZ, R14 ;  /* 0x000000ffff077224 */ /* 0x000fce00078e000e */
[----:B------:R-:W-:Y:S05]  /*e9f0*/  WARPSYNC.COLLECTIVE R15, `(.L_x_348) ;  /* 0x000000000f087348 */ /* 0x000fea0003c00000 */
[----:B------:R0:W1:Y:S02]  /*ea00*/  SHFL.IDX P6, R14, R13, R12, R11 ;  /* 0x0000000c0d0e7389 */ /* 0x00006400000c000b */
[----:B01----:R-:W-:Y:S01]  /*ea10*/  ENDCOLLECTIVE ;  /* 0x000000000000791b */ /* 0x003fe20003800000 */
.L_x_348:
[----:B------:R-:W-:-:S05]  /*ea20*/  @!P2 LEA R7, P1, R28, R7, 0x1 ;  /* 0x000000071c07a211 */ /* 0x000fca00078208ff */
[----:B------:R-:W-:Y:S01]  /*ea30*/  @!P2 IMAD.X R6, RZ, RZ, R6, P1 ;  /* 0x000000ffff06a224 */ /* 0x000fe200008e0606 */
[----:B------:R-:W-:-:S04]  /*ea40*/  ISETP.GE.AND P1, PT, R8, R3, PT ;  /* 0x000000030800720c */ /* 0x000fc80003f26270 */
        /* <DEDUP_REMOVED lines=12> */
.L_x_349:
[----:B------:R-:W-:Y:S01]  /*eb10*/  IMAD.MOV.U32 R13, RZ, RZ, R4 ;  /* 0x000000ffff0d7224 */ /* 0x000fe200078e0004 */
[----:B------:R-:W-:Y:S02]  /*eb20*/  MOV R12, 0x2 ;  /* 0x00000002000c7802 */ /* 0x000fe40000000f00 */
[----:B------:R-:W-:-:S07]  /*eb30*/  MOV R7, R14 ;  /* 0x0000000e00077202 */ /* 0x000fce0000000f00 */
[----:B------:R-:W-:Y:S05]  /*eb40*/  WARPSYNC.COLLECTIVE R15, `(.L_x_350) ;  /* 0x000000000f087348 */ /* 0x000fea0003c00000 */
[----:B------:R0:W1:Y:S02]  /*eb50*/  SHFL.IDX P6, R14, R13, R12, R11 ;  /* 0x0000000c0d0e7389 */ /* 0x00006400000c000b */
[----:B01----:R-:W-:Y:S01]  /*eb60*/  ENDCOLLECTIVE ;  /* 0x000000000000791b */ /* 0x003fe20003800000 */
.L_x_350:
        /* <DEDUP_REMOVED lines=10> */
[----:B0-----:R-:W-:-:S05]  /*ec10*/  VIADD R6, R17, 0x20 ;  /* 0x0000002011067836 */ /* 0x001fca0000000000 */
[----:B------:R-:W-:Y:S01]  /*ec20*/  ISETP.GE.AND P1, PT, R6, R3, PT ;  /* 0x000000030600720c */ /* 0x000fe20003f26270 */
[----:B------:R-:W-:-:S12]  /*ec30*/  IMAD.MOV.U32 R6, RZ, RZ, R14 ;  /* 0x000000ffff067224 */ /* 0x000fd800078e000e */
[----:B------:R-:W-:Y:S05]  /*ec40*/  WARPSYNC.COLLECTIVE R15, `(.L_x_351) ;  /* 0x000000000f087348 */ /* 0x000fea0003c00000 */
[----:B------:R0:W1:Y:S02]  /*ec50*/  SHFL.IDX P6, R14, R13, R12, R11 ;  /* 0x0000000c0d0e7389 */ /* 0x00006400000c000b */
[----:B01----:R-:W-:Y:S01]  /*ec60*/  ENDCOLLECTIVE ;  /* 0x000000000000791b */ /* 0x003fe20003800000 */
.L_x_351:
[----:B------:R-:W-:Y:S02]  /*ec70*/  IMAD.MOV.U32 R13, RZ, RZ, R4 ;  /* 0x000000ffff0d7224 */ /* 0x000fe400078e0004 */
[----:B------:R-:W-:Y:S02]  /*ec80*/  IMAD.MOV.U32 R12, RZ, RZ, 0x3 ;  /* 0x00000003ff0c7424 */ /* 0x000fe400078e00ff */
[----:B------:R-:W-:-:S07]  /*ec90*/  IMAD.MOV.U32 R7, RZ, RZ, R14 ;  /* 0x000000ffff077224 */ /* 0x000fce00078e000e */
[----:B------:R-:W-:Y:S05]  /*eca0*/  WARPSYNC.COLLECTIVE R15, `(.L_x_352) ;  /* 0x000000000f087348 */ /* 0x000fea0003c00000 */
[----:B------:R0:W1:Y:S02]  /*ecb0*/  SHFL.IDX P6, R14, R13, R12, R11 ;  /* 0x0000000c0d0e7389 */ /* 0x00006400000c000b */
[----:B01----:R-:W-:Y:S01]  /*ecc0*/  ENDCOLLECTIVE ;  /* 0x000000000000791b */ /* 0x003fe20003800000 */
.L_x_352:
        /* <DEDUP_REMOVED lines=11> */
[----:B------:R-:W-:Y:S02]  /*ed80*/  ISETP.GE.AND P1, PT, R6, R3, PT ;  /* 0x000000030600720c */ /* 0x000fe40003f26270 */
[----:B------:R-:W-:-:S11]  /*ed90*/  MOV R6, R14 ;  /* 0x0000000e00067202 */ /* 0x000fd60000000f00 */
[----:B------:R-:W-:Y:S05]  /*eda0*/  WARPSYNC.COLLECTIVE R15, `(.L_x_353) ;  /* 0x000000000f087348 */ /* 0x000fea0003c00000 */
[----:B------:R0:W1:Y:S02]  /*edb0*/  SHFL.IDX P6, R14, R13, R12, R11 ;  /* 0x0000000c0d0e7389 */ /* 0x00006400000c000b */
[----:B01----:R-:W-:Y:S01]  /*edc0*/  ENDCOLLECTIVE ;  /* 0x000000000000791b */ /* 0x003fe20003800000 */
.L_x_353:
[----:B------:R-:W-:Y:S02]  /*edd0*/  IMAD.MOV.U32 R13, RZ, RZ, R4 ;  /* 0x000000ffff0d7224 */ /* 0x000fe400078e0004 */
[----:B------:R-:W-:Y:S02]  /*ede0*/  IMAD.MOV.U32 R12, RZ, RZ, 0x4 ;  /* 0x00000004ff0c7424 */ /* 0x000fe400078e00ff */
[----:B------:R-:W-:-:S07]  /*edf0*/  IMAD.MOV.U32 R7, RZ, RZ, R14 ;  /* 0x000000ffff077224 */ /* 0x000fce00078e000e */
[----:B------:R-:W-:Y:S05]  /*ee00*/  WARPSYNC.COLLECTIVE R15, `(.L_x_354) ;  /* 0x000000000f087348 */ /* 0x000fea0003c00000 */
[----:B------:R0:W1:Y:S02]  /*ee10*/  SHFL.IDX P6, R14, R13, R12, R11 ;  /* 0x0000000c0d0e7389 */ /* 0x00006400000c000b */
[----:B01----:R-:W-:Y:S01]  /*ee20*/  ENDCOLLECTIVE ;  /* 0x000000000000791b */ /* 0x003fe20003800000 */
.L_x_354:
[----:B------:R-:W-:-:S05]  /*ee30*/  @!P1 LEA R7, P2, R28, R7, 0x1 ;  /* 0x000000071c079211 */ /* 0x000fca00078408ff */
[----:B------:R-:W-:-:S05]  /*ee40*/  @!P1 IMAD.X R6, RZ, RZ, R6, P2 ;  /* 0x000000ffff069224 */ /* 0x000fca00010e0606 */
[----:B------:R-:W-:Y:S02]  /*ee50*/  @!P1 LOP3.LUT R7, R7, R6, RZ, 0x3c, !PT ;  /* 0x0000000607079212 */ /* 0x000fe400078e3cff */
[----:B------:R-:W-:Y:S02]  /*ee60*/  MOV R13, R0 ;  /* 0x00000000000d7202 */ /* 0x000fe40000000f00 */
[----:B------:R-:W-:-:S04]  /*ee70*/  @!P1 LOP3.LUT R6, R7, R6, RZ, 0x3c, !PT ;  /* 0x0000000607069212 */ /* 0x000fc800078e3cff */
[----:B------:R-:W-:-:S05]  /*ee80*/  @!P1 LOP3.LUT R7, R7, R6, RZ, 0x3c, !PT ;  /* 0x0000000607079212 */ /* 0x000fca00078e3cff */
[----:B------:R-:W-:Y:S01]  /*ee90*/  @!PT LDS RZ, [RZ] ;  /* 0x00000000fffff984 */ /* 0x000fe20000000800 */
[----:B------:R-:W-:Y:S01]  /*eea0*/  @!PT LDS RZ, [RZ] ;  /* 0x00000000fffff984 */ /* 0x000fe20000000800 */
[----:B------:R-:W-:Y:S01]  /*eeb0*/  @!PT LDS RZ, [RZ] ;  /* 0x00000000fffff984 */ /* 0x000fe20000000800 */
[----:B------:R0:W-:Y:S02]  /*eec0*/  @!P1 LDGSTS.E.BYPASS.LTC128B.128 [R10+0x9c00], desc[UR50][R6.64], !P0 ;  /* 0x09c00000060a9fae */ /* 0x0001e4000c101d72 */
[----:B0-----:R-:W-:-:S04]  /*eed0*/  IADD3 R6, R17, 0x40, RZ ;  /* 0x0000004011067810 */ /* 0x001fc80007ffe0ff */
[----:B------:R-:W-:Y:S01]  /*eee0*/  ISETP.GE.AND P1, PT, R6, R3, PT ;  /* 0x000000030600720c */ /* 0x000fe20003f26270 */
[----:B------:R-:W-:-:S12]  /*eef0*/  IMAD.MOV.U32 R6, RZ, RZ, R14 ;  /* 0x000000ffff067224 */ /* 0x000fd800078e000e */
[----:B------:R-:W-:Y:S05]  /*ef00*/  WARPSYNC.COLLECTIVE R15, `(.L_x_355) ;  /* 0x000000000f087348 */ /* 0x000fea0003c00000 */
[----:B------:R0:W1:Y:S02]  /*ef10*/  SHFL.IDX P6, R14, R13, R12, R11 ;  /* 0x0000000c0d0e7389 */ /* 0x00006400000c000b */
[----:B01----:R-:W-:Y:S01]  /*ef20*/  ENDCOLLECTIVE ;  /* 0x000000000000791b */ /* 0x003fe20003800000 */
.L_x_355:
[----:B------:R-:W-:Y:S01]  /*ef30*/  MOV R13, R4 ;  /* 0x00000004000d7202 */ /* 0x000fe20000000f00 */
[----:B------:R-:W-:Y:S02]  /*ef40*/  IMAD.MOV.U32 R12, RZ, RZ, 0x5 ;  /* 0x00000005ff0c7424 */ /* 0x000fe400078e00ff */
[----:B------:R-:W-:-:S07]  /*ef50*/  IMAD.MOV.U32 R7, RZ, RZ, R14 ;  /* 0x000000ffff077224 */ /* 0x000fce00078e000e */
[----:B------:R-:W-:Y:S05]  /*ef60*/  WARPSYNC.COLLECTIVE R15, `(.L_x_356) ;  /* 0x000000000f087348 */ /* 0x000fea0003c00000 */
[----:B------:R0:W1:Y:S02]  /*ef70*/  SHFL.IDX P6, R14, R13, R12, R11 ;  /* 0x0000000c0d0e7389 */ /* 0x00006400000c000b */
[----:B01----:R-:W-:Y:S01]  /*ef80*/  ENDCOLLECTIVE ;  /* 0x000000000000791b */ /* 0x003fe20003800000 */
.L_x_356:
        /* <DEDUP_REMOVED lines=16> */
.L_x_357:
[----:B------:R-:W-:Y:S01]  /*f090*/  IMAD.MOV.U32 R13, RZ, RZ, R4 ;  /* 0x000000ffff0d7224 */ /* 0x000fe200078e0004 */
[----:B------:R-:W-:Y:S02]  /*f0a0*/  MOV R12, 0x6 ;  /* 0x00000006000c7802 */ /* 0x000fe40000000f00 */
[----:B------:R-:W-:-:S07]  /*f0b0*/  MOV R7, R14 ;  /* 0x0000000e00077202 */ /* 0x000fce0000000f00 */
[----:B------:R-:W-:Y:S05]  /*f0c0*/  WARPSYNC.COLLECTIVE R15, `(.L_x_358) ;  /* 0x000000000f087348 */ /* 0x000fea0003c00000 */
[----:B------:R0:W1:Y:S02]  /*f0d0*/  SHFL.IDX P6, R14, R13, R12, R11 ;  /* 0x0000000c0d0e7389 */ /* 0x00006400000c000b */
[----:B01----:R-:W-:Y:S01]  /*f0e0*/  ENDCOLLECTIVE ;  /* 0x000000000000791b */ /* 0x003fe20003800000 */
.L_x_358:
        /* <DEDUP_REMOVED lines=16> */
.L_x_359:
[----:B------:R-:W-:Y:S02]  /*f1f0*/  IMAD.MOV.U32 R13, RZ, RZ, R4 ;  /* 0x000000ffff0d7224 */ /* 0x000fe400078e0004 */
[----:B------:R-:W-:Y:S02]  /*f200*/  IMAD.MOV.U32 R12, RZ, RZ, 0x7 ;  /* 0x00000007ff0c7424 */ /* 0x000fe400078e00ff */
[----:B------:R-:W-:-:S07]  /*f210*/  IMAD.MOV.U32 R7, RZ, RZ, R14 ;  /* 0x000000ffff077224 */ /* 0x000fce00078e000e */
[----:B------:R-:W-:Y:S05]  /*f220*/  WARPSYNC.COLLECTIVE R15, `(.L_x_360) ;  /* 0x000000000f087348 */ /* 0x000fea0003c00000 */
[----:B------:R0:W1:Y:S02]  /*f230*/  SHFL.IDX P6, R14, R13, R12, R11 ;  /* 0x0000000c0d0e7389 */ /* 0x00006400000c000b */
[----:B01----:R-:W-:Y:S01]  /*f240*/  ENDCOLLECTIVE ;  /* 0x000000000000791b */ /* 0x003fe20003800000 */
.L_x_360:
[----:B------:R-:W-:-:S04]  /*f250*/  @!P1 LEA R7, P2, R28, R7, 0x1 ;  /* 0x000000071c079211 */ /* 0x000fc800078408ff */
[----:B------:R-:W-:-:S04]  /*f260*/  @!P1 IADD3.X R6, RZ, R6, RZ, P2, !PT ;  /* 0x00000006ff069210 */ /* 0x000fc800017fe4ff */
[----:B------:R-:W-:Y:S02]  /*f270*/  @!P1 LOP3.LUT R7, R7, R6, RZ, 0x3c, !PT ;  /* 0x0000000607079212 */ /* 0x000fe400078e3cff */
[----:B------:R-:W-:Y:S01]  /*f280*/  MOV R13, R0 ;  /* 0x00000000000d7202 */ /* 0x000fe20000000f00 */
[----:B------:R-:W-:Y:S01]  /*f290*/  VIADD R0, R17, 0x70 ;  /* 0x0000007011007836 */ /* 0x000fe20000000000 */
[----:B------:R-:W-:-:S04]  /*f2a0*/  @!P1 LOP3.LUT R6, R7, R6, RZ, 0x3c, !PT ;  /* 0x0000000607069212 */ /* 0x000fc800078e3cff */
[----:B------:R-:W-:Y:S01]  /*f2b0*/  @!P1 LOP3.LUT R7, R7, R6, RZ, 0x3c, !PT ;  /* 0x0000000607079212 */ /* 0x000fe200078e3cff */
[----:B------:R-:W-:-:S04]  /*f2c0*/  IMAD.MOV.U32 R4, RZ, RZ, R14 ;  /* 0x000000ffff047224 */ /* 0x000fc800078e000e */
[----:B------:R-:W-:Y:S01]  /*f2d0*/  @!PT LDS RZ, [RZ] ;  /* 0x00000000fffff984 */ /* 0x000fe20000000800 */
[----:B------:R-:W-:Y:S01]  /*f2e0*/  @!PT LDS RZ, [RZ] ;  /* 0x00000000fffff984 */ /* 0x000fe20000000800 */
[----:B------:R-:W-:Y:S01]  /*f2f0*/  @!PT LDS RZ, [RZ] ;  /* 0x00000000fffff984 */ /* 0x000fe20000000800 */
[----:B------:R0:W-:Y:S01]  /*f300*/  @!P1 LDGSTS.E.BYPASS.LTC128B.128 [R10+0xb400], desc[UR50][R6.64], !P0 ;  /* 0x0b400000060a9fae */ /* 0x0001e2000c101d72 */
[----:B------:R-:W-:Y:S02]  /*f310*/  ISETP.GE.AND P1, PT, R0, R3, PT ;  /* 0x000000030000720c */ /* 0x000fe40003f26270 */
[----:B------:R-:W-:-:S11]  /*f320*/  IADD3 R0, R17, 0x80, RZ ;  /* 0x0000008011007810 */ /* 0x000fd60007ffe0ff */
[----:B0-----:R-:W-:Y:S05]  /*f330*/  WARPSYNC.COLLECTIVE R15, `(.L_x_361) ;  /* 0x000000000f087348 */ /* 0x001fea0003c00000 */
[----:B------:R1:W2:Y:S02]  /*f340*/  SHFL.IDX P6, R14, R13, R12, R11 ;  /* 0x0000000c0d0e7389 */ /* 0x0002a400000c000b */
[----:B012---:R-:W-:Y:S01]  /*f350*/  ENDCOLLECTIVE ;  /* 0x000000000000791b */ /* 0x007fe20003800000 */
.L_x_361:
[----:B------:R-:W-:Y:S02]  /*f360*/  IMAD.MOV.U32 R13, RZ, RZ, R2 ;  /* 0x000000ffff0d7224 */ /* 0x000fe400078e0002 */
[----:B------:R-:W-:Y:S02]  /*f370*/  IMAD.MOV.U32 R12, RZ, RZ, RZ ;  /* 0x000000ffff0c7224 */ /* 0x000fe400078e00ff */
[----:B------:R-:W-:-:S07]  /*f380*/  IMAD.MOV.U32 R6, RZ, RZ, R14 ;  /* 0x000000ffff067224 */ /* 0x000fce00078e000e */
[----:B------:R-:W-:Y:S05]  /*f390*/  WARPSYNC.COLLECTIVE R15, `(.L_x_362) ;  /* 0x000000000f087348 */ /* 0x000fea0003c00000 */
[----:B------:R0:W1:Y:S02]  /*f3a0*/  SHFL.IDX P6, R14, R13, R12, R11 ;  /* 0x0000000c0d0e7389 */ /* 0x00006400000c000b */
[----:B01----:R-:W-:Y:S01]  /*f3b0*/  ENDCOLLECTIVE ;  /* 0x000000000000791b */ /* 0x003fe20003800000 */
.L_x_362:
[----:B------:R-:W-:-:S05]  /*f3c0*/  @!P1 LEA R6, P3, R28, R6, 0x1 ;  /* 0x000000061c069211 */ /* 0x000fca00078608ff */
[----:B------:R-:W-:-:S05]  /*f3d0*/  @!P1 IMAD.X R7, RZ, RZ, R4, P3 ;  /* 0x000000ffff079224 */ /* 0x000fca00018e0604 */
[----:B------:R-:W-:Y:S01]  /*f3e0*/  @!PT LDS RZ, [RZ] ;  /* 0x00000000fffff984 */ /* 0x000fe20000000800 */
[----:B------:R-:W-:Y:S01]  /*f3f0*/  @!PT LDS RZ, [RZ] ;  /* 0x00000000fffff984 */ /* 0x000fe20000000800 */
[----:B------:R-:W-:Y:S01]  /*f400*/  @!PT LDS RZ, [RZ] ;  /* 0x00000000fffff984 */ /* 0x000fe20000000800 */
[----:B------:R0:W-:Y:S01]  /*f410*/  @!P1 LDGSTS.E.BYPASS.LTC128B.128 [R10+0xbc00], desc[UR50][R6.64], !P0 ;  /* 0x0bc00000060a9fae */ /* 0x0001e2000c101d72 */
[----:B------:R-:W-:Y:S02]  /*f420*/  MOV R13, R5 ;  /* 0x00000005000d7202 */ /* 0x000fe40000000f00 */
[----:B------:R-:W-:Y:S01]  /*f430*/  ISETP.GE.AND P1, PT, R0, R3, PT ;  /* 0x000000030000720c */ /* 0x000fe20003f26270 */
[----:B------:R-:W-:-:S12]  /*f440*/  IMAD.MOV.U32 R0, RZ, RZ, R14 ;  /* 0x000000ffff007224 */ /* 0x000fd800078e000e */
[----:B0-----:R-:W-:Y:S05]  /*f450*/  WARPSYNC.COLLECTIVE R15, `(.L_x_363) ;  /* 0x000000000f087348 */ /* 0x001fea0003c00000 */
[----:B------:R1:W2:Y:S02]  /*f460*/  SHFL.IDX P6, R14, R13, R12, R11 ;  /* 0x0000000c0d0e7389 */ /* 0x0002a400000c000b */
[----:B012---:R-:W-:Y:S01]  /*f470*/  ENDCOLLECTIVE ;  /* 0x000000000000791b */ /* 0x007fe20003800000 */
.L_x_363:
[----:B------:R-:W-:Y:S02]  /*f480*/  IMAD.MOV.U32 R13, RZ, RZ, R2 ;  /* 0x000000ffff0d7224 */ /* 0x000fe400078e0002 */
[----:B------:R-:W-:Y:S02]  /*f490*/  IMAD.MOV.U32 R12, RZ, RZ, 0x1 ;  /* 0x00000001ff0c7424 */ /* 0x000fe400078e00ff */
[----:B------:R-:W-:-:S07]  /*f4a0*/  IMAD.MOV.U32 R4, RZ, RZ, R14 ;  /* 0x000000ffff047224 */ /* 0x000fce00078e000e */
[----:B------:R-:W-:Y:S05]  /*f4b0*/  WARPSYNC.COLLECTIVE R15, `(.L_x_364) ;  /* 0x000000000f087348 */ /* 0x000fea0003c00000 */
[----:B------:R0:W1:Y:S02]  /*f4c0*/  SHFL.IDX P6, R14, R13, R12, R11 ;  /* 0x0000000c0d0e7389 */ /* 0x00006400000c000b */
[----:B01----:R-:W-:Y:S01]  /*f4d0*/  ENDCOLLECTIVE ;  /* 0x000000000000791b */ /* 0x003fe20003800000 */
.L_x_364:
[----:B------:R-:W-:-:S05]  /*f4e0*/  @!P1 LEA R4, P3, R28, R4, 0x1 ;  /* 0x000000041c049211 */ /* 0x000fca00078608ff */
[----:B------:R-:W-:Y:S02]  /*f4f0*/  @!P1 IMAD.X R0, RZ, RZ, R0, P3 ;  /* 0x000000ffff009224 */ /* 0x000fe400018e0600 */
[----:B------:R-:W-:Y:S02]  /*f500*/  @!P1 IMAD.MOV.U32 R6, RZ, RZ, R4 ;  /* 0x000000ffff069224 */ /* 0x000fe400078e0004 */
[C---:B------:R-:W-:Y:S01]  /*f510*/  VIADD R4, R17.reuse, 0xa0 ;  /* 0x000000a011047836 */ /* 0x040fe20000000000 */
[----:B------:R-:W-:Y:S01]  /*f520*/  @!P1 MOV R7, R0 ;  /* 0x0000000000079202 */ /* 0x000fe20000000f00 */
[----:B------:R-:W-:Y:S02]  /*f530*/  VIADD R0, R17, 0x90 ;  /* 0x0000009011007836 */ /* 0x000fe40000000000 */
[----:B------:R-:W-:Y:S02]  /*f540*/  IMAD.MOV.U32 R13, RZ, RZ, R5 ;  /* 0x000000ffff0d7224 */ /* 0x000fe400078e0005 */
[----:B------:R-:W-:Y:S01]  /*f550*/  @!PT LDS RZ, [RZ] ;  /* 0x00000000fffff984 */ /* 0x000fe20000000800 */
[----:B------:R-:W-:Y:S01]  /*f560*/  @!PT LDS RZ, [RZ] ;  /* 0x00000000fffff984 */ /* 0x000fe20000000800 */
[----:B------:R-:W-:Y:S01]  /*f570*/  @!PT LDS RZ, [RZ] ;  /* 0x00000000fffff984 */ /* 0x000fe20000000800 */
[----:B------:R0:W-:Y:S01]  /*f580*/  @!P1 LDGSTS.E.BYPASS.LTC128B.128 [R10+0xc400], desc[UR50][R6.64], !P0 ;  /* 0x0c400000060a9fae */ /* 0x0001e2000c101d72 */
[----:B------:R-:W-:-:S02]  /*f590*/  ISETP.GE.AND P1, PT, R0, R3, PT ;  /* 0x000000030000720c */ /* 0x000fc40003f26270 */
[----:B------:R-:W-:-:S11]  /*f5a0*/  MOV R0, R14 ;  /* 0x0000000e00007202 */ /* 0x000fd60000000f00 */
[----:B0-----:R-:W-:Y:S05]  /*f5b0*/  WARPSYNC.COLLECTIVE R15, `(.L_x_365) ;  /* 0x000000000f087348 */ /* 0x001fea0003c00000 */
[----:B------:R1:W2:Y:S02]  /*f5c0*/  SHFL.IDX P6, R14, R13, R12, R11 ;  /* 0x0000000c0d0e7389 */ /* 0x0002a400000c000b */
[----:B012---:R-:W-:Y:S01]  /*f5d0*/  ENDCOLLECTIVE ;  /* 0x000000000000791b */ /* 0x007fe20003800000 */
.L_x_365:
[----:B------:R-:W-:Y:S02]  /*f5e0*/  IMAD.MOV.U32 R13, RZ, RZ, R2 ;  /* 0x000000ffff0d7224 */ /* 0x000fe400078e0002 */
[----:B------:R-:W-:Y:S02]  /*f5f0*/  IMAD.MOV.U32 R12, RZ, RZ, 0x2 ;  /* 0x00000002ff0c7424 */ /* 0x000fe400078e00ff */
[----:B------:R-:W-:-:S07]  /*f600*/  IMAD.MOV.U32 R6, RZ, RZ, R14 ;  /* 0x000000ffff067224 */ /* 0x000fce00078e000e */
[----:B------:R-:W-:Y:S05]  /*f610*/  WARPSYNC.COLLECTIVE R15, `(.L_x_366) ;  /* 0x000000000f087348 */ /* 0x000fea0003c00000 */
[----:B------:R0:W1:Y:S02]  /*f620*/  SHFL.IDX P6, R14, R13, R12, R11 ;  /* 0x0000000c0d0e7389 */ /* 0x00006400000c000b */
[----:B01----:R-:W-:Y:S01]  /*f630*/  ENDCOLLECTIVE ;  /* 0x000000000000791b */ /* 0x003fe20003800000 */
.L_x_366:
[----:B------:R-:W-:-:S05]  /*f640*/  @!P1 LEA R6, P2, R28, R6, 0x1 ;  /* 0x000000061c069211 */ /* 0x000fca00078408ff */
[----:B------:R-:W-:Y:S01]  /*f650*/  @!P1 IMAD.X R0, RZ, RZ, R0, P2 ;  /* 0x000000ffff009224 */ /* 0x000fe200010e0600 */
[----:B------:R-:W-:-:S04]  /*f660*/  ISETP.GE.AND P2, PT, R4, R3, PT ;  /* 0x000000030400720c */ /* 0x000fc80003f46270 */
[----:B------:R-:W-:Y:S02]  /*f670*/  @!P1 MOV R7, R0 ;  /* 0x0000000000079202 */ /* 0x000fe40000000f00 */
[----:B------:R-:W-:-:S03]  /*f680*/  MOV R13, R5 ;  /* 0x00000005000d7202 */ /* 0x000fc60000000f00 */
[----:B------:R-:W-:Y:S01]  /*f690*/  @!PT LDS RZ, [RZ] ;  /* 0x00000000fffff984 */ /* 0x000fe20000000800 */
[----:B------:R-:W-:Y:S01]  /*f6a0*/  @!PT LDS RZ, [RZ] ;  /* 0x00000000fffff984 */ /* 0x000fe20000000800 */
[----:B------:R-:W-:Y:S01]  /*f6b0*/  @!PT LDS RZ, [RZ] ;  /* 0x00000000fffff984 */ /* 0x000fe20000000800 */
[----:B------:R0:W-:Y:S01]  /*f6c0*/  @!P1 LDGSTS.E.BYPASS.LTC128B.128 [R10+0xcc00], desc[UR50][R6.64], !P0 ;  /* 0x0cc00000060a9fae */ /* 0x0001e2000c101d72 */
[----:B------:R-:W-:-:S07]  /*f6d0*/  IMAD.MOV.U32 R0, RZ, RZ, R14 ;  /* 0x000000ffff007224 */ /* 0x000fce00078e000e */
[----:B0-----:R-:W-:Y:S05]  /*f6e0*/  WARPSYNC.COLLECTIVE R15, `(.L_x_367) ;  /* 0x000000000f087348 */ /* 0x001fea0003c00000 */
[----:B------:R1:W2:Y:S02]  /*f6f0*/  SHFL.IDX P6, R14, R13, R12, R11 ;  /* 0x0000000c0d0e7389 */ /* 0x0002a400000c000b */
[----:B012---:R-:W-:Y:S01]  /*f700*/  ENDCOLLECTIVE ;  /* 0x000000000000791b */ /* 0x007fe20003800000 */
.L_x_367:
[----:B------:R-:W-:Y:S02]  /*f710*/  IMAD.MOV.U32 R13, RZ, RZ, R2 ;  /* 0x000000ffff0d7224 */ /* 0x000fe400078e0002 */
[----:B------:R-:W-:Y:S02]  /*f720*/  IMAD.MOV.U32 R12, RZ, RZ, 0x3 ;  /* 0x00000003ff0c7424 */ /* 0x000fe400078e00ff */
[----:B------:R-:W-:-:S07]  /*f730*/  IMAD.MOV.U32 R6, RZ, RZ, R14 ;  /* 0x000000ffff067224 */ /* 0x000fce00078e000e */
[----:B------:R-:W-:Y:S05]  /*f740*/  WARPSYNC.COLLECTIVE R15, `(.L_x_368) ;  /* 0x000000000f087348 */ /* 0x000fea0003c00000 */
[----:B------:R0:W1:Y:S02]  /*f750*/  SHFL.IDX P6, R14, R13, R12, R11 ;  /* 0x0000000c0d0e7389 */ /* 0x00006400000c000b */
[----:B01----:R-:W-:Y:S01]  /*f760*/  ENDCOLLECTIVE ;  /* 0x000000000000791b */ /* 0x003fe20003800000 */
.L_x_368:
[----:B------:R-:W-:-:S05]  /*f770*/  @!P2 LEA R6, P1, R28, R6, 0x1 ;  /* 0x000000061c06a211 */ /* 0x000fca00078208ff */
[----:B------:R-:W-:-:S05]  /*f780*/  @!P2 IMAD.X R0, RZ, RZ, R0, P1 ;  /* 0x000000ffff00a224 */ /* 0x000fca00008e0600 */
        /* <DEDUP_REMOVED lines=10> */
.L_x_369:
[----:B------:R-:W-:Y:S01]  /*f830*/  IMAD.MOV.U32 R2, RZ, RZ, R14 ;  /* 0x000000ffff027224 */ /* 0x000fe200078e000e */
[----:B------:R-:W-:Y:S06]  /*f840*/  BRA `(.L_x_370) ;  /* 0xffffffb800dc7947 */ /* 0x000fec000383ffff */
.L_x_272:
[----:B0-----:R0:W1:Y:S02]  /*f850*/  SYNCS.PHASECHK.TRANS64.TRYWAIT P0, [R22+URZ+0x16820], R3 ;  /* 0x01682003160075a7 */ /* 0x001064000800017f */
[----:B-1----:R-:W-:Y:S05]  /*f860*/  @!P0 NANOSLEEP.SYNCS 0x989680 ;  /* 0x009896800000895d */ /* 0x002fea0003900000 */
[----:B------:R-:W1:Y:S02]  /*f870*/  @!P0 SYNCS.PHASECHK.TRANS64 P0, [R22+URZ+0x16820], R3 ;  /* 0x01682003160085a7 */ /* 0x000e64000800007f */
[----:B-1----:R-:W-:Y:S05]  /*f880*/  @!P0 BRA `(.L_x_272) ;  /* 0xfffffffc00f08947 */ /* 0x002fea000383ffff */
[----:B------:R-:W-:Y:S05]  /*f890*/  BRA `(.L_x_371) ;  /* 0xffffffbc00407947 */ /* 0x000fea000383ffff */
.L_x_277:
[----:B0-----:R0:W1:Y:S02]  /*f8a0*/  SYNCS.PHASECHK.TRANS64.TRYWAIT P0, [R5+URZ+0x16840], R2 ;  /* 0x01684002050075a7 */ /* 0x001064000800017f */
[----:B-1----:R-:W-:Y:S05]  /*f8b0*/  @!P0 NANOSLEEP.SYNCS 0x989680 ;  /* 0x009896800000895d */ /* 0x002fea0003900000 */
[----:B------:R-:W1:Y:S02]  /*f8c0*/  @!P0 SYNCS.PHASECHK.TRANS64 P0, [R5+URZ+0x16840], R2 ;  /* 0x01684002050085a7 */ /* 0x000e64000800007f */
[----:B-1----:R-:W-:Y:S05]  /*f8d0*/  @!P0 BRA `(.L_x_277) ;  /* 0xfffffffc00f08947 */ /* 0x002fea000383ffff */
[----:B------:R-:W-:Y:S05]  /*f8e0*/  BRA `(.L_x_372) ;  /* 0xffffffc000107947 */ /* 0x000fea000383ffff */
.L_x_278:
        /* <DEDUP_REMOVED lines=8> */
.L_x_374:
[----:B------:R-:W-:Y:S05]  /*f970*/  BSYNC B1 ;  /* 0x0000000000017941 */ /* 0x000fea0003800000 */
.L_x_373:
[----:B------:R-:W-:Y:S01]  /*f980*/  IMAD.MOV.U32 R13, RZ, RZ, R9 ;  /* 0x000000ffff0d7224 */ /* 0x000fe200078e0009 */
[----:B------:R-:W-:Y:S01]  /*f990*/  MOV R12, RZ ;  /* 0x000000ff000c7202 */ /* 0x000fe20000000f00 */
[----:B------:R-:W-:Y:S01]  /*f9a0*/  IMAD.MOV.U32 R11, RZ, RZ, 0x181f ;  /* 0x0000181fff0b7424 */ /* 0x000fe200078e00ff */
[----:B------:R-:W-:Y:S01]  /*f9b0*/  SHF.L.U32 R7, R28, 0x1, RZ ;  /* 0x000000011c077819 */ /* 0x000fe200000006ff */
[----:B------:R-:W-:Y:S02]  /*f9c0*/  IMAD.MOV.U32 R15, RZ, RZ, -0x1 ;  /* 0xffffffffff0f7424 */ /* 0x000fe400078e00ff */
[----:B------:R-:W-:Y:S02]  /*f9d0*/  IMAD.MOV.U32 R3, RZ, RZ, R14 ;  /* 0x000000ffff037224 */ /* 0x000fe400078e000e */
[----:B------:R-:W-:-:S07]  /*f9e0*/  IMAD R8, R8, 0x2, R22 ;  /* 0x0000000208087824 */ /* 0x000fce00078e0216 */
[----:B------:R-:W-:Y:S05]  /*f9f0*/  WARPSYNC.COLLECTIVE R15, `(.L_x_375) ;  /* 0x000000000f087348 */ /* 0x000fea0003c00000 */
[----:B------:R0:W1:Y:S02]  /*fa00*/  SHFL.IDX P6, R14, R13, R12, R11 ;  /* 0x0000000c0d0e7389 */ /* 0x00006400000c000b */
[----:B01----:R-:W-:Y:S01]  /*fa10*/  ENDCOLLECTIVE ;  /* 0x000000000000791b */ /* 0x003fe20003800000 */
.L_x_375:
[----:B------:R-:W-:Y:S01]  /*fa20*/  IMAD.MOV.U32 R13, RZ, RZ, R10 ;  /* 0x000000ffff0d7224 */ /* 0x000fe200078e000a */
[----:B------:R-:W-:Y:S01]  /*fa30*/  MOV R12, 0x1 ;  /* 0x00000001000c7802 */ /* 0x000fe20000000f00 */
[----:B------:R-:W-:-:S07]  /*fa40*/  IMAD.MOV.U32 R2, RZ, RZ, R14 ;  /* 0x000000ffff027224 */ /* 0x000fce00078e000e */
[----:B------:R-:W-:Y:S05]  /*fa50*/  WARPSYNC.COLLECTIVE R15, `(.L_x_376) ;  /* 0x000000000f087348 */ /* 0x000fea0003c00000 */
[----:B------:R0:W1:Y:S02]  /*fa60*/  SHFL.IDX P6, R14, R13, R12, R11 ;  /* 0x0000000c0d0e7389 */ /* 0x00006400000c000b */
[----:B01----:R-:W-:Y:S01]  /*fa70*/  ENDCOLLECTIVE ;  /* 0x000000000000791b */ /* 0x003fe20003800000 */
.L_x_376:
        /* <DEDUP_REMOVED lines=11> */
.L_x_377:
[----:B------:R-:W-:Y:S02]  /*fb30*/  IMAD.MOV.U32 R13, RZ, RZ, R10 ;  /* 0x000000ffff0d7224 */ /* 0x000fe400078e000a */
[----:B------:R-:W-:Y:S02]  /*fb40*/  IMAD.MOV.U32 R12, RZ, RZ, 0x2 ;  /* 0x00000002ff0c7424 */ /* 0x000fe400078e00ff */
[----:B------:R-:W-:-:S07]  /*fb50*/  IMAD.MOV.U32 R2, RZ, RZ, R14 ;  /* 0x000000ffff027224 */ /* 0x000fce00078e000e */
[----:B------:R-:W-:Y:S05]  /*fb60*/  WARPSYNC.COLLECTIVE R15, `(.L_x_378) ;  /* 0x000000000f087348 */ /* 0x000fea0003c00000 */
[----:B------:R0:W1:Y:S02]  /*fb70*/  SHFL.IDX P6, R14, R13, R12, R11 ;  /* 0x0000000c0d0e7389 */ /* 0x00006400000c000b */
[----:B01----:R-:W-:Y:S01]  /*fb80*/  ENDCOLLECTIVE ;  /* 0x000000000000791b */ /* 0x003fe20003800000 */
.L_x_378:
        /* <DEDUP_REMOVED lines=11> */
.L_x_379:
[----:B------:R-:W-:Y:S01]  /*fc40*/  IMAD.MOV.U32 R13, RZ, RZ, R10 ;  /* 0x000000ffff0d7224 */ /* 0x000fe200078e000a */
[----:B------:R-:W-:Y:S01]  /*fc50*/  MOV R12, 0x3 ;  /* 0x00000003000c7802 */ /* 0x000fe20000000f00 */
[----:B------:R-:W-:-:S07]  /*fc60*/  IMAD.MOV.U32 R2, RZ, RZ, R14 ;  /* 0x000000ffff027224 */ /* 0x000fce00078e000e */
[----:B------:R-:W-:Y:S05]  /*fc70*/  WARPSYNC.COLLECTIVE R15, `(.L_x_380) ;  /* 0x000000000f087348 */ /* 0x000fea0003c00000 */
[----:B------:R0:W1:Y:S02]  /*fc80*/  SHFL.IDX P6, R14, R13, R12, R11 ;  /* 0x0000000c0d0e7389 */ /* 0x00006400000c000b */
[----:B01----:R-:W-:Y:S01]  /*fc90*/  ENDCOLLECTIVE ;  /* 0x000000000000791b */ /* 0x003fe20003800000 */
.L_x_380:
        /* <DEDUP_REMOVED lines=11> */
.L_x_381:
[----:B------:R-:W-:Y:S02]  /*fd50*/  IMAD.MOV.U32 R13, RZ, RZ, R10 ;  /* 0x000000ffff0d7224 */ /* 0x000fe400078e000a */
[----:B------:R-:W-:Y:S02]  /*fd60*/  IMAD.MOV.U32 R12, RZ, RZ, 0x4 ;  /* 0x00000004ff0c7424 */ /* 0x000fe400078e00ff */
[----:B------:R-:W-:-:S07]  /*fd70*/  IMAD.MOV.U32 R2, RZ, RZ, R14 ;  /* 0x000000ffff027224 */ /* 0x000fce00078e000e */
[----:B------:R-:W-:Y:S05]  /*fd80*/  WARPSYNC.COLLECTIVE R15, `(.L_x_382) ;  /* 0x000000000f087348 */ /* 0x000fea0003c00000 */
[----:B------:R0:W1:Y:S02]  /*fd90*/  SHFL.IDX P6, R14, R13, R12, R11 ;  /* 0x0000000c0d0e7389 */ /* 0x00006400000c000b */
[----:B01----:R-:W-:Y:S01]  /*fda0*/  ENDCOLLECTIVE ;  /* 0x000000000000791b */ /* 0x003fe20003800000 */
.L_x_382:
        /* <DEDUP_REMOVED lines=11> */
.L_x_383:
[----:B------:R-:W-:Y:S01]  /*fe60*/  IMAD.MOV.U32 R13, RZ, RZ, R10 ;  /* 0x000000ffff0d7224 */ /* 0x000fe200078e000a */
[----:B------:R-:W-:Y:S01]  /*fe70*/  MOV R12, 0x5 ;  /* 0x00000005000c7802 */ /* 0x000fe20000000f00 */
[----:B------:R-:W-:-:S07]  /*fe80*/  IMAD.MOV.U32 R2, RZ, RZ, R14 ;  /* 0x000000ffff027224 */ /* 0x000fce00078e000e */
[----:B------:R-:W-:Y:S05]  /*fe90*/  WARPSYNC.COLLECTIVE R15, `(.L_x_384) ;  /* 0x000000000f087348 */ /* 0x000fea0003c00000 */
[----:B------:R0:W1:Y:S02]  /*fea0*/  SHFL.IDX P6, R14, R13, R12, R11 ;  /* 0x0000000c0d0e7389 */ /* 0x00006400000c000b */
[----:B01----:R-:W-:Y:S01]  /*feb0*/  ENDCOLLECTIVE ;  /* 0x000000000000791b */ /* 0x003fe20003800000 */
.L_x_384:
        /* <DEDUP_REMOVED lines=11> */
.L_x_385:
[----:B------:R-:W-:Y:S02]  /*ff70*/  IMAD.MOV.U32 R13, RZ, RZ, R10 ;  /* 0x000000ffff0d7224 */ /* 0x000fe400078e000a */
[----:B------:R-:W-:Y:S02]  /*ff80*/  IMAD.MOV.U32 R12, RZ, RZ, 0x6 ;  /* 0x00000006ff0c7424 */ /* 0x000fe400078e00ff */
[----:B------:R-:W-:-:S07]  /*ff90*/  IMAD.MOV.U32 R2, RZ, RZ, R14 ;  /* 0x000000ffff027224 */ /* 0x000fce00078e000e */
[----:B------:R-:W-:Y:S05]  /*ffa0*/  WARPSYNC.COLLECTIVE R15, `(.L_x_386) ;  /* 0x000000000f087348 */ /* 0x000fea0003c00000 */
[----:B------:R0:W1:Y:S02]  /*ffb0*/  SHFL.IDX P6, R14, R13, R12, R11 ;  /* 0x0000000c0d0e7389 */ /* 0x00006400000c000b */
[----:B01----:R-:W-:Y:S01]  /*ffc0*/  ENDCOLLECTIVE ;  /* 0x000000000000791b */ /* 0x003fe20003800000 */
.L_x_386:
        /* <DEDUP_REMOVED lines=11> */
.L_x_387:
[----:B------:R-:W-:Y:S01]  /*10080*/  IMAD.MOV.U32 R13, RZ, RZ, R10 ;  /* 0x000000ffff0d7224 */ /* 0x000fe200078e000a */
[----:B------:R-:W-:Y:S01]  /*10090*/  MOV R12, 0x7 ;  /* 0x00000007000c7802 */ /* 0x000fe20000000f00 */
[----:B------:R-:W-:-:S07]  /*100a0*/  IMAD.MOV.U32 R2, RZ, RZ, R14 ;  /* 0x000000ffff027224 */ /* 0x000fce00078e000e */
[----:B------:R-:W-:Y:S05]  /*100b0*/  WARPSYNC.COLLECTIVE R15, `(.L_x_388) ;  /* 0x000000000f087348 */ /* 0x000fea0003c00000 */
[----:B------:R0:W1:Y:S02]  /*100c0*/  SHFL.IDX P6, R14, R13, R12, R11 ;  /* 0x0000000c0d0e7389 */ /* 0x00006400000c000b */
[----:B01----:R-:W-:Y:S01]  /*100d0*/  ENDCOLLECTIVE ;  /* 0x000000000000791b */ /* 0x003fe20003800000 */
.L_x_388:
        /* <DEDUP_REMOVED lines=11> */
.L_x_389:
[----:B------:R-:W-:Y:S01]  /*10190*/  IMAD.MOV.U32 R2, RZ, RZ, R14 ;  /* 0x000000ffff027224 */ /* 0x000fe200078e000e */
[----:B------:R-:W-:Y:S06]  /*101a0*/  BRA `(.L_x_390) ;  /* 0xffffffbc00007947 */ /* 0x000fec000383ffff */
.L_x_283:
[----:B-1----:R1:W2:Y:S02]  /*101b0*/  SYNCS.PHASECHK.TRANS64.TRYWAIT P0, [R5+URZ+0x16860], R2 ;  /* 0x01686002050075a7 */ /* 0x0022a4000800017f */
[----:B--2---:R-:W-:Y:S05]  /*101c0*/  @!P0 NANOSLEEP.SYNCS 0x989680 ;  /* 0x009896800000895d */ /* 0x004fea0003900000 */
[----:B------:R-:W2:Y:S02]  /*101d0*/  @!P0 SYNCS.PHASECHK.TRANS64 P0, [R5+URZ+0x16860], R2 ;  /* 0x01686002050085a7 */ /* 0x000ea4000800007f */
[----:B--2---:R-:W-:Y:S05]  /*101e0*/  @!P0 BRA `(.L_x_283) ;  /* 0xfffffffc00f08947 */ /* 0x004fea000383ffff */
[----:B------:R-:W-:Y:S05]  /*101f0*/  BRA `(.L_x_391) ;  /* 0xffffffbc00587947 */ /* 0x000fea000383ffff */
.L_x_284:
[----:B------:R-:W-:Y:S01]  /*10200*/  BSSY B1, `(.L_x_392) ;  /* 0x0000008000017945 */ /* 0x000fe20003800000 */
[----:B------:R-:W-:Y:S01]  /*10210*/  MOV R13, R24 ;  /* 0x00000018000d7202 */ /* 0x000fe20000000f00 */
[----:B------:R-:W-:Y:S02]  /*10220*/  IMAD.MOV.U32 R12, RZ, RZ, RZ ;  /* 0x000000ffff0c7224 */ /* 0x000fe400078e00ff */
[----:B------:R-:W-:Y:S02]  /*10230*/  IMAD.MOV.U32 R11, RZ, RZ, 0x181f ;  /* 0x0000181fff0b7424 */ /* 0x000fe400078e00ff */
[----:B------:R-:W-:-:S07]  /*10240*/  IMAD.MOV.U32 R15, RZ, RZ, -0x1 ;  /* 0xffffffffff0f7424 */ /* 0x000fce00078e00ff */
[----:B-1----:R-:W-:Y:S05]  /*10250*/  WARPSYNC.COLLECTIVE R15, `(.L_x_393) ;  /* 0x000000000f087348 */ /* 0x002fea0003c00000 */
[----:B------:R0:W2:Y:S02]  /*10260*/  SHFL.IDX P6, R14, R13, R12, R11 ;  /* 0x0000000c0d0e7389 */ /* 0x0000a400000c000b */
[----:B012---:R-:W-:Y:S01]  /*10270*/  ENDCOLLECTIVE ;  /* 0x000000000000791b */ /* 0x007fe20003800000 */
.L_x_393:
[----:B------:R-:W-:Y:S05]  /*10280*/  BSYNC B1 ;  /* 0x0000000000017941 */ /* 0x000fea0003800000 */
.L_x_392:
[----:B------:R-:W-:Y:S01]  /*10290*/  IMAD.MOV.U32 R13, RZ, RZ, R23 ;  /* 0x000000ffff0d7224 */ /* 0x000fe200078e0017 */
[----:B------:R-:W-:Y:S01]  /*102a0*/  MOV R15, 0xffffffff ;  /* 0xffffffff000f7802 */ /* 0x000fe20000000f00 */
[----:B------:R-:W-:Y:S01]  /*102b0*/  IMAD.MOV.U32 R12, RZ, RZ, RZ ;  /* 0x000000ffff0c7224 */ /* 0x000fe200078e00ff */
[----:B------:R-:W-:Y:S01]  /*102c0*/  MOV R3, R14 ;  /* 0x0000000e00037202 */ /* 0x000fe20000000f00 */
[----:B------:R-:W-:Y:S01]  /*102d0*/  IMAD.MOV.U32 R11, RZ, RZ, 0x181f ;  /* 0x0000181fff0b7424 */ /* 0x000fe200078e00ff */
[----:B------:R-:W-:Y:S01]  /*102e0*/  ISETP.LT.OR P2, PT, R8, 0x1, P1 ;  /* 0x000000010800780c */ /* 0x000fe20000f41670 */
[----:B------:R-:W-:-:S12]  /*102f0*/  IMAD R6, R6, 0x2, R22 ;  /* 0x0000000206067824 */ /* 0x000fd800078e0216 */
[----:B------:R-:W-:Y:S05]  /*10300*/  WARPSYNC.COLLECTIVE R15, `(.L_x_394) ;  /* 0x000000000f087348 */ /* 0x000fea0003c00000 */
[----:B------:R0:W1:Y:S02]  /*10310*/  SHFL.IDX P6, R14, R13, R12, R11 ;  /* 0x0000000c0d0e7389 */ /* 0x00006400000c000b */
[----:B01----:R-:W-:Y:S01]  /*10320*/  ENDCOLLECTIVE ;  /* 0x000000000000791b */ /* 0x003fe20003800000 */
.L_x_394:
[----:B------:R-:W-:Y:S01]  /*10330*/  MOV R13, R24 ;  /* 0x00000018000d7202 */ /* 0x000fe20000000f00 */
[----:B------:R-:W-:Y:S02]  /*10340*/  IMAD.MOV.U32 R12, RZ, RZ, 0x1 ;  /* 0x00000001ff0c7424 */ /* 0x000fe400078e00ff */
[----:B------:R-:W-:-:S07]  /*10350*/  IMAD.MOV.U32 R2, RZ, RZ, R14 ;  /* 0x000000ffff027224 */ /* 0x000fce00078e000e */
[----:B------:R-:W-:Y:S05]  /*10360*/  WARPSYNC.COLLECTIVE R15, `(.L_x_395) ;  /* 0x000000000f087348 */ /* 0x000fea0003c00000 */
[----:B------:R0:W1:Y:S02]  /*10370*/  SHFL.IDX P6, R14, R13, R12, R11 ;  /* 0x0000000c0d0e7389 */ /* 0x00006400000c000b */
[----:B01----:R-:W-:Y:S01]  /*10380*/  ENDCOLLECTIVE ;  /* 0x000000000000791b */ /* 0x003fe20003800000 */
.L_x_395:
        /* <DEDUP_REMOVED lines=12> */
.L_x_396:
[----:B------:R-:W-:Y:S02]  /*10450*/  IMAD.MOV.U32 R13, RZ, RZ, R24 ;  /* 0x000000ffff0d7224 */ /* 0x000fe400078e0018 */
[----:B------:R-:W-:Y:S01]  /*10460*/  IMAD.MOV.U32 R12, RZ, RZ, 0x2 ;  /* 0x00000002ff0c7424 */ /* 0x000fe200078e00ff */
[----:B------:R-:W-:-:S07]  /*10470*/  MOV R2, R14 ;  /* 0x0000000e00027202 */ /* 0x000fce0000000f00 */
[----:B------:R-:W-:Y:S05]  /*10480*/  WARPSYNC.COLLECTIVE R15, `(.L_x_397) ;  /* 0x000000000f087348 */ /* 0x000fea0003c00000 */
[----:B------:R0:W1:Y:S02]  /*10490*/  SHFL.IDX P6, R14, R13, R12, R11 ;  /* 0x0000000c0d0e7389 */ /* 0x00006400000c000b */
[----:B01----:R-:W-:Y:S01]  /*104a0*/  ENDCOLLECTIVE ;  /* 0x000000000000791b */ /* 0x003fe20003800000 */
.L_x_397:
[----:B------:R-:W-:-:S05]  /*104b0*/  IADD3 R2, P0, R2, R7, RZ ;  /* 0x0000000702027210 */ /* 0x000fca0007f1e0ff */
[----:B------:R-:W-:-:S05]  /*104c0*/  IMAD.X R3, RZ, RZ, R3, P0 ;  /* 0x000000ffff037224 */ /* 0x000fca00000e0603 */
[----:B------:R-:W-:Y:S01]  /*104d0*/  @!PT LDS RZ, [RZ] ;  /* 0x00000000fffff984 */ /* 0x000fe20000000800 */
[----:B------:R-:W-:Y:S01]  /*104e0*/  @!PT LDS RZ, [RZ] ;  /* 0x00000000fffff984 */ /* 0x000fe20000000800 */
[----:B------:R-:W-:Y:S01]  /*104f0*/  @!PT LDS RZ, [RZ] ;  /* 0x00000000fffff984 */ /* 0x000fe20000000800 */
[----:B------:R0:W-:Y:S01]  /*10500*/  LDGSTS.E.BYPASS.LTC128B.128 [R6+0xc00], desc[UR50][R2.64], !P2 ;  /* 0x00c0000002067fae */ /* 0x0001e2000d101d72 */
[----:B------:R-:W-:Y:S01]  /*10510*/  ISETP.LT.OR P2, PT, R8, 0x21, P1 ;  /* 0x000000210800780c */ /* 0x000fe20000f41670 */
[----:B------:R-:W-:Y:S01]  /*10520*/  IMAD.MOV.U32 R13, RZ, RZ, R23 ;  /* 0x000000ffff0d7224 */ /* 0x000fe200078e0017 */
[----:B0-----:R-:W-:-:S11]  /*10530*/  MOV R3, R14 ;  /* 0x0000000e00037202 */ /* 0x001fd60000000f00 */
[----:B------:R-:W-:Y:S05]  /*10540*/  WARPSYNC.COLLECTIVE R15, `(.L_x_398) ;  /* 0x000000000f087348 */ /* 0x000fea0003c00000 */
[----:B------:R0:W1:Y:S02]  /*10550*/  SHFL.IDX P6, R14, R13, R12, R11 ;  /* 0x0000000c0d0e7389 */ /* 0x00006400000c000b */
[----:B01----:R-:W-:Y:S01]  /*10560*/  ENDCOLLECTIVE ;  /* 0x000000000000791b */ /* 0x003fe20003800000 */
.L_x_398:
[----:B------:R-:W-:Y:S01]  /*10570*/  MOV R13, R24 ;  /* 0x00000018000d7202 */ /* 0x000fe20000000f00 */
[----:B------:R-:W-:Y:S02]  /*10580*/  IMAD.MOV.U32 R12, RZ, RZ, 0x3 ;  /* 0x00000003ff0c7424 */ /* 0x000fe400078e00ff */
[----:B------:R-:W-:-:S07]  /*10590*/  IMAD.MOV.U32 R2, RZ, RZ, R14 ;  /* 0x000000ffff027224 */ /* 0x000fce00078e000e */
[----:B------:R-:W-:Y:S05]  /*105a0*/  WARPSYNC.COLLECTIVE R15, `(.L_x_399) ;  /* 0x000000000f087348 */ /* 0x000fea0003c00000 */
[----:B------:R0:W1:Y:S02]  /*105b0*/  SHFL.IDX P6, R14, R13, R12, R11 ;  /* 0x0000000c0d0e7389 */ /* 0x00006400000c000b */
[----:B01----:R-:W-:Y:S01]  /*105c0*/  ENDCOLLECTIVE ;  /* 0x000000000000791b */ /* 0x003fe20003800000 */
.L_x_399:
        /* <DEDUP_REMOVED lines=12> */
.L_x_400:
[----:B------:R-:W-:Y:S02]  /*10690*/  IMAD.MOV.U32 R13, RZ, RZ, R24 ;  /* 0x000000ffff0d7224 */ /* 0x000fe400078e0018 */
[----:B------:R-:W-:Y:S01]  /*106a0*/  IMAD.MOV.U32 R12, RZ, RZ, 0x4 ;  /* 0x00000004ff0c7424 */ /* 0x000fe200078e00ff */
[----:B------:R-:W-:-:S07]  /*106b0*/  MOV R2, R14 ;  /* 0x0000000e00027202 */ /* 0x000fce0000000f00 */
[----:B------:R-:W-:Y:S05]  /*106c0*/  WARPSYNC.COLLECTIVE R15, `(.L_x_401) ;  /* 0x000000000f087348 */ /* 0x000fea0003c00000 */
[----:B------:R0:W1:Y:S02]  /*106d0*/  SHFL.IDX P6, R14, R13, R12, R11 ;  /* 0x0000000c0d0e7389 */ /* 0x00006400000c000b */
[----:B01----:R-:W-:Y:S01]  /*106e0*/  ENDCOLLECTIVE ;  /* 0x000000000000791b */ /* 0x003fe20003800000 */
.L_x_401:
        /* <DEDUP_REMOVED lines=12> */
.L_x_402:
[----:B------:R-:W-:Y:S01]  /*107b0*/  MOV R13, R24 ;  /* 0x00000018000d7202 */ /* 0x000fe20000000f00 */
[----:B------:R-:W-:Y:S02]  /*107c0*/  IMAD.MOV.U32 R12, RZ, RZ, 0x5 ;  /* 0x00000005ff0c7424 */ /* 0x000fe400078e00ff */
[----:B------:R-:W-:-:S07]  /*107d0*/  IMAD.MOV.U32 R2, RZ, RZ, R14 ;  /* 0x000000ffff027224 */ /* 0x000fce00078e000e */
[----:B------:R-:W-:Y:S05]  /*107e0*/  WARPSYNC.COLLECTIVE R15, `(.L_x_403) ;  /* 0x000000000f087348 */ /* 0x000fea0003c00000 */
[----:B------:R0:W1:Y:S02]  /*107f0*/  SHFL.IDX P6, R14, R13, R12, R11 ;  /* 0x0000000c0d0e7389 */ /* 0x00006400000c000b */
[----:B01----:R-:W-:Y:S01]  /*10800*/  ENDCOLLECTIVE ;  /* 0x000000000000791b */ /* 0x003fe20003800000 */
.L_x_403:
        /* <DEDUP_REMOVED lines=12> */
.L_x_404:
[----:B------:R-:W-:Y:S02]  /*108d0*/  IMAD.MOV.U32 R13, RZ, RZ, R24 ;  /* 0x000000ffff0d7224 */ /* 0x000fe400078e0018 */
[----:B------:R-:W-:Y:S01]  /*108e0*/  IMAD.MOV.U32 R12, RZ, RZ, 0x6 ;  /* 0x00000006ff0c7424 */ /* 0x000fe200078e00ff */
[----:B------:R-:W-:-:S07]  /*108f0*/  MOV R2, R14 ;  /* 0x0000000e00027202 */ /* 0x000fce0000000f00 */
[----:B------:R-:W-:Y:S05]  /*10900*/  WARPSYNC.COLLECTIVE R15, `(.L_x_405) ;  /* 0x000000000f087348 */ /* 0x000fea0003c00000 */
[----:B------:R0:W1:Y:S02]  /*10910*/  SHFL.IDX P6, R14, R13, R12, R11 ;  /* 0x0000000c0d0e7389 */ /* 0x00006400000c000b */
[----:B01----:R-:W-:Y:S01]  /*10920*/  ENDCOLLECTIVE ;  /* 0x000000000000791b */ /* 0x003fe20003800000 */
.L_x_405:
        /* <DEDUP_REMOVED lines=12> */
.L_x_406:
[----:B------:R-:W-:Y:S01]  /*109f0*/  MOV R13, R24 ;  /* 0x00000018000d7202 */ /* 0x000fe20000000f00 */
[----:B------:R-:W-:Y:S02]  /*10a00*/  IMAD.MOV.U32 R12, RZ, RZ, 0x7 ;  /* 0x00000007ff0c7424 */ /* 0x000fe400078e00ff */
[----:B------:R-:W-:-:S07]  /*10a10*/  IMAD.MOV.U32 R2, RZ, RZ, R14 ;  /* 0x000000ffff027224 */ /* 0x000fce00078e000e */
[----:B------:R-:W-:Y:S05]  /*10a20*/  WARPSYNC.COLLECTIVE R15, `(.L_x_407) ;  /* 0x000000000f087348 */ /* 0x000fea0003c00000 */
[----:B------:R0:W1:Y:S02]  /*10a30*/  SHFL.IDX P6, R14, R13, R12, R11 ;  /* 0x0000000c0d0e7389 */ /* 0x00006400000c000b */
[----:B01----:R-:W-:Y:S01]  /*10a40*/  ENDCOLLECTIVE ;  /* 0x000000000000791b */ /* 0x003fe20003800000 */
.L_x_407:
        /* <DEDUP_REMOVED lines=11> */
.L_x_408:
[----:B------:R-:W-:Y:S01]  /*10b00*/  MOV R2, R14 ;  /* 0x0000000e00027202 */ /* 0x000fe20000000f00 */
[----:B------:R-:W-:Y:S06]  /*10b10*/  BRA `(.L_x_409) ;  /* 0xffffffb800047947 */ /* 0x000fec000383ffff */
.L_x_292:
[----:B0-----:R0:W1:Y:S02]  /*10b20*/  SYNCS.PHASECHK.TRANS64.TRYWAIT P0, [R0+URZ+0x16860], R3 ;  /* 0x01686003000075a7 */ /* 0x001064000800017f */
[----:B-1----:R-:W-:Y:S05]  /*10b30*/  @!P0 NANOSLEEP.SYNCS 0x989680 ;  /* 0x009896800000895d */ /* 0x002fea0003900000 */
[----:B------:R-:W1:Y:S02]  /*10b40*/  @!P0 SYNCS.PHASECHK.TRANS64 P0, [R0+URZ+0x16860], R3 ;  /* 0x01686003000085a7 */ /* 0x000e64000800007f */
[----:B-1----:R-:W-:Y:S05]  /*10b50*/  @!P0 BRA `(.L_x_292) ;  /* 0xfffffffc00f08947 */ /* 0x002fea000383ffff */
[----:B------:R-:W-:Y:S05]  /*10b60*/  BRA `(.L_x_410) ;  /* 0xffffffbc00207947 */ /* 0x000fea000383ffff */
.L_x_293:
[----:B------:R-:W-:Y:S01]  /*10b70*/  BSSY B0, `(.L_x_411) ;  /* 0x0000008000007945 */ /* 0x000fe20003800000 */
[----:B------:R-:W-:Y:S01]  /*10b80*/  IMAD.MOV.U32 R13, RZ, RZ, R24 ;  /* 0x000000ffff0d7224 */ /* 0x000fe200078e0018 */
[----:B------:R-:W-:Y:S01]  /*10b90*/  MOV R15, 0xffffffff ;  /* 0xffffffff000f7802 */ /* 0x000fe20000000f00 */
[----:B------:R-:W-:Y:S02]  /*10ba0*/  IMAD.MOV.U32 R12, RZ, RZ, RZ ;  /* 0x000000ffff0c7224 */ /* 0x000fe400078e00ff */
[----:B------:R-:W-:-:S07]  /*10bb0*/  IMAD.MOV.U32 R11, RZ, RZ, 0x181f ;  /* 0x0000181fff0b7424 */ /* 0x000fce00078e00ff */
[----:B0-----:R-:W-:Y:S05]  /*10bc0*/  WARPSYNC.COLLECTIVE R15, `(.L_x_412) ;  /* 0x000000000f087348 */ /* 0x001fea0003c00000 */
[----:B------:R1:W2:Y:S02]  /*10bd0*/  SHFL.IDX P6, R14, R13, R12, R11 ;  /* 0x0000000c0d0e7389 */ /* 0x0002a400000c000b */
[----:B012---:R-:W-:Y:S01]  /*10be0*/  ENDCOLLECTIVE ;  /* 0x000000000000791b */ /* 0x007fe20003800000 */
.L_x_412:
[----:B------:R-:W-:Y:S05]  /*10bf0*/  BSYNC B0 ;  /* 0x0000000000007941 */ /* 0x000fea0003800000 */
.L_x_411:
[----:B------:R-:W-:Y:S01]  /*10c00*/  IMAD.MOV.U32 R13, RZ, RZ, R23 ;  /* 0x000000ffff0d7224 */ /* 0x000fe200078e0017 */
[----:B------:R-:W-:Y:S01]  /*10c10*/  MOV R11, 0x181f ;  /* 0x0000181f000b7802 */ /* 0x000fe20000000f00 */
[----:B------:R-:W-:Y:S01]  /*10c20*/  IMAD.MOV.U32 R12, RZ, RZ, RZ ;  /* 0x000000ffff0c7224 */ /* 0x000fe200078e00ff */
[----:B------:R-:W-:Y:S01]  /*10c30*/  ISETP.LT.OR P2, PT, R6, 0x1, P0 ;  /* 0x000000010600780c */ /* 0x000fe20000741670 */
[----:B------:R-:W-:Y:S01]  /*10c40*/  IMAD.MOV.U32 R15, RZ, RZ, -0x1 ;  /* 0xffffffffff0f7424 */ /* 0x000fe200078e00ff */
[----:B------:R-:W-:Y:S01]  /*10c50*/  LEA R4, R4, R22, 0x1 ;  /* 0x0000001604047211 */ /* 0x000fe200078e08ff */
[----:B------:R-:W-:Y:S02]  /*10c60*/  IMAD.MOV.U32 R3, RZ, RZ, R14 ;  /* 0x000000ffff037224 */ /* 0x000fe400078e000e */
[----:B------:R-:W-:-:S08]  /*10c70*/  IMAD.SHL.U32 R5, R28, 0x2, RZ ;  /* 0x000000021c057824 */ /* 0x000fd000078e00ff */
[----:B------:R-:W-:Y:S05]  /*10c80*/  WARPSYNC.COLLECTIVE R15, `(.L_x_413) ;  /* 0x000000000f087348 */ /* 0x000fea0003c00000 */
[----:B------:R0:W1:Y:S02]  /*10c90*/  SHFL.IDX P6, R14, R13, R12, R11 ;  /* 0x0000000c0d0e7389 */ /* 0x00006400000c000b */
[----:B01----:R-:W-:Y:S01]  /*10ca0*/  ENDCOLLECTIVE ;  /* 0x000000000000791b */ /* 0x003fe20003800000 */
.L_x_413:
[----:B------:R-:W-:Y:S02]  /*10cb0*/  IMAD.MOV.U32 R13, RZ, RZ, R24 ;  /* 0x000000ffff0d7224 */ /* 0x000fe400078e0018 */
[----:B------:R-:W-:Y:S01]  /*10cc0*/  IMAD.MOV.U32 R12, RZ, RZ, 0x1 ;  /* 0x00000001ff0c7424 */ /* 0x000fe200078e00ff */
[----:B------:R-:W-:-:S13]  /*10cd0*/  IADD3 R2, P1, R14, R5, RZ ;  /* 0x000000050e027210 */ /* 0x000fda0007f3e0ff */
[----:B------:R-:W-:Y:S05]  /*10ce0*/  WARPSYNC.COLLECTIVE R15, `(.L_x_414) ;  /* 0x000000000f087348 */ /* 0x000fea0003c00000 */
[----:B------:R0:W1:Y:S02]  /*10cf0*/  SHFL.IDX P6, R14, R13, R12, R11 ;  /* 0x0000000c0d0e7389 */ /* 0x00006400000c000b */
[----:B01----:R-:W-:Y:S01]  /*10d00*/  ENDCOLLECTIVE ;  /* 0x000000000000791b */ /* 0x003fe20003800000 */
.L_x_414:
[----:B------:R-:W-:-:S05]  /*10d10*/  IMAD.X R3, RZ, RZ, R3, P1 ;  /* 0x000000ffff037224 */ /* 0x000fca00008e0603 */
        /* <DEDUP_REMOVED lines=10> */
.L_x_415:
[----:B------:R-:W-:Y:S01]  /*10dc0*/  IMAD.MOV.U32 R13, RZ, RZ, R24 ;  /* 0x000000ffff0d7224 */ /* 0x000fe200078e0018 */
[----:B------:R-:W-:Y:S01]  /*10dd0*/  MOV R12, 0x2 ;  /* 0x00000002000c7802 */ /* 0x000fe20000000f00 */
[----:B------:R-:W-:-:S07]  /*10de0*/  IMAD.MOV.U32 R9, RZ, RZ, R14 ;  /* 0x000000ffff097224 */ /* 0x000fce00078e000e */
[----:B------:R-:W-:Y:S05]  /*10df0*/  WARPSYNC.COLLECTIVE R15, `(.L_x_416) ;  /* 0x000000000f087348 */ /* 0x000fea0003c00000 */
[----:B------:R0:W1:Y:S02]  /*10e00*/  SHFL.IDX P6, R14, R13, R12, R11 ;  /* 0x0000000c0d0e7389 */ /* 0x00006400000c000b */
[----:B01----:R-:W-:Y:S01]  /*10e10*/  ENDCOLLECTIVE ;  /* 0x000000000000791b */ /* 0x003fe20003800000 */
.L_x_416:
        /* <DEDUP_REMOVED lines=12> */
.L_x_417:
[----:B------:R-:W-:Y:S02]  /*10ee0*/  IMAD.MOV.U32 R13, RZ, RZ, R24 ;  /* 0x000000ffff0d7224 */ /* 0x000fe400078e0018 */
[----:B------:R-:W-:Y:S02]  /*10ef0*/  IMAD.MOV.U32 R12, RZ, RZ, 0x3 ;  /* 0x00000003ff0c7424 */ /* 0x000fe400078e00ff */
[----:B------:R-:W-:-:S07]  /*10f00*/  IMAD.MOV.U32 R10, RZ, RZ, R14 ;  /* 0x000000ffff0a7224 */ /* 0x000fce00078e000e */
[----:B------:R-:W-:Y:S05]  /*10f10*/  WARPSYNC.COLLECTIVE R15, `(.L_x_418) ;  /* 0x000000000f087348 */ /* 0x000fea0003c00000 */
[----:B------:R0:W1:Y:S02]  /*10f20*/  SHFL.IDX P6, R14, R13, R12, R11 ;  /* 0x0000000c0d0e7389 */ /* 0x00006400000c000b */
[----:B01----:R-:W-:Y:S01]  /*10f30*/  ENDCOLLECTIVE ;  /* 0x000000000000791b */ /* 0x003fe20003800000 */
.L_x_418:
        /* <DEDUP_REMOVED lines=12> */
.L_x_419:
[----:B------:R-:W-:Y:S01]  /*11000*/  IMAD.MOV.U32 R13, RZ, RZ, R24 ;  /* 0x000000ffff0d7224 */ /* 0x000fe200078e0018 */
[----:B------:R-:W-:Y:S01]  /*11010*/  MOV R12, 0x4 ;  /* 0x00000004000c7802 */ /* 0x000fe20000000f00 */
[----:B------:R-:W-:-:S07]  /*11020*/  IMAD.MOV.U32 R9, RZ, RZ, R14 ;  /* 0x000000ffff097224 */ /* 0x000fce00078e000e */
[----:B------:R-:W-:Y:S05]  /*11030*/  WARPSYNC.COLLECTIVE R15, `(.L_x_420) ;  /* 0x000000000f087348 */ /* 0x000fea0003c00000 */
[----:B------:R0:W1:Y:S02]  /*11040*/  SHFL.IDX P6, R14, R13, R12, R11 ;  /* 0x0000000c0d0e7389 */ /* 0x00006400000c000b */
[----:B01----:R-:W-:Y:S01]  /*11050*/  ENDCOLLECTIVE ;  /* 0x000000000000791b */ /* 0x003fe20003800000 */
.L_x_420:
        /* <DEDUP_REMOVED lines=12> */
.L_x_421:
[----:B------:R-:W-:Y:S02]  /*11120*/  IMAD.MOV.U32 R13, RZ, RZ, R24 ;  /* 0x000000ffff0d7224 */ /* 0x000fe400078e0018 */
[----:B------:R-:W-:Y:S02]  /*11130*/  IMAD.MOV.U32 R12, RZ, RZ, 0x5 ;  /* 0x00000005ff0c7424 */ /* 0x000fe400078e00ff */
[----:B------:R-:W-:-:S07]  /*11140*/  IMAD.MOV.U32 R10, RZ, RZ, R14 ;  /* 0x000000ffff0a7224 */ /* 0x000fce00078e000e */
[----:B------:R-:W-:Y:S05]  /*11150*/  WARPSYNC.COLLECTIVE R15, `(.L_x_422) ;  /* 0x000000000f087348 */ /* 0x000fea0003c00000 */
[----:B------:R0:W1:Y:S02]  /*11160*/  SHFL.IDX P6, R14, R13, R12, R11 ;  /* 0x0000000c0d0e7389 */ /* 0x00006400000c000b */
[----:B01----:R-:W-:Y:S01]  /*11170*/  ENDCOLLECTIVE ;  /* 0x000000000000791b */ /* 0x003fe20003800000 */
.L_x_422:
        /* <DEDUP_REMOVED lines=12> */
.L_x_423:
[----:B------:R-:W-:Y:S01]  /*11240*/  IMAD.MOV.U32 R13, RZ, RZ, R24 ;  /* 0x000000ffff0d7224 */ /* 0x000fe200078e0018 */
[----:B------:R-:W-:Y:S01]  /*11250*/  MOV R12, 0x6 ;  /* 0x00000006000c7802 */ /* 0x000fe20000000f00 */
[----:B------:R-:W-:-:S07]  /*11260*/  IMAD.MOV.U32 R9, RZ, RZ, R14 ;  /* 0x000000ffff097224 */ /* 0x000fce00078e000e */
[----:B------:R-:W-:Y:S05]  /*11270*/  WARPSYNC.COLLECTIVE R15, `(.L_x_424) ;  /* 0x000000000f087348 */ /* 0x000fea0003c00000 */
[----:B------:R0:W1:Y:S02]  /*11280*/  SHFL.IDX P6, R14, R13, R12, R11 ;  /* 0x0000000c0d0e7389 */ /* 0x00006400000c000b */
[----:B01----:R-:W-:Y:S01]  /*11290*/  ENDCOLLECTIVE ;  /* 0x000000000000791b */ /* 0x003fe20003800000 */
.L_x_424:
        /* <DEDUP_REMOVED lines=12> */
.L_x_425:
[----:B------:R-:W-:Y:S01]  /*11360*/  MOV R13, R24 ;  /* 0x00000018000d7202 */ /* 0x000fe20000000f00 */
[----:B------:R-:W-:Y:S01]  /*11370*/  IMAD.MOV.U32 R12, RZ, RZ, 0x7 ;  /* 0x00000007ff0c7424 */ /* 0x000fe200078e00ff */
[----:B------:R-:W-:-:S13]  /*11380*/  IADD3 R2, P1, R14, R5, RZ ;  /* 0x000000050e027210 */ /* 0x000fda0007f3e0ff */
[----:B------:R-:W-:Y:S05]  /*11390*/  WARPSYNC.COLLECTIVE R15, `(.L_x_426) ;  /* 0x000000000f087348 */ /* 0x000fea0003c00000 */
[----:B------:R0:W1:Y:S02]  /*113a0*/  SHFL.IDX P6, R14, R13, R12, R11 ;  /* 0x0000000c0d0e7389 */ /* 0x00006400000c000b */
[----:B01----:R-:W-:Y:S01]  /*113b0*/  ENDCOLLECTIVE ;  /* 0x000000000000791b */ /* 0x003fe20003800000 */
.L_x_426:
        /* <DEDUP_REMOVED lines=10> */
.L_x_427:
[----:B------:R-:W-:Y:S05]  /*11460*/  BRA `(.L_x_428) ;  /* 0xffffffb400d47947 */ /* 0x000fea000383ffff */
.L_x_298:
        /* <DEDUP_REMOVED lines=8> */
.L_x_430:
[----:B------:R-:W-:Y:S05]  /*114f0*/  BSYNC B0 ;  /* 0x0000000000007941 */ /* 0x000fea0003800000 */
.L_x_429:
[----:B------:R-:W-:Y:S01]  /*11500*/  IMAD.MOV.U32 R13, RZ, RZ, R16 ;  /* 0x000000ffff0d7224 */ /* 0x000fe200078e0010 */
[----:B------:R-:W-:Y:S01]  /*11510*/  MOV R15, 0xffffffff ;  /* 0xffffffff000f7802 */ /* 0x000fe20000000f00 */
[----:B------:R-:W-:Y:S01]  /*11520*/  IMAD.MOV.U32 R12, RZ, RZ, 0x1 ;  /* 0x00000001ff0c7424 */ /* 0x000fe200078e00ff */
[----:B------:R-:W-:Y:S01]  /*11530*/  MOV R0, R14 ;  /* 0x0000000e00007202 */ /* 0x000fe20000000f00 */
[----:B------:R-:W-:Y:S02]  /*11540*/  IMAD.MOV.U32 R11, RZ, RZ, 0x1f ;  /* 0x0000001fff0b7424 */ /* 0x000fe400078e00ff */
[----:B------:R-:W-:-:S07]  /*11550*/  IMAD.IADD R5, R19, 0x1, R8 ;  /* 0x0000000113057824 */ /* 0x000fce00078e0208 */
[----:B------:R-:W-:Y:S05]  /*11560*/  WARPSYNC.COLLECTIVE R15, `(.L_x_431) ;  /* 0x000000000f087348 */ /* 0x000fea0003c00000 */
[----:B------:R0:W1:Y:S02]  /*11570*/  SHFL.IDX P6, R14, R13, R12, R11 ;  /* 0x0000000c0d0e7389 */ /* 0x00006400000c000b */
[----:B01----:R-:W-:Y:S01]  /*11580*/  ENDCOLLECTIVE ;  /* 0x000000000000791b */ /* 0x003fe20003800000 */
.L_x_431:
[----:B------:R-:W-:Y:S02]  /*11590*/  ULDC UR4, c[0x0][0xc3c] ;  /* 0x00030f0000047ab9 */ /* 0x000fe40000000800 */
[----:B------:R-:W-:-:S13]  /*115a0*/  ISETP.GE.OR P1, PT, R5, UR4, !P0 ;  /* 0x0000000405007c0c */ /* 0x000fda000c726670 */
[----:B------:R-:W0:Y:S01]  /*115b0*/  @!P1 LDC.64 R2, c[0x0][0xc80] ;  /* 0x00032000ff029b82 */ /* 0x000e220000000a00 */
[----:B------:R-:W-:Y:S02]  /*115c0*/  IMAD.MOV.U32 R11, RZ, RZ, RZ ;  /* 0x000000ffff0b7224 */ /* 0x000fe400078e00ff */
[----:B------:R-:W-:Y:S02]  /*115d0*/  IMAD.MOV.U32 R4, RZ, RZ, R14 ;  /* 0x000000ffff047224 */ /* 0x000fe400078e000e */
[----:B0-----:R-:W-:-:S06]  /*115e0*/  @!P1 IMAD.WIDE R2, R5, 0x4, R2 ;  /* 0x0000000405029825 */ /* 0x001fcc00078e0202 */
[----:B------:R-:W2:Y:S01]  /*115f0*/  @!P1 LDG.E R2, desc[UR50][R2.64] ;  /* 0x0000003202029981 */ /* 0x000ea2000c1e1900 */
[----:B------:R-:W-:Y:S01]  /*11600*/  IMAD.MOV.U32 R5, RZ, RZ, RZ ;  /* 0x000000ffff057224 */ /* 0x000fe200078e00ff */
[C---:B------:R-:W-:Y:S02]  /*11610*/  ISETP.GE.U32.AND P2, PT, R8.reuse, 0x2, PT ;  /* 0x000000020800780c */ /* 0x040fe40003f46070 */
[C---:B------:R-:W-:Y:S02]  /*11620*/  ISETP.GE.U32.AND P3, PT, R8.reuse, 0x4, PT ;  /* 0x000000040800780c */ /* 0x040fe40003f66070 */
[C---:B------:R-:W-:Y:S02]  /*11630*/  ISETP.GE.U32.AND P4, PT, R8.reuse, 0x8, PT ;  /* 0x000000080800780c */ /* 0x040fe40003f86070 */
[----:B------:R-:W-:Y:S02]  /*11640*/  ISETP.GE.U32.AND P5, PT, R8, 0x10, PT ;  /* 0x000000100800780c */ /* 0x000fe40003fa6070 */
[----:B--2---:R-:W-:-:S02]  /*11650*/  @!P1 MOV R5, R2 ;  /* 0x0000000200059202 */ /* 0x004fc40000000f00 */
[----:B------:R-:W-:-:S03]  /*11660*/  ISETP.NE.AND P1, PT, R8, RZ, PT ;  /* 0x000000ff0800720c */ /* 0x000fc60003f25270 */
[----:B------:R-:W-:-:S10]  /*11670*/  IMAD.MOV.U32 R13, RZ, RZ, R5 ;  /* 0x000000ffff0d7224 */ /* 0x000fd400078e0005 */
[----:B------:R-:W-:Y:S05]  /*11680*/  WARPSYNC.COLLECTIVE R15, `(.L_x_432) ;  /* 0x000000000f087348 */ /* 0x000fea0003c00000 */
[----:B------:R0:W1:Y:S02]  /*11690*/  SHFL.UP P6, R14, R13, R12, R11 ;  /* 0x0400000c0d0e7389 */ /* 0x00006400000c000b */
[----:B01----:R-:W-:Y:S01]  /*116a0*/  ENDCOLLECTIVE ;  /* 0x000000000000791b */ /* 0x003fe20003800000 */
.L_x_432:
[----:B------:R-:W-:Y:S01]  /*116b0*/  IMAD.MOV.U32 R12, RZ, RZ, 0x2 ;  /* 0x00000002ff0c7424 */ /* 0x000fe200078e00ff */
[----:B------:R-:W-:-:S05]  /*116c0*/  SEL R6, R14, RZ, P1 ;  /* 0x000000ff0e067207 */ /* 0x000fca0000800000 */
[----:B------:R-:W-:-:S05]  /*116d0*/  IMAD.IADD R6, R5, 0x1, R6 ;  /* 0x0000000105067824 */ /* 0x000fca00078e0206 */
[----:B------:R-:W-:-:S07]  /*116e0*/  MOV R13, R6 ;  /* 0x00000006000d7202 */ /* 0x000fce0000000f00 */
[----:B------:R-:W-:Y:S05]  /*116f0*/  WARPSYNC.COLLECTIVE R15, `(.L_x_433) ;  /* 0x000000000f087348 */ /* 0x000fea0003c00000 */
[----:B------:R0:W1:Y:S02]  /*11700*/  SHFL.UP P6, R14, R13, R12, R11 ;  /* 0x0400000c0d0e7389 */ /* 0x00006400000c000b */
[----:B01----:R-:W-:Y:S01]  /*11710*/  ENDCOLLECTIVE ;  /* 0x000000000000791b */ /* 0x003fe20003800000 */
.L_x_433:
[----:B------:R-:W-:Y:S02]  /*11720*/  MOV R12, 0x4 ;  /* 0x00000004000c7802 */ /* 0x000fe40000000f00 */
[----:B------:R-:W-:-:S05]  /*11730*/  SEL R7, R14, RZ, P2 ;  /* 0x000000ff0e077207 */ /* 0x000fca0001000000 */
[----:B------:R-:W-:-:S04]  /*11740*/  IMAD.IADD R7, R6, 0x1, R7 ;  /* 0x0000000106077824 */ /* 0x000fc800078e0207 */
[----:B------:R-:W-:-:S07]  /*11750*/  IMAD.MOV.U32 R13, RZ, RZ, R7 ;  /* 0x000000ffff0d7224 */ /* 0x000fce00078e0007 */
[----:B------:R-:W-:Y:S05]  /*11760*/  WARPSYNC.COLLECTIVE R15, `(.L_x_434) ;  /* 0x000000000f087348 */ /* 0x000fea0003c00000 */
[----:B------:R0:W1:Y:S02]  /*11770*/  SHFL.UP P6, R14, R13, R12, R11 ;  /* 0x0400000c0d0e7389 */ /* 0x00006400000c000b */
[----:B01----:R-:W-:Y:S01]  /*11780*/  ENDCOLLECTIVE ;  /* 0x000000000000791b */ /* 0x003fe20003800000 */
.L_x_434:
[----:B------:R-:W-:Y:S01]  /*11790*/  IMAD.MOV.U32 R12, RZ, RZ, 0x8 ;  /* 0x00000008ff0c7424 */ /* 0x000fe200078e00ff */
[----:B------:R-:W-:-:S05]  /*117a0*/  SEL R2, R14, RZ, P3 ;  /* 0x000000ff0e027207 */ /* 0x000fca0001800000 */
[----:B------:R-:W-:-:S04]  /*117b0*/  IMAD.IADD R2, R7, 0x1, R2 ;  /* 0x0000000107027824 */ /* 0x000fc800078e0202 */
[----:B------:R-:W-:-:S07]  /*117c0*/  IMAD.MOV.U32 R13, RZ, RZ, R2 ;  /* 0x000000ffff0d7224 */ /* 0x000fce00078e0002 */
[----:B------:R-:W-:Y:S05]  /*117d0*/  WARPSYNC.COLLECTIVE R15, `(.L_x_435) ;  /* 0x000000000f087348 */ /* 0x000fea0003c00000 */
[----:B------:R0:W1:Y:S02]  /*117e0*/  SHFL.UP P6, R14, R13, R12, R11 ;  /* 0x0400000c0d0e7389 */ /* 0x00006400000c000b */
[----:B01----:R-:W-:Y:S01]  /*117f0*/  ENDCOLLECTIVE ;  /* 0x000000000000791b */ /* 0x003fe20003800000 */
.L_x_435:
[----:B------:R-:W-:Y:S01]  /*11800*/  IMAD.MOV.U32 R12, RZ, RZ, 0x10 ;  /* 0x00000010ff0c7424 */ /* 0x000fe200078e00ff */
[----:B------:R-:W-:-:S04]  /*11810*/  SEL R3, R14, RZ, P4 ;  /* 0x000000ff0e037207 */ /* 0x000fc80002000000 */
[----:B------:R-:W-:-:S05]  /*11820*/  IADD3 R3, R2, R3, RZ ;  /* 0x0000000302037210 */ /* 0x000fca0007ffe0ff */
[----:B------:R-:W-:-:S07]  /*11830*/  IMAD.MOV.U32 R13, RZ, RZ, R3 ;  /* 0x000000ffff0d7224 */ /* 0x000fce00078e0003 */
[----:B------:R-:W-:Y:S05]  /*11840*/  WARPSYNC.COLLECTIVE R15, `(.L_x_436) ;  /* 0x000000000f087348 */ /* 0x000fea0003c00000 */
[----:B------:R0:W1:Y:S02]  /*11850*/  SHFL.UP P6, R14, R13, R12, R11 ;  /* 0x0400000c0d0e7389 */ /* 0x00006400000c000b */
[----:B01----:R-:W-:Y:S01]  /*11860*/  ENDCOLLECTIVE ;  /* 0x000000000000791b */ /* 0x003fe20003800000 */
.L_x_436:
[----:B------:R-:W-:Y:S02]  /*11870*/  IMAD.MOV.U32 R12, RZ, RZ, 0x1f ;  /* 0x0000001fff0c7424 */ /* 0x000fe400078e00ff */
[----:B------:R-:W-:Y:S01]  /*11880*/  IMAD.MOV.U32 R11, RZ, RZ, 0x1f ;  /* 0x0000001fff0b7424 */ /* 0x000fe200078e00ff */
[----:B------:R-:W-:-:S05]  /*11890*/  SEL R2, R14, RZ, P5 ;  /* 0x000000ff0e027207 */ /* 0x000fca0002800000 */
[----:B------:R-:W-:-:S05]  /*118a0*/  IMAD.IADD R2, R3, 0x1, R2 ;  /* 0x0000000103027824 */ /* 0x000fca00078e0202 */
[----:B------:R-:W-:-:S07]  /*118b0*/  MOV R13, R2 ;  /* 0x00000002000d7202 */ /* 0x000fce0000000f00 */
[----:B------:R-:W-:Y:S05]  /*118c0*/  WARPSYNC.COLLECTIVE R15, `(.L_x_437) ;  /* 0x000000000f087348 */ /* 0x000fea0003c00000 */
[----:B------:R0:W1:Y:S02]  /*118d0*/  SHFL.IDX P6, R14, R13, R12, R11 ;  /* 0x0000000c0d0e7389 */ /* 0x00006400000c000b */
[----:B01----:R-:W-:Y:S01]  /*118e0*/  ENDCOLLECTIVE ;  /* 0x000000000000791b */ /* 0x003fe20003800000 */
.L_x_437:
[----:B------:R-:W-:Y:S05]  /*118f0*/  BRA `(.L_x_438) ;  /* 0xffffffb400dc7947 */ /* 0x000fea000383ffff */
.L_x_303:
[----:B------:R-:W-:Y:S01]  /*11900*/  BSSY B0, `(.L_x_439) ;  /* 0x0000008000007945 */ /* 0x000fe20003800000 */
[----:B-----5:R-:W-:Y:S01]  /*11910*/  IMAD.MOV.U32 R13, RZ, RZ, R5 ;  /* 0x000000ffff0d7224 */ /* 0x020fe200078e0005 */
[----:B------:R-:W-:Y:S01]  /*11920*/  MOV R12, 0x1 ;  /* 0x00000001000c7802 */ /* 0x000fe20000000f00 */
[----:B------:R-:W-:Y:S02]  /*11930*/  IMAD.MOV.U32 R11, RZ, RZ, RZ ;  /* 0x000000ffff0b7224 */ /* 0x000fe400078e00ff */
[----:B------:R-:W-:-:S07]  /*11940*/  IMAD.MOV.U32 R15, RZ, RZ, -0x1 ;  /* 0xffffffffff0f7424 */ /* 0x000fce00078e00ff */
[----:B0-----:R-:W-:Y:S05]  /*11950*/  WARPSYNC.COLLECTIVE R15, `(.L_x_440) ;  /* 0x000000000f087348 */ /* 0x001fea0003c00000 */
[----:B------:R1:W2:Y:S02]  /*11960*/  SHFL.UP P6, R14, R13, R12, R11 ;  /* 0x0400000c0d0e7389 */ /* 0x0002a400000c000b */
[----:B012---:R-:W-:Y:S01]  /*11970*/  ENDCOLLECTIVE ;  /* 0x000000000000791b */ /* 0x007fe20003800000 */
.L_x_440:
[----:B------:R-:W-:Y:S05]  /*11980*/  BSYNC B0 ;  /* 0x0000000000007941 */ /* 0x000fea0003800000 */
.L_x_439:
[----:B------:R-:W-:Y:S01]  /*11990*/  SEL R14, R14, RZ, P1 ;  /* 0x000000ff0e0e7207 */ /* 0x000fe20000800000 */
[----:B------:R-:W-:Y:S01]  /*119a0*/  IMAD.MOV.U32 R11, RZ, RZ, RZ ;  /* 0x000000ffff0b7224 */ /* 0x000fe200078e00ff */
[----:B------:R-:W-:Y:S01]  /*119b0*/  MOV R12, 0x2 ;  /* 0x00000002000c7802 */ /* 0x000fe20000000f00 */
[----:B------:R-:W-:Y:S02]  /*119c0*/  IMAD.MOV.U32 R15, RZ, RZ, -0x1 ;  /* 0xffffffffff0f7424 */ /* 0x000fe400078e00ff */
[----:B------:R-:W-:-:S07]  /*119d0*/  IMAD.IADD R13, R5, 0x1, R14 ;  /* 0x00000001050d7824 */ /* 0x000fce00078e020e */
[----:B------:R-:W-:Y:S05]  /*119e0*/  WARPSYNC.COLLECTIVE R15, `(.L_x_441) ;  /* 0x000000000f087348 */ /* 0x000fea0003c00000 */
[----:B------:R0:W1:Y:S02]  /*119f0*/  SHFL.UP P6, R14, R13, R12, R11 ;  /* 0x0400000c0d0e7389 */ /* 0x00006400000c000b */
[----:B01----:R-:W-:Y:S01]  /*11a00*/  ENDCOLLECTIVE ;  /* 0x000000000000791b */ /* 0x003fe20003800000 */
.L_x_441:
[----:B------:R-:W-:Y:S01]  /*11a10*/  IMAD.MOV.U32 R12, RZ, RZ, 0x4 ;  /* 0x00000004ff0c7424 */ /* 0x000fe200078e00ff */
[----:B------:R-:W-:-:S05]  /*11a20*/  SEL R2, R14, RZ, P2 ;  /* 0x000000ff0e027207 */ /* 0x000fca0001000000 */
[----:B------:R-:W-:-:S05]  /*11a30*/  IMAD.IADD R2, R13, 0x1, R2 ;  /* 0x000000010d027824 */ /* 0x000fca00078e0202 */
[----:B------:R-:W-:-:S07]  /*11a40*/  MOV R13, R2 ;  /* 0x00000002000d7202 */ /* 0x000fce0000000f00 */
[----:B------:R-:W-:Y:S05]  /*11a50*/  WARPSYNC.COLLECTIVE R15, `(.L_x_442) ;  /* 0x000000000f087348 */ /* 0x000fea0003c00000 */
[----:B------:R0:W1:Y:S02]  /*11a60*/  SHFL.UP P6, R14, R13, R12, R11 ;  /* 0x0400000c0d0e7389 */ /* 0x00006400000c000b */
[----:B01----:R-:W-:Y:S01]  /*11a70*/  ENDCOLLECTIVE ;  /* 0x000000000000791b */ /* 0x003fe20003800000 */
.L_x_442:
[----:B------:R-:W-:Y:S02]  /*11a80*/  MOV R12, 0x8 ;  /* 0x00000008000c7802 */ /* 0x000fe40000000f00 */
[----:B------:R-:W-:-:S05]  /*11a90*/  SEL R3, R14, RZ, P3 ;  /* 0x000000ff0e037207 */ /* 0x000fca0001800000 */
[----:B------:R-:W-:-:S04]  /*11aa0*/  IMAD.IADD R3, R2, 0x1, R3 ;  /* 0x0000000102037824 */ /* 0x000fc800078e0203 */
[----:B------:R-:W-:-:S07]  /*11ab0*/  IMAD.MOV.U32 R13, RZ, RZ, R3 ;  /* 0x000000ffff0d7224 */ /* 0x000fce00078e0003 */
[----:B------:R-:W-:Y:S05]  /*11ac0*/  WARPSYNC.COLLECTIVE R15, `(.L_x_443) ;  /* 0x000000000f087348 */ /* 0x000fea0003c00000 */
[----:B------:R0:W1:Y:S02]  /*11ad0*/  SHFL.UP P6, R14, R13, R12, R11 ;  /* 0x0400000c0d0e7389 */ /* 0x00006400000c000b */
[----:B01----:R-:W-:Y:S01]  /*11ae0*/  ENDCOLLECTIVE ;  /* 0x000000000000791b */ /* 0x003fe20003800000 */
.L_x_443:
[----:B------:R-:W-:Y:S01]  /*11af0*/  IMAD.MOV.U32 R12, RZ, RZ, 0x10 ;  /* 0x00000010ff0c7424 */ /* 0x000fe200078e00ff */
[----:B------:R-:W-:-:S05]  /*11b00*/  SEL R4, R14, RZ, P4 ;  /* 0x000000ff0e047207 */ /* 0x000fca0002000000 */
[----:B------:R-:W-:-:S04]  /*11b10*/  IMAD.IADD R4, R3, 0x1, R4 ;  /* 0x0000000103047824 */ /* 0x000fc800078e0204 */
[----:B------:R-:W-:-:S07]  /*11b20*/  IMAD.MOV.U32 R13, RZ, RZ, R4 ;  /* 0x000000ffff0d7224 */ /* 0x000fce00078e0004 */
[----:B------:R-:W-:Y:S05]  /*11b30*/  WARPSYNC.COLLECTIVE R15, `(.L_x_444) ;  /* 0x000000000f087348 */ /* 0x000fea0003c00000 */
[----:B------:R0:W1:Y:S02]  /*11b40*/  SHFL.UP P6, R14, R13, R12, R11 ;  /* 0x0400000c0d0e7389 */ /* 0x00006400000c000b */
[----:B01----:R-:W-:Y:S01]  /*11b50*/  ENDCOLLECTIVE ;  /* 0x000000000000791b */ /* 0x003fe20003800000 */
.L_x_444:
[----:B------:R-:W-:Y:S02]  /*11b60*/  IMAD.MOV.U32 R12, RZ, RZ, 0x1f ;  /* 0x0000001fff0c7424 */ /* 0x000fe400078e00ff */
[----:B------:R-:W-:Y:S01]  /*11b70*/  IMAD.MOV.U32 R11, RZ, RZ, 0x1f ;  /* 0x0000001fff0b7424 */ /* 0x000fe200078e00ff */
[----:B------:R-:W-:-:S04]  /*11b80*/  SEL R3, R14, RZ, P5 ;  /* 0x000000ff0e037207 */ /* 0x000fc80002800000 */
[----:B------:R-:W-:-:S05]  /*11b90*/  IADD3 R2, R4, R3, RZ ;  /* 0x0000000304027210 */ /* 0x000fca0007ffe0ff */
[----:B------:R-:W-:-:S07]  /*11ba0*/  IMAD.MOV.U32 R13, RZ, RZ, R2 ;  /* 0x000000ffff0d7224 */ /* 0x000fce00078e0002 */
[----:B------:R-:W-:Y:S05]  /*11bb0*/  WARPSYNC.COLLECTIVE R15, `(.L_x_445) ;  /* 0x000000000f087348 */ /* 0x000fea0003c00000 */
[----:B------:R0:W1:Y:S02]  /*11bc0*/  SHFL.IDX P6, R14, R13, R12, R11 ;  /* 0x0000000c0d0e7389 */ /* 0x00006400000c000b */
[----:B01----:R-:W-:Y:S01]  /*11bd0*/  ENDCOLLECTIVE ;  /* 0x000000000000791b */ /* 0x003fe20003800000 */
.L_x_445:
[----:B------:R-:W-:Y:S05]  /*11be0*/  BRA `(.L_x_446) ;  /* 0xffffffb400bc7947 */ /* 0x000fea000383ffff */
.L_x_305:
[----:B------:R-:W-:Y:S01]  /*11bf0*/  BSSY B0, `(.L_x_447) ;  /* 0x0000006000007945 */ /* 0x000fe20003800000 */
[----:B------:R-:W-:Y:S02]  /*11c00*/  PLOP3.LUT P6, PT, P6, PT, PT, 0x8, 0x0 ;  /* 0x000000000000781c */ /* 0x000fe400037ce170 */
[----:B------:R-:W-:-:S11]  /*11c10*/  MOV R15, 0xffffffff ;  /* 0xffffffff000f7802 */ /* 0x000fd60000000f00 */
[----:B0-----:R-:W-:Y:S05]  /*11c20*/  WARPSYNC.COLLECTIVE R15, `(.L_x_448) ;  /* 0x000000000f087348 */ /* 0x001fea0003c00000 */
[----:B------:R-:W-:Y:S01]  /*11c30*/  VOTE.ANY R14, PT, P6 ;  /* 0x00000000000e7806 */ /* 0x000fe200030e0100 */
[----:B0-----:R-:W-:Y:S06]  /*11c40*/  ENDCOLLECTIVE ;  /* 0x000000000000791b */ /* 0x001fec0003800000 */
.L_x_448:
[----:B------:R-:W-:Y:S05]  /*11c50*/  BSYNC B0 ;  /* 0x0000000000007941 */ /* 0x000fea0003800000 */
.L_x_447:
[----:B------:R-:W-:Y:S01]  /*11c60*/  IMAD.MOV.U32 R3, RZ, RZ, R14 ;  /* 0x000000ffff037224 */ /* 0x000fe200078e000e */
[----:B------:R-:W-:Y:S01]  /*11c70*/  MOV R11, 0x1f ;  /* 0x0000001f000b7802 */ /* 0x000fe20000000f00 */
[----:B------:R-:W-:Y:S02]  /*11c80*/  IMAD.MOV.U32 R13, RZ, RZ, R5 ;  /* 0x000000ffff0d7224 */ /* 0x000fe400078e0005 */
[----:B------:R-:W0:Y:S01]  /*11c90*/  POPC R4, R3 ;  /* 0x0000000300047309 */ /* 0x000e220000000000 */
[----:B------:R-:W-:Y:S02]  /*11ca0*/  IMAD.MOV.U32 R15, RZ, RZ, -0x1 ;  /* 0xffffffffff0f7424 */ /* 0x000fe400078e00ff */
[----:B0-----:R-:W-:-:S07]  /*11cb0*/  IMAD.MOV.U32 R12, RZ, RZ, R4 ;  /* 0x000000ffff0c7224 */ /* 0x001fce00078e0004 */
[----:B------:R-:W-:Y:S05]  /*11cc0*/  WARPSYNC.COLLECTIVE R15, `(.L_x_449) ;  /* 0x000000000f087348 */ /* 0x000fea0003c00000 */
[----:B------:R0:W1:Y:S02]  /*11cd0*/  SHFL.IDX P6, R14, R13, R12, R11 ;  /* 0x0000000c0d0e7389 */ /* 0x00006400000c000b */
[----:B01----:R-:W-:Y:S01]  /*11ce0*/  ENDCOLLECTIVE ;  /* 0x000000000000791b */ /* 0x003fe20003800000 */
.L_x_449:
[----:B------:R-:W-:Y:S01]  /*11cf0*/  IMAD.MOV.U32 R5, RZ, RZ, R14 ;  /* 0x000000ffff057224 */ /* 0x000fe200078e000e */
[----:B------:R-:W-:Y:S06]  /*11d00*/  BRA `(.L_x_450) ;  /* 0xffffffb400ac7947 */ /* 0x000fec000383ffff */
.L_x_307:
[----:B------:R-:W-:Y:S01]  /*11d10*/  BSSY B0, `(.L_x_451) ;  /* 0x0000007000007945 */ /* 0x000fe20003800000 */
[----:B------:R-:W-:Y:S01]  /*11d20*/  IMAD.MOV.U32 R13, RZ, RZ, R2 ;  /* 0x000000ffff0d7224 */ /* 0x000fe200078e0002 */
[----:B------:R-:W-:Y:S01]  /*11d30*/  MOV R11, 0x1f ;  /* 0x0000001f000b7802 */ /* 0x000fe20000000f00 */
[----:B------:R-:W-:-:S07]  /*11d40*/  IMAD.MOV.U32 R15, RZ, RZ, -0x1 ;  /* 0xffffffffff0f7424 */ /* 0x000fce00078e00ff */
[----:B012---:R-:W-:Y:S05]  /*11d50*/  WARPSYNC.COLLECTIVE R15, `(.L_x_452) ;  /* 0x000000000f087348 */ /* 0x007fea0003c00000 */
[----:B------:R3:W4:Y:S02]  /*11d60*/  SHFL.IDX P6, R14, R13, R12, R11 ;  /* 0x0000000c0d0e7389 */ /* 0x00072400000c000b */
[----:B01234-:R-:W-:Y:S01]  /*11d70*/  ENDCOLLECTIVE ;  /* 0x000000000000791b */ /* 0x01ffe20003800000 */
.L_x_452:
[----:B------:R-:W-:Y:S05]  /*11d80*/  BSYNC B0 ;  /* 0x0000000000007941 */ /* 0x000fea0003800000 */
.L_x_451:
[----:B------:R-:W-:Y:S05]  /*11d90*/  BRA `(.L_x_306) ;  /* 0xffffffb400a47947 */ /* 0x000fea000383ffff */
.L_x_311:
[----:B0-----:R0:W3:Y:S02]  /*11da0*/  SYNCS.PHASECHK.TRANS64.TRYWAIT P0, [R5+URZ+0x16820], R0 ;  /* 0x01682000050075a7 */ /* 0x0010e4000800017f */
[----:B---3--:R-:W-:Y:S05]  /*11db0*/  @!P0 NANOSLEEP.SYNCS 0x989680 ;  /* 0x009896800000895d */ /* 0x008fea0003900000 */
[----:B------:R-:W3:Y:S02]  /*11dc0*/  @!P0 SYNCS.PHASECHK.TRANS64 P0, [R5+URZ+0x16820], R0 ;  /* 0x01682000050085a7 */ /* 0x000ee4000800007f */
[----:B---3--:R-:W-:Y:S05]  /*11dd0*/  @!P0 BRA `(.L_x_311) ;  /* 0xfffffffc00f08947 */ /* 0x008fea000383ffff */
[----:B------:R-:W-:Y:S05]  /*11de0*/  BRA `(.L_x_453) ;  /* 0xffffffb800907947 */ /* 0x000fea000383ffff */
.L_x_312:
[----:B------:R-:W3:Y:S01]  /*11df0*/  S2R R2, SR_TID.X ;  /* 0x0000000000027919 */ /* 0x000ee20000002100 */
[----:B------:R-:W-:Y:S01]  /*11e00*/  BSSY B0, `(.L_x_454) ;  /* 0x000000a000007945 */ /* 0x000fe20003800000 */
[----:B------:R-:W-:Y:S01]  /*11e10*/  IMAD.MOV.U32 R12, RZ, RZ, RZ ;  /* 0x000000ffff0c7224 */ /* 0x000fe200078e00ff */
[----:B------:R-:W-:Y:S01]  /*11e20*/  MOV R11, 0x1f ;  /* 0x0000001f000b7802 */ /* 0x000fe20000000f00 */
[----:B------:R-:W-:Y:S01]  /*11e30*/  IMAD.MOV.U32 R15, RZ, RZ, -0x1 ;  /* 0xffffffffff0f7424 */ /* 0x000fe200078e00ff */
[----:B---3--:R-:W-:-:S04]  /*11e40*/  SHF.R.U32.HI R2, RZ, 0x5, R2 ;  /* 0x00000005ff027819 */ /* 0x008fc80000011602 */
[----:B------:R-:W-:-:S05]  /*11e50*/  LOP3.LUT R2, R2, 0x3, RZ, 0xc0, !PT ;  /* 0x0000000302027812 */ /* 0x000fca00078ec0ff */
[----:B------:R-:W-:-:S07]  /*11e60*/  IMAD.MOV.U32 R13, RZ, RZ, R2 ;  /* 0x000000ffff0d7224 */ /* 0x000fce00078e0002 */
[----:B012---:R-:W-:Y:S05]  /*11e70*/  WARPSYNC.COLLECTIVE R15, `(.L_x_455) ;  /* 0x000000000f087348 */ /* 0x007fea0003c00000 */
[----:B------:R3:W4:Y:S02]  /*11e80*/  SHFL.IDX P6, R14, R13, R12, R11 ;  /* 0x0000000c0d0e7389 */ /* 0x00072400000c000b */
[----:B01234-:R-:W-:Y:S01]  /*11e90*/  ENDCOLLECTIVE ;  /* 0x000000000000791b */ /* 0x01ffe20003800000 */
.L_x_455:
[----:B------:R-:W-:Y:S05]  /*11ea0*/  BSYNC B0 ;  /* 0x0000000000007941 */ /* 0x000fea0003800000 */
.L_x_454:
[----:B------:R-:W-:Y:S05]  /*11eb0*/  BRA `(.L_x_456) ;  /* 0xffffffb800787947 */ /* 0x000fea000383ffff */
.L_x_315:
[----:B------:R-:W-:Y:S01]  /*11ec0*/  BSSY B1, `(.L_x_457) ;  /* 0x0000006000017945 */ /* 0x000fe20003800000 */
[----:B------:R-:W-:-:S07]  /*11ed0*/  IMAD.MOV.U32 R15, RZ, RZ, -0x1 ;  /* 0xffffffffff0f7424 */ /* 0x000fce00078e00ff */
[----:B012---:R-:W-:Y:S05]  /*11ee0*/  WARPSYNC.COLLECTIVE R15, `(.L_x_458) ;  /* 0x000000000f0c7348 */ /* 0x007fea0003c00000 */
[----:B------:R-:W-:Y:S02]  /*11ef0*/  ELECT P6, UR62, PT ;  /* 0x00000000003e782f */ /* 0x000fe400038c0000 */
[----:B------:R-:W-:Y:S01]  /*11f00*/  MOV R14, UR62 ;  /* 0x0000003e000e7c02 */ /* 0x000fe20008000f00 */
[----:B012---:R-:W-:Y:S10]  /*11f10*/  ENDCOLLECTIVE ;  /* 0x000000000000791b */ /* 0x007ff40003800000 */
.L_x_458:
[----:B------:R-:W-:Y:S05]  /*11f20*/  BSYNC B1 ;  /* 0x0000000000017941 */ /* 0x000fea0003800000 */
.L_x_457:
[----:B------:R-:W-:Y:S05]  /*11f30*/  BRA `(.L_x_459) ;  /* 0xffffffb800707947 */ /* 0x000fea000383ffff */
.L_x_317:
[----:B0-----:R0:W3:Y:S02]  /*11f40*/  SYNCS.PHASECHK.TRANS64.TRYWAIT P1, [R3+URZ+0x16840], R2 ;  /* 0x01684002030075a7 */ /* 0x0010e4000802017f */
[----:B---3--:R-:W-:Y:S05]  /*11f50*/  @!P1 NANOSLEEP.SYNCS 0x989680 ;  /* 0x009896800000995d */ /* 0x008fea0003900000 */
[----:B------:R-:W3:Y:S02]  /*11f60*/  @!P1 SYNCS.PHASECHK.TRANS64 P1, [R3+URZ+0x16840], R2 ;  /* 0x01684002030095a7 */ /* 0x000ee4000802007f */
[----:B---3--:R-:W-:Y:S05]  /*11f70*/  @!P1 BRA `(.L_x_317) ;  /* 0xfffffffc00f09947 */ /* 0x008fea000383ffff */
[----:B------:R-:W-:Y:S05]  /*11f80*/  BRA `(.L_x_460) ;  /* 0xffffffb800907947 */ /* 0x000fea000383ffff */
.L_x_319:
[----:B---3--:R3:W4:Y:S02]  /*11f90*/  SYNCS.PHASECHK.TRANS64.TRYWAIT P1, [R25+URZ+0x16840], R0 ;  /* 0x01684000190075a7 */ /* 0x008724000802017f */
[----:B----4-:R-:W-:Y:S05]  /*11fa0*/  @!P1 NANOSLEEP.SYNCS 0x989680 ;  /* 0x009896800000995d */ /* 0x010fea0003900000 */
[----:B------:R-:W4:Y:S02]  /*11fb0*/  @!P1 SYNCS.PHASECHK.TRANS64 P1, [R25+URZ+0x16840], R0 ;  /* 0x01684000190095a7 */ /* 0x000f24000802007f */
[----:B----4-:R-:W-:Y:S05]  /*11fc0*/  @!P1 BRA `(.L_x_319) ;  /* 0xfffffffc00f09947 */ /* 0x010fea000383ffff */
[----:B------:R-:W-:Y:S05]  /*11fd0*/  BRA `(.L_x_461) ;  /* 0xffffffb8009c7947 */ /* 0x000fea000383ffff */
.L_x_321:
[----:B----4-:R4:W0:Y:S02]  /*11fe0*/  SYNCS.PHASECHK.TRANS64.TRYWAIT P1, [R3+URZ+0x16860], R2 ;  /* 0x01686002030075a7 */ /* 0x010824000802017f */
[----:B0-----:R-:W-:Y:S05]  /*11ff0*/  @!P1 NANOSLEEP.SYNCS 0x989680 ;  /* 0x009896800000995d */ /* 0x001fea0003900000 */
[----:B------:R-:W0:Y:S02]  /*12000*/  @!P1 SYNCS.PHASECHK.TRANS64 P1, [R3+URZ+0x16860], R2 ;  /* 0x01686002030095a7 */ /* 0x000e24000802007f */
[----:B0-----:R-:W-:Y:S05]  /*12010*/  @!P1 BRA `(.L_x_321) ;  /* 0xfffffffc00f09947 */ /* 0x001fea000383ffff */
[----:B------:R-:W-:Y:S05]  /*12020*/  BRA `(.L_x_462) ;  /* 0xffffffb800987947 */ /* 0x000fea000383ffff */
.L_x_463:
        /* <DEDUP_REMOVED lines=13> */
.L_x_3106:


//--------------------- .text._ZN7cutlass13device_kernelIN5flash11enable_sm90INS1_16FlashAttnFwdSm90INS1_25CollectiveMainloopFwdSm90ILi2EN4cute5tupleIJNS5_1CILi1EEES8_S8_EEENS6_IJNS7_ILi192EEENS7_ILi128EEENS7_ILi64EEEEEELi64ENS_10bfloat16_tEfNS_4arch4Sm90ELb0ELb0ELb1ELb1ELb1ELb1ELb0ELb1ELb1ELb1ELb0ELb0EEENS1_21CollectiveEpilogueFwdINS6_IJSA_SC_SB_EEES9_SE_SG_Li384ELb1ELb1ELb0ELb0EEENS1_36VarlenDynamicPersistentTileSchedulerILi192ELi128ELi384ELi128ELb0ELb1ELb1ELb0ELb1ELb1EEEEEEEEEvNT_6ParamsE --------------------------
	.section	.text._ZN7cutlass13device_kernelIN5flash11enable_sm90INS1_16FlashAttnFwdSm90INS1_25CollectiveMainloopFwdSm90ILi2EN4cute5tupleIJNS5_1CILi1EEES8_S8_EEENS6_IJNS7_ILi192EEENS7_ILi128EEENS7_ILi64EEEEEELi64ENS_10bfloat16_tEfNS_4arch4Sm90ELb0ELb0ELb1ELb1ELb1ELb1ELb0ELb1ELb1ELb1ELb0ELb0EEENS1_21CollectiveEpilogueFwdINS6_IJSA_SC_SB_EEES9_SE_SG_Li384ELb1ELb1ELb0ELb0EEENS1_36VarlenDynamicPersistentTileSchedulerILi192ELi128ELi384ELi128ELb0ELb1ELb1ELb0ELb1ELb1EEEEEEEEEvNT_6ParamsE,"ax",@progbits
	.align	128
.text._ZN7cutlass13device_kernelIN5flash11enable_sm90INS1_16FlashAttnFwdSm90INS1_25CollectiveMainloopFwdSm90ILi2EN4cute5tupleIJNS5_1CILi1EEES8_S8_EEENS6_IJNS7_ILi192EEENS7_ILi128EEENS7_ILi64EEEEEELi64ENS_10bfloat16_tEfNS_4arch4Sm90ELb0ELb0ELb1ELb1ELb1ELb1ELb0ELb1ELb1ELb1ELb0ELb0EEENS1_21CollectiveEpilogueFwdINS6_IJSA_SC_SB_EEES9_SE_SG_Li384ELb1ELb1ELb0ELb0EEENS1_36VarlenDynamicPersistentTileSchedulerILi192ELi128ELi384ELi128ELb0ELb1ELb1ELb0ELb1ELb1EEEEEEEEEvNT_6ParamsE:
        .type           _ZN7cutlass13device_kernelIN5flash11enable_sm90INS1_16FlashAttnFwdSm90INS1_25CollectiveMainloopFwdSm90ILi2EN4cute5tupleIJNS5_1CILi1EEES8_S8_EEENS6_IJNS7_ILi192EEENS7_ILi128EEENS7_ILi64EEEEEELi64ENS_10bfloat16_tEfNS_4arch4Sm90ELb0ELb0ELb1ELb1ELb1ELb1ELb0ELb1ELb1ELb1ELb0ELb0EEENS1_21CollectiveEpilogueFwdINS6_IJSA_SC_SB_EEES9_SE_SG_Li384ELb1ELb1ELb0ELb0EEENS1_36VarlenDynamicPersistentTileSchedulerILi192ELi128ELi384ELi128ELb0ELb1ELb1ELb0ELb1ELb1EEEEEEEEEvNT_6ParamsE,@function
        .size           _ZN7cutlass13device_kernelIN5flash11enable_sm90INS1_16FlashAttnFwdSm90INS1_25CollectiveMainloopFwdSm90ILi2EN4cute5tupleIJNS5_1CILi1EEES8_S8_EEENS6_IJNS7_ILi192EEENS7_ILi128EEENS7_ILi64EEEEEELi64ENS_10bfloat16_tEfNS_4arch4Sm90ELb0ELb0ELb1ELb1ELb1ELb1ELb0ELb1ELb1ELb1ELb0ELb0EEENS1_21CollectiveEpilogueFwdINS6_IJSA_SC_SB_EEES9_SE_SG_Li384ELb1ELb1ELb0ELb0EEENS1_36VarlenDynamicPersistentTileSchedulerILi192ELi128ELi384ELi128ELb0ELb1ELb1ELb0ELb1ELb1EEEEEEEEEvNT_6ParamsE,(.L_x_3107 - _ZN7cutlass13device_kernelIN5flash11enable_sm90INS1_16FlashAttnFwdSm90INS1_25CollectiveMainloopFwdSm90ILi2EN4cute5tupleIJNS5_1CILi1EEES8_S8_EEENS6_IJNS7_ILi192EEENS7_ILi128EEENS7_ILi64EEEEEELi64ENS_10bfloat16_tEfNS_4arch4Sm90ELb0ELb0ELb1ELb1ELb1ELb1ELb0ELb1ELb1ELb1ELb0ELb0EEENS1_21CollectiveEpilogueFwdINS6_IJSA_SC_SB_EEES9_SE_SG_Li384ELb1ELb1ELb0ELb0EEENS1_36VarlenDynamicPersistentTileSchedulerILi192ELi128ELi384ELi128ELb0ELb1ELb1ELb0ELb1ELb1EEEEEEEEEvNT_6ParamsE)
        .other          _ZN7cutlass13device_kernelIN5flash11enable_sm90INS1_16FlashAttnFwdSm90INS1_25CollectiveMainloopFwdSm90ILi2EN4cute5tupleIJNS5_1CILi1EEES8_S8_EEENS6_IJNS7_ILi192EEENS7_ILi128EEENS7_ILi64EEEEEELi64ENS_10bfloat16_tEfNS_4arch4Sm90ELb0ELb0ELb1ELb1ELb1ELb1ELb0ELb1ELb1ELb1ELb0ELb0EEENS1_21CollectiveEpilogueFwdINS6_IJSA_SC_SB_EEES9_SE_SG_Li384ELb1ELb1ELb0ELb0EEENS1_36VarlenDynamicPersistentTileSchedulerILi192ELi128ELi384ELi128ELb0ELb1ELb1ELb0ELb1ELb1EEEEEEEEEvNT_6ParamsE,@"STO_CUDA_ENTRY STV_DEFAULT"
_ZN7cutlass13device_kernelIN5flash11enable_sm90INS1_16FlashAttnFwdSm90INS1_25CollectiveMainloopFwdSm90ILi2EN4cute5tupleIJNS5_1CILi1EEES8_S8_EEENS6_IJNS7_ILi192EEENS7_ILi128EEENS7_ILi64EEEEEELi64ENS_10bfloat16_tEfNS_4arch4Sm90ELb0ELb0ELb1ELb1ELb1ELb1ELb0ELb1ELb1ELb1ELb0ELb0EEENS1_21CollectiveEpilogueFwdINS6_IJSA_SC_SB_EEES9_SE_SG_Li384ELb1ELb1ELb0ELb0EEENS1_36VarlenDynamicPersistentTileSchedulerILi192ELi128ELi384ELi128ELb0ELb1ELb1ELb0ELb1ELb1EEEEEEEEEvNT_6ParamsE:
[----:B------:R-:W0:Y:S02]  /*0000*/  LDC R1, c[0x0][0x28] ;  /* 0x00000a00ff017b82 */ /* 0x000e240000000800 */
[----:B0-----:R-:W-:Y:S01]  /*0010*/  VIADD R1, R1, 0xffffff98 ;  /* 0xffffff9801017836 */ /* 0x001fe20000000000 */
[----:B------:R-:W0:Y:S01]  /*0020*/  S2R R3, SR_TID.X ;  /* 0x0000000000037919 */ /* 0x000e220000002100 */
[----:B------:R-:W-:Y:S01]  /*0030*/  ELECT P0, URZ, PT ;  /* 0x00000000003f782f */ /* 0x000fe20003800000 */
[----:B------:R-:W-:Y:S01]  /*0040*/  BSSY B0, `(.L_x_464) ;  /* 0x000000e000007945 */ /* 0x000fe20003800000 */
[--C-:B0-----:R-:W-:Y:S02]  /*0050*/  SHF.R.U32.HI R0, RZ, 0x5, R3.reuse ;  /* 0x00000005ff007819 */ /* 0x101fe40000011603 */
[----:B------:R-:W-:-:S03]  /*0060*/  SHF.R.U32.HI R3, RZ, 0x7, R3 ;  /* 0x00000007ff037819 */ /* 0x000fc60000011603 */
[----:B------:R-:W0:Y:S02]  /*0070*/  SHFL.IDX PT, R2, R0, RZ, 0x1f ;  /* 0x00001fff00027589 */ /* 0x000e2400000e0000 */
[----:B0-----:R-:W-:-:S13]  /*0080*/  ISETP.EQ.AND P0, PT, R2, RZ, P0 ;  /* 0x000000ff0200720c */ /* 0x001fda0000702270 */
[----:B------:R-:W-:Y:S05]  /*0090*/  @!P0 BRA `(.L_x_465) ;  /* 0x0000000000208947 */ /* 0x000fea0003800000 */
[----:B------:R-:W-:Y:S02]  /*00a0*/  ULDC.64 UR4, c[0x0][0x198] ;  /* 0x0000660000047ab9 */ /* 0x000fe40000000a00 */
[----:B------:R-:W-:Y:S02]  /*00b0*/  UIADD3 UR6, UP0, UR4, 0x570, URZ ;  /* 0x0000057004067890 */ /* 0x000fe4000ff1e03f */
[----:B------:R-:W-:Y:S02]  /*00c0*/  UIADD3 UR4, UP1, UR4, 0x670, URZ ;  /* 0x0000067004047890 */ /* 0x000fe4000ff3e03f */
[----:B------:R-:W-:Y:S02]  /*00d0*/  UIADD3.X UR7, URZ, UR5, URZ, UP0, !UPT ;  /* 0x000000053f077290 */ /* 0x000fe400087fe43f */
[----:B------:R-:W-:-:S07]  /*00e0*/  UIADD3.X UR5, URZ, UR5, URZ, UP1, !UPT ;  /* 0x000000053f057290 */ /* 0x000fce0008ffe43f */
[----:B------:R0:W-:Y:S02]  /*00f0*/  UTMACCTL.PF [UR6] ;  /* 0x00000000060079b9 */ /* 0x0001e40008040000 */
[----:B------:R0:W-:Y:S02]  /*0100*/  UTMACCTL.PF [UR4] ;  /* 0x00000000040079b9 */ /* 0x0001e40008040000 */
[----:B0-----:R-:W-:Y:S01]  /*0110*/  NOP ;  /* 0x0000000000007918 */ /* 0x001fe20000000000 */
.L_x_465:
[----:B------:R-:W-:Y:S05]  /*0120*/  BSYNC B0 ;  /* 0x0000000000007941 */ /* 0x000fea0003800000 */
.L_x_464:
[----:B------:R-:W-:Y:S01]  /*0130*/  VOTEU.ANY UP0, P0 ;  /* 0x00000000003f7886 */ /* 0x000fe20000000100 */
[----:B------:R-:W0:Y:S01]  /*0140*/  SHFL.IDX PT, R3, R3, RZ, 0x1f ;  /* 0x00001fff03037589 */ /* 0x000e2200000e0000 */
[----:B------:R-:W-:Y:S01]  /*0150*/  UMOV UR4, 0x80 ;  /* 0x0000008000047882 */ /* 0x000fe20000000000 */
[----:B------:R-:W-:Y:S01]  /*0160*/  UMOV UR7, 0x180 ;  /* 0x0000018000077882 */ /* 0x000fe20000000000 */
[----:B------:R-:W-:Y:S01]  /*0170*/  VOTEU.ANY UP1, P0 ;  /* 0x00000000003f7886 */ /* 0x000fe20000020100 */
[----:B------:R-:W1:Y:S01]  /*0180*/  @UP0 S2UR UR8, SR_CgaCtaId ;  /* 0x00000000000809c3 */ /* 0x000e620000008800 */
[----:B------:R-:W2:Y:S01]  /*0190*/  SHFL.IDX PT, R2, R0, RZ, 0x1f ;  /* 0x00001fff00027589 */ /* 0x000ea200000e0000 */
[----:B------:R-:W-:Y:S01]  /*01a0*/  @UP0 UMOV UR6, 0x400 ;  /* 0x0000040000060882 */ /* 0x000fe20000000000 */
[----:B------:R-:W-:-:S04]  /*01b0*/  @UP0 UIADD3 UR4, -UR4, 0x100000, URZ ;  /* 0x0010000004040890 */ /* 0x000fc8000fffe13f */
[----:B------:R-:W-:Y:S02]  /*01c0*/  @UP0 USHF.L.U32 UR5, UR4, 0xb, URZ ;  /* 0x0000000b04050899 */ /* 0x000fe4000800063f */
[----:B------:R-:W-:Y:S01]  /*01d0*/  @UP0 USHF.L.U32 UR4, UR4, 0x1, URZ ;  /* 0x0000000104040899 */ /* 0x000fe2000800063f */
[----:B------:R-:W-:Y:S01]  /*01e0*/  VOTEU.ANY UP2, P0 ;  /* 0x00000000003f7886 */ /* 0x000fe20000040100 */
[----:B0-----:R-:W-:Y:S01]  /*01f0*/  R2UR UR9, R3 ;  /* 0x00000000030972ca */ /* 0x001fe200000e0000 */
[----:B-1----:R-:W-:Y:S01]  /*0200*/  @UP0 ULEA UR8, UR8, UR6, 0x18 ;  /* 0x0000000608080291 */ /* 0x002fe2000f8ec03f */
[----:B--2---:R-:W-:Y:S01]  /*0210*/  ISETP.NE.AND P1, PT, R2, RZ, PT ;  /* 0x000000ff0200720c */ /* 0x004fe20003f25270 */
[----:B------:R-:W-:-:S04]  /*0220*/  @UP0 UIADD3 UR6, -UR7, 0x100000, URZ ;  /* 0x0010000007060890 */ /* 0x000fc8000fffe13f */
[----:B------:R-:W-:Y:S02]  /*0230*/  @UP0 USHF.L.U32 UR7, UR6, 0xb, URZ ;  /* 0x0000000b06070899 */ /* 0x000fe4000800063f */
[----:B------:R-:W-:-:S04]  /*0240*/  @UP0 USHF.L.U32 UR6, UR6, 0x1, URZ ;  /* 0x0000000106060899 */ /* 0x000fc8000800063f */
[----:B------:R-:W-:Y:S01]  /*0250*/  UISETP.NE.AND UP0, UPT, UR9, URZ, UPT ;  /* 0x0000003f0900728c */ /* 0x000fe2000bf05270 */
[----:B------:R-:W0:Y:S02]  /*0260*/  FENCE.VIEW.ASYNC.S ;  /* 0x00000000000073c6 */ /* 0x000e240000000000 */
[----:B0-----:R0:W1:Y:S05]  /*0270*/  @UP1 SYNCS.EXCH.64 URZ, [UR8+0x16800], UR4 ;  /* 0x01680004083f15b2 */ /* 0x00106a0008000100 */
[----:B------:R0:W2:Y:S01]  /*0280*/  @UP2 SYNCS.EXCH.64 URZ, [UR8+0x16820], UR6 ;  /* 0x01682006083f25b2 */ /* 0x0000a20008000100 */
[----:B------:R-:W-:Y:S05]  /*0290*/  @P1 BRA `(.L_x_466) ;  /* 0x0000000000481947 */ /* 0x000fea0003800000 */
[----:B0-----:R-:W0:Y:S01]  /*02a0*/  S2UR UR5, SR_CgaCtaId ;  /* 0x00000000000579c3 */ /* 0x001e220000008800 */
[----:B------:R-:W-:Y:S01]  /*02b0*/  UMOV UR4, 0x400 ;  /* 0x0000040000047882 */ /* 0x000fe20000000000 */
[----:B------:R-:W-:Y:S01]  /*02c0*/  UMOV UR6, 0x80 ;  /* 0x0000008000067882 */ /* 0x000fe20000000000 */
[----:B------:R-:W-:Y:S01]  /*02d0*/  UMOV UR7, 0x180 ;  /* 0x0000018000077882 */ /* 0x000fe20000000000 */
[----:B------:R-:W-:Y:S01]  /*02e0*/  ELECT P0, URZ, PT ;  /* 0x00000000003f782f */ /* 0x000fe20003800000 */
[----:B0-----:R-:W-:Y:S02]  /*02f0*/  ULEA UR8, UR5, UR4, 0x18 ;  /* 0x0000000405087291 */ /* 0x001fe4000f8ec03f */
[----:B------:R-:W-:-:S04]  /*0300*/  UIADD3 UR4, -UR6, 0x100000, URZ ;  /* 0x0010000006047890 */ /* 0x000fc8000fffe13f */
[----:B------:R-:W-:Y:S02]  /*0310*/  USHF.L.U32 UR5, UR4, 0xb, URZ ;  /* 0x0000000b04057899 */ /* 0x000fe4000800063f */
[----:B------:R-:W-:Y:S02]  /*0320*/  USHF.L.U32 UR4, UR4, 0x1, URZ ;  /* 0x0000000104047899 */ /* 0x000fe4000800063f */
[----:B------:R-:W-:-:S04]  /*0330*/  UIADD3 UR6, -UR7, 0x100000, URZ ;  /* 0x0010000007067890 */ /* 0x000fc8000fffe13f */
[----:B------:R-:W-:Y:S02]  /*0340*/  USHF.L.U32 UR7, UR6, 0xb, URZ ;  /* 0x0000000b06077899 */ /* 0x000fe4000800063f */
[----:B------:R-:W-:Y:S01]  /*0350*/  USHF.L.U32 UR6, UR6, 0x1, URZ ;  /* 0x0000000106067899 */ /* 0x000fe2000800063f */
[----:B------:R-:W0:Y:S03]  /*0360*/  FENCE.VIEW.ASYNC.S ;  /* 0x00000000000073c6 */ /* 0x000e260000000000 */
[----:B0-----:R3:W4:Y:S08]  /*0370*/  SYNCS.EXCH.64 URZ, [UR8+0x16830], UR4 ;  /* 0x01683004083f75b2 */ /* 0x0017300008000100 */
[----:B------:R3:W0:Y:S01]  /*0380*/  SYNCS.EXCH.64 URZ, [UR8+0x16840], UR6 ;  /* 0x01684006083f75b2 */ /* 0x0006220008000100 */
[----:B------:R3:W0:Y:S01]  /*0390*/  SYNCS.EXCH.64 URZ, [UR8+0x16838], UR4 ;  /* 0x01683804083f75b2 */ /* 0x0006220008000100 */
[----:B------:R3:W0:Y:S02]  /*03a0*/  SYNCS.EXCH.64 URZ, [UR8+0x16848], UR6 ;  /* 0x01684806083f75b2 */ /* 0x0006240008000100 */
[----:B---3--:R-:W-:Y:S01]  /*03b0*/  NOP ;  /* 0x0000000000007918 */ /* 0x008fe20000000000 */
.L_x_466:
[----:B------:R-:W3:Y:S01]  /*03c0*/  SHFL.IDX PT, R2, R0, RZ, 0x1f ;  /* 0x00001fff00027589 */ /* 0x000ee200000e0000 */
[----:B------:R-:W-:Y:S01]  /*03d0*/  NOP ;  /* 0x0000000000007918 */ /* 0x000fe20000000000 */
[----:B---3--:R-:W-:-:S13]  /*03e0*/  ISETP.NE.AND P0, PT, R2, RZ, PT ;  /* 0x000000ff0200720c */ /* 0x008fda0003f05270 */
        /* <DEDUP_REMOVED lines=14> */
[----:B0-----:R3:W0:Y:S08]  /*04d0*/  SYNCS.EXCH.64 URZ, [UR8+0x16850], UR4 ;  /* 0x01685004083f75b2 */ /* 0x0016300008000100 */
[----:B------:R3:W0:Y:S01]  /*04e0*/  SYNCS.EXCH.64 URZ, [UR8+0x16860], UR6 ;  /* 0x01686006083f75b2 */ /* 0x0006220008000100 */
[----:B------:R3:W0:Y:S01]  /*04f0*/  SYNCS.EXCH.64 URZ, [UR8+0x16858], UR4 ;  /* 0x01685804083f75b2 */ /* 0x0006220008000100 */
[----:B------:R3:W0:Y:S02]  /*0500*/  SYNCS.EXCH.64 URZ, [UR8+0x16868], UR6 ;  /* 0x01686806083f75b2 */ /* 0x0006240008000100 */
[----:B---3--:R-:W-:Y:S01]  /*0510*/  NOP ;  /* 0x0000000000007918 */ /* 0x008fe20000000000 */
.L_x_467:
[----:B------:R-:W3:Y:S01]  /*0520*/  SHFL.IDX PT, R2, R0, RZ, 0x1f ;  /* 0x00001fff00027589 */ /* 0x000ee200000e0000 */
[----:B------:R-:W-:Y:S01]  /*0530*/  NOP ;  /* 0x0000000000007918 */ /* 0x000fe20000000000 */
[----:B---3--:R-:W-:-:S13]  /*0540*/  ISETP.NE.AND P0, PT, R2, RZ, PT ;  /* 0x000000ff0200720c */ /* 0x008fda0003f05270 */
[----:B------:R-:W-:Y:S05]  /*0550*/  @P0 BRA `(.L_x_468) ;  /* 0x0000000000380947 */ /* 0x000fea0003800000 */
[----:B0-----:R-:W0:Y:S01]  /*0560*/  S2UR UR5, SR_CgaCtaId ;  /* 0x00000000000579c3 */ /* 0x001e220000008800 */
[----:B------:R-:W-:Y:S01]  /*0570*/  UMOV UR4, 0x400 ;  /* 0x0000040000047882 */ /* 0x000fe20000000000 */
[----:B------:R-:W-:Y:S01]  /*0580*/  UMOV UR7, 0x80 ;  /* 0x0000008000077882 */ /* 0x000fe20000000000 */
[----:B------:R-:W-:Y:S01]  /*0590*/  ELECT P0, URZ, PT ;  /* 0x00000000003f782f */ /* 0x000fe20003800000 */
[----:B0-----:R-:W-:Y:S02]  /*05a0*/  ULEA UR6, UR5, UR4, 0x18 ;  /* 0x0000000405067291 */ /* 0x001fe4000f8ec03f */
[----:B------:R-:W-:-:S04]  /*05b0*/  UIADD3 UR4, -UR7, 0x100000, URZ ;  /* 0x0010000007047890 */ /* 0x000fc8000fffe13f */
[----:B------:R-:W-:Y:S02]  /*05c0*/  USHF.L.U32 UR5, UR4, 0xb, URZ ;  /* 0x0000000b04057899 */ /* 0x000fe4000800063f */
[----:B------:R-:W-:Y:S01]  /*05d0*/  USHF.L.U32 UR4, UR4, 0x1, URZ ;  /* 0x0000000104047899 */ /* 0x000fe2000800063f */
[----:B------:R-:W0:Y:S11]  /*05e0*/  FENCE.VIEW.ASYNC.S ;  /* 0x00000000000073c6 */ /* 0x000e360000000000 */
[----:B0-----:R3:W0:Y:S01]  /*05f0*/  SYNCS.EXCH.64 URZ, [UR6+0x16870], UR4 ;  /* 0x01687004063f75b2 */ /* 0x0016220008000100 */
[----:B------:R3:W0:Y:S01]  /*0600*/  SYNCS.EXCH.64 URZ, [UR6+0x16880], UR4 ;  /* 0x01688004063f75b2 */ /* 0x0006220008000100 */
[----:B------:R3:W0:Y:S01]  /*0610*/  SYNCS.EXCH.64 URZ, [UR6+0x16878], UR4 ;  /* 0x01687804063f75b2 */ /* 0x0006220008000100 */
[----:B------:R3:W0:Y:S02]  /*0620*/  SYNCS.EXCH.64 URZ, [UR6+0x16888], UR4 ;  /* 0x01688804063f75b2 */ /* 0x0006240008000100 */
[----:B---3--:R-:W-:Y:S01]  /*0630*/  NOP ;  /* 0x0000000000007918 */ /* 0x008fe20000000000 */
.L_x_468:
        /* <DEDUP_REMOVED lines=22> */
.L_x_469:
        /* <DEDUP_REMOVED lines=22> */
.L_x_470:
[----:B------:R-:W-:Y:S01]  /*0900*/  PLOP3.LUT P0, PT, PT, PT, UP0, 0x80, 0x0 ;  /* 0x000000000000781c */ /* 0x000fe20003f0f008 */
[----:B------:R-:W-:Y:S01]  /*0910*/  UMOV UR36, 0x1 ;  /* 0x0000000100247882 */ /* 0x000fe20000000000 */
[----:B------:R-:W-:Y:S01]  /*0920*/  NOP ;  /* 0x0000000000007918 */ /* 0x000fe20000000000 */
[----:B------:R-:W-:Y:S01]  /*0930*/  USEL UR36, UR36, 0x2, !UP0 ;  /* 0x0000000224247887 */ /* 0x000fe2000c000000 */
[----:B------:R-:W-:Y:S01]  /*0940*/  BSSY B9, `(.L_x_471) ;  /* 0x0001549000097945 */ /* 0x000fe20003800000 */
[----:B------:R-:W-:Y:S01]  /*0950*/  ULDC.64 UR42, c[0x0][0x208] ;  /* 0x00008200002a7ab9 */ /* 0x000fe20000000a00 */
[----:B012-4-:R-:W-:Y:S07]  /*0960*/  BAR.SYNC.DEFER_BLOCKING 0x0 ;  /* 0x0000000000007b1d */ /* 0x017fee0000010000 */
[----:B------:R-:W-:Y:S05]  /*0970*/  @!P0 BRA `(.L_x_472) ;  /* 0x000000ec00788947 */ /* 0x000fea0003800000 */
.L_x_473:
[----:B------:R-:W-:-:S08]  /*0980*/  NOP ;  /* 0x0000000000007918 */ /* 0x000fd00000000000 */
[----:B------:R-:W0:Y:S02]  /*0990*/  USETMAXREG.TRY_ALLOC.CTAPOOL UP0, 0xa0 ;  /* 0x000000a0000079c8 */ /* 0x000e240008000600 */
[----:B0-----:R-:W-:-:S13]  /*09a0*/  PLOP3.LUT P0, PT, PT, PT, UP0, 0x80, 0x0 ;  /* 0x000000000000781c */ /* 0x001fda0003f0f008 */
[----:B------:R-:W-:Y:S05]  /*09b0*/  @!P0 BRA `(.L_x_473) ;  /* 0xfffffffc00f08947 */ /* 0x000fea000383ffff */
[----:B------:R-:W2:Y:S01]  /*09c0*/  LDL.LU R0, [R1] ;  /* 0x0000000001007983 */ /* 0x000ea20000300800 */
[----:B------:R-:W0:Y:S01]  /*09d0*/  S2R R2, SR_TID.X ;  /* 0x0000000000027919 */ /* 0x000e220000002100 */
[----:B------:R-:W1:Y:S01]  /*09e0*/  S2UR UR38, SR_CgaCtaId ;  /* 0x00000000002679c3 */ /* 0x000e620000008800 */
[----:B------:R-:W-:Y:S01]  /*09f0*/  UMOV UR4, 0x400 ;  /* 0x0000040000047882 */ /* 0x000fe20000000000 */
[----:B0-----:R-:W-:-:S06]  /*0a00*/  SHF.R.U32.HI R2, RZ, 0x7, R2 ;  /* 0x00000007ff027819 */ /* 0x001fcc0000011602 */
[----:B------:R-:W-:Y:S06]  /*0a10*/  BAR.ARV 0x8, 0x200 ;  /* 0x0208000000007b1d */ /* 0x000fec0000002000 */
[----:B------:R-:W-:-:S13]  /*0a20*/  ISETP.NE.AND P0, PT, R2, 0x1, PT ;  /* 0x000000010200780c */ /* 0x000fda0003f05270 */
[----:B------:R-:W-:Y:S08]  /*0a30*/  @!P0 BAR.ARV 0x9, 0x100 ;  /* 0x0244000000008b1d */ /* 0x000ff00000002000 */
[----:B------:R-:W-:Y:S01]  /*0a40*/  BAR.SYNC.DEFER_BLOCKING 0x5, 0x200 ;  /* 0x0148000000007b1d */ /* 0x000fe20000010000 */
[----:B-1----:R-:W-:-:S06]  /*0a50*/  ULEA UR4, UR38, UR4, 0x18 ;  /* 0x0000000426047291 */ /* 0x002fcc000f8ec03f */
[----:B------:R-:W-:Y:S01]  /*0a60*/  IMAD.U32 R18, RZ, RZ, UR4 ;  /* 0x00000004ff127e24 */ /* 0x000fe2000f8e00ff */
[----:B------:R-:W-:-:S04]  /*0a70*/  ULDC UR4, c[0x0][0xc3c] ;  /* 0x00030f0000047ab9 */ /* 0x000fc80000000800 */
[----:B------:R-:W0:Y:S01]  /*0a80*/  LDS.128 R32, [R18+0x168d0] ;  /* 0x0168d00012207984 */ /* 0x000e220000000c00 */
[----:B------:R-:W-:Y:S06]  /*0a90*/  BAR.ARV 0x4, 0x200 ;  /* 0x0108000000007b1d */ /* 0x000fec0000002000 */
[----:B--2---:R-:W-:-:S04]  /*0aa0*/  LOP3.LUT R0, R0, 0xfffffffb, RZ, 0xc0, !PT ;  /* 0xfffffffb00007812 */ /* 0x004fc800078ec0ff */
[----:B------:R-:W-:-:S05]  /*0ab0*/  @P0 LOP3.LUT R0, R0, 0x4, RZ, 0xfc, !PT ;  /* 0x0000000400000812 */ /* 0x000fca00078efcff */
[----:B------:R4:W-:Y:S01]  /*0ac0*/  STL [R1], R0 ;  /* 0x0000000001007387 */ /* 0x0009e20000100800 */
[----:B0-----:R-:W-:-:S13]  /*0ad0*/  ISETP.GE.AND P0, PT, R35, UR4, PT ;  /* 0x0000000423007c0c */ /* 0x001fda000bf06270 */
[----:B----4-:R-:W-:Y:S05]  /*0ae0*/  @P0 BRA `(.L_x_474) ;  /* 0x0000015000b80947 */ /* 0x010fea0003800000 */
[----:B------:R-:W0:Y:S01]  /*0af0*/  S2R R0, SR_TID.X ;  /* 0x0000000000007919 */ /* 0x000e220000002100 */
[----:B------:R-:W-:Y:S02]  /*0b00*/  MOV R19, RZ ;  /* 0x000000ff00137202 */ /* 0x000fe40000000f00 */
[----:B------:R-:W-:Y:S01]  /*0b10*/  CS2R R154, SRZ ;  /* 0x00000000009a7805 */ /* 0x000fe2000001ff00 */
[----:B------:R-:W-:Y:S01]  /*0b20*/  IMAD.MOV.U32 R157, RZ, RZ, RZ ;  /* 0x000000ffff9d7224 */ /* 0x000fe200078e00ff */
[----:B------:R-:W-:Y:S01]  /*0b30*/  ULOP3.LUT UR39, UR36, 0x1, URZ, 0xfc, !UPT ;  /* 0x0000000124277892 */ /* 0x000fe2000f8efc3f */
[----:B------:R-:W-:Y:S01]  /*0b40*/  UMOV UR37, URZ ;  /* 0x0000003f00257c82 */ /* 0x000fe20008000000 */
[----:B0-----:R-:W-:-:S05]  /*0b50*/  VIADD R10, R0, 0xffffff80 ;  /* 0xffffff80000a7836 */ /* 0x001fca0000000000 */
[----:B------:R-:W-:-:S04]  /*0b60*/  SHF.R.S32.HI R0, RZ, 0x1f, R10 ;  /* 0x0000001fff007819 */ /* 0x000fc8000001140a */
[----:B------:R-:W-:-:S04]  /*0b70*/  LEA.HI R2, R0, R10, RZ, 0x7 ;  /* 0x0000000a00027211 */ /* 0x000fc800078f38ff */
[----:B------:R-:W-:Y:S02]  /*0b80*/  LOP3.LUT R3, R2, 0xffffff80, RZ, 0xc0, !PT ;  /* 0xffffff8002037812 */ /* 0x000fe400078ec0ff */
[----:B------:R-:W-:Y:S02]  /*0b90*/  SHF.R.S32.HI R11, RZ, 0x7, R2 ;  /* 0x00000007ff0b7819 */ /* 0x000fe40000011402 */
[-C--:B------:R-:W-:Y:S01]  /*0ba0*/  LEA.HI R2, R0, R10.reuse, RZ, 0x5 ;  /* 0x0000000a00027211 */ /* 0x080fe200078f28ff */
[----:B------:R-:W-:Y:S01]  /*0bb0*/  IMAD.IADD R12, R10, 0x1, -R3 ;  /* 0x000000010a0c7824 */ /* 0x000fe200078e0a03 */
[----:B------:R-:W-:Y:S02]  /*0bc0*/  LEA.HI R3, R0, R10, RZ, 0x4 ;  /* 0x0000000a00037211 */ /* 0x000fe400078f20ff */
[----:B------:R-:W-:Y:S02]  /*0bd0*/  SHF.R.S32.HI R13, RZ, 0x5, R2 ;  /* 0x00000005ff0d7819 */ /* 0x000fe40000011402 */
[----:B------:R-:W-:-:S02]  /*0be0*/  SHF.R.S32.HI R6, RZ, 0x1f, R12 ;  /* 0x0000001fff067819 */ /* 0x000fc4000001140c */
[----:B------:R-:W-:Y:S02]  /*0bf0*/  SHF.R.S32.HI R4, RZ, 0x4, R3 ;  /* 0x00000004ff047819 */ /* 0x000fe40000011403 */
[----:B------:R-:W-:Y:S02]  /*0c00*/  LEA.HI R7, R6, R12, RZ, 0x2 ;  /* 0x0000000c06077211 */ /* 0x000fe400078f10ff */
[C---:B------:R-:W-:Y:S02]  /*0c10*/  LEA.HI R5, R3.reuse, R4, RZ, 0x1 ;  /* 0x0000000403057211 */ /* 0x040fe400078f08ff */
[--C-:B------:R-:W-:Y:S02]  /*0c20*/  SHF.R.S32.HI R8, RZ, 0x2, R7.reuse ;  /* 0x00000002ff087819 */ /* 0x100fe40000011407 */
[----:B------:R-:W-:Y:S02]  /*0c30*/  SHF.R.S32.HI R9, RZ, 0x1f, R7 ;  /* 0x0000001fff097819 */ /* 0x000fe40000011407 */
[----:B------:R-:W-:-:S02]  /*0c40*/  LOP3.LUT R3, R3, 0x3fffff0, RZ, 0xc0, !PT ;  /* 0x03fffff003037812 */ /* 0x000fc400078ec0ff */
[----:B------:R-:W-:Y:S02]  /*0c50*/  LEA.HI R9, R9, R8, RZ, 0x3 ;  /* 0x0000000809097211 */ /* 0x000fe400078f18ff */
[----:B------:R-:W-:Y:S02]  /*0c60*/  LOP3.LUT R5, R5, 0x1ffffffe, RZ, 0xc0, !PT ;  /* 0x1ffffffe05057812 */ /* 0x000fe400078ec0ff */
[----:B------:R-:W-:Y:S02]  /*0c70*/  LOP3.LUT R9, R9, 0xfffffff8, RZ, 0xc0, !PT ;  /* 0xfffffff809097812 */ /* 0x000fe400078ec0ff */
[----:B------:R-:W-:Y:S01]  /*0c80*/  IADD3 R3, R10, -R3, RZ ;  /* 0x800000030a037210 */ /* 0x000fe20007ffe0ff */
[----:B------:R-:W-:Y:S01]  /*0c90*/  IMAD.IADD R5, R4, 0x1, -R5 ;  /* 0x0000000104057824 */ /* 0x000fe200078e0a05 */
[----:B------:R-:W-:Y:S01]  /*0ca0*/  LOP3.LUT R7, R7, 0x7ffffffc, RZ, 0xc0, !PT ;  /* 0x7ffffffc07077812 */ /* 0x000fe200078ec0ff */
[----:B------:R-:W-:Y:S01]  /*0cb0*/  IMAD.IADD R9, R8, 0x1, -R9 ;  /* 0x0000000108097824 */ /* 0x000fe200078e0a09 */
[----:B------:R-:W-:Y:S01]  /*0cc0*/  LEA.HI R6, R6, R12, RZ, 0x5 ;  /* 0x0000000c06067211 */ /* 0x000fe200078f28ff */
[----:B------:R-:W-:-:S02]  /*0cd0*/  IMAD R2, R13, 0x10, R3 ;  /* 0x000000100d027824 */ /* 0x000fc400078e0203 */
[----:B------:R-:W-:Y:S01]  /*0ce0*/  IMAD.MOV.U32 R8, RZ, RZ, -0x2 ;  /* 0xfffffffeff087424 */ /* 0x000fe200078e00ff */
[----:B------:R-:W-:Y:S01]  /*0cf0*/  SHF.R.S32.HI R6, RZ, 0x5, R6 ;  /* 0x00000005ff067819 */ /* 0x000fe20000011406 */
[----:B------:R-:W-:Y:S02]  /*0d00*/  IMAD.IADD R7, R12, 0x1, -R7 ;  /* 0x000000010c077824 */ /* 0x000fe400078e0a07 */
[----:B------:R-:W-:-:S04]  /*0d10*/  IMAD.HI R4, R11, 0x55555556, RZ ;  /* 0x555555560b047827 */ /* 0x000fc800078e02ff */
[----:B------:R-:W-:Y:S01]  /*0d20*/  IMAD R5, R2, 0x8, R5 ;  /* 0x0000000802057824 */ /* 0x000fe200078e0205 */
[----:B------:R-:W-:Y:S01]  /*0d30*/  LEA.HI R4, R4, R4, RZ, 0x1 ;  /* 0x0000000404047211 */ /* 0x000fe200078f08ff */
[----:B------:R-:W-:Y:S02]  /*0d40*/  IMAD R2, R7, R8, 0x80 ;  /* 0x0000008007027424 */ /* 0x000fe400078e0208 */
[----:B------:R-:W-:Y:S02]  /*0d50*/  IMAD R9, R6, 0x10, R9 ;  /* 0x0000001006097824 */ /* 0x000fe400078e0209 */
[----:B------:R-:W-:Y:S01]  /*0d60*/  IMAD R4, R4, -0x3, R11 ;  /* 0xfffffffd04047824 */ /* 0x000fe200078e020b */
[----:B------:R0:W-:Y:S01]  /*0d70*/  STL [R1+0x58], R2 ;  /* 0x0000580201007387 */ /* 0x0001e20000100800 */
[----:B------:R-:W-:Y:S02]  /*0d80*/  IMAD.SHL.U32 R5, R5, 0x8, RZ ;  /* 0x0000000805057824 */ /* 0x000fe400078e00ff */
[----:B------:R-:W-:-:S05]  /*0d90*/  IMAD R6, R4, 0x40, R9 ;  /* 0x0000004004067824 */ /* 0x000fca00078e0209 */
[----:B------:R-:W-:Y:S01]  /*0da0*/  STL [R1+0x54], R6 ;  /* 0x0000540601007387 */ /* 0x000fe20000100800 */
[CC--:B0-----:R-:W-:Y:S02]  /*0db0*/  LEA.HI R2, R0.reuse, R10.reuse, RZ, 0x2 ;  /* 0x0000000a00027211 */ /* 0x0c1fe400078f10ff */
[----:B------:R-:W-:Y:S02]  /*0dc0*/  LEA.HI R0, R0, R10, RZ, 0x3 ;  /* 0x0000000a00007211 */ /* 0x000fe400078f18ff */
[--C-:B------:R-:W-:Y:S02]  /*0dd0*/  SHF.R.S32.HI R152, RZ, 0x2, R2.reuse ;  /* 0x00000002ff987819 */ /* 0x100fe40000011402 */
[----:B------:R-:W-:Y:S02]  /*0de0*/  SHF.R.S32.HI R3, RZ, 0x1f, R2 ;  /* 0x0000001fff037819 */ /* 0x000fe40000011402 */
[----:B------:R-:W-:Y:S01]  /*0df0*/  SHF.R.S32.HI R4, RZ, 0x3, R0 ;  /* 0x00000003ff047819 */ /* 0x000fe20000011400 */
[----:B------:R-:W-:Y:S01]  /*0e00*/  VIADD R9, R152, 0x60 ;  /* 0x0000006098097836 */ /* 0x000fe20000000000 */
[----:B------:R-:W-:-:S02]  /*0e10*/  LOP3.LUT R0, R0, 0xfffffff8, RZ, 0xc0, !PT ;  /* 0xfffffff800007812 */ /* 0x000fc400078ec0ff */
[----:B------:R-:W-:Y:S02]  /*0e20*/  LEA.HI R3, R3, R152, RZ, 0x3 ;  /* 0x0000009803037211 */ /* 0x000fe400078f18ff */
[----:B------:R-:W-:Y:S01]  /*0e30*/  LOP3.LUT R2, R2, 0xfffffffc, RZ, 0xc0, !PT ;  /* 0xfffffffc02027812 */ /* 0x000fe200078ec0ff */
[----:B------:R-:W-:Y:S01]  /*0e40*/  IMAD.IADD R8, R10, 0x1, -R0 ;  /* 0x000000010a087824 */ /* 0x000fe200078e0a00 */
[----:B------:R-:W-:Y:S02]  /*0e50*/  LOP3.LUT R3, R3, 0xfffffff8, RZ, 0xc0, !PT ;  /* 0xfffffff803037812 */ /* 0x000fe400078ec0ff */
[----:B------:R-:W-:Y:S01]  /*0e60*/  SHF.R.S32.HI R4, RZ, 0x1f, R9 ;  /* 0x0000001fff047819 */ /* 0x000fe20000011409 */
[----:B------:R-:W-:Y:S02]  /*0e70*/  IMAD.SHL.U32 R8, R8, 0x8, RZ ;  /* 0x0000000808087824 */ /* 0x000fe400078e00ff */
[----:B------:R-:W-:Y:S01]  /*0e80*/  IMAD.IADD R7, R10, 0x1, -R2 ;  /* 0x000000010a077824 */ /* 0x000fe200078e0a02 */
[----:B------:R-:W-:Y:S01]  /*0e90*/  LEA.HI R4, R4, R9, RZ, 0x3 ;  /* 0x0000000904047211 */ /* 0x000fe200078f18ff */
[----:B------:R-:W-:Y:S01]  /*0ea0*/  IMAD.IADD R3, R152, 0x1, -R3 ;  /* 0x0000000198037824 */ /* 0x000fe200078e0a03 */
[----:B------:R-:W-:Y:S01]  /*0eb0*/  STL [R1+0x3c], R8 ;  /* 0x00003c0801007387 */ /* 0x000fe20000100800 */
[----:B------:R-:W-:Y:S01]  /*0ec0*/  IMAD.SHL.U32 R2, R9, 0x40, RZ ;  /* 0x0000004009027824 */ /* 0x000fe200078e00ff */
[C---:B------:R-:W-:Y:S01]  /*0ed0*/  LEA.HI R0, R7.reuse, R7, RZ, 0x1 ;  /* 0x0000000707007211 */ /* 0x040fe200078f08ff */
[C---:B------:R-:W-:Y:S01]  /*0ee0*/  IMAD.SHL.U32 R16, R7.reuse, 0x8, RZ ;  /* 0x0000000807107824 */ /* 0x040fe200078e00ff */
[----:B------:R-:W-:Y:S01]  /*0ef0*/  SHF.L.U32 R22, R7, 0x2, RZ ;  /* 0x0000000207167819 */ /* 0x000fe200000006ff */
[----:B------:R0:W-:Y:S01]  /*0f00*/  STL [R1+0x14], R3 ;  /* 0x0000140301007387 */ /* 0x0001e20000100800 */
[----:B------:R-:W-:Y:S01]  /*0f10*/  IMAD.SHL.U32 R4, R4, 0x40, RZ ;  /* 0x0000004004047824 */ /* 0x000fe200078e00ff */
[----:B------:R-:W-:-:S02]  /*0f20*/  LOP3.LUT R0, R0, 0x1ffffffe, RZ, 0xc0, !PT ;  /* 0x1ffffffe00007812 */ /* 0x000fc400078ec0ff */
[----:B------:R-:W-:Y:S01]  /*0f30*/  VIADD R156, R22, 0x10 ;  /* 0x00000010169c7836 */ /* 0x000fe20000000000 */
[----:B------:R-:W-:Y:S02]  /*0f40*/  SHF.R.S32.HI R17, RZ, 0x1f, R16 ;  /* 0x0000001fff117819 */ /* 0x000fe40000011410 */
[----:B------:R-:W-:Y:S01]  /*0f50*/  LOP3.LUT R4, R4, 0xfffffe00, RZ, 0xc0, !PT ;  /* 0xfffffe0004047812 */ /* 0x000fe200078ec0ff */
[----:B------:R-:W-:Y:S01]  /*0f60*/  IMAD.IADD R0, R7, 0x1, -R0 ;  /* 0x0000000107007824 */ /* 0x000fe200078e0a00 */
[----:B------:R-:W-:Y:S02]  /*0f70*/  SHF.R.S32.HI R7, RZ, 0x1f, R156 ;  /* 0x0000001fff077819 */ /* 0x000fe4000001149c */
[----:B0-----:R-:W-:Y:S01]  /*0f80*/  LOP3.LUT R3, R2, 0x1c0, RZ, 0xc0, !PT ;  /* 0x000001c002037812 */ /* 0x001fe200078ec0ff */
[----:B------:R-:W-:Y:S01]  /*0f90*/  IMAD R0, R0, 0x8, R6 ;  /* 0x0000000800007824 */ /* 0x000fe200078e0206 */
[----:B------:R-:W-:Y:S02]  /*0fa0*/  SHF.R.S32.HI R2, RZ, 0x1f, R8 ;  /* 0x0000001fff027819 */ /* 0x000fe40000011408 */
[----:B------:R-:W-:-:S02]  /*0fb0*/  SHF.R.U32.HI R8, RZ, 0x3, R3 ;  /* 0x00000003ff087819 */ /* 0x000fc40000011603 */
[----:B------:R-:W-:Y:S01]  /*0fc0*/  LOP3.LUT R3, R3, 0x38, R16, 0xf8, !PT ;  /* 0x0000003803037812 */ /* 0x000fe200078ef810 */
[----:B------:R0:W-:Y:S03]  /*0fd0*/  STL [R1+0x64], R2 ;  /* 0x0000640201007387 */ /* 0x0001e60000100800 */
[----:B------:R-:W-:Y:S01]  /*0fe0*/  LOP3.LUT R3, R4, R3, R8, 0xf6, !PT ;  /* 0x0000000304037212 */ /* 0x000fe200078ef608 */
[----:B------:R1:W-:Y:S01]  /*0ff0*/  STL [R1+0x20], R4 ;  /* 0x0000200401007387 */ /* 0x0003e20000100800 */
[----:B------:R-:W-:-:S03]  /*1000*/  SHF.L.U32 R8, R156, 0x1, RZ ;  /* 0x000000019c087819 */ /* 0x000fc600000006ff */
[----:B------:R-:W-:Y:S02]  /*1010*/  IMAD R3, R3, 0x2, R18 ;  /* 0x0000000203037824 */ /* 0x000fe400078e0212 */
[----:B------:R2:W-:Y:S01]  /*1020*/  STL [R1+0x4c], R8 ;  /* 0x00004c0801007387 */ /* 0x0005e20000100800 */
[----:B0-----:R-:W-:Y:S01]  /*1030*/  VIADD R2, R16, 0x20 ;  /* 0x0000002010027836 */ /* 0x001fe20000000000 */
[----:B-1----:R-:W-:Y:S02]  /*1040*/  SHF.L.U64.HI R4, R156, 0x1, R7 ;  /* 0x000000019c047819 */ /* 0x002fe40000010207 */
[----:B------:R2:W-:Y:S02]  /*1050*/  STL [R1+0x60], R5 ;  /* 0x0000600501007387 */ /* 0x0005e40000100800 */
[----:B------:R-:W-:Y:S02]  /*1060*/  SHF.R.S32.HI R153, RZ, 0x1f, R2 ;  /* 0x0000001fff997819 */ /* 0x000fe40000011402 */
[----:B------:R2:W-:Y:S04]  /*1070*/  STL [R1+0x48], R4 ;  /* 0x0000480401007387 */ /* 0x0005e80000100800 */
[----:B------:R2:W-:Y:S04]  /*1080*/  STL [R1+0x50], R3 ;  /* 0x0000500301007387 */ /* 0x0005e80000100800 */
[----:B------:R2:W-:Y:S02]  /*1090*/  STL [R1+0x5c], R0 ;  /* 0x00005c0001007387 */ /* 0x0005e40000100800 */
.L_x_603:
[----:B0-2--5:R-:W0:Y:S02]  /*10a0*/  LDC.64 R4, c[0x0][0xc88] ;  /* 0x00032200ff047b82 */ /* 0x025e240000000a00 */
[----:B0-----:R-:W-:-:S05]  /*10b0*/  IMAD.WIDE R4, R35, 0x4, R4 ;  /* 0x0000000423047825 */ /* 0x001fca00078e0204 */
[----:B------:R-:W2:Y:S01]  /*10c0*/  LDG.E R3, desc[UR42][R4.64] ;  /* 0x0000002a04037981 */ /* 0x000ea2000c1e1900 */
[----:B------:R-:W-:Y:S05]  /*10d0*/  YIELD ;  /* 0x0000000000007946 */ /* 0x000fea0003800000 */
[----:B------:R-:W-:Y:S01]  /*10e0*/  ULDC.64 UR4, c[0x0][0xa28] ;  /* 0x00028a0000047ab9 */ /* 0x000fe20000000a00 */
[----:B------:R-:W-:Y:S01]  /*10f0*/  ULDC.64 UR8, c[0x0][0xa18] ;  /* 0x0002860000087ab9 */ /* 0x000fe20000000a00 */
[----:B------:R-:W-:Y:S01]  /*1100*/  ISETP.NE.U32.AND P1, PT, RZ, UR4, PT ;  /* 0x00000004ff007c0c */ /* 0x000fe2000bf25070 */
[----:B------:R-:W-:Y:S01]  /*1110*/  ULDC.64 UR6, c[0x0][0xa08] ;  /* 0x0002820000067ab9 */ /* 0x000fe20000000a00 */
[----:B------:R-:W-:Y:S01]  /*1120*/  IMAD.MOV.U32 R70, RZ, RZ, RZ ;  /* 0x000000ffff467224 */ /* 0x000fe200078e00ff */
[----:B------:R-:W-:-:S02]  /*1130*/  ISETP.NE.U32.AND P0, PT, RZ, UR6, PT ;  /* 0x00000006ff007c0c */ /* 0x000fc4000bf05070 */
[----:B------:R-:W-:Y:S02]  /*1140*/  ISETP.NE.AND.EX P1, PT, RZ, UR5, PT, P1 ;  /* 0x00000005ff007c0c */ /* 0x000fe4000bf25310 */
[----:B------:R-:W-:Y:S02]  /*1150*/  ISETP.NE.AND.EX P0, PT, RZ, UR7, PT, P0 ;  /* 0x00000007ff007c0c */ /* 0x000fe4000bf05300 */
[----:B--2---:R-:W-:Y:S01]  /*1160*/  SHF.R.S32.HI R0, RZ, 0x1f, R3 ;  /* 0x0000001fff007819 */ /* 0x004fe20000011403 */
[----:B------:R-:W-:Y:S08]  /*1170*/  STL [R1+0x34], R3 ;  /* 0x0000340301007387 */ /* 0x000ff00000100800 */
[C---:B------:R-:W-:Y:S01]  /*1180*/  @P1 LEA R6, P2, R3.reuse, UR4, 0x2 ;  /* 0x0000000403061c11 */ /* 0x040fe2000f8410ff */
[C---:B------:R-:W-:Y:S01]  /*1190*/  IMAD.SHL.U32 R36, R3.reuse, 0x4, RZ ;  /* 0x0000000403247824 */ /* 0x040fe200078e00ff */
[C-C-:B------:R-:W-:Y:S01]  /*11a0*/  SHF.L.U64.HI R32, R3.reuse, 0x2, R0.reuse ;  /* 0x0000000203207819 */ /* 0x140fe20000010200 */
[----:B------:R0:W-:Y:S01]  /*11b0*/  STL [R1+0x44], R0 ;  /* 0x0000440001007387 */ /* 0x0001e20000100800 */
[----:B------:R-:W-:-:S02]  /*11c0*/  @P1 LEA.HI.X R7, R3, UR5, R0, 0x2, P2 ;  /* 0x0000000503071c11 */ /* 0x000fc400090f1400 */
[----:B------:R-:W-:Y:S01]  /*11d0*/  ISETP.NE.U32.AND P2, PT, RZ, UR8, PT ;  /* 0x00000008ff007c0c */ /* 0x000fe2000bf45070 */
[----:B------:R-:W-:Y:S01]  /*11e0*/  ULDC UR4, c[0x0][0x288] ;  /* 0x0000a20000047ab9 */ /* 0x000fe20000000800 */
[----:B------:R-:W-:Y:S01]  /*11f0*/  IADD3 R8, P3, R36, UR6, RZ ;  /* 0x0000000624087c10 */ /* 0x000fe2000ff7e0ff */
[----:B-1----:R1:W-:Y:S01]  /*1200*/  STL [R1+0x28], R36 ;  /* 0x0000282401007387 */ /* 0x0023e20000100800 */
[----:B------:R-:W-:Y:S01]  /*1210*/  ISETP.NE.AND.EX P2, PT, RZ, UR9, PT, P2 ;  /* 0x00000009ff007c0c */ /* 0x000fe2000bf45320 */
[----:B0-----:R-:W-:Y:S01]  /*1220*/  IMAD.MOV.U32 R0, RZ, RZ, RZ ;  /* 0x000000ffff007224 */ /* 0x001fe200078e00ff */
[----:B------:R-:W-:Y:S01]  /*1230*/  MOV R25, UR4 ;  /* 0x0000000400197c02 */ /* 0x000fe20008000f00 */
[----:B------:R-:W-:Y:S01]  /*1240*/  ULDC.64 UR4, c[0x0][0x418] ;  /* 0x0001060000047ab9 */ /* 0x000fe20000000a00 */
[----:B------:R-:W-:Y:S01]  /*1250*/  IADD3.X R9, R32, UR7, RZ, P3, !PT ;  /* 0x0000000720097c10 */ /* 0x000fe20009ffe4ff */
[----:B------:R1:W-:Y:S04]  /*1260*/  STL [R1+0x2c], R32 ;  /* 0x00002c2001007387 */ /* 0x0003e80000100800 */
[----:B------:R1:W5:Y:S04]  /*1270*/  @P1 LDG.E R0, desc[UR42][R6.64] ;  /* 0x0000002a06001981 */ /* 0x000368000c1e1900 */
[----:B------:R-:W-:Y:S01]  /*1280*/  @P2 IADD3 R4, P1, R36, UR8, RZ ;  /* 0x0000000824042c10 */ /* 0x000fe2000ff3e0ff */
[----:B------:R1:W5:Y:S03]  /*1290*/  @P0 LDG.E R70, desc[UR42][R8.64] ;  /* 0x0000002a08460981 */ /* 0x000366000c1e1900 */
[----:B------:R-:W-:-:S05]  /*12a0*/  @P2 IADD3.X R5, R32, UR9, RZ, P1, !PT ;  /* 0x0000000920052c10 */ /* 0x000fca0008ffe4ff */
[----:B------:R1:W5:Y:S01]  /*12b0*/  @P2 LDG.E R25, desc[UR42][R4.64] ;  /* 0x0000002a04192981 */ /* 0x000362000c1e1900 */
[----:B------:R-:W-:Y:S01]  /*12c0*/  UISETP.NE.U32.AND UP0, UPT, UR4, URZ, UPT ;  /* 0x0000003f0400728c */ /* 0x000fe2000bf05070 */
[----:B------:R-:W-:Y:S02]  /*12d0*/  IMAD.MOV.U32 R29, RZ, RZ, R3 ;  /* 0x000000ffff1d7224 */ /* 0x000fe400078e0003 */
[----:B------:R-:W-:Y:S01]  /*12e0*/  ULDC UR4, c[0x0][0x424] ;  /* 0x0001090000047ab9 */ /* 0x000fe20000000800 */
[----:B------:R-:W-:-:S03]  /*12f0*/  UISETP.NE.AND.EX UP0, UPT, UR5, URZ, UPT, UP0 ;  /* 0x0000003f0500728c */ /* 0x000fc6000bf05300 */
[----:B------:R-:W-:Y:S01]  /*1300*/  ULDC UR5, c[0x0][0x2f0] ;  /* 0x0000bc0000057ab9 */ /* 0x000fe20000000800 */
[----:B------:R-:W-:-:S04]  /*1310*/  USEL UR4, UR4, 0x1, UP0 ;  /* 0x0000000104047887 */ /* 0x000fc80008000000 */
[----:B------:R-:W-:-:S03]  /*1320*/  UIMAD UR4, UR4, UR5, URZ ;  /* 0x00000005040472a4 */ /* 0x000fc6000f8e023f */
[----:B------:R-:W-:Y:S02]  /*1330*/  ULDC UR5, c[0x0][0x348] ;  /* 0x0000d20000057ab9 */ /* 0x000fe40000000800 */
[----:B------:R-:W-:Y:S02]  /*1340*/  IMAD.U32 R30, RZ, RZ, UR5 ;  /* 0x00000005ff1e7e24 */ /* 0x000fe4000f8e00ff */
[----:B------:R-:W-:Y:S01]  /*1350*/  IMAD.U32 R31, RZ, RZ, UR4 ;  /* 0x00000004ff1f7e24 */ /* 0x000fe2000f8e00ff */
[----:B-1----:R-:W-:Y:S06]  /*1360*/  @P2 BRA `(.L_x_475) ;  /* 0x0000000000242947 */ /* 0x002fec0003800000 */
[----:B------:R-:W-:Y:S02]  /*1370*/  ULDC.64 UR4, c[0x0][0xa00] ;  /* 0x0002800000047ab9 */ /* 0x000fe40000000a00 */
[----:B------:R-:W-:-:S04]  /*1380*/  ISETP.NE.U32.AND P1, PT, RZ, UR4, PT ;  /* 0x00000004ff007c0c */ /* 0x000fc8000bf25070 */
[----:B------:R-:W-:-:S13]  /*1390*/  ISETP.NE.AND.EX P1, PT, RZ, UR5, PT, P1 ;  /* 0x00000005ff007c0c */ /* 0x000fda000bf25310 */
[----:B------:R-:W-:Y:S05]  /*13a0*/  @!P1 BRA `(.L_x_475) ;  /* 0x0000000000149947 */ /* 0x000fea0003800000 */
[----:B------:R-:W0:Y:S02]  /*13b0*/  LDC.64 R4, c[0x0][0xa00] ;  /* 0x00028000ff047b82 */ /* 0x000e240000000a00 */
[----:B0-----:R-:W-:-:S05]  /*13c0*/  IMAD.WIDE R4, R29, 0x4, R4 ;  /* 0x000000041d047825 */ /* 0x001fca00078e0204 */
[----:B-----5:R-:W2:Y:S04]  /*13d0*/  LDG.E R25, desc[UR42][R4.64] ;  /* 0x0000002a04197981 */ /* 0x020ea8000c1e1900 */
[----:B------:R-:W2:Y:S02]  /*13e0*/  LDG.E R6, desc[UR42][R4.64+0x4] ;  /* 0x0000042a04067981 */ /* 0x000ea4000c1e1900 */
[----:B--2---:R-:W-:-:S07]  /*13f0*/  IMAD.IADD R25, R6, 0x1, -R25 ;  /* 0x0000000106197824 */ /* 0x004fce00078e0a19 */
.L_x_475:
[----:B------:R-:W-:Y:S01]  /*1400*/  ULDC.64 UR4, c[0x0][0xa20] ;  /* 0x0002880000047ab9 */ /* 0x000fe20000000a00 */
[----:B------:R0:W-:Y:S01]  /*1410*/  STL [R1+0x38], R33 ;  /* 0x0000382101007387 */ /* 0x0001e20000100800 */
[----:B------:R-:W-:-:S03]  /*1420*/  ISETP.NE.U32.AND P1, PT, RZ, UR4, PT ;  /* 0x00000004ff007c0c */ /* 0x000fc6000bf25070 */
[----:B------:R0:W-:Y:S01]  /*1430*/  STL [R1+0x24], R34 ;  /* 0x0000242201007387 */ /* 0x0001e20000100800 */
[----:B------:R-:W-:-:S13]  /*1440*/  ISETP.NE.AND.EX P1, PT, RZ, UR5, PT, P1 ;  /* 0x00000005ff007c0c */ /* 0x000fda000bf25310 */
[----:B0-----:R-:W-:Y:S05]  /*1450*/  @!P1 BRA `(.L_x_476) ;  /* 0x0000000000109947 */ /* 0x001fea0003800000 */
[----:B------:R-:W-:-:S04]  /*1460*/  IADD3 R4, P0, R36, UR4, RZ ;  /* 0x0000000424047c10 */ /* 0x000fc8000ff1e0ff */
[----:B------:R-:W-:-:S05]  /*1470*/  IADD3.X R5, R32, UR5, RZ, P0, !PT ;  /* 0x0000000520057c10 */ /* 0x000fca00087fe4ff */
[----:B------:R0:W5:Y:S01]  /*1480*/  LDG.E R31, desc[UR42][R4.64] ;  /* 0x0000002a041f7981 */ /* 0x000162000c1e1900 */
[----:B------:R-:W-:Y:S05]  /*1490*/  BRA `(.L_x_477) ;  /* 0x0000000000107947 */ /* 0x000fea0003800000 */
.L_x_476:
[----:B------:R-:W-:Y:S05]  /*14a0*/  @!P0 BRA `(.L_x_477) ;  /* 0x00000000000c8947 */ /* 0x000fea0003800000 */
[----:B------:R-:W2:Y:S04]  /*14b0*/  LDG.E R4, desc[UR42][R8.64] ;  /* 0x0000002a08047981 */ /* 0x000ea8000c1e1900 */
[----:B------:R-:W2:Y:S02]  /*14c0*/  LDG.E R31, desc[UR42][R8.64+0x4] ;  /* 0x0000042a081f7981 */ /* 0x000ea4000c1e1900 */
[----:B--2---:R-:W-:-:S07]  /*14d0*/  IMAD.IADD R31, R31, 0x1, -R4 ;  /* 0x000000011f1f7824 */ /* 0x004fce00078e0a04 */
.L_x_477:
[----:B------:R-:W-:Y:S02]  /*14e0*/  ULDC.64 UR4, c[0x0][0xa10] ;  /* 0x0002840000047ab9 */ /* 0x000fe40000000a00 */
[----:B------:R-:W-:-:S04]  /*14f0*/  ISETP.NE.U32.AND P0, PT, RZ, UR4, PT ;  /* 0x00000004ff007c0c */ /* 0x000fc8000bf05070 */
[----:B------:R-:W-:Y:S01]  /*1500*/  ISETP.NE.AND.EX P0, PT, RZ, UR5, PT, P0 ;  /* 0x00000005ff007c0c */ /* 0x000fe2000bf05300 */
[----:B------:R-:W-:-:S12]  /*1510*/  ULDC.64 UR4, c[0x0][0xa30] ;  /* 0x00028c0000047ab9 */ /* 0x000fd80000000a00 */
[----:B0-----:R-:W0:Y:S02]  /*1520*/  @P0 LDC.64 R4, c[0x0][0xa10] ;  /* 0x00028400ff040b82 */ /* 0x001e240000000a00 */
[----:B0-----:R-:W-:-:S05]  /*1530*/  @P0 IMAD.WIDE R4, R29, 0x4, R4 ;  /* 0x000000041d040825 */ /* 0x001fca00078e0204 */
[----:B------:R-:W2:Y:S04]  /*1540*/  @P0 LDG.E R3, desc[UR42][R4.64] ;  /* 0x0000002a04030981 */ /* 0x000ea8000c1e1900 */
[----:B------:R-:W2:Y:S01]  /*1550*/  @P0 LDG.E R8, desc[UR42][R4.64+0x4] ;  /* 0x0000042a04080981 */ /* 0x000ea2000c1e1900 */
[----:B-----5:R-:W-:Y:S01]  /*1560*/  IADD3 R9, -R0, R31, RZ ;  /* 0x0000001f00097210 */ /* 0x020fe20007ffe1ff */
[----:B------:R-:W-:Y:S01]  /*1570*/  IMAD.MOV.U32 R24, RZ, RZ, R31 ;  /* 0x000000ffff187224 */ /* 0x000fe200078e001f */
[----:B------:R-:W-:-:S03]  /*1580*/  ISETP.NE.U32.AND P1, PT, RZ, UR4, PT ;  /* 0x00000004ff007c0c */ /* 0x000fc6000bf25070 */
[----:B------:R-:W-:Y:S01]  /*1590*/  IMAD.MOV R28, RZ, RZ, -R9 ;  /* 0x000000ffff1c7224 */ /* 0x000fe200078e0a09 */
[----:B------:R-:W-:-:S04]  /*15a0*/  ISETP.NE.AND.EX P1, PT, RZ, UR5, PT, P1 ;  /* 0x00000005ff007c0c */ /* 0x000fc8000bf25310 */
[----:B------:R-:W-:-:S09]  /*15b0*/  VIMNMX R28, RZ, R28, !PT ;  /* 0x0000001cff1c7248 */ /* 0x000fd20007fe0100 */
[----:B------:R-:W-:-:S04]  /*15c0*/  @P1 IADD3 R6, P2, R36, UR4, RZ ;  /* 0x0000000424061c10 */ /* 0x000fc8000ff5e0ff */
[----:B------:R-:W-:-:S05]  /*15d0*/  @P1 IADD3.X R7, R32, UR5, RZ, P2, !PT ;  /* 0x0000000520071c10 */ /* 0x000fca00097fe4ff */
[----:B------:R0:W5:Y:S01]  /*15e0*/  @P1 LDG.E R24, desc[UR42][R6.64] ;  /* 0x0000002a06181981 */ /* 0x000162000c1e1900 */
[----:B--2---:R-:W-:-:S04]  /*15f0*/  @P0 IMAD.IADD R30, R8, 0x1, -R3 ;  /* 0x00000001081e0824 */ /* 0x004fc800078e0a03 */
[----:B------:R-:W-:-:S04]  /*1600*/  IMAD.IADD R88, R9, 0x1, R30 ;  /* 0x0000000109587824 */ /* 0x000fc800078e021e */
[----:B------:R-:W-:-:S05]  /*1610*/  VIADD R0, R88, 0x7f ;  /* 0x0000007f58007836 */ /* 0x000fca0000000000 */
[----:B------:R-:W-:-:S04]  /*1620*/  SHF.R.S32.HI R3, RZ, 0x1f, R0 ;  /* 0x0000001fff037819 */ /* 0x000fc80000011400 */
[----:B------:R-:W-:-:S04]  /*1630*/  LEA.HI R3, R3, R0, RZ, 0x7 ;  /* 0x0000000003037211 */ /* 0x000fc800078f38ff */
[----:B------:R-:W-:-:S04]  /*1640*/  LOP3.LUT R5, R3, 0xffffff80, RZ, 0xc0, !PT ;  /* 0xffffff8003057812 */ /* 0x000fc800078ec0ff */
[----:B------:R-:W-:-:S04]  /*1650*/  VIADDMNMX R5, R5, -R9, R30, PT ;  /* 0x8000000905057246 */ /* 0x000fc8000380011e */
[----:B------:R-:W-:Y:S02]  /*1660*/  ISETP.GT.AND P0, PT, R5, R28, PT ;  /* 0x0000001c0500720c */ /* 0x000fe40003f04270 */
[----:B------:R-:W-:-:S05]  /*1670*/  SHF.R.U32.HI R28, RZ, 0x7, R28 ;  /* 0x00000007ff1c7819 */ /* 0x000fca000001161c */
[----:B------:R-:W-:-:S06]  /*1680*/  IMAD.MOV.U32 R27, RZ, RZ, R28 ;  /* 0x000000ffff1b7224 */ /* 0x000fcc00078e001c */
[----:B------:R-:W-:-:S05]  /*1690*/  @P0 VIADD R0, R5, 0x7f ;  /* 0x0000007f05000836 */ /* 0x000fca0000000000 */
[----:B------:R-:W-:-:S04]  /*16a0*/  @P0 SHF.R.S32.HI R5, RZ, 0x1f, R0 ;  /* 0x0000001fff050819 */ /* 0x000fc80000011400 */
[----:B------:R-:W-:Y:S02]  /*16b0*/  @P0 LEA.HI R5, R5, R0, RZ, 0x7 ;  /* 0x0000000005050211 */ /* 0x000fe400078f38ff */
[----:B------:R-:W-:Y:S02]  /*16c0*/  SHF.R.S32.HI R0, RZ, 0x7, R3 ;  /* 0x00000007ff007819 */ /* 0x000fe40000011403 */
[----:B------:R-:W-:Y:S02]  /*16d0*/  @P0 SHF.R.S32.HI R27, RZ, 0x7, R5 ;  /* 0x00000007ff1b0819 */ /* 0x000fe40000011405 */
[----:B------:R-:W-:Y:S01]  /*16e0*/  PLOP3.LUT P0, PT, PT, PT, PT, 0x80, 0x0 ;  /* 0x000000000000781c */ /* 0x000fe20003f0f070 */
[----:B------:R0:W-:Y:S01]  /*16f0*/  STL [R1+0x40], R0 ;  /* 0x0000400001007387 */ /* 0x0001e20000100800 */
[----:B------:R-:W-:-:S13]  /*1700*/  ISETP.GT.AND P1, PT, R27, R28, PT ;  /* 0x0000001c1b00720c */ /* 0x000fda0003f24270 */
[----:B0-----:R-:W-:Y:S05]  /*1710*/  @!P1 BRA `(.L_x_478) ;  /* 0x0000004000e09947 */ /* 0x001fea0003800000 */
[----:B------:R-:W-:Y:S01]  /*1720*/  IADD3 R0, R18, 0xe400, RZ ;  /* 0x0000e40012007810 */ /* 0x000fe20007ffe0ff */
[----:B------:R-:W-:Y:S03]  /*1730*/  BSSY B6, `(.L_x_479) ;  /* 0x0000013000067945 */ /* 0x000fe60003800000 */
[----:B------:R-:W-:-:S13]  /*1740*/  LOP3.LUT P0, RZ, R0, 0x3ff, RZ, 0xc0, !PT ;  /* 0x000003ff00ff7812 */ /* 0x000fda000780c0ff */
[----:B------:R-:W-:Y:S05]  /*1750*/  @!P0 BRA `(.L_x_480) ;  /* 0x0000000000408947 */ /* 0x000fea0003800000 */
        /* <DEDUP_REMOVED lines=15> */
[----:B-1---5:R-:W-:Y:S05]  /*1850*/  CALL.ABS.NOINC R14 ;  /* 0x000000000e007343 */ /* 0x022fea0003c00000 */
.L_x_480:
[----:B------:R-:W-:Y:S05]  /*1860*/  BSYNC B6 ;  /* 0x0000000000067941 */ /* 0x000fea0003800000 */
.L_x_479:
[----:B------:R-:W-:Y:S01]  /*1870*/  VIADD R26, R18, 0x400 ;  /* 0x00000400121a7836 */ /* 0x000fe20000000000 */
[----:B------:R-:W-:Y:S04]  /*1880*/  BSSY B6, `(.L_x_481) ;  /* 0x0000013000067945 */ /* 0x000fe80003800000 */
        /* <DEDUP_REMOVED lines=11> */
[----:B------:R-:W-:Y:S02]  /*1940*/  IMAD.U32 R6, RZ, RZ, UR4 ;  /* 0x00000004ff067e24 */ /* 0x000fe4000f8e00ff */
[----:B------:R-:W-:-:S02]  /*1950*/  IMAD.U32 R11, RZ, RZ, UR7 ;  /* 0x00000007ff0b7e24 */ /* 0x000fc4000f8e00ff */
[----:B------:R-:W-:Y:S02]  /*1960*/  IMAD.MOV.U32 R8, RZ, RZ, 0x70 ;  /* 0x00000070ff087424 */ /* 0x000fe400078e00ff */
[----:B------:R-:W-:Y:S02]  /*1970*/  IMAD.MOV.U32 R12, RZ, RZ, 0x1 ;  /* 0x00000001ff0c7424 */ /* 0x000fe400078e00ff */
[----:B0-----:R-:W-:-:S07]  /*1980*/  IMAD.MOV.U32 R13, RZ, RZ, RZ ;  /* 0x000000ffff0d7224 */ /* 0x001fce00078e00ff */
[----:B------:R-:W-:-:S07]  /*1990*/  LEPC R20, `(.L_x_482) ;  /* 0x000000001014794e */ /* 0x000fce0000000000 */
[----:B-1---5:R-:W-:Y:S05]  /*19a0*/  CALL.ABS.NOINC R14 ;  /* 0x000000000e007343 */ /* 0x022fea0003c00000 */
.L_x_482:
[----:B------:R-:W-:Y:S05]  /*19b0*/  BSYNC B6 ;  /* 0x0000000000067941 */ /* 0x000fea0003800000 */
.L_x_481:
[----:B------:R-:W-:Y:S01]  /*19c0*/  ULDC.64 UR4, c[0x0][0x9f8] ;  /* 0x00027e0000047ab9 */ /* 0x000fe20000000a00 */
[----:B------:R-:W2:Y:S01]  /*19d0*/  LDL R38, [R1+0x14] ;  /* 0x0000140001267983 */ /* 0x000ea20000100800 */
[----:B------:R-:W-:Y:S01]  /*19e0*/  ISETP.NE.U32.AND P0, PT, RZ, UR4, PT ;  /* 0x00000004ff007c0c */ /* 0x000fe2000bf05070 */
[----:B------:R-:W0:Y:S03]  /*19f0*/  LDC.64 R4, c[0x0][0x3f8] ;  /* 0x0000fe00ff047b82 */ /* 0x000e260000000a00 */
[----:B------:R-:W-:-:S05]  /*1a00*/  ISETP.NE.AND.EX P0, PT, RZ, UR5, PT, P0 ;  /* 0x00000005ff007c0c */ /* 0x000fca000bf05300 */
[----:B------:R-:W1:Y:S08]  /*1a10*/  LDC.64 R64, c[0x0][0x408] ;  /* 0x00010200ff407b82 */ /* 0x000e700000000a00 */
[----:B------:R-:W-:Y:S01]  /*1a20*/  @P0 IADD3 R6, P1, R36, UR4, RZ ;  /* 0x0000000424060c10 */ /* 0x000fe2000ff3e0ff */
[----:B------:R-:W3:Y:S03]  /*1a30*/  LDC R37, c[0x0][0x3f4] ;  /* 0x0000fd00ff257b82 */ /* 0x000ee60000000800 */
[----:B------:R-:W-:-:S02]  /*1a40*/  @P0 IADD3.X R7, R32, UR5, RZ, P1, !PT ;  /* 0x0000000520070c10 */ /* 0x000fc40008ffe4ff */
[----:B------:R-:W4:Y:S04]  /*1a50*/  LDL.LU R32, [R1] ;  /* 0x0000000001207983 */ /* 0x000f280000300800 */
[----:B------:R-:W4:Y:S04]  /*1a60*/  LDL R14, [R1+0x20] ;  /* 0x00002000010e7983 */ /* 0x000f280000100800 */
[----:B------:R1:W4:Y:S01]  /*1a70*/  @P0 LDG.E R29, desc[UR42][R6.64] ;  /* 0x0000002a061d0981 */ /* 0x000322000c1e1900 */
[----:B------:R-:W1:Y:S01]  /*1a80*/  S2R R36, SR_TID.X ;  /* 0x0000000000247919 */ /* 0x000e620000002100 */
[----:B------:R-:W-:-:S02]  /*1a90*/  SHF.R.S32.HI R3, RZ, 0x1f, R152 ;  /* 0x0000001fff037819 */ /* 0x000fc40000011498 */
[----:B------:R-:W-:-:S03]  /*1aa0*/  SHF.R.S32.HI R23, RZ, 0x1f, R22 ;  /* 0x0000001fff177819 */ /* 0x000fc60000011416 */
[-C--:B0-----:R-:W-:Y:S02]  /*1ab0*/  IMAD R0, R3, R4.reuse, RZ ;  /* 0x0000000403007224 */ /* 0x081fe400078e02ff */
[----:B------:R-:W-:-:S04]  /*1ac0*/  IMAD.WIDE.U32 R8, R152, R4, R22 ;  /* 0x0000000498087225 */ /* 0x000fc800078e0016 */
[C---:B------:R-:W-:Y:S02]  /*1ad0*/  IMAD R13, R152.reuse, R5, R0 ;  /* 0x00000005980d7224 */ /* 0x040fe400078e0200 */
[----:B------:R-:W-:Y:S01]  /*1ae0*/  IMAD.WIDE.U32 R10, R152, R4, R16 ;  /* 0x00000004980a7225 */ /* 0x000fe200078e0010 */
[----:B---3--:R-:W-:Y:S02]  /*1af0*/  ISETP.GE.AND P0, PT, R16, R37, PT ;  /* 0x000000251000720c */ /* 0x008fe40003f06270 */
[----:B------:R-:W-:Y:S01]  /*1b00*/  IADD3 R9, R9, R13, RZ ;  /* 0x0000000d09097210 */ /* 0x000fe20007ffe0ff */
[----:B-1----:R-:W-:Y:S02]  /*1b10*/  IMAD R3, R3, R64, RZ ;  /* 0x0000004003037224 */ /* 0x002fe400078e02ff */
[----:B------:R-:W-:Y:S01]  /*1b20*/  IMAD.IADD R11, R13, 0x1, R11 ;  /* 0x000000010d0b7824 */ /* 0x000fe200078e020b */
[----:B-----5:R-:W-:Y:S01]  /*1b30*/  SHF.R.S32.HI R13, RZ, 0x1f, R24 ;  /* 0x0000001fff0d7819 */ /* 0x020fe20000011418 */
[----:B------:R-:W-:Y:S01]  /*1b40*/  IMAD R15, R152, R65, R3 ;  /* 0x00000041980f7224 */ /* 0x000fe200078e0203 */
[----:B------:R-:W-:-:S03]  /*1b50*/  SEL R3, R37, RZ, P0 ;  /* 0x000000ff25037207 */ /* 0x000fc60000000000 */
[C---:B------:R-:W-:Y:S02]  /*1b60*/  IMAD R12, R13.reuse, R4, RZ ;  /* 0x000000040d0c7224 */ /* 0x040fe400078e02ff */
[----:B------:R-:W-:Y:S02]  /*1b70*/  IMAD R13, R13, R64, RZ ;  /* 0x000000400d0d7224 */ /* 0x000fe400078e02ff */
[----:B------:R-:W-:Y:S02]  /*1b80*/  VIADD R39, R36, 0xffffff80 ;  /* 0xffffff8024277836 */ /* 0x000fe40000000000 */
[----:B------:R-:W-:Y:S01]  /*1b90*/  IMAD.IADD R3, R16, 0x1, R3 ;  /* 0x0000000110037824 */ /* 0x000fe200078e0203 */
[----:B------:R-:W-:Y:S01]  /*1ba0*/  SHF.L.U64.HI R68, R4, 0x7, R5 ;  /* 0x0000000704447819 */ /* 0x000fe20000010205 */
[----:B------:R-:W-:Y:S01]  /*1bb0*/  IMAD.WIDE.U32 R20, R24, R4, R8 ;  /* 0x0000000418147225 */ /* 0x000fe200078e0008 */
[----:B------:R-:W-:-:S03]  /*1bc0*/  SHF.L.U64.HI R66, R64, 0x7, R65 ;  /* 0x0000000740427819 */ /* 0x000fc60000010241 */
[----:B------:R-:W-:Y:S01]  /*1bd0*/  IMAD.WIDE.U32 R52, R24, R4, R10 ;  /* 0x0000000418347225 */ /* 0x000fe200078e000a */
[----:B------:R-:W-:-:S03]  /*1be0*/  SHF.R.S32.HI R0, RZ, 0x1f, R3 ;  /* 0x0000001fff007819 */ /* 0x000fc60000011403 */
[----:B------:R-:W-:Y:S02]  /*1bf0*/  IMAD.SHL.U32 R67, R4, 0x80, RZ ;  /* 0x0000008004437824 */ /* 0x000fe400078e00ff */
[----:B------:R-:W-:Y:S02]  /*1c00*/  IMAD R13, R24, R65, R13 ;  /* 0x00000041180d7224 */ /* 0x000fe400078e020d */
[----:B------:R-:W-:Y:S01]  /*1c10*/  IMAD.WIDE.U32 R6, R152, R64, R16 ;  /* 0x0000004098067225 */ /* 0x000fe200078e0010 */
[----:B------:R-:W-:-:S03]  /*1c20*/  LEA.HI R0, R0, R3, RZ, 0x3 ;  /* 0x0000000300007211 */ /* 0x000fc600078f18ff */
[----:B------:R-:W-:Y:S02]  /*1c30*/  IMAD.IADD R7, R15, 0x1, R7 ;  /* 0x000000010f077824 */ /* 0x000fe400078e0207 */
[-C--:B------:R-:W-:Y:S01]  /*1c40*/  IMAD.WIDE.U32 R56, R24, R64.reuse, R6 ;  /* 0x0000004018387225 */ /* 0x080fe200078e0006 */
[----:B------:R-:W-:Y:S02]  /*1c50*/  SHF.R.S32.HI R7, RZ, 0x3, R0 ;  /* 0x00000003ff077819 */ /* 0x000fe40000011400 */
[----:B------:R-:W-:Y:S01]  /*1c60*/  LOP3.LUT R6, R0, 0xfffffff8, RZ, 0xc0, !PT ;  /* 0xfffffff800067812 */ /* 0x000fe200078ec0ff */
[----:B------:R-:W-:-:S04]  /*1c70*/  IMAD.WIDE.U32 R54, R152, R64, R22 ;  /* 0x0000004098367225 */ /* 0x000fc800078e0016 */
[----:B------:R-:W-:Y:S02]  /*1c80*/  IMAD.IADD R55, R55, 0x1, R15 ;  /* 0x0000000137377824 */ /* 0x000fe400078e020f */
[C---:B------:R-:W-:Y:S02]  /*1c90*/  IMAD R35, R24.reuse, R5, R12 ;  /* 0x0000000518237224 */ /* 0x040fe400078e020c */
[----:B------:R-:W-:Y:S01]  /*1ca0*/  IMAD.WIDE.U32 R54, R24, R64, R54 ;  /* 0x0000004018367225 */ /* 0x000fe200078e0036 */
[----:B------:R-:W-:Y:S02]  /*1cb0*/  SHF.L.U32 R64, R64, 0x7, RZ ;  /* 0x0000000740407819 */ /* 0x000fe400000006ff */
[----:B------:R-:W-:Y:S01]  /*1cc0*/  SHF.R.S32.HI R63, RZ, 0x1f, R34 ;  /* 0x0000001fff3f7819 */ /* 0x000fe20000011422 */
[----:B------:R-:W-:Y:S02]  /*1cd0*/  IMAD.IADD R70, R70, 0x1, R31 ;  /* 0x0000000146467824 */ /* 0x000fe400078e021f */
[----:B------:R-:W-:Y:S01]  /*1ce0*/  IMAD.IADD R58, R21, 0x1, R35 ;  /* 0x00000001153a7824 */ /* 0x000fe200078e0223 */
[----:B------:R-:W-:Y:S01]  /*1cf0*/  IADD3 R35, R35, R53, RZ ;  /* 0x0000003523237210 */ /* 0x000fe20007ffe0ff */
[----:B------:R-:W-:-:S02]  /*1d00*/  IMAD.SHL.U32 R60, R37, 0x2, RZ ;  /* 0x00000002253c7824 */ /* 0x000fc400078e00ff */
[----:B------:R-:W-:Y:S02]  /*1d10*/  IMAD.IADD R31, R13, 0x1, R57 ;  /* 0x000000010d1f7824 */ /* 0x000fe400078e0239 */
[C---:B--2---:R-:W-:Y:S01]  /*1d20*/  IMAD.SHL.U32 R69, R38.reuse, 0x40, RZ ;  /* 0x0000004026457824 */ /* 0x044fe200078e00ff */
[----:B------:R-:W-:Y:S02]  /*1d30*/  LOP3.LUT P1, RZ, R38, 0x4, RZ, 0xc0, !PT ;  /* 0x0000000426ff7812 */ /* 0x000fe4000782c0ff */
[----:B------:R-:W-:Y:S02]  /*1d40*/  SHF.R.U32.HI R38, RZ, 0x7, R36 ;  /* 0x00000007ff267819 */ /* 0x000fe40000011624 */
[----:B------:R-:W-:Y:S02]  /*1d50*/  LOP3.LUT R69, R69, 0x1c0, RZ, 0xc0, !PT ;  /* 0x000001c045457812 */ /* 0x000fe400078ec0ff */
[----:B------:R-:W-:Y:S01]  /*1d60*/  SHF.R.S32.HI R36, RZ, 0x1f, R39 ;  /* 0x0000001fff247819 */ /* 0x000fe20000011427 */
[C---:B------:R-:W-:Y:S01]  /*1d70*/  VIADD R62, R38.reuse, 0x8 ;  /* 0x00000008263e7836 */ /* 0x040fe20000000000 */
[----:B------:R-:W-:Y:S01]  /*1d80*/  ISETP.NE.AND P6, PT, R38, 0x1, PT ;  /* 0x000000012600780c */ /* 0x000fe20003fc5270 */
[----:B------:R-:W-:Y:S01]  /*1d90*/  VIADD R38, R152, 0x60 ;  /* 0x0000006098267836 */ /* 0x000fe20000000000 */
[----:B------:R-:W-:-:S02]  /*1da0*/  SHF.R.U32.HI R65, RZ, 0x3, R69 ;  /* 0x00000003ff417819 */ /* 0x000fc40000011645 */
[C---:B------:R-:W-:Y:S02]  /*1db0*/  LOP3.LUT R4, R69.reuse, 0x18, R16, 0xf8, !PT ;  /* 0x0000001845047812 */ /* 0x040fe400078ef810 */
[----:B------:R-:W-:Y:S01]  /*1dc0*/  LEA.HI R36, R36, R39, RZ, 0x5 ;  /* 0x0000002724247211 */ /* 0x000fe200078f28ff */
[----:B------:R-:W-:Y:S01]  /*1dd0*/  IMAD.SHL.U32 R38, R38, 0x40, RZ ;  /* 0x0000004026267824 */ /* 0x000fe200078e00ff */
[----:B------:R-:W-:Y:S02]  /*1de0*/  LOP3.LUT R4, R4, R65, RZ, 0x3c, !PT ;  /* 0x0000004104047212 */ /* 0x000fe400078e3cff */
[----:B------:R-:W-:Y:S02]  /*1df0*/  SHF.R.S32.HI R36, RZ, 0x5, R36 ;  /* 0x00000005ff247819 */ /* 0x000fe40000011424 */
[----:B------:R-:W-:Y:S02]  /*1e00*/  LOP3.LUT R38, R38, 0x1c0, RZ, 0xc0, !PT ;  /* 0x000001c026267812 */ /* 0x000fe400078ec0ff */
[----:B----4-:R-:W-:Y:S01]  /*1e10*/  LOP3.LUT R32, R32, 0xfffffffd, RZ, 0xc0, !PT ;  /* 0xfffffffd20207812 */ /* 0x010fe200078ec0ff */
[----:B------:R-:W-:Y:S01]  /*1e20*/  IMAD R59, R36, 0x200, R4 ;  /* 0x00000200243b7824 */ /* 0x000fe200078e0204 */
[----:B------:R-:W-:-:S02]  /*1e30*/  LOP3.LUT R4, R69, 0x38, R0, 0xf8, !PT ;  /* 0x0000003845047812 */ /* 0x000fc400078ef800 */
[----:B------:R-:W-:Y:S02]  /*1e40*/  @P1 LOP3.LUT R32, R32, 0x2, RZ, 0xfc, !PT ;  /* 0x0000000220201812 */ /* 0x000fe400078efcff */
[----:B------:R-:W-:Y:S01]  /*1e50*/  LOP3.LUT R0, R38, 0x38, R0, 0xf8, !PT ;  /* 0x0000003826007812 */ /* 0x000fe200078ef800 */
[----:B------:R-:W-:Y:S01]  /*1e60*/  VIADD R38, R152, 0x60 ;  /* 0x0000006098267836 */ /* 0x000fe20000000000 */
[----:B------:R-:W-:Y:S05]  /*1e70*/  @!P6 WARPSYNC.ALL ;  /* 0x000000000000e948 */ /* 0x000fea0003800000 */
[----:B------:R0:W-:Y:S01]  /*1e80*/  STL [R1], R32 ;  /* 0x0000002001007387 */ /* 0x0001e20000100800 */
[----:B------:R-:W-:Y:S01]  /*1e90*/  IMAD.SHL.U32 R38, R38, 0x40, RZ ;  /* 0x0000004026267824 */ /* 0x000fe200078e00ff */
[----:B------:R-:W-:Y:S01]  /*1ea0*/  LOP3.LUT R3, R4, R65, RZ, 0x3c, !PT ;  /* 0x0000004104037212 */ /* 0x000fe200078e3cff */
[----:B------:R-:W-:Y:S01]  /*1eb0*/  ULDC UR4, c[0x0][0x2f4] ;  /* 0x0000bd0000047ab9 */ /* 0x000fe20000000800 */
[----:B0-----:R-:W-:-:S02]  /*1ec0*/  SHF.R.S32.HI R32, RZ, 0x1f, R39 ;  /* 0x0000001fff207819 */ /* 0x001fc40000011427 */
[----:B------:R-:W-:Y:S02]  /*1ed0*/  LOP3.LUT R38, R38, 0x1c0, RZ, 0xc0, !PT ;  /* 0x000001c026267812 */ /* 0x000fe400078ec0ff */
[----:B------:R-:W-:Y:S02]  /*1ee0*/  LEA.HI R32, R32, R39, RZ, 0x2 ;  /* 0x0000002720207211 */ /* 0x000fe400078f10ff */
[----:B------:R-:W-:Y:S02]  /*1ef0*/  SHF.R.U32.HI R38, RZ, 0x3, R38 ;  /* 0x00000003ff267819 */ /* 0x000fe40000011626 */
[----:B------:R-:W-:Y:S02]  /*1f00*/  LOP3.LUT R32, R32, 0xfffffffc, RZ, 0xc0, !PT ;  /* 0xfffffffc20207812 */ /* 0x000fe400078ec0ff */
[----:B------:R-:W-:-:S03]  /*1f10*/  LOP3.LUT R0, R0, R38, RZ, 0x3c, !PT ;  /* 0x0000002600007212 */ /* 0x000fc600078e3cff */
[----:B------:R-:W-:Y:S01]  /*1f20*/  IMAD.IADD R32, R39, 0x1, -R32 ;  /* 0x0000000127207824 */ /* 0x000fe200078e0a20 */
[----:B------:R-:W-:Y:S01]  /*1f30*/  @!P6 BAR.SYNC.DEFER_BLOCKING 0x9, 0x100 ;  /* 0x024400000000eb1d */ /* 0x000fe20000010000 */
[----:B------:R-:W-:Y:S01]  /*1f40*/  ISETP.GE.AND P1, PT, R16, UR4, PT ;  /* 0x0000000410007c0c */ /* 0x000fe2000bf26270 */
[----:B------:R-:W-:Y:S01]  /*1f50*/  IMAD.IADD R0, R14, 0x1, R0 ;  /* 0x000000010e007824 */ /* 0x000fe200078e0200 */
[----:B------:R-:W-:Y:S01]  /*1f60*/  ISETP.GE.AND P2, PT, R2, UR4, PT ;  /* 0x0000000402007c0c */ /* 0x000fe2000bf46270 */
[----:B------:R-:W-:Y:S01]  /*1f70*/  IMAD R61, R32, 0x60, R152 ;  /* 0x00000060203d7824 */ /* 0x000fe200078e0298 */
[----:B------:R-:W-:Y:S01]  /*1f80*/  SHF.R.S32.HI R5, RZ, 0x1f, R29 ;  /* 0x0000001fff057819 */ /* 0x000fe2000001141d */
[----:B------:R-:W-:Y:S01]  /*1f90*/  IMAD.IADD R32, R55, 0x1, R13 ;  /* 0x0000000137207824 */ /* 0x000fe200078e020d */
[----:B------:R-:W-:Y:S02]  /*1fa0*/  SHF.R.S32.HI R4, RZ, 0x1f, R6 ;  /* 0x0000001fff047819 */ /* 0x000fe40000011406 */
[----:B------:R-:W-:-:S07]  /*1fb0*/  LEA R3, R36, R3, 0x9 ;  /* 0x0000000324037211 */ /* 0x000fce00078e48ff */
.L_x_538:
[----:B--2---:R-:W2:Y:S01]  /*1fc0*/  LDL R38, [R1+0x14] ;  /* 0x0000140001267983 */ /* 0x004ea20000100800 */
[----:B------:R-:W0:Y:S03]  /*1fd0*/  LDC R75, c[0x0][0x430] ;  /* 0x00010c00ff4b7b82 */ /* 0x000e260000000800 */
[----:B----4-:R-:W3:Y:S01]  /*1fe0*/  LDL.LU R37, [R1] ;  /* 0x0000000001257983 */ /* 0x010ee20000300800 */
[----:B------:R-:W-:Y:S01]  /*1ff0*/  VIADD R27, R27, 0xffffffff ;  /* 0xffffffff1b1b7836 */ /* 0x000fe20000000000 */
[----:B------:R-:W-:-:S03]  /*2000*/  MOV R74, RZ ;  /* 0x000000ff004a7202 */ /* 0x000fc60000000f00 */
[----:B------:R-:W-:Y:S01]  /*2010*/  IMAD R9, R27, 0x80, R61 ;  /* 0x000000801b097824 */ /* 0x000fe200078e023d */
[----:B------:R-:W1:Y:S03]  /*2020*/  LDC R80, c[0x0][0x3f4] ;  /* 0x0000fd00ff507b82 */ /* 0x000e660000000800 */
[----:B------:R-:W-:Y:S01]  /*2030*/  IMAD.IADD R36, R70, 0x1, R9 ;  /* 0x0000000146247824 */ /* 0x000fe200078e0209 */
[----:B------:R-:W-:-:S03]  /*2040*/  ISETP.GE.AND P3, PT, R9, R30, PT ;  /* 0x0000001e0900720c */ /* 0x000fc60003f66270 */
[----:B------:R-:W-:Y:S01]  /*2050*/  IMAD.MOV.U32 R12, RZ, RZ, R36 ;  /* 0x000000ffff0c7224 */ /* 0x000fe200078e0024 */
[----:B------:R-:W-:Y:S02]  /*2060*/  ISETP.GT.OR P3, PT, R61, 0x7f, P3 ;  /* 0x0000007f3d00780c */ /* 0x000fe40001f64670 */
[----:B0-----:R-:W-:-:S11]  /*2070*/  ISETP.NE.AND P4, PT, R75, 0x1, PT ;  /* 0x000000014b00780c */ /* 0x001fd60003f85270 */
[----:B------:R-:W0:Y:S08]  /*2080*/  @!P3 LDC.64 R10, c[0x0][0x428] ;  /* 0x00010a00ff0abb82 */ /* 0x000e300000000a00 */
[----:B------:R-:W4:Y:S08]  /*2090*/  @P4 LDC R13, c[0x0][0x434] ;  /* 0x00010d00ff0d4b82 */ /* 0x000f300000000800 */
[----:B------:R-:W1:Y:S08]  /*20a0*/  @P4 LDC R14, c[0x0][0x438] ;  /* 0x00010e00ff0e4b82 */ /* 0x000e700000000800 */
[----:B------:R-:W0:Y:S01]  /*20b0*/  @!P3 LDC.64 R8, c[0x0][0x418] ;  /* 0x00010600ff08bb82 */ /* 0x000e220000000a00 */
[----:B----4-:R-:W-:-:S05]  /*20c0*/  @P4 IMAD.HI.U32 R13, R36, R13, RZ ;  /* 0x0000000d240d4227 */ /* 0x010fca00078e00ff */
[----:B-1----:R-:W-:Y:S01]  /*20d0*/  @P4 SHF.R.U32.HI R12, RZ, R14, R13 ;  /* 0x0000000eff0c4219 */ /* 0x002fe2000001160d */
[----:B0-----:R-:W-:-:S03]  /*20e0*/  @!P3 IMAD R14, R5, R10, RZ ;  /* 0x0000000a050eb224 */ /* 0x001fc600078e02ff */
[----:B------:R-:W-:Y:S01]  /*20f0*/  @!P3 SHF.R.S32.HI R13, RZ, 0x1f, R12 ;  /* 0x0000001fff0db819 */ /* 0x000fe2000001140c */
[C---:B------:R-:W-:Y:S02]  /*2100*/  @!P3 IMAD R15, R29.reuse, R11, R14 ;  /* 0x0000000b1d0fb224 */ /* 0x040fe400078e020e */
[----:B------:R-:W-:-:S04]  /*2110*/  @!P3 IMAD.WIDE.U32 R10, R29, R10, R12 ;  /* 0x0000000a1d0ab225 */ /* 0x000fc800078e000c */
[----:B------:R-:W-:Y:S01]  /*2120*/  @!P3 IMAD.IADD R11, R11, 0x1, R15 ;  /* 0x000000010b0bb824 */ /* 0x000fe200078e020f */
[----:B------:R-:W-:-:S04]  /*2130*/  @!P3 LEA R8, P4, R10, R8, 0x2 ;  /* 0x000000080a08b211 */ /* 0x000fc800078810ff */
[----:B------:R-:W-:-:S05]  /*2140*/  @!P3 LEA.HI.X R9, R10, R9, R11, 0x2, P4 ;  /* 0x000000090a09b211 */ /* 0x000fca00020f140b */
[----:B------:R0:W5:Y:S01]  /*2150*/  @!P3 LDG.E R74, desc[UR42][R8.64] ;  /* 0x0000002a084ab981 */ /* 0x000162000c1e1900 */
[----:B------:R-:W-:Y:S01]  /*2160*/  ISETP.GT.AND P3, PT, R27, R28, PT ;  /* 0x0000001c1b00720c */ /* 0x000fe20003f64270 */
[----:B------:R-:W-:Y:S01]  /*2170*/  IMAD R73, R19, 0x2000, R59 ;  /* 0x0000200013497824 */ /* 0x000fe200078e023b */
[----:B------:R-:W-:Y:S05]  /*2180*/  YIELD ;  /* 0x0000000000007946 */ /* 0x000fea0003800000 */
[----:B------:R-:W-:Y:S01]  /*2190*/  VIADD R11, R73, 0x20 ;  /* 0x00000020490b7836 */ /* 0x000fe20000000000 */
[----:B------:R-:W-:Y:S01]  /*21a0*/  BSSY B0, `(.L_x_483) ;  /* 0x000032f000007945 */ /* 0x000fe20003800000 */
[----:B------:R-:W-:-:S04]  /*21b0*/  IMAD.MOV R10, RZ, RZ, -R12 ;  /* 0x000000ffff0a7224 */ /* 0x000fc800078e0a0c */
[----:B------:R-:W-:Y:S01]  /*21c0*/  IMAD R75, R75, R10, R36 ;  /* 0x0000000a4b4b7224 */ /* 0x000fe200078e0224 */
[----:B--2---:R-:W-:Y:S02]  /*21d0*/  LOP3.LUT P5, RZ, R38, 0x4, RZ, 0xc0, !PT ;  /* 0x0000000426ff7812 */ /* 0x004fe400078ac0ff */
[----:B---3--:R-:W-:-:S04]  /*21e0*/  LOP3.LUT R37, R37, 0xfffffffe, RZ, 0xc0, !PT ;  /* 0xfffffffe25257812 */ /* 0x008fc800078ec0ff */
[----:B------:R-:W-:Y:S02]  /*21f0*/  @P3 LOP3.LUT R37, R37, 0x1, RZ, 0xfc, !PT ;  /* 0x0000000125253812 */ /* 0x000fe400078efcff */
[----:B------:R-:W-:-:S03]  /*2200*/  ISETP.GE.AND P3, PT, R80, 0x1, PT ;  /* 0x000000015000780c */ /* 0x000fc60003f66270 */
[----:B------:R0:W-:Y:S02]  /*2210*/  STL [R1], R37 ;  /* 0x0000002501007387 */ /* 0x0001e40000100800 */
[C---:B------:R-:W-:Y:S02]  /*2220*/  @P5 VIADD R11, R73.reuse, 0xffffffe0 ;  /* 0xffffffe0490b5836 */ /* 0x040fe40000000000 */
[--C-:B------:R-:W-:Y:S02]  /*2230*/  IMAD R73, R73, 0x2, R26.reuse ;  /* 0x0000000249497824 */ /* 0x100fe400078e021a */
[----:B------:R-:W-:-:S04]  /*2240*/  IMAD R72, R11, 0x2, R26 ;  /* 0x000000020b487824 */ /* 0x000fc800078e021a */
[----:B0-----:R-:W-:Y:S05]  /*2250*/  @!P3 BRA `(.L_x_484) ;  /* 0x0000002c0078b947 */ /* 0x001fea0003800000 */
[----:B------:R-:W-:Y:S01]  /*2260*/  SHF.R.S32.HI R76, RZ, 0x1f, R75 ;  /* 0x0000001fff4c7819 */ /* 0x000fe2000001144b */
[----:B------:R-:W-:Y:S01]  /*2270*/  ULDC.64 UR4, c[0x0][0x300] ;  /* 0x0000c00000047ab9 */ /* 0x000fe20000000a00 */
[----:B-----5:R-:W-:Y:S01]  /*2280*/  SHF.R.S32.HI R77, RZ, 0x1f, R74 ;  /* 0x0000001fff4d7819 */ /* 0x020fe2000001144a */
[----:B------:R-:W-:-:S04]  /*2290*/  IMAD.WIDE.U32 R8, R75, UR4, RZ ;  /* 0x000000044b087c25 */ /* 0x000fc8000f8e00ff */
[----:B------:R-:W-:Y:S02]  /*22a0*/  IMAD R10, R76, UR4, RZ ;  /* 0x000000044c0a7c24 */ /* 0x000fe4000f8e02ff */
[----:B------:R-:W-:Y:S02]  /*22b0*/  IMAD R12, R68, R27, RZ ;  /* 0x0000001b440c7224 */ /* 0x000fe400078e02ff */
[----:B------:R-:W-:Y:S01]  /*22c0*/  IMAD R11, R75, UR5, R10 ;  /* 0x000000054b0b7c24 */ /* 0x000fe2000f8e020a */
[----:B------:R-:W-:Y:S01]  /*22d0*/  ULDC.64 UR4, c[0x0][0x310] ;  /* 0x0000c40000047ab9 */ /* 0x000fe20000000a00 */
[----:B------:R-:W-:Y:S01]  /*22e0*/  SHF.R.S32.HI R10, RZ, 0x1f, R27 ;  /* 0x0000001fff0a7819 */ /* 0x000fe2000001141b */
[----:B------:R-:W-:Y:S02]  /*22f0*/  IMAD R13, R77, UR4, RZ ;  /* 0x000000044d0d7c24 */ /* 0x000fe4000f8e02ff */
[----:B------:R-:W-:Y:S01]  /*2300*/  IADD3 R9, R9, R11, RZ ;  /* 0x0000000b09097210 */ /* 0x000fe20007ffe0ff */
[----:B------:R-:W-:-:S02]  /*2310*/  IMAD R78, R27, -0x80, R30 ;  /* 0xffffff801b4e7824 */ /* 0x000fc400078e021e */
[C---:B------:R-:W-:Y:S02]  /*2320*/  IMAD R13, R74.reuse, UR5, R13 ;  /* 0x000000054a0d7c24 */ /* 0x040fe4000f8e020d */
[----:B------:R-:W-:Y:S01]  /*2330*/  IMAD.WIDE.U32 R8, R74, UR4, R8 ;  /* 0x000000044a087c25 */ /* 0x000fe2000f8e0008 */
[----:B------:R-:W-:Y:S01]  /*2340*/  ULDC.64 UR4, c[0x0][0x308] ;  /* 0x0000c20000047ab9 */ /* 0x000fe20000000a00 */
[----:B------:R-:W-:Y:S02]  /*2350*/  VIMNMX R78, R78, 0x80, PT ;  /* 0x000000804e4e7848 */ /* 0x000fe40003fe0100 */
[----:B------:R-:W-:Y:S02]  /*2360*/  IMAD R11, R63, UR4, RZ ;  /* 0x000000043f0b7c24 */ /* 0x000fe4000f8e02ff */
[----:B------:R-:W-:Y:S02]  /*2370*/  IMAD.IADD R9, R9, 0x1, R13 ;  /* 0x0000000109097824 */ /* 0x000fe400078e020d */
[----:B------:R-:W-:-:S02]  /*2380*/  IMAD R11, R34, UR5, R11 ;  /* 0x00000005220b7c24 */ /* 0x000fc4000f8e020b */
[----:B------:R-:W-:Y:S01]  /*2390*/  IMAD.WIDE.U32 R8, R34, UR4, R8 ;  /* 0x0000000422087c25 */ /* 0x000fe2000f8e0008 */
[----:B------:R-:W-:-:S03]  /*23a0*/  ULDC.64 UR4, c[0x0][0x2e8] ;  /* 0x0000ba0000047ab9 */ /* 0x000fc60000000a00 */
[----:B------:R-:W-:Y:S01]  /*23b0*/  IMAD.IADD R85, R9, 0x1, R11 ;  /* 0x0000000109557824 */ /* 0x000fe200078e020b */
[----:B------:R-:W-:Y:S01]  /*23c0*/  LEA R84, P3, R8, UR4, 0x1 ;  /* 0x0000000408547c11 */ /* 0x000fe2000f8608ff */
[----:B------:R-:W-:Y:S01]  /*23d0*/  ULDC.U8 UR4, c[0x0][0x410] ;  /* 0x0001040000047ab9 */ /* 0x000fe20000000000 */
[----:B------:R-:W-:Y:S02]  /*23e0*/  IMAD R13, R66, R27, RZ ;  /* 0x0000001b420d7224 */ /* 0x000fe400078e02ff */
[----:B------:R-:W-:Y:S01]  /*23f0*/  LEA.HI.X R85, R8, UR5, R85, 0x1, P3 ;  /* 0x0000000508557c11 */ /* 0x000fe200098f0c55 */
[C---:B------:R-:W-:Y:S01]  /*2400*/  IMAD R79, R10.reuse, R67, R12 ;  /* 0x000000430a4f7224 */ /* 0x040fe200078e020c */
[----:B------:R-:W-:Y:S01]  /*2410*/  ISETP.NE.AND P3, PT, RZ, UR4, PT ;  /* 0x00000004ff007c0c */ /* 0x000fe2000bf65270 */
[----:B------:R-:W-:Y:S02]  /*2420*/  IMAD R13, R10, R64, R13 ;  /* 0x000000400a0d7224 */ /* 0x000fe400078e020d */
[----:B------:R-:W-:-:S04]  /*2430*/  IMAD.WIDE.U32 R10, R67, R27, RZ ;  /* 0x0000001b430a7225 */ /* 0x000fc800078e00ff */
[----:B------:R-:W-:-:S04]  /*2440*/  IMAD.WIDE.U32 R8, R64, R27, RZ ;  /* 0x0000001b40087225 */ /* 0x000fc800078e00ff */
[----:B------:R-:W-:Y:S02]  /*2450*/  IMAD.IADD R79, R11, 0x1, R79 ;  /* 0x000000010b4f7824 */ /* 0x000fe400078e024f */
[----:B------:R-:W-:Y:S01]  /*2460*/  IMAD.IADD R71, R9, 0x1, R13 ;  /* 0x0000000109477824 */ /* 0x000fe200078e020d */
[----:B------:R-:W-:Y:S06]  /*2470*/  @!P3 BRA `(.L_x_485) ;  /* 0x000000140058b947 */ /* 0x000fec0003800000 */
[----:B------:R-:W-:Y:S01]  /*2480*/  ISETP.GE.AND P3, PT, R152, R78, PT ;  /* 0x0000004e9800720c */ /* 0x000fe20003f66270 */
[----:B------:R-:W-:Y:S01]  /*2490*/  BSSY B1, `(.L_x_486) ;  /* 0x000001e000017945 */ /* 0x000fe20003800000 */
[----:B------:R-:W-:Y:S02]  /*24a0*/  CS2R R36, SRZ ;  /* 0x0000000000247805 */ /* 0x000fe4000001ff00 */
[----:B------:R-:W-:Y:S02]  /*24b0*/  CS2R R44, SRZ ;  /* 0x00000000002c7805 */ /* 0x000fe4000001ff00 */
[----:B------:R-:W-:Y:S02]  /*24c0*/  CS2R R48, SRZ ;  /* 0x0000000000307805 */ /* 0x000fe4000001ff00 */
[----:B------:R-:W-:Y:S02]  /*24d0*/  CS2R R46, SRZ ;  /* 0x00000000002e7805 */ /* 0x000fe4000001ff00 */
[----:B------:R-:W-:-:S02]  /*24e0*/  CS2R R40, SRZ ;  /* 0x0000000000287805 */ /* 0x000fc4000001ff00 */
[----:B------:R-:W-:Y:S02]  /*24f0*/  CS2R R38, SRZ ;  /* 0x0000000000267805 */ /* 0x000fe4000001ff00 */
[----:B------:R-:W-:Y:S02]  /*2500*/  CS2R R42, SRZ ;  /* 0x00000000002a7805 */ /* 0x000fe4000001ff00 */
[----:B------:R-:W-:Y:S01]  /*2510*/  CS2R R50, SRZ ;  /* 0x0000000000327805 */ /* 0x000fe2000001ff00 */
[----:B------:R-:W-:Y:S06]  /*2520*/  @P3 BRA `(.L_x_487) ;  /* 0x0000000000503947 */ /* 0x000fec0003800000 */
[----:B------:R-:W-:Y:S01]  /*2530*/  IADD3 R13, P4, R20, R10, RZ ;  /* 0x0000000a140d7210 */ /* 0x000fe20007f9e0ff */
[----:B------:R-:W-:Y:S01]  /*2540*/  ULDC.64 UR4, c[0x0][0x3e8] ;  /* 0x0000fa0000047ab9 */ /* 0x000fe20000000a00 */
[----:B------:R-:W-:Y:S02]  /*2550*/  CS2R R48, SRZ ;  /* 0x0000000000307805 */ /* 0x000fe4000001ff00 */
[----:B------:R-:W-:Y:S01]  /*2560*/  CS2R R50, SRZ ;  /* 0x0000000000327805 */ /* 0x000fe2000001ff00 */
[----:B------:R-:W-:Y:S01]  /*2570*/  IMAD.X R14, R79, 0x1, R58, P4 ;  /* 0x000000014f0e7824 */ /* 0x000fe200020e063a */
[----:B------:R-:W-:-:S05]  /*2580*/  IADD3 R15, P4, R54, R8, RZ ;  /* 0x00000008360f7210 */ /* 0x000fca0007f9e0ff */
[----:B------:R-:W-:Y:S01]  /*2590*/  IMAD.X R44, R71, 0x1, R32, P4 ;  /* 0x00000001472c7824 */ /* 0x000fe200020e0620 */
[----:B------:R-:W-:-:S04]  /*25a0*/  LEA R12, P4, R13, UR4, 0x1 ;  /* 0x000000040d0c7c11 */ /* 0x000fc8000f8808ff */
[----:B------:R-:W-:Y:S01]  /*25b0*/  LEA.HI.X R13, R13, UR5, R14, 0x1, P4 ;  /* 0x000000050d0d7c11 */ /* 0x000fe2000a0f0c0e */
[----:B------:R-:W-:Y:S02]  /*25c0*/  ULDC.64 UR4, c[0x0][0x400] ;  /* 0x0001000000047ab9 */ /* 0x000fe40000000a00 */
[----:B------:R-:W-:-:S04]  /*25d0*/  LEA R14, P4, R15, UR4, 0x1 ;  /* 0x000000040f0e7c11 */ /* 0x000fc8000f8808ff */
[----:B------:R-:W-:Y:S02]  /*25e0*/  LEA.HI.X R15, R15, UR5, R44, 0x1, P4 ;  /* 0x000000050f0f7c11 */ /* 0x000fe4000a0f0c2c */
[----:B------:R-:W-:Y:S02]  /*25f0*/  ISETP.GE.AND P4, PT, R22, R80, PT ;  /* 0x000000501600720c */ /* 0x000fe40003f86270 */
[----:B------:R-:W-:Y:S02]  /*2600*/  CS2R R44, SRZ ;  /* 0x00000000002c7805 */ /* 0x000fe4000001ff00 */
[----:B------:R-:W-:-:S09]  /*2610*/  CS2R R46, SRZ ;  /* 0x00000000002e7805 */ /* 0x000fd2000001ff00 */
[----:B------:R0:W5:Y:S04]  /*2620*/  @!P4 LDG.E.64 R48, desc[UR42][R12.64] ;  /* 0x0000002a0c30c981 */ /* 0x000168000c1e1b00 */
[----:B------:R0:W5:Y:S01]  /*2630*/  @!P4 LDG.E.64 R50, desc[UR42][R14.64] ;  /* 0x0000002a0e32c981 */ /* 0x000162000c1e1b00 */
[----:B------:R-:W-:-:S13]  /*2640*/  ISETP.GE.AND P4, PT, R156, R80, PT ;  /* 0x000000509c00720c */ /* 0x000fda0003f86270 */
[----:B------:R0:W5:Y:S04]  /*2650*/  @!P4 LDG.E.64 R44, desc[UR42][R12.64+0x20] ;  /* 0x0000202a0c2cc981 */ /* 0x000168000c1e1b00 */
[----:B------:R0:W5:Y:S02]  /*2660*/  @!P4 LDG.E.64 R46, desc[UR42][R14.64+0x20] ;  /* 0x0000202a0e2ec981 */ /* 0x000164000c1e1b00 */
.L_x_487:
[----:B------:R-:W-:Y:S05]  /*2670*/  BSYNC B1 ;  /* 0x0000000000017941 */ /* 0x000fea0003800000 */
.L_x_486:
[----:B0-----:R-:W-:Y:S01]  /*2680*/  IADD3 R12, R152, 0x60, RZ ;  /* 0x00000060980c7810 */ /* 0x001fe20007ffe0ff */
[----:B------:R-:W-:Y:S01]  /*2690*/  BSSY B1, `(.L_x_488) ;  /* 0x0000021000017945 */ /* 0x000fe20003800000 */
[----:B-----5:R-:W-:Y:S02]  /*26a0*/  IMAD.MOV.U32 R81, RZ, RZ, R44 ;  /* 0x000000ffff517224 */ /* 0x020fe400078e002c */
[----:B------:R-:W-:Y:S01]  /*26b0*/  ISETP.GE.AND P4, PT, R12, R78, PT ;  /* 0x0000004e0c00720c */ /* 0x000fe20003f86270 */
[----:B------:R-:W-:-:S12]  /*26c0*/  IMAD.MOV.U32 R82, RZ, RZ, R45 ;  /* 0x000000ffff527224 */ /* 0x000fd800078e002d */
[----:B------:R-:W-:Y:S05]  /*26d0*/  @P4 BRA `(.L_x_489) ;  /* 0x0000000000704947 */ /* 0x000fea0003800000 */
[----:B------:R-:W0:Y:S01]  /*26e0*/  LDC.64 R12, c[0x0][0x3f8] ;  /* 0x0000fe00ff0c7b82 */ /* 0x000e220000000a00 */
[----:B------:R-:W-:Y:S01]  /*26f0*/  IMAD.MOV.U32 R11, RZ, RZ, R79 ;  /* 0x000000ffff0b7224 */ /* 0x000fe200078e004f */
[----:B------:R-:W-:Y:S01]  /*2700*/  ULDC.64 UR4, c[0x0][0x3e8] ;  /* 0x0000fa0000047ab9 */ /* 0x000fe20000000a00 */
[----:B------:R-:W-:Y:S02]  /*2710*/  CS2R R40, SRZ ;  /* 0x0000000000287805 */ /* 0x000fe4000001ff00 */
[----:B------:R-:W-:Y:S01]  /*2720*/  CS2R R42, SRZ ;  /* 0x00000000002a7805 */ /* 0x000fe2000001ff00 */
[----:B0-----:R-:W-:-:S04]  /*2730*/  IMAD.WIDE.U32 R10, R12, 0x60, R10 ;  /* 0x000000600c0a7825 */ /* 0x001fc800078e000a */
[----:B------:R-:W-:Y:S01]  /*2740*/  IMAD R9, R13, 0x60, RZ ;  /* 0x000000600d097824 */ /* 0x000fe200078e02ff */
[----:B------:R-:W-:-:S04]  /*2750*/  IADD3 R13, P5, R20, R10, RZ ;  /* 0x0000000a140d7210 */ /* 0x000fc80007fbe0ff */
[----:B------:R-:W-:Y:S01]  /*2760*/  IADD3.X R14, R58, R11, R9, P5, !PT ;  /* 0x0000000b3a0e7210 */ /* 0x000fe20002ffe409 */
[----:B------:R-:W-:Y:S01]  /*2770*/  IMAD.MOV.U32 R9, RZ, RZ, R71 ;  /* 0x000000ffff097224 */ /* 0x000fe200078e0047 */
[----:B------:R-:W0:Y:S02]  /*2780*/  LDC.64 R10, c[0x0][0x408] ;  /* 0x00010200ff0a7b82 */ /* 0x000e240000000a00 */
[----:B0-----:R-:W-:-:S04]  /*2790*/  IMAD.WIDE.U32 R8, R10, 0x60, R8 ;  /* 0x000000600a087825 */ /* 0x001fc800078e0008 */
[----:B------:R-:W-:Y:S01]  /*27a0*/  IMAD R15, R11, 0x60, RZ ;  /* 0x000000600b0f7824 */ /* 0x000fe200078e02ff */
[----:B------:R-:W-:-:S04]  /*27b0*/  IADD3 R11, P5, R54, R8, RZ ;  /* 0x00000008360b7210 */ /* 0x000fc80007fbe0ff */
[----:B------:R-:W-:Y:S02]  /*27c0*/  IADD3.X R12, R32, R9, R15, P5, !PT ;  /* 0x00000009200c7210 */ /* 0x000fe40002ffe40f */
        /* <DEDUP_REMOVED lines=13> */
.L_x_489:
[----:B------:R-:W-:Y:S05]  /*28a0*/  BSYNC B1 ;  /* 0x0000000000017941 */ /* 0x000fea0003800000 */
.L_x_488:
[----:B0-----:R-:W-:Y:S01]  /*28b0*/  IMAD.MOV.U32 R9, RZ, RZ, R49 ;  /* 0x000000ffff097224 */ /* 0x001fe200078e0031 */
[----:B------:R-:W-:Y:S01]  /*28c0*/  UISETP.NE.AND UP0, UPT, UR39, 0x3, UPT ;  /* 0x000000032700788c */ /* 0x000fe2000bf05270 */
[----:B------:R-:W-:Y:S01]  /*28d0*/  IMAD.MOV.U32 R8, RZ, RZ, R48 ;  /* 0x000000ffff087224 */ /* 0x000fe200078e0030 */
[C---:B------:R-:W-:Y:S01]  /*28e0*/  PRMT R95, R82.reuse, 0x7610, R95 ;  /* 0x00007610525f7816 */ /* 0x040fe2000000005f */
[----:B------:R-:W-:Y:S01]  /*28f0*/  IMAD.MOV.U32 R10, RZ, RZ, R50 ;  /* 0x000000ffff0a7224 */ /* 0x000fe200078e0032 */
[----:B------:R-:W-:Y:S01]  /*2900*/  PRMT R82, R82, 0x5410, R9 ;  /* 0x0000541052527816 */ /* 0x000fe20000000009 */
[----:B------:R-:W-:Y:S01]  /*2910*/  IMAD.MOV.U32 R9, RZ, RZ, R47 ;  /* 0x000000ffff097224 */ /* 0x000fe200078e002f */
[----:B------:R-:W-:Y:S01]  /*2920*/  PRMT R99, R8, 0x7610, R99 ;  /* 0x0000761008637816 */ /* 0x000fe20000000063 */
[----:B------:R-:W-:Y:S01]  /*2930*/  IMAD.MOV.U32 R11, RZ, RZ, R51 ;  /* 0x000000ffff0b7224 */ /* 0x000fe200078e0033 */
[----:B------:R-:W-:Y:S02]  /*2940*/  MOV R8, R46 ;  /* 0x0000002e00087202 */ /* 0x000fe40000000f00 */
[----:B------:R-:W-:-:S02]  /*2950*/  PLOP3.LUT P5, PT, PT, PT, UP0, 0x80, 0x0 ;  /* 0x000000000000781c */ /* 0x000fc40003faf008 */
[----:B------:R-:W-:Y:S01]  /*2960*/  PRMT R94, R8, 0x7610, R94 ;  /* 0x00007610085e7816 */ /* 0x000fe2000000005e */
[----:B-----5:R-:W-:Y:S01]  /*2970*/  IMAD.MOV.U32 R8, RZ, RZ, R36 ;  /* 0x000000ffff087224 */ /* 0x020fe200078e0024 */
[----:B------:R-:W-:Y:S01]  /*2980*/  PRMT R93, R9, 0x7610, R93 ;  /* 0x00007610095d7816 */ /* 0x000fe2000000005d */
[----:B------:R-:W-:Y:S01]  /*2990*/  IMAD.MOV.U32 R9, RZ, RZ, R37 ;  /* 0x000000ffff097224 */ /* 0x000fe200078e0025 */
[----:B------:R-:W-:Y:S01]  /*29a0*/  PRMT R83, R83, 0x5410, R10 ;  /* 0x0000541053537816 */ /* 0x000fe2000000000a */
[----:B------:R-:W-:Y:S01]  /*29b0*/  IMAD.MOV.U32 R10, RZ, RZ, R40 ;  /* 0x000000ffff0a7224 */ /* 0x000fe200078e0028 */
[----:B------:R-:W-:Y:S02]  /*29c0*/  PRMT R86, R86, 0x5410, R11 ;  /* 0x0000541056567816 */ /* 0x000fe4000000000b */
[----:B------:R-:W-:Y:S02]  /*29d0*/  MOV R11, R41 ;  /* 0x00000029000b7202 */ /* 0x000fe40000000f00 */
[----:B------:R-:W-:Y:S01]  /*29e0*/  PRMT R82, R8, 0x7610, R82 ;  /* 0x0000761008527816 */ /* 0x000fe20000000052 */
[----:B------:R-:W-:Y:S01]  /*29f0*/  IMAD.MOV.U32 R8, RZ, RZ, R38 ;  /* 0x000000ffff087224 */ /* 0x000fe200078e0026 */
[----:B------:R-:W-:Y:S01]  /*2a00*/  PRMT R83, R9, 0x7610, R83 ;  /* 0x0000761009537816 */ /* 0x000fe20000000053 */
[----:B------:R-:W-:Y:S01]  /*2a10*/  IMAD.MOV.U32 R9, RZ, RZ, R39 ;  /* 0x000000ffff097224 */ /* 0x000fe200078e0027 */
[----:B------:R-:W-:Y:S01]  /*2a20*/  PRMT R89, R10, 0x7610, R89 ;  /* 0x000076100a597816 */ /* 0x000fe20000000059 */
[----:B------:R-:W-:Y:S01]  /*2a30*/  IMAD.MOV.U32 R10, RZ, RZ, R42 ;  /* 0x000000ffff0a7224 */ /* 0x000fe200078e002a */
[----:B------:R-:W-:Y:S01]  /*2a40*/  PRMT R90, R11, 0x7610, R90 ;  /* 0x000076100b5a7816 */ /* 0x000fe2000000005a */
[----:B------:R-:W-:Y:S01]  /*2a50*/  IMAD.MOV.U32 R11, RZ, RZ, R43 ;  /* 0x000000ffff0b7224 */ /* 0x000fe200078e002b */
[----:B------:R-:W-:-:S02]  /*2a60*/  PRMT R96, R81, 0x7610, R96 ;  /* 0x0000761051607816 */ /* 0x000fc40000000060 */
[----:B------:R-:W-:Y:S02]  /*2a70*/  PRMT R86, R8, 0x7610, R86 ;  /* 0x0000761008567816 */ /* 0x000fe40000000056 */
[----:B------:R-:W-:Y:S02]  /*2a80*/  PRMT R87, R9, 0x7610, R87 ;  /* 0x0000761009577816 */ /* 0x000fe40000000057 */
[----:B------:R-:W-:Y:S02]  /*2a90*/  PRMT R91, R10, 0x7610, R91 ;  /* 0x000076100a5b7816 */ /* 0x000fe4000000005b */
[----:B------:R-:W-:Y:S01]  /*2aa0*/  PRMT R92, R11, 0x7610, R92 ;  /* 0x000076100b5c7816 */ /* 0x000fe2000000005c */
[----:B------:R-:W-:Y:S06]  /*2ab0*/  @!P5 BRA `(.L_x_490) ;  /* 0x000000000004d947 */ /* 0x000fec0003800000 */
[----:B------:R-:W-:Y:S01]  /*2ac0*/  BPT.TRAP 0x1 ;  /* 0x000000040000795c */ /* 0x000fe20000300000 */
.L_x_490:
[----:B------:R-:W-:Y:S01]  /*2ad0*/  IMAD R71, R19, 0x8, R18 ;  /* 0x0000000813477824 */ /* 0x000fe200078e0212 */
[----:B------:R-:W-:Y:S01]  /*2ae0*/  SHF.L.U32 R79, R154, 0x1f, RZ ;  /* 0x0000001f9a4f7819 */ /* 0x000fe200000006ff */
[----:B------:R-:W-:Y:S03]  /*2af0*/  BSSY B1, `(.L_x_491) ;  /* 0x0000003000017945 */ /* 0x000fe60003800000 */
[----:B------:R-:W0:Y:S02]  /*2b00*/  SYNCS.PHASECHK.TRANS64.TRYWAIT P6, [R71+URZ+0x16890], R79 ;  /* 0x0168904f470075a7 */ /* 0x000e2400080c017f */
[----:B0-----:R-:W-:Y:S05]  /*2b10*/  @!P6 BRA `(.L_x_492) ;  /* 0x0000013000b4e947 */ /* 0x001fea0003800000 */
.L_x_718:
[----:B------:R-:W-:Y:S05]  /*2b20*/  BSYNC B1 ;  /* 0x0000000000017941 */ /* 0x000fea0003800000 */
.L_x_491:
[----:B------:R-:W-:-:S03]  /*2b30*/  UMOV UR4, 0xffffffff ;  /* 0xffffffff00047882 */ /* 0x000fc60000000000 */
[----:B------:R-:W-:Y:S05]  /*2b40*/  BRA.DIV UR4, `(.L_x_493) ;  /* 0x0000013204bc7947 */ /* 0x000fea000b800000 */
[----:B------:R1:W2:Y:S04]  /*2b50*/  SHFL.IDX PT, R81, R85, RZ, 0x1c1f ;  /* 0x001c1fff55517589 */ /* 0x0002a800000e0000 */
[----:B------:R1:W3:Y:S02]  /*2b60*/  SHFL.IDX PT, R14, R84, RZ, 0x1c1f ;  /* 0x001c1fff540e7589 */ /* 0x0002e400000e0000 */
.L_x_722:
[----:B------:R-:W-:Y:S04]  /*2b70*/  BSSY B1, `(.L_x_494) ;  /* 0x0000070000017945 */ /* 0x000fe80003800000 */
[----:B------:R-:W-:Y:S05]  /*2b80*/  @P3 BRA `(.L_x_495) ;  /* 0x0000000400b83947 */ /* 0x000fea0003800000 */
[----:B------:R-:W-:Y:S04]  /*2b90*/  BSSY B2, `(.L_x_496) ;  /* 0x0000036000027945 */ /* 0x000fe80003800000 */
[----:B------:R-:W-:Y:S05]  /*2ba0*/  @P1 BRA `(.L_x_497) ;  /* 0x0000000000d01947 */ /* 0x000fea0003800000 */
[----:B------:R4:W0:Y:S01]  /*2bb0*/  LDS.128 R8, [R73+0xe000] ;  /* 0x00e0000049087984 */ /* 0x0008220000000c00 */
[C---:B---3--:R-:W-:Y:S01]  /*2bc0*/  LEA R12, P3, R16.reuse, R14, 0x1 ;  /* 0x0000000e100c7211 */ /* 0x048fe200078608ff */
[----:B------:R-:W-:Y:S03]  /*2bd0*/  BSSY B3, `(.L_x_498) ;  /* 0x0000030000037945 */ /* 0x000fe60003800000 */
[----:B--2---:R-:W-:Y:S02]  /*2be0*/  LEA.HI.X R13, R16, R81, R17, 0x1, P3 ;  /* 0x00000051100d7211 */ /* 0x004fe400018f0c11 */
[----:B------:R-:W-:-:S13]  /*2bf0*/  ISETP.GE.AND P3, PT, R22, R80, PT ;  /* 0x000000501600720c */ /* 0x000fda0003f66270 */
[----:B----4-:R-:W-:Y:S05]  /*2c00*/  @P3 BRA `(.L_x_499) ;  /* 0x0000000000b03947 */ /* 0x010fea0003800000 */
[----:B------:R-:W-:Y:S02]  /*2c10*/  SHF.R.U64 R100, R50, 0x10, R51 ;  /* 0x0000001032647819 */ /* 0x000fe40000001233 */
[----:B------:R-:W-:Y:S01]  /*2c20*/  SHF.R.U64 R97, R48, 0x10, R49 ;  /* 0x0000001030617819 */ /* 0x000fe20000001231 */
[C---:B0-----:R-:W-:Y:S01]  /*2c30*/  IMAD.U32 R48, R10.reuse, 0x10000, RZ ;  /* 0x000100000a307824 */ /* 0x041fe200078e00ff */
[----:B------:R-:W-:Y:S02]  /*2c40*/  SHF.R.U32.HI R102, RZ, 0x10, R51 ;  /* 0x00000010ff667819 */ /* 0x000fe40000011633 */
[----:B------:R-:W-:Y:S01]  /*2c50*/  SHF.R.U32.HI R98, RZ, 0x10, R49 ;  /* 0x00000010ff627819 */ /* 0x000fe20000011631 */
[----:B------:R-:W-:Y:S01]  /*2c60*/  IMAD.U32 R49, R9, 0x10000, RZ ;  /* 0x0001000009317824 */ /* 0x000fe200078e00ff */
[----:B------:R-:W-:Y:S02]  /*2c70*/  LOP3.LUT R51, R10, 0xffff0000, RZ, 0xc0, !PT ;  /* 0xffff00000a337812 */ /* 0x000fe400078ec0ff */
[----:B------:R-:W-:-:S02]  /*2c80*/  LOP3.LUT R15, R11, 0xffff0000, RZ, 0xc0, !PT ;  /* 0xffff00000b0f7812 */ /* 0x000fc400078ec0ff */
[----:B------:R-:W-:Y:S02]  /*2c90*/  SHF.L.U32 R10, R11, 0x10, RZ ;  /* 0x000000100b0a7819 */ /* 0x000fe400000006ff */
[----:B------:R-:W-:Y:S02]  /*2ca0*/  PRMT R100, R83, 0x5432, R100 ;  /* 0x0000543253647816 */ /* 0x000fe40000000064 */
[----:B------:R-:W-:Y:S02]  /*2cb0*/  PRMT R11, R99, 0x5410, R97 ;  /* 0x00005410630b7816 */ /* 0x000fe40000000061 */
[----:B------:R-:W-:Y:S02]  /*2cc0*/  PRMT R102, R86, 0x5432, R102 ;  /* 0x0000543256667816 */ /* 0x000fe40000000066 */
[----:B------:R-:W-:Y:S02]  /*2cd0*/  PRMT R98, R82, 0x5432, R98 ;  /* 0x0000543252627816 */ /* 0x000fe40000000062 */
[----:B------:R-:W-:Y:S01]  /*2ce0*/  LOP3.LUT R50, R9, 0xffff0000, RZ, 0xc0, !PT ;  /* 0xffff000009327812 */ /* 0x000fe200078ec0ff */
[----:B------:R-:W-:Y:S01]  /*2cf0*/  IMAD.U32 R103, R102, 0x10000, RZ ;  /* 0x0001000066677824 */ /* 0x000fe200078e00ff */
[----:B------:R-:W-:Y:S01]  /*2d00*/  LOP3.LUT R101, R100, 0xffff0000, RZ, 0xc0, !PT ;  /* 0xffff000064657812 */ /* 0x000fe200078ec0ff */
[----:B------:R-:W-:Y:S01]  /*2d10*/  IMAD.U32 R99, R98, 0x10000, RZ ;  /* 0x0001000062637824 */ /* 0x000fe200078e00ff */
[----:B------:R-:W-:Y:S01]  /*2d20*/  LOP3.LUT R97, R11, 0xffff0000, RZ, 0xc0, !PT ;  /* 0xffff00000b617812 */ /* 0x000fe200078ec0ff */
[C---:B------:R-:W-:Y:S01]  /*2d30*/  FMUL.FTZ R105, R51.reuse, R103 ;  /* 0x0000006733697220 */ /* 0x040fe20000410000 */
[----:B------:R-:W-:Y:S01]  /*2d40*/  LOP3.LUT R102, R102, 0xffff0000, RZ, 0xc0, !PT ;  /* 0xffff000066667812 */ /* 0x000fe200078ec0ff */
[C---:B------:R-:W-:Y:S01]  /*2d50*/  FMUL.FTZ R104, R50.reuse, R101 ;  /* 0x0000006532687220 */ /* 0x040fe20000410000 */
[----:B------:R-:W-:Y:S01]  /*2d60*/  FMUL.FTZ R51, R51, R99 ;  /* 0x0000006333337220 */ /* 0x000fe20000410000 */
[-C--:B------:R-:W-:Y:S01]  /*2d70*/  FMUL.FTZ R50, R50, R97.reuse ;  /* 0x0000006132327220 */ /* 0x080fe20000410000 */
[----:B------:R-:W-:Y:S01]  /*2d80*/  IMAD.U32 R9, R8, 0x10000, RZ ;  /* 0x0001000008097824 */ /* 0x000fe200078e00ff */
[----:B------:R-:W-:Y:S01]  /*2d90*/  LOP3.LUT R98, R98, 0xffff0000, RZ, 0xc0, !PT ;  /* 0xffff000062627812 */ /* 0x000fe200078ec0ff */
[C---:B------:R-:W-:Y:S01]  /*2da0*/  FFMA.FTZ R104, R49.reuse, R97, -R104 ;  /* 0x0000006131687223 */ /* 0x040fe20000010868 */
[----:B------:R-:W-:Y:S01]  /*2db0*/  LOP3.LUT R8, R8, 0xffff0000, RZ, 0xc0, !PT ;  /* 0xffff000008087812 */ /* 0x000fe200078ec0ff */
[----:B------:R-:W-:Y:S01]  /*2dc0*/  FFMA.FTZ R49, R49, R101, R50 ;  /* 0x0000006531317223 */ /* 0x000fe20000010032 */
[----:B------:R-:W-:-:S02]  /*2dd0*/  IMAD.U32 R100, R100, 0x10000, RZ ;  /* 0x0001000064647824 */ /* 0x000fc400078e00ff */
[C---:B------:R-:W-:Y:S01]  /*2de0*/  FFMA.FTZ R50, R48.reuse, R103, R51 ;  /* 0x0000006730327223 */ /* 0x040fe20000010033 */
[----:B------:R-:W-:Y:S02]  /*2df0*/  IMAD.U32 R11, R11, 0x10000, RZ ;  /* 0x000100000b0b7824 */ /* 0x000fe400078e00ff */
[C---:B------:R-:W-:Y:S01]  /*2e00*/  FMUL.FTZ R51, R15.reuse, R102 ;  /* 0x000000660f337220 */ /* 0x040fe20000410000 */
[----:B------:R-:W-:Y:S01]  /*2e10*/  FFMA.FTZ R105, R48, R99, -R105 ;  /* 0x0000006330697223 */ /* 0x000fe20000010869 */
[----:B------:R-:W-:Y:S01]  /*2e20*/  FMUL.FTZ R97, R15, R98 ;  /* 0x000000620f617220 */ /* 0x000fe20000410000 */
[C---:B------:R-:W-:Y:S01]  /*2e30*/  FMUL.FTZ R48, R8.reuse, R100 ;  /* 0x0000006408307220 */ /* 0x040fe20000410000 */
[-C--:B------:R-:W-:Y:S01]  /*2e40*/  FMUL.FTZ R15, R8, R11.reuse ;  /* 0x0000000b080f7220 */ /* 0x080fe20000410000 */
[C---:B------:R-:W-:Y:S01]  /*2e50*/  FFMA.FTZ R51, R10.reuse, R98, -R51 ;  /* 0x000000620a337223 */ /* 0x040fe20000010833 */
[----:B------:R-:W-:Y:S01]  /*2e60*/  FFMA.FTZ R10, R10, R102, R97 ;  /* 0x000000660a0a7223 */ /* 0x000fe20000010061 */
[C---:B------:R-:W-:Y:S01]  /*2e70*/  FFMA.FTZ R48, R9.reuse, R11, -R48 ;  /* 0x0000000b09307223 */ /* 0x040fe20000010830 */
[----:B------:R-:W-:Y:S01]  /*2e80*/  FFMA.FTZ R15, R9, R100, R15 ;  /* 0x00000064090f7223 */ /* 0x000fe2000001000f */
[----:B------:R-:W-:-:S02]  /*2e90*/  F2FP.BF16.F32.PACK_AB R9, R49, R104 ;  /* 0x000000683109723e */ /* 0x000fc400000010ff */
[----:B------:R-:W-:Y:S02]  /*2ea0*/  F2FP.BF16.F32.PACK_AB R11, R10, R51 ;  /* 0x000000330a0b723e */ /* 0x000fe400000010ff */
[----:B------:R-:W-:Y:S02]  /*2eb0*/  F2FP.BF16.F32.PACK_AB R10, R50, R105 ;  /* 0x00000069320a723e */ /* 0x000fe400000010ff */
[----:B------:R-:W-:-:S07]  /*2ec0*/  F2FP.BF16.F32.PACK_AB R8, R15, R48 ;  /* 0x000000300f08723e */ /* 0x000fce00000010ff */
.L_x_499:
[----:B------:R-:W-:Y:S05]  /*2ed0*/  BSYNC B3 ;  /* 0x0000000000037941 */ /* 0x000fea0003800000 */
.L_x_498:
[----:B0-----:R4:W-:Y:S02]  /*2ee0*/  ST.E.128 desc[UR42][R12.64], R8 ;  /* 0x000000080c007985 */ /* 0x0019e4000c101d2a */
.L_x_497:
[----:B------:R-:W-:Y:S05]  /*2ef0*/  BSYNC B2 ;  /* 0x0000000000027941 */ /* 0x000fea0003800000 */
.L_x_496:
[----:B------:R-:W-:Y:S05]  /*2f00*/  @P2 BRA `(.L_x_495) ;  /* 0x0000000000d82947 */ /* 0x000fea0003800000 */
[----:B----4-:R4:W0:Y:S01]  /*2f10*/  LDS.128 R8, [R72+0xe000] ;  /* 0x00e0000048087984 */ /* 0x0108220000000c00 */
[C---:B---3--:R-:W-:Y:S01]  /*2f20*/  LEA R12, P3, R2.reuse, R14, 0x1 ;  /* 0x0000000e020c7211 */ /* 0x048fe200078608ff */
[----:B------:R-:W-:Y:S03]  /*2f30*/  BSSY B2, `(.L_x_500) ;  /* 0x0000032000027945 */ /* 0x000fe60003800000 */
[----:B--2---:R-:W-:Y:S02]  /*2f40*/  LEA.HI.X R13, R2, R81, R153, 0x1, P3 ;  /* 0x00000051020d7211 */ /* 0x004fe400018f0c99 */
[----:B------:R-:W-:-:S13]  /*2f50*/  ISETP.GE.AND P3, PT, R156, R80, PT ;  /* 0x000000509c00720c */ /* 0x000fda0003f66270 */
[----:B----4-:R-:W-:Y:S05]  /*2f60*/  @P3 BRA `(.L_x_501) ;  /* 0x0000000000b83947 */ /* 0x010fea0003800000 */
[--C-:B------:R-:W-:Y:S02]  /*2f70*/  SHF.R.U64 R49, R46, 0x10, R47.reuse ;  /* 0x000000102e317819 */ /* 0x100fe4000000122f */
[----:B------:R-:W-:Y:S02]  /*2f80*/  SHF.R.U32.HI R46, RZ, 0x10, R47 ;  /* 0x00000010ff2e7819 */ /* 0x000fe4000001162f */
[--C-:B------:R-:W-:Y:S02]  /*2f90*/  SHF.R.U32.HI R48, RZ, 0x10, R45.reuse ;  /* 0x00000010ff307819 */ /* 0x100fe4000001162d */
[----:B------:R-:W-:Y:S02]  /*2fa0*/  PRMT R93, R93, 0x5410, R46 ;  /* 0x000054105d5d7816 */ /* 0x000fe4000000002e */
[----:B------:R-:W-:Y:S01]  /*2fb0*/  SHF.R.U64 R51, R44, 0x10, R45 ;  /* 0x000000102c337819 */ /* 0x000fe2000000122d */
[----:B0-----:R-:W-:Y:S01]  /*2fc0*/  IMAD.U32 R44, R11, 0x10000, RZ ;  /* 0x000100000b2c7824 */ /* 0x001fe200078e00ff */
[----:B------:R-:W-:-:S02]  /*2fd0*/  PRMT R95, R95, 0x5410, R48 ;  /* 0x000054105f5f7816 */ /* 0x000fc40000000030 */
[----:B------:R-:W-:Y:S01]  /*2fe0*/  PRMT R94, R94, 0x5410, R49 ;  /* 0x000054105e5e7816 */ /* 0x000fe20000000031 */
[----:B------:R-:W-:Y:S01]  /*2ff0*/  IMAD.U32 R49, R93, 0x10000, RZ ;  /* 0x000100005d317824 */ /* 0x000fe200078e00ff */
[----:B------:R-:W-:Y:S01]  /*3000*/  LOP3.LUT R15, R10, 0xffff0000, RZ, 0xc0, !PT ;  /* 0xffff00000a0f7812 */ /* 0x000fe200078ec0ff */
[----:B------:R-:W-:Y:S01]  /*3010*/  IMAD.U32 R47, R95, 0x10000, RZ ;  /* 0x000100005f2f7824 */ /* 0x000fe200078e00ff */
[----:B------:R-:W-:Y:S02]  /*3020*/  LOP3.LUT R45, R11, 0xffff0000, RZ, 0xc0, !PT ;  /* 0xffff00000b2d7812 */ /* 0x000fe400078ec0ff */
[----:B------:R-:W-:Y:S01]  /*3030*/  PRMT R96, R96, 0x5410, R51 ;  /* 0x0000541060607816 */ /* 0x000fe20000000033 */
[----:B------:R-:W-:Y:S01]  /*3040*/  FMUL.FTZ R81, R15, R49 ;  /* 0x000000310f517220 */ /* 0x000fe20000410000 */
[----:B------:R-:W-:Y:S01]  /*3050*/  LOP3.LUT R11, R9, 0xffff0000, RZ, 0xc0, !PT ;  /* 0xffff0000090b7812 */ /* 0x000fe200078ec0ff */
[-C--:B------:R-:W-:Y:S01]  /*3060*/  FMUL.FTZ R15, R15, R47.reuse ;  /* 0x0000002f0f0f7220 */ /* 0x080fe20000410000 */
[C---:B------:R-:W-:Y:S01]  /*3070*/  LOP3.LUT R48, R94.reuse, 0xffff0000, RZ, 0xc0, !PT ;  /* 0xffff00005e307812 */ /* 0x040fe200078ec0ff */
[----:B------:R-:W-:Y:S01]  /*3080*/  IMAD.U32 R94, R94, 0x10000, RZ ;  /* 0x000100005e5e7824 */ /* 0x000fe200078e00ff */
[----:B------:R-:W-:Y:S01]  /*3090*/  SHF.L.U32 R14, R10, 0x10, RZ ;  /* 0x000000100a0e7819 */ /* 0x000fe200000006ff */
[----:B------:R-:W-:Y:S01]  /*30a0*/  IMAD.U32 R10, R9, 0x10000, RZ ;  /* 0x00010000090a7824 */ /* 0x000fe200078e00ff */
[----:B------:R-:W-:Y:S01]  /*30b0*/  LOP3.LUT R46, R96, 0xffff0000, RZ, 0xc0, !PT ;  /* 0xffff0000602e7812 */ /* 0x000fe200078ec0ff */
[----:B------:R-:W-:Y:S01]  /*30c0*/  FMUL.FTZ R51, R11, R48 ;  /* 0x000000300b337220 */ /* 0x000fe20000410000 */
[----:B------:R-:W-:Y:S01]  /*30d0*/  LOP3.LUT R93, R93, 0xffff0000, RZ, 0xc0, !PT ;  /* 0xffff00005d5d7812 */ /* 0x000fe200078ec0ff */
[----:B------:R-:W-:Y:S01]  /*30e0*/  IMAD.U32 R9, R8, 0x10000, RZ ;  /* 0x0001000008097824 */ /* 0x000fe200078e00ff */
[----:B------:R-:W-:Y:S01]  /*30f0*/  LOP3.LUT R95, R95, 0xffff0000, RZ, 0xc0, !PT ;  /* 0xffff00005f5f7812 */ /* 0x000fe200078ec0ff */
[----:B------:R-:W-:Y:S01]  /*3100*/  FFMA.FTZ R81, R14, R47, -R81 ;  /* 0x0000002f0e517223 */ /* 0x000fe20000010851 */
[-C--:B------:R-:W-:Y:S01]  /*3110*/  FMUL.FTZ R11, R11, R46.reuse ;  /* 0x0000002e0b0b7220 */ /* 0x080fe20000410000 */
[----:B------:R-:W-:Y:S01]  /*3120*/  LOP3.LUT R8, R8, 0xffff0000, RZ, 0xc0, !PT ;  /* 0xffff000008087812 */ /* 0x000fe200078ec0ff */
[----:B------:R-:W-:Y:S01]  /*3130*/  FFMA.FTZ R51, R10, R46, -R51 ;  /* 0x0000002e0a337223 */ /* 0x000fe20000010833 */
[----:B------:R-:W-:Y:S01]  /*3140*/  SHF.L.U32 R96, R96, 0x10, RZ ;  /* 0x0000001060607819 */ /* 0x000fe200000006ff */
[----:B------:R-:W-:Y:S01]  /*3150*/  FFMA.FTZ R14, R14, R49, R15 ;  /* 0x000000310e0e7223 */ /* 0x000fe2000001000f */
[C---:B------:R-:W-:Y:S01]  /*3160*/  FMUL.FTZ R15, R45.reuse, R93 ;  /* 0x0000005d2d0f7220 */ /* 0x040fe20000410000 */
[-C--:B------:R-:W-:Y:S01]  /*3170*/  FMUL.FTZ R46, R45, R95.reuse ;  /* 0x0000005f2d2e7220 */ /* 0x080fe20000410000 */
[----:B------:R-:W-:Y:S01]  /*3180*/  FFMA.FTZ R48, R10, R48, R11 ;  /* 0x000000300a307223 */ /* 0x000fe2000001000b */
        /* <DEDUP_REMOVED lines=8> */
[----:B------:R-:W-:Y:S01]  /*3210*/  F2FP.BF16.F32.PACK_AB R8, R11, R10 ;  /* 0x0000000a0b08723e */ /* 0x000fe200000010ff */
[----:B------:R-:W-:Y:S01]  /*3220*/  IMAD.MOV.U32 R10, RZ, RZ, R14 ;  /* 0x000000ffff0a7224 */ /* 0x000fe200078e000e */
[----:B------:R-:W-:Y:S01]  /*3230*/  F2FP.BF16.F32.PACK_AB R9, R48, R51 ;  /* 0x000000333009723e */ /* 0x000fe200000010ff */
[----:B------:R-:W-:-:S07]  /*3240*/  IMAD.MOV.U32 R11, RZ, RZ, R15 ;  /* 0x000000ffff0b7224 */ /* 0x000fce00078e000f */
.L_x_501:
[----:B------:R-:W-:Y:S05]  /*3250*/  BSYNC B2 ;  /* 0x0000000000027941 */ /* 0x000fea0003800000 */
.L_x_500:
[----:B0-----:R0:W-:Y:S02]  /*3260*/  ST.E.128 desc[UR42][R12.64], R8 ;  /* 0x000000080c007985 */ /* 0x0011e4000c101d2a */
.L_x_495:
[----:B------:R-:W-:Y:S05]  /*3270*/  BSYNC B1 ;  /* 0x0000000000017941 */ /* 0x000fea0003800000 */
.L_x_494:
[----:B------:R-:W-:-:S03]  /*3280*/  UMOV UR4, 0xffffffff ;  /* 0xffffffff00047882 */ /* 0x000fc60000000000 */
[----:B------:R-:W-:Y:S05]  /*3290*/  BRA.DIV UR4, `(.L_x_502) ;  /* 0x0000012e04307947 */ /* 0x000fea000b800000 */
[----:B-1----:R-:W1:Y:S04]  /*32a0*/  SHFL.IDX PT, R85, R85, 0x1, 0x1c1f ;  /* 0x003c1f0055557f89 */ /* 0x002e6800000e0000 */
[----:B---3--:R3:W0:Y:S02]  /*32b0*/  SHFL.IDX PT, R14, R84, 0x1, 0x1c1f ;  /* 0x003c1f00540e7f89 */ /* 0x00862400000e0000 */
.L_x_726:
[----:B------:R-:W-:Y:S05]  /*32c0*/  @P4 BRA `(.L_x_503) ;  /* 0x0000002000704947 */ /* 0x000fea0003800000 */
[----:B------:R-:W-:Y:S04]  /*32d0*/  BSSY B1, `(.L_x_504) ;  /* 0x0000038000017945 */ /* 0x000fe80003800000 */
[----:B------:R-:W-:Y:S05]  /*32e0*/  @P1 BRA `(.L_x_505) ;  /* 0x0000000000d81947 */ /* 0x000fea0003800000 */
[----:B0---4-:R0:W4:Y:S01]  /*32f0*/  LDS.128 R8, [R73+0x11000] ;  /* 0x0110000049087984 */ /* 0x0111220000000c00 */
[C---:B------:R-:W-:Y:S01]  /*3300*/  LEA R12, P3, R16.reuse, R14, 0x1 ;  /* 0x0000000e100c7211 */ /* 0x040fe200078608ff */
[----:B------:R-:W-:Y:S03]  /*3310*/  BSSY B2, `(.L_x_506) ;  /* 0x0000032000027945 */ /* 0x000fe60003800000 */
[----:B-1----:R-:W-:Y:S02]  /*3320*/  LEA.HI.X R13, R16, R85, R17, 0x1, P3 ;  /* 0x00000055100d7211 */ /* 0x002fe400018f0c11 */
[----:B------:R-:W-:-:S13]  /*3330*/  ISETP.GE.AND P3, PT, R22, R80, PT ;  /* 0x000000501600720c */ /* 0x000fda0003f66270 */
[----:B0-----:R-:W-:Y:S05]  /*3340*/  @P3 BRA `(.L_x_507) ;  /* 0x0000000000b83947 */ /* 0x001fea0003800000 */
[----:B------:R-:W-:Y:S01]  /*3350*/  SHF.R.U64 R46, R40, 0x10, R41 ;  /* 0x00000010282e7819 */ /* 0x000fe20000001229 */
[----:B----4-:R-:W-:Y:S01]  /*3360*/  IMAD.U32 R15, R10, 0x10000, RZ ;  /* 0x000100000a0f7824 */ /* 0x010fe200078e00ff */
[--C-:B------:R-:W-:Y:S02]  /*3370*/  SHF.R.U64 R44, R42, 0x10, R43.reuse ;  /* 0x000000102a2c7819 */ /* 0x100fe4000000122b */
[----:B------:R-:W-:Y:S02]  /*3380*/  SHF.R.U32.HI R43, RZ, 0x10, R43 ;  /* 0x00000010ff2b7819 */ /* 0x000fe4000001162b */
[----:B------:R-:W-:Y:S01]  /*3390*/  SHF.R.U32.HI R45, RZ, 0x10, R41 ;  /* 0x00000010ff2d7819 */ /* 0x000fe20000011629 */
[----:B------:R-:W-:Y:S01]  /*33a0*/  IMAD.U32 R41, R11, 0x10000, RZ ;  /* 0x000100000b297824 */ /* 0x000fe200078e00ff */
[----:B------:R-:W-:Y:S02]  /*33b0*/  PRMT R89, R89, 0x5410, R46 ;  /* 0x0000541059597816 */ /* 0x000fe4000000002e */
[----:B------:R-:W-:-:S02]  /*33c0*/  PRMT R91, R91, 0x5410, R44 ;  /* 0x000054105b5b7816 */ /* 0x000fc4000000002c */
[----:B------:R-:W-:Y:S02]  /*33d0*/  PRMT R92, R92, 0x5410, R43 ;  /* 0x000054105c5c7816 */ /* 0x000fe4000000002b */
[----:B------:R-:W-:Y:S02]  /*33e0*/  PRMT R90, R90, 0x5410, R45 ;  /* 0x000054105a5a7816 */ /* 0x000fe4000000002d */
[----:B------:R-:W-:Y:S02]  /*33f0*/  LOP3.LUT R42, R11, 0xffff0000, RZ, 0xc0, !PT ;  /* 0xffff00000b2a7812 */ /* 0x000fe400078ec0ff */
[----:B------:R-:W-:Y:S01]  /*3400*/  LOP3.LUT R11, R9, 0xffff0000, RZ, 0xc0, !PT ;  /* 0xffff0000090b7812 */ /* 0x000fe200078ec0ff */
[----:B------:R-:W-:Y:S01]  /*3410*/  IMAD.U32 R44, R90, 0x10000, RZ ;  /* 0x000100005a2c7824 */ /* 0x000fe200078e00ff */
[C---:B------:R-:W-:Y:S01]  /*3420*/  LOP3.LUT R45, R91.reuse, 0xffff0000, RZ, 0xc0, !PT ;  /* 0xffff00005b2d7812 */ /* 0x040fe200078ec0ff */
[----:B------:R-:W-:Y:S01]  /*3430*/  IMAD.U32 R91, R91, 0x10000, RZ ;  /* 0x000100005b5b7824 */ /* 0x000fe200078e00ff */
[C---:B------:R-:W-:Y:S01]  /*3440*/  LOP3.LUT R43, R89.reuse, 0xffff0000, RZ, 0xc0, !PT ;  /* 0xffff0000592b7812 */ /* 0x040fe200078ec0ff */
[----:B------:R-:W-:Y:S01]  /*3450*/  IMAD.U32 R89, R89, 0x10000, RZ ;  /* 0x0001000059597824 */ /* 0x000fe200078e00ff */
[----:B------:R-:W-:Y:S01]  /*3460*/  LOP3.LUT R40, R10, 0xffff0000, RZ, 0xc0, !PT ;  /* 0xffff00000a287812 */ /* 0x000fe200078ec0ff */
[----:B------:R-:W-:Y:S01]  /*3470*/  IMAD.U32 R10, R9, 0x10000, RZ ;  /* 0x00010000090a7824 */ /* 0x000fe200078e00ff */
[----:B------:R-:W-:Y:S01]  /*3480*/  SHF.L.U32 R46, R92, 0x10, RZ ;  /* 0x000000105c2e7819 */ /* 0x000fe200000006ff */
[----:B------:R-:W-:-:S02]  /*3490*/  IMAD.U32 R9, R8, 0x10000, RZ ;  /* 0x0001000008097824 */ /* 0x000fc400078e00ff */
[C---:B------:R-:W-:Y:S01]  /*34a0*/  FMUL.FTZ R47, R11.reuse, R45 ;  /* 0x0000002d0b2f7220 */ /* 0x040fe20000410000 */
[-C--:B------:R-:W-:Y:S01]  /*34b0*/  FMUL.FTZ R48, R11, R43.reuse ;  /* 0x0000002b0b307220 */ /* 0x080fe20000410000 */
[----:B------:R-:W-:Y:S01]  /*34c0*/  LOP3.LUT R8, R8, 0xffff0000, RZ, 0xc0, !PT ;  /* 0xffff000008087812 */ /* 0x000fe200078ec0ff */
[C---:B------:R-:W-:Y:S01]  /*34d0*/  FMUL.FTZ R50, R40.reuse, R46 ;  /* 0x0000002e28327220 */ /* 0x040fe20000410000 */
[-C--:B------:R-:W-:Y:S01]  /*34e0*/  FMUL.FTZ R40, R40, R44.reuse ;  /* 0x0000002c28287220 */ /* 0x080fe20000410000 */
[----:B------:R-:W-:Y:S01]  /*34f0*/  LOP3.LUT R92, R92, 0xffff0000, RZ, 0xc0, !PT ;  /* 0xffff00005c5c7812 */ /* 0x000fe200078ec0ff */
[----:B------:R-:W-:Y:S01]  /*3500*/  FFMA.FTZ R47, R10, R43, -R47 ;  /* 0x0000002b0a2f7223 */ /* 0x000fe2000001082f */
[----:B------:R-:W-:Y:S01]  /*3510*/  LOP3.LUT R90, R90, 0xffff0000, RZ, 0xc0, !PT ;  /* 0xffff00005a5a7812 */ /* 0x000fe200078ec0ff */
[----:B------:R-:W-:Y:S01]  /*3520*/  FFMA.FTZ R48, R10, R45, R48 ;  /* 0x0000002d0a307223 */ /* 0x000fe20000010030 */
[C---:B------:R-:W-:Y:S01]  /*3530*/  FFMA.FTZ R50, R15.reuse, R44, -R50 ;  /* 0x0000002c0f327223 */ /* 0x040fe20000010832 */
[C---:B------:R-:W-:Y:S01]  /*3540*/  FMUL.FTZ R10, R8.reuse, R91 ;  /* 0x0000005b080a7220 */ /* 0x040fe20000410000 */
[----:B------:R-:W-:Y:S01]  /*3550*/  FFMA.FTZ R15, R15, R46, R40 ;  /* 0x0000002e0f0f7223 */ /* 0x000fe20000010028 */
[-C--:B------:R-:W-:Y:S01]  /*3560*/  FMUL.FTZ R8, R8, R89.reuse ;  /* 0x0000005908087220 */ /* 0x080fe20000410000 */
        /* <DEDUP_REMOVED lines=12> */
.L_x_507:
[----:B------:R-:W-:Y:S05]  /*3630*/  BSYNC B2 ;  /* 0x0000000000027941 */ /* 0x000fea0003800000 */
.L_x_506:
[----:B----4-:R0:W-:Y:S02]  /*3640*/  ST.E.128 desc[UR42][R12.64], R8 ;  /* 0x000000080c007985 */ /* 0x0101e4000c101d2a */
.L_x_505:
[----:B------:R-:W-:Y:S05]  /*3650*/  BSYNC B1 ;  /* 0x0000000000017941 */ /* 0x000fea0003800000 */
.L_x_504:
[----:B------:R-:W-:Y:S05]  /*3660*/  @P2 BRA `(.L_x_503) ;  /* 0x0000001c00882947 */ /* 0x000fea0003800000 */
[----:B0---4-:R0:W4:Y:S01]  /*3670*/  LDS.128 R8, [R72+0x11000] ;  /* 0x0110000048087984 */ /* 0x0111220000000c00 */
[C---:B------:R-:W-:Y:S01]  /*3680*/  LEA R12, P3, R2.reuse, R14, 0x1 ;  /* 0x0000000e020c7211 */ /* 0x040fe200078608ff */
[----:B------:R-:W-:Y:S03]  /*3690*/  BSSY B1, `(.L_x_508) ;  /* 0x0000032000017945 */ /* 0x000fe60003800000 */
[----:B-1----:R-:W-:Y:S02]  /*36a0*/  LEA.HI.X R13, R2, R85, R153, 0x1, P3 ;  /* 0x00000055020d7211 */ /* 0x002fe400018f0c99 */
[----:B------:R-:W-:-:S13]  /*36b0*/  ISETP.GE.AND P3, PT, R156, R80, PT ;  /* 0x000000509c00720c */ /* 0x000fda0003f66270 */
[----:B0-----:R-:W-:Y:S05]  /*36c0*/  @P3 BRA `(.L_x_509) ;  /* 0x0000000000b83947 */ /* 0x001fea0003800000 */
[--C-:B------:R-:W-:Y:S01]  /*36d0*/  SHF.R.U64 R41, R38, 0x10, R39.reuse ;  /* 0x0000001026297819 */ /* 0x100fe20000001227 */
[----:B----4-:R-:W-:Y:S01]  /*36e0*/  IMAD.U32 R14, R10, 0x10000, RZ ;  /* 0x000100000a0e7824 */ /* 0x010fe200078e00ff */
[----:B------:R-:W-:Y:S02]  /*36f0*/  SHF.R.U32.HI R38, RZ, 0x10, R39 ;  /* 0x00000010ff267819 */ /* 0x000fe40000011627 */
[--C-:B------:R-:W-:Y:S02]  /*3700*/  SHF.R.U32.HI R40, RZ, 0x10, R37.reuse ;  /* 0x00000010ff287819 */ /* 0x100fe40000011625 */
[----:B------:R-:W-:Y:S02]  /*3710*/  PRMT R87, R87, 0x5410, R38 ;  /* 0x0000541057577816 */ /* 0x000fe40000000026 */
[----:B------:R-:W-:Y:S02]  /*3720*/  SHF.R.U64 R43, R36, 0x10, R37 ;  /* 0x00000010242b7819 */ /* 0x000fe40000001225 */
[----:B------:R-:W-:-:S02]  /*3730*/  PRMT R83, R83, 0x5410, R40 ;  /* 0x0000541053537816 */ /* 0x000fc40000000028 */
[----:B------:R-:W-:Y:S01]  /*3740*/  PRMT R86, R86, 0x5410, R41 ;  /* 0x0000541056567816 */ /* 0x000fe20000000029 */
[----:B------:R-:W-:Y:S01]  /*3750*/  IMAD.U32 R41, R87, 0x10000, RZ ;  /* 0x0001000057297824 */ /* 0x000fe200078e00ff */
[----:B------:R-:W-:Y:S01]  /*3760*/  LOP3.LUT R15, R10, 0xffff0000, RZ, 0xc0, !PT ;  /* 0xffff00000a0f7812 */ /* 0x000fe200078ec0ff */
[----:B------:R-:W-:Y:S01]  /*3770*/  IMAD.U32 R39, R83, 0x10000, RZ ;  /* 0x0001000053277824 */ /* 0x000fe200078e00ff */
[----:B------:R-:W-:Y:S01]  /*3780*/  LOP3.LUT R37, R11, 0xffff0000, RZ, 0xc0, !PT ;  /* 0xffff00000b257812 */ /* 0x000fe200078ec0ff */
[----:B------:R-:W-:Y:S01]  /*3790*/  IMAD.U32 R10, R9, 0x10000, RZ ;  /* 0x00010000090a7824 */ /* 0x000fe200078e00ff */
[----:B------:R-:W-:Y:S01]  /*37a0*/  SHF.L.U32 R36, R11, 0x10, RZ ;  /* 0x000000100b247819 */ /* 0x000fe200000006ff */
[C---:B------:R-:W-:Y:S01]  /*37b0*/  FMUL.FTZ R45, R15.reuse, R41 ;  /* 0x000000290f2d7220 */ /* 0x040fe20000410000 */
[----:B------:R-:W-:Y:S01]  /*37c0*/  PRMT R82, R82, 0x5410, R43 ;  /* 0x0000541052527816 */ /* 0x000fe2000000002b */
[-C--:B------:R-:W-:Y:S01]  /*37d0*/  FMUL.FTZ R15, R15, R39.reuse ;  /* 0x000000270f0f7220 */ /* 0x080fe20000410000 */
[----:B------:R-:W-:Y:S01]  /*37e0*/  LOP3.LUT R11, R9, 0xffff0000, RZ, 0xc0, !PT ;  /* 0xffff0000090b7812 */ /* 0x000fe200078ec0ff */
[----:B------:R-:W-:Y:S01]  /*37f0*/  IMAD.U32 R9, R8, 0x10000, RZ ;  /* 0x0001000008097824 */ /* 0x000fe200078e00ff */
[----:B------:R-:W-:Y:S01]  /*3800*/  LOP3.LUT R40, R86, 0xffff0000, RZ, 0xc0, !PT ;  /* 0xffff000056287812 */ /* 0x000fe200078ec0ff */
[----:B------:R-:W-:Y:S01]  /*3810*/  FFMA.FTZ R45, R14, R39, -R45 ;  /* 0x000000270e2d7223 */ /* 0x000fe2000001082d */
[----:B------:R-:W-:Y:S01]  /*3820*/  LOP3.LUT R38, R82, 0xffff0000, RZ, 0xc0, !PT ;  /* 0xffff000052267812 */ /* 0x000fe200078ec0ff */
[----:B------:R-:W-:Y:S01]  /*3830*/  FFMA.FTZ R14, R14, R41, R15 ;  /* 0x000000290e0e7223 */ /* 0x000fe2000001000f */
[----:B------:R-:W-:Y:S01]  /*3840*/  LOP3.LUT R87, R87, 0xffff0000, RZ, 0xc0, !PT ;  /* 0xffff000057577812 */ /* 0x000fe200078ec0ff */
[----:B------:R-:W-:Y:S01]  /*3850*/  FMUL.FTZ R43, R11, R40 ;  /* 0x000000280b2b7220 */ /* 0x000fe20000410000 */
[----:B------:R-:W-:Y:S01]  /*3860*/  LOP3.LUT R83, R83, 0xffff0000, RZ, 0xc0, !PT ;  /* 0xffff000053537812 */ /* 0x000fe200078ec0ff */
[-C--:B------:R-:W-:Y:S01]  /*3870*/  FMUL.FTZ R11, R11, R38.reuse ;  /* 0x000000260b0b7220 */ /* 0x080fe20000410000 */
[----:B------:R-:W-:Y:S01]  /*3880*/  LOP3.LUT R8, R8, 0xffff0000, RZ, 0xc0, !PT ;  /* 0xffff000008087812 */ /* 0x000fe200078ec0ff */
[----:B------:R-:W-:Y:S01]  /*3890*/  FFMA.FTZ R43, R10, R38, -R43 ;  /* 0x000000260a2b7223 */ /* 0x000fe2000001082b */
[----:B------:R-:W-:-:S02]  /*38a0*/  IMAD.U32 R86, R86, 0x10000, RZ ;  /* 0x0001000056567824 */ /* 0x000fc400078e00ff */
[C---:B------:R-:W-:Y:S01]  /*38b0*/  FMUL.FTZ R15, R37.reuse, R87 ;  /* 0x00000057250f7220 */ /* 0x040fe20000410000 */
[----:B------:R-:W-:Y:S02]  /*38c0*/  IMAD.U32 R82, R82, 0x10000, RZ ;  /* 0x0001000052527824 */ /* 0x000fe400078e00ff */
        /* <DEDUP_REMOVED lines=11> */
[----:B------:R-:W-:Y:S01]  /*3980*/  F2FP.BF16.F32.PACK_AB R9, R40, R43 ;  /* 0x0000002b2809723e */ /* 0x000fe200000010ff */
[----:B------:R-:W-:Y:S01]  /*3990*/  IMAD.MOV.U32 R11, RZ, RZ, R15 ;  /* 0x000000ffff0b7224 */ /* 0x000fe200078e000f */
[----:B------:R-:W-:-:S07]  /*39a0*/  MOV R10, R14 ;  /* 0x0000000e000a7202 */ /* 0x000fce0000000f00 */
.L_x_509:
[----:B------:R-:W-:Y:S05]  /*39b0*/  BSYNC B1 ;  /* 0x0000000000017941 */ /* 0x000fea0003800000 */
.L_x_508:
[----:B----4-:R0:W-:Y:S01]  /*39c0*/  ST.E.128 desc[UR42][R12.64], R8 ;  /* 0x000000080c007985 */ /* 0x0101e2000c101d2a */
[----:B------:R-:W-:Y:S05]  /*39d0*/  BRA `(.L_x_503) ;  /* 0x0000001800ac7947 */ /* 0x000fea0003800000 */
.L_x_485:
[C---:B------:R-:W-:Y:S01]  /*39e0*/  ISETP.GE.AND P3, PT, R152.reuse, R78, PT ;  /* 0x0000004e9800720c */ /* 0x040fe20003f66270 */
[----:B------:R-:W-:Y:S01]  /*39f0*/  VIADD R44, R152, 0x60 ;  /* 0x00000060982c7836 */ /* 0x000fe20000000000 */
[----:B------:R-:W-:Y:S02]  /*3a00*/  CS2R R38, SRZ ;  /* 0x0000000000267805 */ /* 0x000fe4000001ff00 */
[----:B------:R-:W-:Y:S02]  /*3a10*/  CS2R R42, SRZ ;  /* 0x00000000002a7805 */ /* 0x000fe4000001ff00 */
[----:B------:R-:W-:Y:S02]  /*3a20*/  ISETP.GE.OR P3, PT, R16, R80, P3 ;  /* 0x000000501000720c */ /* 0x000fe40001f66670 */
[----:B------:R-:W-:-:S11]  /*3a30*/  CS2R R40, SRZ ;  /* 0x0000000000287805 */ /* 0x000fd6000001ff00 */
[----:B------:R-:W0:Y:S01]  /*3a40*/  @!P3 LDC.64 R12, c[0x0][0x3e8] ;  /* 0x0000fa00ff0cbb82 */ /* 0x000e220000000a00 */
[----:B------:R-:W-:-:S05]  /*3a50*/  @!P3 IADD3 R14, P4, R52, R10, RZ ;  /* 0x0000000a340eb210 */ /* 0x000fca0007f9e0ff */
[----:B------:R-:W-:Y:S01]  /*3a60*/  @!P3 IMAD.X R15, R79, 0x1, R35, P4 ;  /* 0x000000014f0fb824 */ /* 0x000fe200020e0623 */
[----:B------:R-:W-:-:S05]  /*3a70*/  @!P3 IADD3 R36, P4, R56, R8, RZ ;  /* 0x000000083824b210 */ /* 0x000fca0007f9e0ff */
[----:B------:R-:W-:Y:S01]  /*3a80*/  @!P3 IMAD.X R37, R71, 0x1, R31, P4 ;  /* 0x000000014725b824 */ /* 0x000fe200020e061f */
[----:B0-----:R-:W-:-:S04]  /*3a90*/  @!P3 LEA R12, P4, R14, R12, 0x1 ;  /* 0x0000000c0e0cb211 */ /* 0x001fc800078808ff */
[----:B------:R-:W-:Y:S02]  /*3aa0*/  @!P3 LEA.HI.X R13, R14, R13, R15, 0x1, P4 ;  /* 0x0000000d0e0db211 */ /* 0x000fe400020f0c0f */
[----:B------:R-:W0:Y:S01]  /*3ab0*/  @!P3 LDC.64 R14, c[0x0][0x400] ;  /* 0x00010000ff0ebb82 */ /* 0x000e220000000a00 */
[----:B------:R-:W-:Y:S01]  /*3ac0*/  BSSY B1, `(.L_x_510) ;  /* 0x0000022000017945 */ /* 0x000fe20003800000 */
[----:B0-----:R-:W-:-:S04]  /*3ad0*/  @!P3 LEA R14, P4, R36, R14, 0x1 ;  /* 0x0000000e240eb211 */ /* 0x001fc800078808ff */
[----:B------:R-:W-:Y:S02]  /*3ae0*/  @!P3 LEA.HI.X R15, R36, R15, R37, 0x1, P4 ;  /* 0x0000000f240fb211 */ /* 0x000fe400020f0c25 */
[----:B------:R-:W-:Y:S02]  /*3af0*/  CS2R R36, SRZ ;  /* 0x0000000000247805 */ /* 0x000fe4000001ff00 */
[----:B------:R-:W-:Y:S02]  /*3b00*/  ISETP.GE.AND P4, PT, R44, R78, PT ;  /* 0x0000004e2c00720c */ /* 0x000fe40003f86270 */
[----:B------:R-:W-:Y:S02]  /*3b10*/  CS2R R46, SRZ ;  /* 0x00000000002e7805 */ /* 0x000fe4000001ff00 */
[----:B------:R-:W-:Y:S01]  /*3b20*/  CS2R R50, SRZ ;  /* 0x0000000000327805 */ /* 0x000fe2000001ff00 */
[----:B------:R0:W5:Y:S01]  /*3b30*/  @!P3 LDG.E.128 R40, desc[UR42][R14.64] ;  /* 0x0000002a0e28b981 */ /* 0x000162000c1e1d00 */
[----:B------:R-:W-:-:S02]  /*3b40*/  ISETP.GE.OR P4, PT, R16, R80, P4 ;  /* 0x000000501000720c */ /* 0x000fc40002786670 */
[----:B------:R-:W-:Y:S02]  /*3b50*/  CS2R R44, SRZ ;  /* 0x00000000002c7805 */ /* 0x000fe4000001ff00 */
[----:B------:R-:W-:Y:S01]  /*3b60*/  CS2R R48, SRZ ;  /* 0x0000000000307805 */ /* 0x000fe2000001ff00 */
[----:B------:R0:W5:Y:S01]  /*3b70*/  @!P3 LDG.E.128 R36, desc[UR42][R12.64] ;  /* 0x0000002a0c24b981 */ /* 0x000162000c1e1d00 */
[----:B------:R-:W-:-:S07]  /*3b80*/  ISETP.GE.AND P3, PT, R16, R80, PT ;  /* 0x000000501000720c */ /* 0x000fce0003f66270 */
[----:B------:R-:W-:Y:S06]  /*3b90*/  @P4 BRA `(.L_x_511) ;  /* 0x0000000000504947 */ /* 0x000fec0003800000 */
[----:B0-----:R-:W0:Y:S01]  /*3ba0*/  LDC.64 R12, c[0x0][0x3f8] ;  /* 0x0000fe00ff0c7b82 */ /* 0x001e220000000a00 */
[----:B------:R-:W-:Y:S01]  /*3bb0*/  IMAD.MOV.U32 R11, RZ, RZ, R79 ;  /* 0x000000ffff0b7224 */ /* 0x000fe200078e004f */
[----:B------:R-:W-:Y:S01]  /*3bc0*/  ULDC.64 UR4, c[0x0][0x3e8] ;  /* 0x0000fa0000047ab9 */ /* 0x000fe20000000a00 */
[----:B------:R-:W-:Y:S02]  /*3bd0*/  IMAD.MOV.U32 R9, RZ, RZ, R71 ;  /* 0x000000ffff097224 */ /* 0x000fe400078e0047 */
[----:B0-----:R-:W-:-:S04]  /*3be0*/  IMAD.WIDE.U32 R10, R12, 0x60, R10 ;  /* 0x000000600c0a7825 */ /* 0x001fc800078e000a */
[----:B------:R-:W-:Y:S01]  /*3bf0*/  IMAD R13, R13, 0x60, RZ ;  /* 0x000000600d0d7824 */ /* 0x000fe200078e02ff */
[----:B------:R-:W-:-:S04]  /*3c00*/  IADD3 R12, P4, R52, R10, RZ ;  /* 0x0000000a340c7210 */ /* 0x000fc80007f9e0ff */
[----:B------:R-:W-:Y:S02]  /*3c10*/  IADD3.X R13, R35, R11, R13, P4, !PT ;  /* 0x0000000b230d7210 */ /* 0x000fe400027fe40d */
        /* <DEDUP_REMOVED lines=8> */
[----:B------:R-:W-:-:S03]  /*3ca0*/  LEA R48, P4, R8, UR4, 0x1 ;  /* 0x0000000408307c11 */ /* 0x000fc6000f8808ff */
[----:B------:R-:W5:Y:S01]  /*3cb0*/  LDG.E.128 R44, desc[UR42][R44.64] ;  /* 0x0000002a2c2c7981 */ /* 0x000f62000c1e1d00 */
[----:B------:R-:W-:-:S06]  /*3cc0*/  LEA.HI.X R49, R8, UR5, R9, 0x1, P4 ;  /* 0x0000000508317c11 */ /* 0x000fcc000a0f0c09 */
[----:B------:R-:W5:Y:S03]  /*3cd0*/  LDG.E.128 R48, desc[UR42][R48.64] ;  /* 0x0000002a30307981 */ /* 0x000f66000c1e1d00 */
.L_x_511:
[----:B------:R-:W-:Y:S05]  /*3ce0*/  BSYNC B1 ;  /* 0x0000000000017941 */ /* 0x000fea0003800000 */
.L_x_510:
[----:B-----5:R-:W-:Y:S01]  /*3cf0*/  IMAD.MOV.U32 R9, RZ, RZ, R47 ;  /* 0x000000ffff097224 */ /* 0x020fe200078e002f */
[----:B------:R-:W-:Y:S01]  /*3d00*/  MOV R8, R46 ;  /* 0x0000002e00087202 */ /* 0x000fe20000000f00 */
[----:B------:R-:W-:Y:S01]  /*3d10*/  IMAD.MOV.U32 R10, RZ, RZ, R44 ;  /* 0x000000ffff0a7224 */ /* 0x000fe200078e002c */
[----:B------:R-:W-:Y:S01]  /*3d20*/  UISETP.NE.AND UP0, UPT, UR39, 0x3, UPT ;  /* 0x000000032700788c */ /* 0x000fe2000bf05270 */
        /* <DEDUP_REMOVED lines=8> */
[----:B------:R-:W-:Y:S02]  /*3db0*/  MOV R11, R49 ;  /* 0x00000031000b7202 */ /* 0x000fe40000000f00 */
[----:B------:R-:W-:Y:S02]  /*3dc0*/  PLOP3.LUT P5, PT, PT, PT, UP0, 0x80, 0x0 ;  /* 0x000000000000781c */ /* 0x000fe40003faf008 */
        /* <DEDUP_REMOVED lines=16> */
[----:B------:R-:W-:Y:S02]  /*3ed0*/  PRMT R90, R90, 0x5410, R8 ;  /* 0x000054105a5a7816 */ /* 0x000fe40000000008 */
[----:B------:R-:W-:Y:S02]  /*3ee0*/  PRMT R107, R9, 0x7610, R107 ;  /* 0x00007610096b7816 */ /* 0x000fe4000000006b */
[----:B------:R-:W-:Y:S02]  /*3ef0*/  PRMT R92, R92, 0x5410, R10 ;  /* 0x000054105c5c7816 */ /* 0x000fe4000000000a */
[----:B------:R-:W-:Y:S01]  /*3f00*/  PRMT R109, R11, 0x7610, R109 ;  /* 0x000076100b6d7816 */ /* 0x000fe2000000006d */
[----:B------:R-:W-:Y:S06]  /*3f10*/  @!P5 BRA `(.L_x_512) ;  /* 0x000000000004d947 */ /* 0x000fec0003800000 */
[----:B------:R-:W-:Y:S01]  /*3f20*/  BPT.TRAP 0x1 ;  /* 0x000000040000795c */ /* 0x000fe20000300000 */
.L_x_512:
[----:B------:R-:W-:Y:S01]  /*3f30*/  IMAD R71, R19, 0x8, R18 ;  /* 0x0000000813477824 */ /* 0x000fe200078e0212 */
[----:B------:R-:W-:Y:S01]  /*3f40*/  SHF.L.U32 R79, R154, 0x1f, RZ ;  /* 0x0000001f9a4f7819 */ /* 0x000fe200000006ff */
[----:B------:R-:W1:Y:S01]  /*3f50*/  LDC R87, c[0x0][0x2f4] ;  /* 0x0000bd00ff577b82 */ /* 0x000e620000000800 */
[----:B------:R-:W-:Y:S02]  /*3f60*/  BSSY B1, `(.L_x_513) ;  /* 0x0000003000017945 */ /* 0x000fe40003800000 */
[----:B------:R-:W2:Y:S02]  /*3f70*/  SYNCS.PHASECHK.TRANS64.TRYWAIT P4, [R71+URZ+0x16890], R79 ;  /* 0x0168904f470075a7 */ /* 0x000ea4000808017f */
[----:B--2---:R-:W-:Y:S05]  /*3f80*/  @!P4 BRA `(.L_x_514) ;  /* 0x00000120003cc947 */ /* 0x004fea0003800000 */
.L_x_727:
[----:B------:R-:W-:Y:S05]  /*3f90*/  BSYNC B1 ;  /* 0x0000000000017941 */ /* 0x000fea0003800000 */
.L_x_513:
[----:B------:R-:W-:Y:S01]  /*3fa0*/  UMOV UR4, 0xffffffff ;  /* 0xffffffff00047882 */ /* 0x000fe20000000000 */
[----:B-1----:R-:W-:Y:S02]  /*3fb0*/  IMAD.IADD R89, R87, 0x1, -R60 ;  /* 0x0000000157597824 */ /* 0x002fe400078e0a3c */
[----:B------:R-:W-:Y:S05]  /*3fc0*/  BRA.DIV UR4, `(.L_x_515) ;  /* 0x0000012204407947 */ /* 0x000fea000b800000 */
[----:B------:R1:W3:Y:S04]  /*3fd0*/  SHFL.IDX PT, R83, R85, RZ, 0x1c1f ;  /* 0x001c1fff55537589 */ /* 0x0002e800000e0000 */
[----:B------:R1:W4:Y:S02]  /*3fe0*/  SHFL.IDX PT, R82, R84, RZ, 0x1c1f ;  /* 0x001c1fff54527589 */ /* 0x00032400000e0000 */
.L_x_731:
[----:B------:R-:W-:Y:S01]  /*3ff0*/  ISETP.GE.OR P4, PT, R152, R78, P1 ;  /* 0x0000004e9800720c */ /* 0x000fe20000f86670 */
[----:B------:R-:W-:-:S12]  /*4000*/  BSSY B1, `(.L_x_516) ;  /* 0x000007c000017945 */ /* 0x000fd80003800000 */
[----:B------:R-:W-:Y:S05]  /*4010*/  @P4 BRA `(.L_x_517) ;  /* 0x0000000400e84947 */ /* 0x000fea0003800000 */
[----:B------:R-:W5:Y:S01]  /*4020*/  S2R R9, SR_TID.X ;  /* 0x0000000000097919 */ /* 0x000f620000002100 */
[----:B------:R-:W-:Y:S01]  /*4030*/  SEL R8, R60, R89, !P0 ;  /* 0x000000593c087207 */ /* 0x000fe20004000000 */
[----:B------:R-:W-:Y:S01]  /*4040*/  BSSY B2, `(.L_x_518) ;  /* 0x0000073000027945 */ /* 0x000fe20003800000 */
[----:B----4-:R-:W-:-:S04]  /*4050*/  LEA R80, P4, R6, R82, 0x1 ;  /* 0x0000005206507211 */ /* 0x010fc800078808ff */
[----:B---3--:R-:W-:Y:S01]  /*4060*/  LEA.HI.X R81, R6, R83, R4, 0x1, P4 ;  /* 0x0000005306517211 */ /* 0x008fe200020f0c04 */
[----:B-----5:R-:W-:Y:S01]  /*4070*/  VIADD R11, R9, 0xffffff80 ;  /* 0xffffff80090b7836 */ /* 0x020fe20000000000 */
[----:B------:R-:W-:-:S04]  /*4080*/  SHF.R.S32.HI R9, RZ, 0x1f, R8 ;  /* 0x0000001fff097819 */ /* 0x000fc80000011408 */
[----:B------:R-:W-:Y:S02]  /*4090*/  LEA.HI R8, R9, R8, RZ, 0x4 ;  /* 0x0000000809087211 */ /* 0x000fe400078f20ff */
[----:B------:R-:W-:Y:S02]  /*40a0*/  SHF.R.S32.HI R10, RZ, 0x1f, R11 ;  /* 0x0000001fff0a7819 */ /* 0x000fe4000001140b */
[----:B------:R-:W-:Y:S02]  /*40b0*/  LEA.HI.SX32 R8, R8, R7, 0x1c ;  /* 0x0000000708087211 */ /* 0x000fe400078fe2ff */
[----:B------:R-:W-:Y:S02]  /*40c0*/  LEA.HI R10, R10, R11, RZ, 0x5 ;  /* 0x0000000b0a0a7211 */ /* 0x000fe400078f28ff */
[----:B------:R-:W-:Y:S01]  /*40d0*/  LEA R9, R19, R3, 0xd ;  /* 0x0000000313097211 */ /* 0x000fe200078e68ff */
[----:B------:R-:W-:Y:S01]  /*40e0*/  IMAD.SHL.U32 R86, R8, 0x8, RZ ;  /* 0x0000000808567824 */ /* 0x000fe200078e00ff */
[----:B------:R-:W-:-:S03]  /*40f0*/  SHF.R.S32.HI R10, RZ, 0x5, R10 ;  /* 0x00000005ff0a7819 */ /* 0x000fc6000001140a */
[----:B------:R-:W-:Y:S01]  /*4100*/  IMAD R9, R9, 0x2, R18 ;  /* 0x0000000209097824 */ /* 0x000fe200078e0212 */
[----:B------:R-:W-:-:S04]  /*4110*/  LOP3.LUT R8, R69, 0x38, R86, 0xf8, !PT ;  /* 0x0000003845087812 */ /* 0x000fc800078ef856 */
[----:B------:R-:W-:-:S05]  /*4120*/  LOP3.LUT R8, R8, R65, RZ, 0x3c, !PT ;  /* 0x0000004108087212 */ /* 0x000fca00078e3cff */
[----:B------:R-:W-:-:S04]  /*4130*/  IMAD R8, R10, 0x200, R8 ;  /* 0x000002000a087824 */ /* 0x000fc800078e0208 */
[----:B------:R-:W-:-:S04]  /*4140*/  IMAD R11, R19, 0x2000, R8 ;  /* 0x00002000130b7824 */ /* 0x000fc800078e0208 */
[----:B0-----:R-:W-:Y:S02]  /*4150*/  IMAD R12, R11, 0x2, R18 ;  /* 0x000000020b0c7824 */ /* 0x001fe400078e0212 */
[----:B------:R-:W0:Y:S04]  /*4160*/  LDS.128 R8, [R9+0xe400] ;  /* 0x00e4000009087984 */ /* 0x000e280000000c00 */
[----:B------:R-:W3:Y:S01]  /*4170*/  LDS.128 R12, [R12+0xe400] ;  /* 0x00e400000c0c7984 */ /* 0x000ee20000000c00 */
[----:B------:R-:W-:Y:S05]  /*4180*/  @P3 BRA `(.L_x_519) ;  /* 0x0000000400783947 */ /* 0x000fea0003800000 */
[----:B------:R-:W-:Y:S01]  /*4190*/  SHF.R.U32.HI R103, RZ, 0x10, R41 ;  /* 0x00000010ff677819 */ /* 0x000fe20000011629 */
[----:B---3--:R-:W-:Y:S01]  /*41a0*/  IMAD.U32 R104, R13, 0x10000, RZ ;  /* 0x000100000d687824 */ /* 0x008fe200078e00ff */
[----:B------:R-:W-:Y:S01]  /*41b0*/  SHF.R.U32.HI R100, RZ, 0x10, R37 ;  /* 0x00000010ff647819 */ /* 0x000fe20000011625 */
[----:B------:R-:W-:Y:S01]  /*41c0*/  IMAD.U32 R105, R15, 0x10000, RZ ;  /* 0x000100000f697824 */ /* 0x000fe200078e00ff */
[----:B------:R-:W-:Y:S02]  /*41d0*/  PRMT R109, R109, 0x5410, R103 ;  /* 0x000054106d6d7816 */ /* 0x000fe40000000067 */
[----:B------:R-:W-:Y:S02]  /*41e0*/  SHF.R.U32.HI R99, RZ, 0x10, R39 ;  /* 0x00000010ff637819 */ /* 0x000fe40000011627 */
[----:B------:R-:W-:Y:S01]  /*41f0*/  PRMT R106, R106, 0x5410, R100 ;  /* 0x000054106a6a7816 */ /* 0x000fe20000000064 */
[----:B------:R-:W-:Y:S01]  /*4200*/  IMAD.U32 R103, R109, 0x10000, RZ ;  /* 0x000100006d677824 */ /* 0x000fe200078e00ff */
[----:B------:R-:W-:-:S02]  /*4210*/  SHF.R.U32.HI R101, RZ, 0x10, R43 ;  /* 0x00000010ff657819 */ /* 0x000fc4000001162b */
[----:B------:R-:W-:Y:S01]  /*4220*/  PRMT R100, R108, 0x5410, R99 ;  /* 0x000054106c647816 */ /* 0x000fe20000000063 */
[----:B------:R-:W-:Y:S01]  /*4230*/  IMAD.U32 R99, R106, 0x10000, RZ ;  /* 0x000100006a637824 */ /* 0x000fe200078e00ff */
[----:B------:R-:W-:Y:S01]  /*4240*/  LOP3.LUT R102, R13, 0xffff0000, RZ, 0xc0, !PT ;  /* 0xffff00000d667812 */ /* 0x000fe200078ec0ff */
[----:B------:R-:W-:Y:S01]  /*4250*/  FMUL.FTZ R111, R104, R103 ;  /* 0x00000067686f7220 */ /* 0x000fe20000410000 */
[----:B------:R-:W-:Y:S01]  /*4260*/  LOP3.LUT R109, R109, 0xffff0000, RZ, 0xc0, !PT ;  /* 0xffff00006d6d7812 */ /* 0x000fe200078ec0ff */
[----:B------:R-:W-:Y:S01]  /*4270*/  IMAD.U32 R108, R100, 0x10000, RZ ;  /* 0x00010000646c7824 */ /* 0x000fe200078e00ff */
[----:B------:R-:W-:Y:S01]  /*4280*/  PRMT R107, R107, 0x5410, R101 ;  /* 0x000054106b6b7816 */ /* 0x000fe20000000065 */
[----:B------:R-:W-:Y:S01]  /*4290*/  FMUL.FTZ R101, R104, R99 ;  /* 0x0000006368657220 */ /* 0x000fe20000410000 */
[----:B------:R-:W-:Y:S01]  /*42a0*/  SHF.R.U64 R36, R36, 0x10, R37 ;  /* 0x0000001024247819 */ /* 0x000fe20000001225 */
[----:B------:R-:W-:Y:S01]  /*42b0*/  FMUL.FTZ R104, R102, R109 ;  /* 0x0000006d66687220 */ /* 0x000fe20000410000 */
[----:B------:R-:W-:-:S02]  /*42c0*/  LOP3.LUT R106, R106, 0xffff0000, RZ, 0xc0, !PT ;  /* 0xffff00006a6a7812 */ /* 0x000fc400078ec0ff */
[----:B0-----:R-:W-:Y:S02]  /*42d0*/  LOP3.LUT R37, R9, 0xffff0000, RZ, 0xc0, !PT ;  /* 0xffff000009257812 */ /* 0x001fe400078ec0ff */
[----:B------:R-:W-:Y:S01]  /*42e0*/  SHF.R.U64 R98, R38, 0x10, R39 ;  /* 0x0000001026627819 */ /* 0x000fe20000001227 */
[-C--:B------:R-:W-:Y:S01]  /*42f0*/  FMUL.FTZ R112, R102, R106.reuse ;  /* 0x0000006a66707220 */ /* 0x080fe20000410000 */
[----:B------:R-:W-:Y:S01]  /*4300*/  SHF.L.U32 R110, R107, 0x10, RZ ;  /* 0x000000106b6e7819 */ /* 0x000fe200000006ff */
[----:B------:R-:W-:Y:S01]  /*4310*/  FFMA.FTZ R102, R37, R106, -R104 ;  /* 0x0000006a25667223 */ /* 0x000fe20000010868 */
[----:B------:R-:W-:Y:S01]  /*4320*/  SHF.R.U64 R38, R40, 0x10, R41 ;  /* 0x0000001028267819 */ /* 0x000fe20000001229 */
[----:B------:R-:W-:Y:S01]  /*4330*/  IMAD.U32 R40, R9, 0x10000, RZ ;  /* 0x0001000009287824 */ /* 0x000fe200078e00ff */
[----:B------:R-:W-:Y:S01]  /*4340*/  PRMT R36, R93, 0x5432, R36 ;  /* 0x000054325d247816 */ /* 0x000fe20000000024 */
[----:B------:R-:W-:Y:S01]  /*4350*/  IMAD.U32 R41, R11, 0x10000, RZ ;  /* 0x000100000b297824 */ /* 0x000fe200078e00ff */
[----:B------:R-:W-:Y:S01]  /*4360*/  PRMT R38, R92, 0x5432, R38 ;  /* 0x000054325c267816 */ /* 0x000fe20000000026 */
[----:B------:R-:W-:Y:S01]  /*4370*/  FMUL.FTZ R106, R105, R110 ;  /* 0x0000006e696a7220 */ /* 0x000fe20000410000 */
[C---:B------:R-:W-:Y:S01]  /*4380*/  FFMA.FTZ R99, R40.reuse, R99, -R111 ;  /* 0x0000006328637223 */ /* 0x040fe2000001086f */
[----:B------:R-:W-:Y:S01]  /*4390*/  LOP3.LUT R15, R15, 0xffff0000, RZ, 0xc0, !PT ;  /* 0xffff00000f0f7812 */ /* 0x000fe200078ec0ff */
[----:B------:R-:W-:Y:S01]  /*43a0*/  FFMA.FTZ R40, R40, R103, R101 ;  /* 0x0000006728287223 */ /* 0x000fe20000010065 */
[----:B------:R-:W-:Y:S01]  /*43b0*/  LOP3.LUT R104, R107, 0xffff0000, RZ, 0xc0, !PT ;  /* 0xffff00006b687812 */ /* 0x000fe200078ec0ff */
[-C--:B------:R-:W-:Y:S01]  /*43c0*/  FMUL.FTZ R105, R105, R108.reuse ;  /* 0x0000006c69697220 */ /* 0x080fe20000410000 */
[----:B------:R-:W-:Y:S01]  /*43d0*/  LOP3.LUT R100, R100, 0xffff0000, RZ, 0xc0, !PT ;  /* 0xffff000064647812 */ /* 0x000fe200078ec0ff */
[----:B------:R-:W-:Y:S01]  /*43e0*/  FFMA.FTZ R101, R41, R108, -R106 ;  /* 0x0000006c29657223 */ /* 0x000fe2000001086a */
[----:B------:R-:W-:Y:S01]  /*43f0*/  SHF.L.U32 R13, R12, 0x10, RZ ;  /* 0x000000100c0d7819 */ /* 0x000fe200000006ff */
[----:B------:R-:W-:Y:S01]  /*4400*/  IMAD.U32 R108, R38, 0x10000, RZ ;  /* 0x00010000266c7824 */ /* 0x000fe200078e00ff */
[----:B------:R-:W-:Y:S01]  /*4410*/  SHF.R.U64 R42, R42, 0x10, R43 ;  /* 0x000000102a2a7819 */ /* 0x000fe2000000122b */
[----:B------:R-:W-:Y:S01]  /*4420*/  IMAD.U32 R106, R36, 0x10000, RZ ;  /* 0x00010000246a7824 */ /* 0x000fe200078e00ff */
[----:B------:R-:W-:Y:S01]  /*4430*/  LOP3.LUT R11, R11, 0xffff0000, RZ, 0xc0, !PT ;  /* 0xffff00000b0b7812 */ /* 0x000fe200078ec0ff */
[----:B------:R-:W-:Y:S01]  /*4440*/  FFMA.FTZ R37, R37, R109, R112 ;  /* 0x0000006d25257223 */ /* 0x000fe20000010070 */
[----:B------:R-:W-:Y:S01]  /*4450*/  FFMA.FTZ R41, R41, R110, R105 ;  /* 0x0000006e29297223 */ /* 0x000fe20000010069 */
[C---:B------:R-:W-:Y:S01]  /*4460*/  FMUL.FTZ R110, R15.reuse, R104 ;  /* 0x000000680f6e7220 */ /* 0x040fe20000410000 */
[----:B------:R-:W-:Y:S01]  /*4470*/  FMUL.FTZ R112, R15, R100 ;  /* 0x000000640f707220 */ /* 0x000fe20000410000 */
[----:B------:R-:W-:Y:S01]  /*4480*/  LOP3.LUT R103, R38, 0xffff0000, RZ, 0xc0, !PT ;  /* 0xffff000026677812 */ /* 0x000fe200078ec0ff */
[----:B------:R-:W-:-:S02]  /*4490*/  IMAD.U32 R9, R8, 0x10000, RZ ;  /* 0x0001000008097824 */ /* 0x000fc400078e00ff */
[C---:B------:R-:W-:Y:S01]  /*44a0*/  FMUL.FTZ R38, R13.reuse, R108 ;  /* 0x0000006c0d267220 */ /* 0x040fe20000410000 */
[----:B------:R-:W-:Y:S01]  /*44b0*/  LOP3.LUT R12, R12, 0xffff0000, RZ, 0xc0, !PT ;  /* 0xffff00000c0c7812 */ /* 0x000fe200078ec0ff */
[----:B------:R-:W-:Y:S01]  /*44c0*/  FMUL.FTZ R13, R13, R106 ;  /* 0x0000006a0d0d7220 */ /* 0x000fe20000410000 */
[----:B------:R-:W-:Y:S01]  /*44d0*/  PRMT R42, R90, 0x5432, R42 ;  /* 0x000054325a2a7816 */ /* 0x000fe2000000002a */
[C---:B------:R-:W-:Y:S01]  /*44e0*/  FFMA.FTZ R100, R11.reuse, R100, -R110 ;  /* 0x000000640b647223 */ /* 0x040fe2000001086e */
[----:B------:R-:W-:Y:S01]  /*44f0*/  LOP3.LUT R15, R36, 0xffff0000, RZ, 0xc0, !PT ;  /* 0xffff0000240f7812 */ /* 0x000fe200078ec0ff */
[----:B------:R-:W-:Y:S01]  /*4500*/  FFMA.FTZ R36, R11, R104, R112 ;  /* 0x000000680b247223 */ /* 0x000fe20000010070 */
[----:B------:R-:W-:Y:S01]  /*4510*/  PRMT R98, R91, 0x5432, R98 ;  /* 0x000054325b627816 */ /* 0x000fe20000000062 */
[C---:B------:R-:W-:Y:S01]  /*4520*/  FFMA.FTZ R11, R9.reuse, R106, -R38 ;  /* 0x0000006a090b7223 */ /* 0x040fe20000010826 */
[C---:B------:R-:W-:Y:S01]  /*4530*/  IMAD.U32 R39, R10.reuse, 0x10000, RZ ;  /* 0x000100000a277824 */ /* 0x040fe200078e00ff */
[----:B------:R-:W-:Y:S01]  /*4540*/  LOP3.LUT R43, R10, 0xffff0000, RZ, 0xc0, !PT ;  /* 0xffff00000a2b7812 */ /* 0x000fe200078ec0ff */
[----:B------:R-:W-:Y:S01]  /*4550*/  FFMA.FTZ R9, R9, R108, R13 ;  /* 0x0000006c09097223 */ /* 0x000fe2000001000d */
[----:B------:R-:W-:-:S02]  /*4560*/  IMAD.U32 R10, R14, 0x10000, RZ ;  /* 0x000100000e0a7824 */ /* 0x000fc400078e00ff */
[C---:B------:R-:W-:Y:S01]  /*4570*/  FMUL.FTZ R105, R12.reuse, R103 ;  /* 0x000000670c697220 */ /* 0x040fe20000410000 */
[----:B------:R-:W-:Y:S01]  /*4580*/  FMUL.FTZ R107, R12, R15 ;  /* 0x0000000f0c6b7220 */ /* 0x000fe20000410000 */
[----:B------:R-:W-:Y:S01]  /*4590*/  IMAD.U32 R13, R42, 0x10000, RZ ;  /* 0x000100002a0d7824 */ /* 0x000fe200078e00ff */
[----:B------:R-:W-:Y:S01]  /*45a0*/  LOP3.LUT R14, R14, 0xffff0000, RZ, 0xc0, !PT ;  /* 0xffff00000e0e7812 */ /* 0x000fe200078ec0ff */
[----:B------:R-:W-:Y:S01]  /*45b0*/  IMAD.U32 R12, R98, 0x10000, RZ ;  /* 0x00010000620c7824 */ /* 0x000fe200078e00ff */
[----:B------:R-:W-:Y:S01]  /*45c0*/  LOP3.LUT R42, R42, 0xffff0000, RZ, 0xc0, !PT ;  /* 0xffff00002a2a7812 */ /* 0x000fe200078ec0ff */
[----:B------:R-:W-:Y:S01]  /*45d0*/  FMUL.FTZ R104, R10, R13 ;  /* 0x0000000d0a687220 */ /* 0x000fe20000410000 */
[----:B------:R-:W-:Y:S01]  /*45e0*/  LOP3.LUT R8, R8, 0xffff0000, RZ, 0xc0, !PT ;  /* 0xffff000008087812 */ /* 0x000fe200078ec0ff */
[----:B------:R-:W-:Y:S01]  /*45f0*/  FMUL.FTZ R10, R10, R12 ;  /* 0x0000000c0a0a7220 */ /* 0x000fe20000410000 */
[----:B------:R-:W-:Y:S01]  /*4600*/  LOP3.LUT R98, R98, 0xffff0000, RZ, 0xc0, !PT ;  /* 0xffff000062627812 */ /* 0x000fe200078ec0ff */
[----:B------:R-:W-:Y:S01]  /*4610*/  FMUL.FTZ R106, R14, R42 ;  /* 0x0000002a0e6a7220 */ /* 0x000fe20000410000 */
[C---:B------:R-:W-:Y:S01]  /*4620*/  FFMA.FTZ R104, R39.reuse, R12, -R104 ;  /* 0x0000000c27687223 */ /* 0x040fe20000010868 */
[----:B------:R-:W-:Y:S01]  /*4630*/  FFMA.FTZ R38, R8, R15, -R105 ;  /* 0x0000000f08267223 */ /* 0x000fe20000010869 */
[----:B------:R-:W-:Y:S01]  /*4640*/  FFMA.FTZ R10, R39, R13, R10 ;  /* 0x0000000d270a7223 */ /* 0x000fe2000001000a */
[-C--:B------:R-:W-:Y:S01]  /*4650*/  FMUL.FTZ R15, R14, R98.reuse ;  /* 0x000000620e0f7220 */ /* 0x080fe20000410000 */
[----:B------:R-:W-:Y:S01]  /*4660*/  FFMA.FTZ R13, R43, R98, -R106 ;  /* 0x000000622b0d7223 */ /* 0x000fe2000001086a */
[----:B------:R-:W-:Y:S01]  /*4670*/  FFMA.FTZ R8, R8, R103, R107 ;  /* 0x0000006708087223 */ /* 0x000fe2000001006b */
[----:B------:R-:W-:Y:S01]  /*4680*/  F2FP.BF16.F32.PACK_AB R40, R37, R40 ;  /* 0x000000282528723e */ /* 0x000fe200000010ff */
[----:B------:R-:W-:Y:S01]  /*4690*/  FFMA.FTZ R15, R43, R42, R15 ;  /* 0x0000002a2b0f7223 */ /* 0x000fe2000001000f */
[----:B------:R-:W-:-:S02]  /*46a0*/  F2FP.BF16.F32.PACK_AB R100, R100, R101 ;  /* 0x000000656464723e */ /* 0x000fc400000010ff */
[----:B------:R-:W-:Y:S02]  /*46b0*/  F2FP.BF16.F32.PACK_AB R36, R36, R41 ;  /* 0x000000292424723e */ /* 0x000fe400000010ff */
[----:B------:R-:W-:Y:S01]  /*46c0*/  F2FP.BF16.F32.PACK_AB R98, R38, R11 ;  /* 0x0000000b2662723e */ /* 0x000fe200000010ff */
[----:B------:R-:W-:Y:S01]  /*46d0*/  IMAD.MOV.U32 R11, RZ, RZ, R100 ;  /* 0x000000ffff0b7224 */ /* 0x000fe200078e0064 */
[----:B------:R-:W-:Y:S01]  /*46e0*/  F2FP.BF16.F32.PACK_AB R37, R13, R104 ;  /* 0x000000680d25723e */ /* 0x000fe200000010ff */
[----:B------:R-:W-:Y:S01]  /*46f0*/  IMAD.MOV.U32 R13, RZ, RZ, R40 ;  /* 0x000000ffff0d7224 */ /* 0x000fe200078e0028 */
[----:B------:R-:W-:Y:S02]  /*4700*/  F2FP.BF16.F32.PACK_AB R99, R102, R99 ;  /* 0x000000636663723e */ /* 0x000fe400000010ff */
[----:B------:R-:W-:Y:S01]  /*4710*/  F2FP.BF16.F32.PACK_AB R12, R8, R9 ;  /* 0x00000009080c723e */ /* 0x000fe200000010ff */
[----:B------:R-:W-:Y:S01]  /*4720*/  IMAD.MOV.U32 R8, RZ, RZ, R98 ;  /* 0x000000ffff087224 */ /* 0x000fe200078e0062 */
[----:B------:R-:W-:Y:S01]  /*4730*/  F2FP.BF16.F32.PACK_AB R14, R15, R10 ;  /* 0x0000000a0f0e723e */ /* 0x000fe200000010ff */
[----:B------:R-:W-:Y:S01]  /*4740*/  IMAD.MOV.U32 R10, RZ, RZ, R37 ;  /* 0x000000ffff0a7224 */ /* 0x000fe200078e0025 */
[----:B------:R-:W-:Y:S01]  /*4750*/  MOV R9, R99 ;  /* 0x0000006300097202 */ /* 0x000fe20000000f00 */
[----:B------:R-:W-:-:S07]  /*4760*/  IMAD.MOV.U32 R15, RZ, RZ, R36 ;  /* 0x000000ffff0f7224 */ /* 0x000fce00078e0024 */
.L_x_519:
[----:B------:R-:W-:Y:S05]  /*4770*/  BSYNC B2 ;  /* 0x0000000000027941 */ /* 0x000fea0003800000 */
.L_x_518:
[----:B------:R-:W-:Y:S01]  /*4780*/  ISETP.GE.AND P4, PT, R86, R87, PT ;  /* 0x000000575600720c */ /* 0x000fe20003f86270 */
[----:B0-----:R0:W-:-:S12]  /*4790*/  ST.E.128 desc[UR42][R80.64], R8 ;  /* 0x0000000850007985 */ /* 0x0011d8000c101d2a */
[----:B------:R-:W-:-:S05]  /*47a0*/  @!P4 IMAD.WIDE R82, R86, 0x2, R82 ;  /* 0x000000025652c825 */ /* 0x000fca00078e0252 */
[----:B---3--:R0:W-:Y:S02]  /*47b0*/  @!P4 ST.E.128 desc[UR42][R82.64], R12 ;  /* 0x0000000c5200c985 */ /* 0x0081e4000c101d2a */
.L_x_517:
[----:B------:R-:W-:Y:S05]  /*47c0*/  BSYNC B1 ;  /* 0x0000000000017941 */ /* 0x000fea0003800000 */
.L_x_516:
[----:B------:R-:W-:-:S03]  /*47d0*/  UMOV UR4, 0xffffffff ;  /* 0xffffffff00047882 */ /* 0x000fc60000000000 */
[----:B------:R-:W-:Y:S05]  /*47e0*/  BRA.DIV UR4, `(.L_x_520) ;  /* 0x0000011a04847947 */ /* 0x000fea000b800000 */
[----:B-1----:R-:W1:Y:S04]  /*47f0*/  SHFL.IDX PT, R85, R85, 0x1, 0x1c1f ;  /* 0x003c1f0055557f89 */ /* 0x002e6800000e0000 */
[----:B------:R-:W0:Y:S02]  /*4800*/  SHFL.IDX PT, R84, R84, 0x1, 0x1c1f ;  /* 0x003c1f0054547f89 */ /* 0x000e2400000e0000 */
.L_x_735:
[----:B0-----:R-:W-:-:S05]  /*4810*/  VIADD R8, R152, 0x60 ;  /* 0x0000006098087836 */ /* 0x001fca0000000000 */
[----:B------:R-:W-:-:S13]  /*4820*/  ISETP.GE.OR P4, PT, R8, R78, P1 ;  /* 0x0000004e0800720c */ /* 0x000fda0000f86670 */
[----:B------:R-:W-:Y:S05]  /*4830*/  @P4 BRA `(.L_x_503) ;  /* 0x0000000c00144947 */ /* 0x000fea0003800000 */
[----:B------:R-:W5:Y:S01]  /*4840*/  LDL R9, [R1+0x20] ;  /* 0x0000200001097983 */ /* 0x000f620000100800 */
[----:B------:R-:W-:Y:S01]  /*4850*/  SEL R89, R60, R89, !P0 ;  /* 0x000000593c597207 */ /* 0x000fe20004000000 */
[----:B------:R-:W-:Y:S01]  /*4860*/  VIADD R10, R152, 0x60 ;  /* 0x00000060980a7836 */ /* 0x000fe20000000000 */
[----:B------:R-:W-:Y:S01]  /*4870*/  LEA R36, P4, R6, R84, 0x1 ;  /* 0x0000005406247211 */ /* 0x000fe200078808ff */
[----:B------:R-:W-:Y:S01]  /*4880*/  VIADD R11, R152, 0x60 ;  /* 0x00000060980b7836 */ /* 0x000fe20000000000 */
[----:B------:R-:W-:Y:S01]  /*4890*/  SHF.R.S32.HI R8, RZ, 0x1f, R89 ;  /* 0x0000001fff087819 */ /* 0x000fe20000011459 */
[----:B------:R-:W-:Y:S01]  /*48a0*/  BSSY B1, `(.L_x_521) ;  /* 0x0000071000017945 */ /* 0x000fe20003800000 */
[----:B------:R-:W-:Y:S01]  /*48b0*/  SHF.L.U32 R10, R10, 0x6, RZ ;  /* 0x000000060a0a7819 */ /* 0x000fe200000006ff */
[----:B------:R-:W-:Y:S01]  /*48c0*/  IMAD.SHL.U32 R11, R11, 0x40, RZ ;  /* 0x000000400b0b7824 */ /* 0x000fe200078e00ff */
[----:B------:R-:W-:Y:S02]  /*48d0*/  LEA.HI R8, R8, R89, RZ, 0x4 ;  /* 0x0000005908087211 */ /* 0x000fe400078f20ff */
[----:B------:R-:W-:-:S02]  /*48e0*/  LOP3.LUT R10, R10, 0x1c0, RZ, 0xc0, !PT ;  /* 0x000001c00a0a7812 */ /* 0x000fc400078ec0ff */
[----:B------:R-:W-:Y:S02]  /*48f0*/  LEA.HI.SX32 R8, R8, R7, 0x1c ;  /* 0x0000000708087211 */ /* 0x000fe400078fe2ff */
[----:B------:R-:W-:Y:S02]  /*4900*/  LOP3.LUT R11, R11, 0x1c0, RZ, 0xc0, !PT ;  /* 0x000001c00b0b7812 */ /* 0x000fe400078ec0ff */
[----:B------:R-:W-:Y:S01]  /*4910*/  SHF.R.U32.HI R10, RZ, 0x3, R10 ;  /* 0x00000003ff0a7819 */ /* 0x000fe2000001160a */
[----:B------:R-:W-:Y:S01]  /*4920*/  IMAD.SHL.U32 R38, R8, 0x8, RZ ;  /* 0x0000000808267824 */ /* 0x000fe200078e00ff */
[----:B-1----:R-:W-:-:S04]  /*4930*/  LEA.HI.X R37, R6, R85, R4, 0x1, P4 ;  /* 0x0000005506257211 */ /* 0x002fc800020f0c04 */
[----:B------:R-:W-:-:S04]  /*4940*/  LOP3.LUT R8, R11, 0x38, R38, 0xf8, !PT ;  /* 0x000000380b087812 */ /* 0x000fc800078ef826 */
[----:B------:R-:W-:-:S05]  /*4950*/  LOP3.LUT R8, R8, R10, RZ, 0x3c, !PT ;  /* 0x0000000a08087212 */ /* 0x000fca00078e3cff */
[----:B-----5:R-:W-:Y:S02]  /*4960*/  IMAD.IADD R8, R9, 0x1, R8 ;  /* 0x0000000109087824 */ /* 0x020fe400078e0208 */
[C---:B------:R-:W-:Y:S02]  /*4970*/  IMAD R9, R19.reuse, 0x2000, R0 ;  /* 0x0000200013097824 */ /* 0x040fe400078e0200 */
[----:B------:R-:W-:-:S03]  /*4980*/  IMAD R11, R19, 0x2000, R8 ;  /* 0x00002000130b7824 */ /* 0x000fc600078e0208 */
[----:B------:R-:W-:Y:S01]  /*4990*/  LEA R9, R9, R18, 0x1 ;  /* 0x0000001209097211 */ /* 0x000fe200078e08ff */
[----:B------:R-:W-:-:S05]  /*49a0*/  IMAD R12, R11, 0x2, R18 ;  /* 0x000000020b0c7824 */ /* 0x000fca00078e0212 */
[----:B------:R-:W0:Y:S04]  /*49b0*/  LDS.128 R8, [R9+0xe400] ;  /* 0x00e4000009087984 */ /* 0x000e280000000c00 */
[----:B------:R-:W1:Y:S01]  /*49c0*/  LDS.128 R12, [R12+0xe400] ;  /* 0x00e400000c0c7984 */ /* 0x000e620000000c00 */
[----:B------:R-:W-:Y:S05]  /*49d0*/  @P3 BRA `(.L_x_522) ;  /* 0x0000000400743947 */ /* 0x000fea0003800000 */
[--C-:B------:R-:W-:Y:S01]  /*49e0*/  SHF.R.U64 R81, R48, 0x10, R49.reuse ;  /* 0x0000001030517819 */ /* 0x100fe20000001231 */
[----:B-1----:R-:W-:Y:S01]  /*49f0*/  IMAD.U32 R42, R13, 0x10000, RZ ;  /* 0x000100000d2a7824 */ /* 0x002fe200078e00ff */
[----:B------:R-:W-:Y:S01]  /*4a00*/  SHF.R.U32.HI R48, RZ, 0x10, R49 ;  /* 0x00000010ff307819 */ /* 0x000fe20000011631 */
[----:B0-----:R-:W-:Y:S01]  /*4a10*/  IMAD.U32 R41, R9, 0x10000, RZ ;  /* 0x0001000009297824 */ /* 0x001fe200078e00ff */
[----:B------:R-:W-:Y:S01]  /*4a20*/  SHF.R.U32.HI R86, RZ, 0x10, R45 ;  /* 0x00000010ff567819 */ /* 0x000fe2000001162d */
[----:B------:R-:W-:Y:S01]  /*4a30*/  IMAD.U32 R39, R8, 0x10000, RZ ;  /* 0x0001000008277824 */ /* 0x000fe200078e00ff */
[----:B------:R-:W-:Y:S02]  /*4a40*/  PRMT R97, R97, 0x5410, R48 ;  /* 0x0000541061617816 */ /* 0x000fe40000000030 */
[----:B------:R-:W-:Y:S02]  /*4a50*/  PRMT R93, R93, 0x5410, R86 ;  /* 0x000054105d5d7816 */ /* 0x000fe40000000056 */
[--C-:B---3--:R-:W-:Y:S01]  /*4a60*/  SHF.R.U64 R83, R46, 0x10, R47.reuse ;  /* 0x000000102e537819 */ /* 0x108fe2000000122f */
[----:B------:R-:W-:Y:S01]  /*4a70*/  IMAD.U32 R48, R97, 0x10000, RZ ;  /* 0x0001000061307824 */ /* 0x000fe200078e00ff */
[----:B----4-:R-:W-:Y:S01]  /*4a80*/  SHF.R.U32.HI R82, RZ, 0x10, R47 ;  /* 0x00000010ff527819 */ /* 0x010fe2000001162f */
[----:B------:R-:W-:Y:S01]  /*4a90*/  IMAD.U32 R47, R15, 0x10000, RZ ;  /* 0x000100000f2f7824 */ /* 0x000fe200078e00ff */
[----:B------:R-:W-:-:S02]  /*4aa0*/  SHF.R.U32.HI R80, RZ, 0x10, R51 ;  /* 0x00000010ff507819 */ /* 0x000fc40000011633 */
[----:B------:R-:W-:Y:S01]  /*4ab0*/  LOP3.LUT R43, R15, 0xffff0000, RZ, 0xc0, !PT ;  /* 0xffff00000f2b7812 */ /* 0x000fe200078ec0ff */
[----:B------:R-:W-:Y:S01]  /*4ac0*/  IMAD.U32 R15, R93, 0x10000, RZ ;  /* 0x000100005d0f7824 */ /* 0x000fe200078e00ff */
[----:B------:R-:W-:Y:S01]  /*4ad0*/  SHF.R.U64 R49, R50, 0x10, R51 ;  /* 0x0000001032317819 */ /* 0x000fe20000001233 */
[CC--:B------:R-:W-:Y:S01]  /*4ae0*/  FMUL.FTZ R50, R42.reuse, R48.reuse ;  /* 0x000000302a327220 */ /* 0x0c0fe20000410000 */
[----:B------:R-:W-:Y:S01]  /*4af0*/  PRMT R95, R95, 0x5410, R80 ;  /* 0x000054105f5f7816 */ /* 0x000fe20000000050 */
[-C--:B------:R-:W-:Y:S01]  /*4b00*/  FMUL.FTZ R42, R42, R15.reuse ;  /* 0x0000000f2a2a7220 */ /* 0x080fe20000410000 */
[----:B------:R-:W-:Y:S01]  /*4b10*/  PRMT R91, R91, 0x5410, R82 ;  /* 0x000054105b5b7816 */ /* 0x000fe20000000052 */
[----:B------:R-:W-:Y:S01]  /*4b20*/  FFMA.FTZ R15, R41, R15, -R50 ;  /* 0x0000000f290f7223 */ /* 0x000fe20000010832 */
[----:B------:R-:W-:Y:S01]  /*4b30*/  LOP3.LUT R46, R13, 0xffff0000, RZ, 0xc0, !PT ;  /* 0xffff00000d2e7812 */ /* 0x000fe200078ec0ff */
[----:B------:R-:W-:Y:S01]  /*4b40*/  IMAD.U32 R50, R95, 0x10000, RZ ;  /* 0x000100005f327824 */ /* 0x000fe200078e00ff */
[----:B------:R-:W-:Y:S01]  /*4b50*/  LOP3.LUT R97, R97, 0xffff0000, RZ, 0xc0, !PT ;  /* 0xffff000061617812 */ /* 0x000fe200078ec0ff */
[----:B------:R-:W-:Y:S01]  /*4b60*/  FFMA.FTZ R41, R41, R48, R42 ;  /* 0x0000003029297223 */ /* 0x000fe2000001002a */
[----:B------:R-:W-:Y:S01]  /*4b70*/  LOP3.LUT R93, R93, 0xffff0000, RZ, 0xc0, !PT ;  /* 0xffff00005d5d7812 */ /* 0x000fe200078ec0ff */
[----:B------:R-:W-:Y:S01]  /*4b80*/  IMAD.U32 R48, R91, 0x10000, RZ ;  /* 0x000100005b307824 */ /* 0x000fe200078e00ff */
[----:B------:R-:W-:Y:S01]  /*4b90*/  SHF.R.U64 R89, R44, 0x10, R45 ;  /* 0x000000102c597819 */ /* 0x000fe2000000122d */
[----:B------:R-:W-:Y:S01]  /*4ba0*/  IMAD.U32 R45, R11, 0x10000, RZ ;  /* 0x000100000b2d7824 */ /* 0x000fe200078e00ff */
[----:B------:R-:W-:Y:S01]  /*4bb0*/  PRMT R94, R94, 0x5410, R49 ;  /* 0x000054105e5e7816 */ /* 0x000fe20000000031 */
[C---:B------:R-:W-:Y:S01]  /*4bc0*/  FMUL.FTZ R49, R46.reuse, R97 ;  /* 0x000000612e317220 */ /* 0x040fe20000410000 */
[----:B------:R-:W-:Y:S01]  /*4bd0*/  LOP3.LUT R44, R9, 0xffff0000, RZ, 0xc0, !PT ;  /* 0xffff0000092c7812 */ /* 0x000fe200078ec0ff */
[----:B------:R-:W-:Y:S01]  /*4be0*/  FMUL.FTZ R51, R46, R93 ;  /* 0x0000005d2e337220 */ /* 0x000fe20000410000 */
[C---:B------:R-:W-:Y:S01]  /*4bf0*/  FMUL.FTZ R46, R47.reuse, R50 ;  /* 0x000000322f2e7220 */ /* 0x040fe20000410000 */
[----:B------:R-:W-:Y:S01]  /*4c00*/  PRMT R96, R96, 0x5410, R81 ;  /* 0x0000541060607816 */ /* 0x000fe20000000051 */
[-C--:B------:R-:W-:Y:S01]  /*4c10*/  FMUL.FTZ R47, R47, R48.reuse ;  /* 0x000000302f2f7220 */ /* 0x080fe20000410000 */
[----:B------:R-:W-:Y:S01]  /*4c20*/  LOP3.LUT R95, R95, 0xffff0000, RZ, 0xc0, !PT ;  /* 0xffff00005f5f7812 */ /* 0x000fe200078ec0ff */
[----:B------:R-:W-:Y:S01]  /*4c30*/  FFMA.FTZ R80, R44, R97, R51 ;  /* 0x000000612c507223 */ /* 0x000fe20000010033 */
[----:B------:R-:W-:Y:S01]  /*4c40*/  PRMT R92, R92, 0x5410, R89 ;  /* 0x000054105c5c7816 */ /* 0x000fe20000000059 */
[----:B------:R-:W-:Y:S01]  /*4c50*/  FFMA.FTZ R42, R44, R93, -R49 ;  /* 0x0000005d2c2a7223 */ /* 0x000fe20000010831 */
[----:B------:R-:W-:Y:S01]  /*4c60*/  LOP3.LUT R40, R11, 0xffff0000, RZ, 0xc0, !PT ;  /* 0xffff00000b287812 */ /* 0x000fe200078ec0ff */
[----:B------:R-:W-:Y:S01]  /*4c70*/  FFMA.FTZ R51, R45, R48, -R46 ;  /* 0x000000302d337223 */ /* 0x000fe2000001082e */
[----:B------:R-:W-:Y:S01]  /*4c80*/  LOP3.LUT R91, R91, 0xffff0000, RZ, 0xc0, !PT ;  /* 0xffff00005b5b7812 */ /* 0x000fe200078ec0ff */
[----:B------:R-:W-:Y:S01]  /*4c90*/  FFMA.FTZ R50, R45, R50, R47 ;  /* 0x000000322d327223 */ /* 0x000fe2000001002f */
[----:B------:R-:W-:-:S02]  /*4ca0*/  IMAD.U32 R13, R12, 0x10000, RZ ;  /* 0x000100000c0d7824 */ /* 0x000fc400078e00ff */
[C---:B------:R-:W-:Y:S01]  /*4cb0*/  FMUL.FTZ R45, R43.reuse, R95 ;  /* 0x0000005f2b2d7220 */ /* 0x040fe20000410000 */
[----:B------:R-:W-:Y:S01]  /*4cc0*/  SHF.L.U32 R44, R92, 0x10, RZ ;  /* 0x000000105c2c7819 */ /* 0x000fe200000006ff */
[----:B------:R-:W-:Y:S02]  /*4cd0*/  IMAD.U32 R46, R96, 0x10000, RZ ;  /* 0x00010000602e7824 */ /* 0x000fe400078e00ff */
[-C--:B------:R-:W-:Y:S01]  /*4ce0*/  FMUL.FTZ R47, R43, R91.reuse ;  /* 0x0000005b2b2f7220 */ /* 0x080fe20000410000 */
[----:B------:R-:W-:Y:S01]  /*4cf0*/  FFMA.FTZ R82, R40, R91, -R45 ;  /* 0x0000005b28527223 */ /* 0x000fe2000001082d */
[----:B------:R-:W-:Y:S01]  /*4d00*/  LOP3.LUT R12, R12, 0xffff0000, RZ, 0xc0, !PT ;  /* 0xffff00000c0c7812 */ /* 0x000fe200078ec0ff */
[C---:B------:R-:W-:Y:S01]  /*4d10*/  FMUL.FTZ R48, R13.reuse, R46 ;  /* 0x0000002e0d307220 */ /* 0x040fe20000410000 */
[----:B------:R-:W-:Y:S01]  /*4d20*/  LOP3.LUT R45, R96, 0xffff0000, RZ, 0xc0, !PT ;  /* 0xffff0000602d7812 */ /* 0x000fe200078ec0ff */
[-C--:B------:R-:W-:Y:S01]  /*4d30*/  FMUL.FTZ R13, R13, R44.reuse ;  /* 0x0000002c0d0d7220 */ /* 0x080fe20000410000 */
[----:B------:R-:W-:Y:S01]  /*4d40*/  LOP3.LUT R43, R92, 0xffff0000, RZ, 0xc0, !PT ;  /* 0xffff00005c2b7812 */ /* 0x000fe200078ec0ff */
[C---:B------:R-:W-:Y:S01]  /*4d50*/  FFMA.FTZ R48, R39.reuse, R44, -R48 ;  /* 0x0000002c27307223 */ /* 0x040fe20000010830 */
[----:B------:R-:W-:Y:S01]  /*4d60*/  PRMT R90, R90, 0x5410, R83 ;  /* 0x000054105a5a7816 */ /* 0x000fe20000000053 */
[----:B------:R-:W-:Y:S01]  /*4d70*/  FFMA.FTZ R95, R40, R95, R47 ;  /* 0x0000005f285f7223 */ /* 0x000fe2000001002f */
[C---:B------:R-:W-:Y:S01]  /*4d80*/  SHF.L.U32 R9, R10.reuse, 0x10, RZ ;  /* 0x000000100a097819 */ /* 0x040fe200000006ff */
[----:B------:R-:W-:Y:S01]  /*4d90*/  FFMA.FTZ R39, R39, R46, R13 ;  /* 0x0000002e27277223 */ /* 0x000fe2000001000d */
[----:B------:R-:W-:Y:S01]  /*4da0*/  LOP3.LUT R11, R10, 0xffff0000, RZ, 0xc0, !PT ;  /* 0xffff00000a0b7812 */ /* 0x000fe200078ec0ff */
        /* <DEDUP_REMOVED lines=9> */
[-C--:B------:R-:W-:Y:S01]  /*4e40*/  FMUL.FTZ R10, R10, R12.reuse ;  /* 0x0000000c0a0a7220 */ /* 0x080fe20000410000 */
[----:B------:R-:W-:Y:S01]  /*4e50*/  LOP3.LUT R90, R90, 0xffff0000, RZ, 0xc0, !PT ;  /* 0xffff00005a5a7812 */ /* 0x000fe200078ec0ff */
[----:B------:R-:W-:Y:S01]  /*4e60*/  FFMA.FTZ R47, R8, R43, -R47 ;  /* 0x0000002b082f7223 */ /* 0x000fe2000001082f */
[C---:B------:R-:W-:Y:S01]  /*4e70*/  FFMA.FTZ R40, R9.reuse, R12, -R40 ;  /* 0x0000000c09287223 */ /* 0x040fe20000010828 */
[C---:B------:R-:W-:Y:S01]  /*4e80*/  FMUL.FTZ R44, R14.reuse, R94 ;  /* 0x0000005e0e2c7220 */ /* 0x040fe20000410000 */
[----:B------:R-:W-:Y:S01]  /*4e90*/  FFMA.FTZ R10, R9, R13, R10 ;  /* 0x0000000d090a7223 */ /* 0x000fe2000001000a */
[-C--:B------:R-:W-:Y:S01]  /*4ea0*/  FMUL.FTZ R43, R14, R90.reuse ;  /* 0x0000005a0e2b7220 */ /* 0x080fe20000410000 */
[----:B------:R-:W-:Y:S01]  /*4eb0*/  FFMA.FTZ R8, R8, R45, R49 ;  /* 0x0000002d08087223 */ /* 0x000fe20000010031 */
[C---:B------:R-:W-:Y:S01]  /*4ec0*/  FFMA.FTZ R9, R11.reuse, R90, -R44 ;  /* 0x0000005a0b097223 */ /* 0x040fe2000001082c */
        /* <DEDUP_REMOVED lines=8> */
[----:B------:R-:W-:Y:S01]  /*4f50*/  F2FP.BF16.F32.PACK_AB R12, R8, R39 ;  /* 0x00000027080c723e */ /* 0x000fe200000010ff */
[----:B------:R-:W-:Y:S01]  /*4f60*/  IMAD.MOV.U32 R8, RZ, RZ, R14 ;  /* 0x000000ffff087224 */ /* 0x000fe200078e000e */
[----:B------:R-:W-:Y:S01]  /*4f70*/  F2FP.BF16.F32.PACK_AB R11, R82, R51 ;  /* 0x00000033520b723e */ /* 0x000fe200000010ff */
[----:B------:R-:W-:Y:S01]  /*4f80*/  IMAD.MOV.U32 R10, RZ, RZ, R40 ;  /* 0x000000ffff0a7224 */ /* 0x000fe200078e0028 */
[----:B------:R-:W-:-:S02]  /*4f90*/  F2FP.BF16.F32.PACK_AB R13, R80, R41 ;  /* 0x00000029500d723e */ /* 0x000fc400000010ff */
[----:B------:R-:W-:-:S07]  /*4fa0*/  MOV R14, R43 ;  /* 0x0000002b000e7202 */ /* 0x000fce0000000f00 */
.L_x_522:
[----:B------:R-:W-:Y:S05]  /*4fb0*/  BSYNC B1 ;  /* 0x0000000000017941 */ /* 0x000fea0003800000 */
.L_x_521:
[----:B------:R-:W-:Y:S01]  /*4fc0*/  ISETP.GE.AND P3, PT, R38, R87, PT ;  /* 0x000000572600720c */ /* 0x000fe20003f66270 */
[----:B0-----:R0:W-:Y:S02]  /*4fd0*/  ST.E.128 desc[UR42][R36.64], R8 ;  /* 0x0000000824007985 */ /* 0x0011e4000c101d2a */
[----:B0-----:R-:W-:Y:S02]  /*4fe0*/  IMAD.MOV.U32 R8, RZ, RZ, R84 ;  /* 0x000000ffff087224 */ /* 0x001fe400078e0054 */
[----:B------:R-:W-:-:S08]  /*4ff0*/  IMAD.MOV.U32 R9, RZ, RZ, R85 ;  /* 0x000000ffff097224 */ /* 0x000fd000078e0055 */
[----:B------:R-:W-:Y:S05]  /*5000*/  @P3 BRA `(.L_x_503) ;  /* 0x0000000400203947 */ /* 0x000fea0003800000 */
[----:B------:R-:W-:-:S05]  /*5010*/  IMAD.WIDE R8, R38, 0x2, R8 ;  /* 0x0000000226087825 */ /* 0x000fca00078e0208 */
[----:B-1----:R0:W-:Y:S01]  /*5020*/  ST.E.128 desc[UR42][R8.64], R12 ;  /* 0x0000000c08007985 */ /* 0x0021e2000c101d2a */
[----:B------:R-:W-:Y:S05]  /*5030*/  BRA `(.L_x_503) ;  /* 0x0000000400147947 */ /* 0x000fea0003800000 */
.L_x_484:
[----:B------:R-:W-:-:S06]  /*5040*/  UISETP.NE.AND UP0, UPT, UR39, 0x3, UPT ;  /* 0x000000032700788c */ /* 0x000fcc000bf05270 */
[----:B------:R-:W-:-:S13]  /*5050*/  PLOP3.LUT P5, PT, PT, PT, UP0, 0x80, 0x0 ;  /* 0x000000000000781c */ /* 0x000fda0003faf008 */
[----:B------:R-:W-:Y:S05]  /*5060*/  @!P5 BRA `(.L_x_523) ;  /* 0x000000000004d947 */ /* 0x000fea0003800000 */
[----:B------:R-:W-:Y:S01]  /*5070*/  BPT.TRAP 0x1 ;  /* 0x000000040000795c */ /* 0x000fe20000300000 */
.L_x_523:
[----:B------:R-:W-:Y:S01]  /*5080*/  IMAD R71, R19, 0x8, R18 ;  /* 0x0000000813477824 */ /* 0x000fe200078e0212 */
[----:B------:R-:W-:Y:S01]  /*5090*/  SHF.L.U32 R79, R154, 0x1f, RZ ;  /* 0x0000001f9a4f7819 */ /* 0x000fe200000006ff */
[----:B------:R-:W-:Y:S01]  /*50a0*/  BSSY B1, `(.L_x_524) ;  /* 0x0000004000017945 */ /* 0x000fe20003800000 */
[----:B------:R-:W-:Y:S02]  /*50b0*/  SHF.R.S32.HI R76, RZ, 0x1f, R75 ;  /* 0x0000001fff4c7819 */ /* 0x000fe4000001144b */
[----:B------:R-:W0:Y:S02]  /*50c0*/  SYNCS.PHASECHK.TRANS64.TRYWAIT P3, [R71+URZ+0x16890], R79 ;  /* 0x0168904f470075a7 */ /* 0x000e24000806017f */
[----:B0-----:R-:W-:Y:S05]  /*50d0*/  @!P3 BRA `(.L_x_525) ;  /* 0x000001100094b947 */ /* 0x001fea0003800000 */
.L_x_736:
[----:B------:R-:W-:Y:S05]  /*50e0*/  BSYNC B1 ;  /* 0x0000000000017941 */ /* 0x000fea0003800000 */
.L_x_524:
[----:B------:R-:W-:Y:S01]  /*50f0*/  ULDC.64 UR4, c[0x0][0x300] ;  /* 0x0000c00000047ab9 */ /* 0x000fe20000000a00 */
[----:B-----5:R-:W-:Y:S01]  /*5100*/  SHF.R.S32.HI R77, RZ, 0x1f, R74 ;  /* 0x0000001fff4d7819 */ /* 0x020fe2000001144a */
[----:B------:R-:W-:Y:S02]  /*5110*/  IMAD R10, R76, UR4, RZ ;  /* 0x000000044c0a7c24 */ /* 0x000fe4000f8e02ff */
[----:B------:R-:W-:-:S04]  /*5120*/  IMAD.WIDE.U32 R8, R75, UR4, RZ ;  /* 0x000000044b087c25 */ /* 0x000fc8000f8e00ff */
[----:B------:R-:W-:Y:S01]  /*5130*/  IMAD R11, R75, UR5, R10 ;  /* 0x000000054b0b7c24 */ /* 0x000fe2000f8e020a */
[----:B------:R-:W-:Y:S01]  /*5140*/  ULDC.64 UR4, c[0x0][0x310] ;  /* 0x0000c40000047ab9 */ /* 0x000fe20000000a00 */
[----:B------:R-:W-:Y:S02]  /*5150*/  IMAD R78, R27, -0x80, R30 ;  /* 0xffffff801b4e7824 */ /* 0x000fe400078e021e */
[----:B------:R-:W-:Y:S02]  /*5160*/  IMAD R13, R77, UR4, RZ ;  /* 0x000000044d0d7c24 */ /* 0x000fe4000f8e02ff */
[----:B------:R-:W-:Y:S01]  /*5170*/  IMAD.IADD R9, R9, 0x1, R11 ;  /* 0x0000000109097824 */ /* 0x000fe200078e020b */
[----:B------:R-:W-:Y:S01]  /*5180*/  VIMNMX R78, R78, 0x80, PT ;  /* 0x000000804e4e7848 */ /* 0x000fe20003fe0100 */
[C---:B------:R-:W-:Y:S02]  /*5190*/  IMAD R13, R74.reuse, UR5, R13 ;  /* 0x000000054a0d7c24 */ /* 0x040fe4000f8e020d */
[----:B------:R-:W-:Y:S01]  /*51a0*/  IMAD.WIDE.U32 R8, R74, UR4, R8 ;  /* 0x000000044a087c25 */ /* 0x000fe2000f8e0008 */
[----:B------:R-:W-:-:S03]  /*51b0*/  ULDC.64 UR4, c[0x0][0x308] ;  /* 0x0000c20000047ab9 */ /* 0x000fc60000000a00 */
[----:B------:R-:W-:Y:S02]  /*51c0*/  IMAD R11, R63, UR4, RZ ;  /* 0x000000043f0b7c24 */ /* 0x000fe4000f8e02ff */
[----:B------:R-:W-:Y:S02]  /*51d0*/  IMAD.IADD R9, R9, 0x1, R13 ;  /* 0x0000000109097824 */ /* 0x000fe400078e020d */
[C---:B------:R-:W-:Y:S02]  /*51e0*/  IMAD R11, R34.reuse, UR5, R11 ;  /* 0x00000005220b7c24 */ /* 0x040fe4000f8e020b */
[----:B------:R-:W-:Y:S01]  /*51f0*/  IMAD.WIDE.U32 R8, R34, UR4, R8 ;  /* 0x0000000422087c25 */ /* 0x000fe2000f8e0008 */
[----:B------:R-:W-:-:S03]  /*5200*/  ULDC.64 UR4, c[0x0][0x2e8] ;  /* 0x0000ba0000047ab9 */ /* 0x000fc60000000a00 */
[----:B------:R-:W-:Y:S01]  /*5210*/  IMAD.IADD R39, R78, 0x1, -R152 ;  /* 0x000000014e277824 */ /* 0x000fe200078e0a98 */
[----:B------:R-:W-:Y:S02]  /*5220*/  IADD3 R11, R9, R11, RZ ;  /* 0x0000000b090b7210 */ /* 0x000fe40007ffe0ff */
[----:B------:R-:W-:Y:S01]  /*5230*/  LEA R36, P3, R8, UR4, 0x1 ;  /* 0x0000000408247c11 */ /* 0x000fe2000f8608ff */
[----:B------:R-:W-:-:S03]  /*5240*/  UMOV UR4, 0xffffffff ;  /* 0xffffffff00047882 */ /* 0x000fc60000000000 */
[----:B------:R-:W-:Y:S02]  /*5250*/  LEA.HI.X R38, R8, UR5, R11, 0x1, P3 ;  /* 0x0000000508267c11 */ /* 0x000fe400098f0c0b */
[----:B------:R-:W-:Y:S01]  /*5260*/  ISETP.GE.AND P3, PT, R39, 0x1, PT ;  /* 0x000000012700780c */ /* 0x000fe20003f66270 */
[----:B------:R-:W-:-:S12]  /*5270*/  BRA.DIV UR4, `(.L_x_526) ;  /* 0x0000011204407947 */ /* 0x000fd8000b800000 */
[----:B------:R1:W2:Y:S04]  /*5280*/  SHFL.IDX PT, R9, R38, RZ, 0x1c1f ;  /* 0x001c1fff26097589 */ /* 0x0002a800000e0000 */
[----:B------:R1:W3:Y:S02]  /*5290*/  SHFL.IDX PT, R37, R36, RZ, 0x1c1f ;  /* 0x001c1fff24257589 */ /* 0x0002e400000e0000 */
.L_x_740:
[----:B------:R-:W-:Y:S04]  /*52a0*/  BSSY B1, `(.L_x_527) ;  /* 0x000000d000017945 */ /* 0x000fe80003800000 */
[----:B------:R-:W-:Y:S05]  /*52b0*/  @!P3 BRA `(.L_x_528) ;  /* 0x00000000002cb947 */ /* 0x000fea0003800000 */
[----:B------:R-:W-:Y:S02]  /*52c0*/  ULDC UR4, c[0x0][0x2f4] ;  /* 0x0000bd0000047ab9 */ /* 0x000fe40000000800 */
[----:B------:R-:W-:-:S13]  /*52d0*/  ISETP.GE.AND P3, PT, R16, UR4, PT ;  /* 0x0000000410007c0c */ /* 0x000fda000bf66270 */
[----:B---3--:R-:W-:-:S04]  /*52e0*/  @!P3 LEA R14, P4, R16, R37, 0x1 ;  /* 0x00000025100eb211 */ /* 0x008fc800078808ff */
[----:B--2---:R-:W-:Y:S02]  /*52f0*/  @!P3 LEA.HI.X R15, R16, R9, R17, 0x1, P4 ;  /* 0x00000009100fb211 */ /* 0x004fe400020f0c11 */
[----:B------:R-:W-:-:S13]  /*5300*/  ISETP.GE.AND P4, PT, R2, UR4, PT ;  /* 0x0000000402007c0c */ /* 0x000fda000bf86270 */
[----:B------:R-:W-:-:S04]  /*5310*/  @!P4 LEA R12, P6, R2, R37, 0x1 ;  /* 0x00000025020cc211 */ /* 0x000fc800078c08ff */
[----:B------:R-:W-:Y:S02]  /*5320*/  @!P4 LEA.HI.X R13, R2, R9, R153, 0x1, P6 ;  /* 0x00000009020dc211 */ /* 0x000fe400030f0c99 */
[----:B------:R-:W2:Y:S04]  /*5330*/  @!P3 LDS.128 R8, [R73+0xe000] ;  /* 0x00e000004908b984 */ /* 0x000ea80000000c00 */
[----:B--2---:R-:W-:Y:S04]  /*5340*/  @!P3 ST.E.128 desc[UR42][R14.64], R8 ;  /* 0x000000080e00b985 */ /* 0x004fe8000c101d2a */
[----:B------:R-:W2:Y:S04]  /*5350*/  @!P4 LDS.128 R8, [R72+0xe000] ;  /* 0x00e000004808c984 */ /* 0x000ea80000000c00 */
[----:B--2---:R4:W-:Y:S02]  /*5360*/  @!P4 ST.E.128 desc[UR42][R12.64], R8 ;  /* 0x000000080c00c985 */ /* 0x0049e4000c101d2a */
.L_x_528:
[----:B------:R-:W-:Y:S05]  /*5370*/  BSYNC B1 ;  /* 0x0000000000017941 */ /* 0x000fea0003800000 */
.L_x_527:
[----:B------:R-:W-:-:S03]  /*5380*/  UMOV UR4, 0xffffffff ;  /* 0xffffffff00047882 */ /* 0x000fc60000000000 */
[----:B------:R-:W-:Y:S05]  /*5390*/  BRA.DIV UR4, `(.L_x_529) ;  /* 0x0000011204447947 */ /* 0x000fea000b800000 */
[----:B--2-4-:R2:W4:Y:S04]  /*53a0*/  SHFL.IDX PT, R9, R38, 0x1, 0x1c1f ;  /* 0x003c1f0026097f89 */ /* 0x01452800000e0000 */
[----:B---3--:R2:W3:Y:S02]  /*53b0*/  SHFL.IDX PT, R37, R36, 0x1, 0x1c1f ;  /* 0x003c1f0024257f89 */ /* 0x0084e400000e0000 */
.L_x_744:
[----:B------:R-:W-:-:S13]  /*53c0*/  ISETP.GE.AND P3, PT, R39, 0x61, PT ;  /* 0x000000612700780c */ /* 0x000fda0003f66270 */
[----:B------:R-:W-:Y:S05]  /*53d0*/  @!P3 BRA `(.L_x_503) ;  /* 0x00000000002cb947 */ /* 0x000fea0003800000 */
[----:B------:R-:W-:Y:S02]  /*53e0*/  ULDC UR4, c[0x0][0x2f4] ;  /* 0x0000bd0000047ab9 */ /* 0x000fe40000000800 */
[----:B------:R-:W-:-:S13]  /*53f0*/  ISETP.GE.AND P3, PT, R16, UR4, PT ;  /* 0x0000000410007c0c */ /* 0x000fda000bf66270 */
[----:B---3--:R-:W-:-:S04]  /*5400*/  @!P3 LEA R14, P4, R16, R37, 0x1 ;  /* 0x00000025100eb211 */ /* 0x008fc800078808ff */
[----:B----4-:R-:W-:Y:S02]  /*5410*/  @!P3 LEA.HI.X R15, R16, R9, R17, 0x1, P4 ;  /* 0x00000009100fb211 */ /* 0x010fe400020f0c11 */
[----:B------:R-:W-:-:S13]  /*5420*/  ISETP.GE.AND P4, PT, R2, UR4, PT ;  /* 0x0000000402007c0c */ /* 0x000fda000bf86270 */
[----:B------:R-:W-:-:S04]  /*5430*/  @!P4 LEA R12, P6, R2, R37, 0x1 ;  /* 0x00000025020cc211 */ /* 0x000fc800078c08ff */
[----:B------:R-:W-:Y:S02]  /*5440*/  @!P4 LEA.HI.X R13, R2, R9, R153, 0x1, P6 ;  /* 0x00000009020dc211 */ /* 0x000fe400030f0c99 */
[----:B------:R-:W3:Y:S04]  /*5450*/  @!P3 LDS.128 R8, [R73+0x11000] ;  /* 0x011000004908b984 */ /* 0x000ee80000000c00 */
[----:B---3--:R-:W-:Y:S04]  /*5460*/  @!P3 ST.E.128 desc[UR42][R14.64], R8 ;  /* 0x000000080e00b985 */ /* 0x008fe8000c101d2a */
[----:B------:R-:W3:Y:S04]  /*5470*/  @!P4 LDS.128 R8, [R72+0x11000] ;  /* 0x011000004808c984 */ /* 0x000ee80000000c00 */
[----:B---3--:R3:W-:Y:S02]  /*5480*/  @!P4 ST.E.128 desc[UR42][R12.64], R8 ;  /* 0x000000080c00c985 */ /* 0x0087e4000c101d2a */
.L_x_503:
[----:B------:R-:W-:Y:S05]  /*5490*/  BSYNC B0 ;  /* 0x0000000000007941 */ /* 0x000fea0003800000 */
.L_x_483:
[----:B0--34-:R-:W0:Y:S01]  /*54a0*/  S2R R8, SR_TID.X ;  /* 0x0000000000087919 */ /* 0x019e220000002100 */
[----:B------:R-:W-:Y:S01]  /*54b0*/  @!PT LDS RZ, [RZ] ;  /* 0x00000000fffff984 */ /* 0x000fe20000000800 */
[----:B------:R-:W-:Y:S01]  /*54c0*/  @!PT LDS RZ, [RZ] ;  /* 0x00000000fffff984 */ /* 0x000fe20000000800 */
[----:B------:R-:W-:Y:S01]  /*54d0*/  @!PT LDS RZ, [RZ] ;  /* 0x00000000fffff984 */ /* 0x000fe20000000800 */
[----:B------:R-:W-:Y:S01]  /*54e0*/  @!PT LDS RZ, [RZ] ;  /* 0x00000000fffff984 */ /* 0x000fe20000000800 */
[----:B------:R3:W-:Y:S06]  /*54f0*/  MEMBAR.ALL.CTA ;  /* 0x0000000000007992 */ /* 0x0007ec0000008000 */
[----:B---3--:R-:W3:Y:S01]  /*5500*/  FENCE.VIEW.ASYNC.S ;  /* 0x00000000000073c6 */ /* 0x008ee20000000000 */
[----:B------:R-:W-:Y:S05]  /*5510*/  WARPSYNC.ALL ;  /* 0x0000000000007948 */ /* 0x000fea0003800000 */
[----:B------:R-:W-:Y:S01]  /*5520*/  BSSY B0, `(.L_x_530) ;  /* 0x0000008000007945 */ /* 0x000fe20003800000 */
[----:B---3--:R3:W-:Y:S01]  /*5530*/  BAR.SYNC.DEFER_BLOCKING R62, 0x80 ;  /* 0x0002003e0000751d */ /* 0x0087e20000010000 */
[----:B0-----:R-:W-:-:S13]  /*5540*/  LOP3.LUT P3, RZ, R8, 0x7f, RZ, 0xc0, !PT ;  /* 0x0000007f08ff7812 */ /* 0x001fda000786c0ff */
[----:B------:R-:W-:-:S05]  /*5550*/  @!P3 VIADD R8, R71, 0x168a0 ;  /* 0x000168a04708b836 */ /* 0x000fca0000000000 */
[----:B------:R-:W-:-:S04]  /*5560*/  @!P3 PRMT R8, RZ, 0x654, R8 ;  /* 0x00000654ff08b816 */ /* 0x000fc80000000008 */
[----:B------:R3:W-:Y:S01]  /*5570*/  @!P3 SYNCS.ARRIVE.TRANS64.RED.A1T0 RZ, [R8+URZ], RZ ;  /* 0x000000ff08ffb9a7 */ /* 0x0007e2000810043f */
[----:B------:R-:W-:Y:S05]  /*5580*/  @!P5 BRA `(.L_x_531) ;  /* 0x000000000004d947 */ /* 0x000fea0003800000 */
[----:B------:R-:W-:Y:S01]  /*5590*/  BPT.TRAP 0x1 ;  /* 0x000000040000795c */ /* 0x000fe20000300000 */
.L_x_531:
[----:B------:R-:W-:Y:S05]  /*55a0*/  BSYNC B0 ;  /* 0x0000000000007941 */ /* 0x000fea0003800000 */
.L_x_530:
[----:B------:R-:W0:Y:S01]  /*55b0*/  SYNCS.PHASECHK.TRANS64.TRYWAIT P4, [R71+URZ+0x168b0], R79 ;  /* 0x0168b04f470075a7 */ /* 0x000e22000808017f */
[----:B------:R-:W-:Y:S01]  /*55c0*/  ULDC UR40, c[0x0][0x2f4] ;  /* 0x0000bd0000287ab9 */ /* 0x000fe20000000800 */
[----:B------:R-:W-:Y:S04]  /*55d0*/  BSSY B0, `(.L_x_532) ;  /* 0x0000002000007945 */ /* 0x000fe80003800000 */
[----:B0-----:R-:W-:Y:S05]  /*55e0*/  @!P4 BRA `(.L_x_533) ;  /* 0x0000010c00fcc947 */ /* 0x001fea0003800000 */
.L_x_745:
[----:B------:R-:W-:Y:S05]  /*55f0*/  BSYNC B0 ;  /* 0x0000000000007941 */ /* 0x000fea0003800000 */
.L_x_532:
[----:B------:R-:W-:Y:S01]  /*5600*/  ULDC.64 UR4, c[0x0][0x328] ;  /* 0x0000ca0000047ab9 */ /* 0x000fe20000000a00 */
[----:B------:R-:W-:Y:S01]  /*5610*/  IMAD.IADD R78, R78, 0x1, -R152 ;  /* 0x000000014e4e7824 */ /* 0x000fe200078e0a98 */
[----:B------:R-:W-:Y:S01]  /*5620*/  BSSY B0, `(.L_x_534) ;  /* 0x0000020000007945 */ /* 0x000fe20003800000 */
[----:B------:R-:W-:Y:S02]  /*5630*/  IMAD R76, R76, UR4, RZ ;  /* 0x000000044c4c7c24 */ /* 0x000fe4000f8e02ff */
[----:B---3--:R-:W-:-:S04]  /*5640*/  IMAD.WIDE.U32 R8, R75, UR4, RZ ;  /* 0x000000044b087c25 */ /* 0x008fc8000f8e00ff */
[----:B------:R-:W-:Y:S01]  /*5650*/  IMAD R75, R75, UR5, R76 ;  /* 0x000000054b4b7c24 */ /* 0x000fe2000f8e024c */
[----:B------:R-:W-:Y:S02]  /*5660*/  ULDC.64 UR4, c[0x0][0x338] ;  /* 0x0000ce0000047ab9 */ /* 0x000fe40000000a00 */
[----:B------:R-:W-:Y:S02]  /*5670*/  IMAD R77, R77, UR4, RZ ;  /* 0x000000044d4d7c24 */ /* 0x000fe4000f8e02ff */
[----:B------:R-:W-:Y:S02]  /*5680*/  IMAD.IADD R9, R9, 0x1, R75 ;  /* 0x0000000109097824 */ /* 0x000fe400078e024b */
        /* <DEDUP_REMOVED lines=8> */
[----:B------:R-:W-:Y:S01]  /*5710*/  IMAD.IADD R9, R9, 0x1, R11 ;  /* 0x0000000109097824 */ /* 0x000fe200078e020b */
[----:B-12---:R-:W-:-:S04]  /*5720*/  LEA R36, P4, R8, UR4, 0x1 ;  /* 0x0000000408247c11 */ /* 0x006fc8000f8808ff */
[----:B------:R-:W-:Y:S01]  /*5730*/  LEA.HI.X R37, R8, UR5, R9, 0x1, P4 ;  /* 0x0000000508257c11 */ /* 0x000fe2000a0f0c09 */
[----:B------:R1:W2:Y:S01]  /*5740*/  SHFL.IDX PT, R13, R36, RZ, 0x1c1f ;  /* 0x001c1fff240d7589 */ /* 0x0002a200000e0000 */
[----:B------:R-:W-:-:S03]  /*5750*/  ISETP.GE.AND P4, PT, R78, 0x1, PT ;  /* 0x000000014e00780c */ /* 0x000fc60003f86270 */
[----:B------:R1:W3:Y:S10]  /*5760*/  SHFL.IDX PT, R9, R37, RZ, 0x1c1f ;  /* 0x001c1fff25097589 */ /* 0x0002f400000e0000 */
[----:B-1----:R-:W-:Y:S05]  /*5770*/  @!P4 BRA `(.L_x_535) ;  /* 0x000000000028c947 */ /* 0x002fea0003800000 */
[----:B------:R-:W-:-:S13]  /*5780*/  ISETP.GE.AND P4, PT, R16, UR40, PT ;  /* 0x0000002810007c0c */ /* 0x000fda000bf86270 */
[----:B--2---:R-:W-:-:S04]  /*5790*/  @!P4 LEA R14, P5, R16, R13, 0x1 ;  /* 0x0000000d100ec211 */ /* 0x004fc800078a08ff */
[----:B---3--:R-:W-:Y:S02]  /*57a0*/  @!P4 LEA.HI.X R15, R16, R9, R17, 0x1, P5 ;  /* 0x00000009100fc211 */ /* 0x008fe400028f0c11 */
[----:B------:R-:W-:-:S13]  /*57b0*/  ISETP.GE.AND P5, PT, R2, UR40, PT ;  /* 0x0000002802007c0c */ /* 0x000fda000bfa6270 */
[----:B------:R-:W-:-:S04]  /*57c0*/  @!P5 LEA R12, P6, R2, R13, 0x1 ;  /* 0x0000000d020cd211 */ /* 0x000fc800078c08ff */
[----:B------:R-:W-:Y:S02]  /*57d0*/  @!P5 LEA.HI.X R13, R2, R9, R153, 0x1, P6 ;  /* 0x00000009020dd211 */ /* 0x000fe400030f0c99 */
[----:B------:R-:W1:Y:S04]  /*57e0*/  @!P4 LDS.128 R8, [R73] ;  /* 0x000000004908c984 */ /* 0x000e680000000c00 */
[----:B-1----:R-:W-:Y:S04]  /*57f0*/  @!P4 ST.E.128 desc[UR42][R14.64], R8 ;  /* 0x000000080e00c985 */ /* 0x002fe8000c101d2a */
[----:B------:R-:W1:Y:S04]  /*5800*/  @!P5 LDS.128 R8, [R72] ;  /* 0x000000004808d984 */ /* 0x000e680000000c00 */
[----:B-1----:R1:W-:Y:S02]  /*5810*/  @!P5 ST.E.128 desc[UR42][R12.64], R8 ;  /* 0x000000080c00d985 */ /* 0x0023e4000c101d2a */
.L_x_535:
[----:B------:R-:W-:Y:S05]  /*5820*/  BSYNC B0 ;  /* 0x0000000000007941 */ /* 0x000fea0003800000 */
.L_x_534:
[----:B------:R-:W-:Y:S01]  /*5830*/  ISETP.GE.AND P4, PT, R78, 0x61, PT ;  /* 0x000000614e00780c */ /* 0x000fe20003f86270 */
[----:B------:R-:W4:Y:S01]  /*5840*/  SHFL.IDX PT, R37, R37, 0x1, 0x1c1f ;  /* 0x003c1f0025257f89 */ /* 0x000f2200000e0000 */
[----:B------:R-:W-:Y:S03]  /*5850*/  BSSY B0, `(.L_x_536) ;  /* 0x000000d000007945 */ /* 0x000fe60003800000 */
[----:B-12---:R1:W2:Y:S08]  /*5860*/  SHFL.IDX PT, R13, R36, 0x1, 0x1c1f ;  /* 0x003c1f00240d7f89 */ /* 0x0062b000000e0000 */
[----:B-1----:R-:W-:Y:S05]  /*5870*/  @!P4 BRA `(.L_x_537) ;  /* 0x000000000028c947 */ /* 0x002fea0003800000 */
[----:B------:R-:W-:-:S13]  /*5880*/  ISETP.GE.AND P4, PT, R16, UR40, PT ;  /* 0x0000002810007c0c */ /* 0x000fda000bf86270 */
[----:B---3--:R-:W1:Y:S01]  /*5890*/  @!P4 LDS.128 R8, [R73+0x3000] ;  /* 0x003000004908c984 */ /* 0x008e620000000c00 */
[----:B--2---:R-:W-:-:S04]  /*58a0*/  @!P4 LEA R14, P5, R16, R13, 0x1 ;  /* 0x0000000d100ec211 */ /* 0x004fc800078a08ff */
[----:B----4-:R-:W-:Y:S02]  /*58b0*/  @!P4 LEA.HI.X R15, R16, R37, R17, 0x1, P5 ;  /* 0x00000025100fc211 */ /* 0x010fe400028f0c11 */
[----:B------:R-:W-:-:S13]  /*58c0*/  ISETP.GE.AND P5, PT, R2, UR40, PT ;  /* 0x0000002802007c0c */ /* 0x000fda000bfa6270 */
[----:B------:R-:W-:-:S04]  /*58d0*/  @!P5 LEA R12, P6, R2, R13, 0x1 ;  /* 0x0000000d020cd211 */ /* 0x000fc800078c08ff */
[----:B------:R-:W-:Y:S01]  /*58e0*/  @!P5 LEA.HI.X R13, R2, R37, R153, 0x1, P6 ;  /* 0x00000025020dd211 */ /* 0x000fe200030f0c99 */
[----:B-1----:R-:W-:Y:S04]  /*58f0*/  @!P4 ST.E.128 desc[UR42][R14.64], R8 ;  /* 0x000000080e00c985 */ /* 0x002fe8000c101d2a */
[----:B------:R-:W1:Y:S04]  /*5900*/  @!P5 LDS.128 R8, [R72+0x3000] ;  /* 0x003000004808d984 */ /* 0x000e680000000c00 */
[----:B-1----:R1:W-:Y:S02]  /*5910*/  @!P5 ST.E.128 desc[UR42][R12.64], R8 ;  /* 0x000000080c00d985 */ /* 0x0023e4000c101d2a */
.L_x_537:
[----:B------:R-:W-:Y:S05]  /*5920*/  BSYNC B0 ;  /* 0x0000000000007941 */ /* 0x000fea0003800000 */
.L_x_536:
[----:B-1----:R-:W5:Y:S01]  /*5930*/  LDL R8, [R1] ;  /* 0x0000000001087983 */ /* 0x002f620000100800 */
[----:B0-----:R-:W-:Y:S01]  /*5940*/  @!P3 IADD3 R71, R71, 0x168c0, RZ ;  /* 0x000168c04747b810 */ /* 0x001fe20007ffe0ff */
[----:B------:R-:W-:Y:S01]  /*5950*/  VIADD R19, R19, 0x1 ;  /* 0x0000000113137836 */ /* 0x000fe20000000000 */
[----:B------:R-:W-:Y:S01]  /*5960*/  @!PT LDS RZ, [RZ] ;  /* 0x00000000fffff984 */ /* 0x000fe20000000800 */
[----:B------:R-:W-:Y:S01]  /*5970*/  @!PT LDS RZ, [RZ] ;  /* 0x00000000fffff984 */ /* 0x000fe20000000800 */
[----:B------:R-:W-:Y:S01]  /*5980*/  @!PT LDS RZ, [RZ] ;  /* 0x00000000fffff984 */ /* 0x000fe20000000800 */
[----:B------:R-:W-:Y:S01]  /*5990*/  @!PT LDS RZ, [RZ] ;  /* 0x00000000fffff984 */ /* 0x000fe20000000800 */
[----:B------:R0:W-:Y:S06]  /*59a0*/  MEMBAR.ALL.CTA ;  /* 0x0000000000007992 */ /* 0x0001ec0000008000 */
[----:B0-----:R-:W0:Y:S01]  /*59b0*/  FENCE.VIEW.ASYNC.S ;  /* 0x00000000000073c6 */ /* 0x001e220000000000 */
[----:B------:R-:W-:Y:S01]  /*59c0*/  @!P3 PRMT R71, RZ, 0x654, R71 ;  /* 0x00000654ff47b816 */ /* 0x000fe20000000047 */
[----:B0-----:R0:W-:Y:S06]  /*59d0*/  BAR.SYNC.DEFER_BLOCKING R62, 0x80 ;  /* 0x0002003e0000751d */ /* 0x0011ec0000010000 */
[----:B------:R0:W-:Y:S01]  /*59e0*/  @!P3 SYNCS.ARRIVE.TRANS64.RED.A1T0 RZ, [R71+URZ], RZ ;  /* 0x000000ff47ffb9a7 */ /* 0x0001e2000810043f */
[----:B------:R-:W-:-:S04]  /*59f0*/  ISETP.NE.AND P3, PT, R19, 0x2, PT ;  /* 0x000000021300780c */ /* 0x000fc80003f65270 */
[----:B---3--:R-:W-:Y:S02]  /*5a00*/  SEL R9, RZ, 0x1, P3 ;  /* 0x00000001ff097807 */ /* 0x008fe40001800000 */
[----:B------:R-:W-:Y:S02]  /*5a10*/  SEL R19, R19, RZ, P3 ;  /* 0x000000ff13137207 */ /* 0x000fe40001800000 */
[----:B------:R-:W-:Y:S02]  /*5a20*/  LOP3.LUT R154, R154, R9, RZ, 0x3c, !PT ;  /* 0x000000099a9a7212 */ /* 0x000fe400078e3cff */
[----:B-----5:R-:W-:-:S13]  /*5a30*/  LOP3.LUT P4, RZ, R8, 0x1, RZ, 0xc0, !PT ;  /* 0x0000000108ff7812 */ /* 0x020fda000788c0ff */
[----:B0-----:R-:W-:Y:S05]  /*5a40*/  @P4 BRA `(.L_x_538) ;  /* 0xffffffc4005c4947 */ /* 0x001fea000383ffff */
[----:B------:R-:W0:Y:S01]  /*5a50*/  S2R R8, SR_TID.X ;  /* 0x0000000000087919 */ /* 0x000e220000002100 */
[----:B------:R-:W-:Y:S02]  /*5a60*/  PLOP3.LUT P0, PT, PT, PT, PT, 0x8, 0x0 ;  /* 0x000000000000781c */ /* 0x000fe40003f0e170 */
[----:B0-----:R-:W-:-:S04]  /*5a70*/  SHF.R.U32.HI R8, RZ, 0x7, R8 ;  /* 0x00000007ff087819 */ /* 0x001fc80000011608 */
[----:B------:R-:W-:-:S13]  /*5a80*/  ISETP.NE.AND P4, PT, R8, 0x1, PT ;  /* 0x000000010800780c */ /* 0x000fda0003f85270 */
[----:B------:R-:W-:Y:S06]  /*5a90*/  @!P4 BAR.ARV 0x9, 0x100 ;  /* 0x024400000000cb1d */ /* 0x000fec0000002000 */
.L_x_478:
[----:B------:R-:W-:Y:S01]  /*5aa0*/  ISETP.GE.AND P2, PT, R88, 0x1, PT ;  /* 0x000000015800780c */ /* 0x000fe20003f46270 */
[----:B------:R-:W-:Y:S01]  /*5ab0*/  IMAD.MOV.U32 R0, RZ, RZ, RZ ;  /* 0x000000ffff007224 */ /* 0x000fe200078e00ff */
[----:B------:R-:W-:Y:S01]  /*5ac0*/  PLOP3.LUT P1, PT, PT, PT, PT, 0x80, 0x0 ;  /* 0x000000000000781c */ /* 0x000fe20003f2f070 */
[----:B------:R-:W-:Y:S01]  /*5ad0*/  IMAD.MOV.U32 R3, RZ, RZ, RZ ;  /* 0x000000ffff037224 */ /* 0x000fe200078e00ff */
[----:B------:R-:W-:Y:S01]  /*5ae0*/  CS2R R26, SRZ ;  /* 0x00000000001a7805 */ /* 0x000fe2000001ff00 */
[----:B------:R-:W-:Y:S01]  /*5af0*/  IMAD.MOV.U32 R119, RZ, RZ, RZ ;  /* 0x000000ffff777224 */ /* 0x000fe200078e00ff */
[----:B------:R-:W-:Y:S02]  /*5b00*/  CS2R R28, SRZ ;  /* 0x00000000001c7805 */ /* 0x000fe4000001ff00 */
[----:B------:R-:W-:Y:S02]  /*5b10*/  CS2R R30, SRZ ;  /* 0x00000000001e7805 */ /* 0x000fe4000001ff00 */
[----:B----4-:R-:W-:-:S02]  /*5b20*/  CS2R R36, SRZ ;  /* 0x0000000000247805 */ /* 0x010fc4000001ff00 */
        /* <DEDUP_REMOVED lines=9> */
[----:B------:R-:W-:Y:S01]  /*5bc0*/  IMAD.MOV.U32 R54, RZ, RZ, RZ ;  /* 0x000000ffff367224 */ /* 0x000fe200078e00ff */
[----:B------:R-:W-:Y:S01]  /*5bd0*/  MOV R56, RZ ;  /* 0x000000ff00387202 */ /* 0x000fe20000000f00 */
[----:B--2---:R-:W-:Y:S01]  /*5be0*/  IMAD.MOV.U32 R13, RZ, RZ, RZ ;  /* 0x000000ffff0d7224 */ /* 0x004fe200078e00ff */
[----:B------:R-:W-:Y:S06]  /*5bf0*/  @P0 BRA `(.L_x_539) ;  /* 0x00000000000c0947 */ /* 0x000fec0003800000 */
[----:B------:R-:W0:Y:S01]  /*5c00*/  FENCE.VIEW.ASYNC.G ;  /* 0x00000000000073c6 */ /* 0x000e220000000100 */
[----:B------:R-:W-:Y:S05]  /*5c10*/  WARPSYNC.ALL ;  /* 0x0000000000007948 */ /* 0x000fea0003800000 */
[----:B0-----:R-:W-:Y:S06]  /*5c20*/  BAR.ARV 0xc, 0x200 ;  /* 0x0308000000007b1d */ /* 0x001fec0000002000 */
.L_x_539:
[----:B------:R-:W-:Y:S02]  /*5c30*/  IMAD.MOV.U32 R12, RZ, RZ, RZ ;  /* 0x000000ffff0c7224 */ /* 0x000fe400078e00ff */
[----:B------:R-:W-:Y:S01]  /*5c40*/  IMAD.MOV.U32 R55, RZ, RZ, RZ ;  /* 0x000000ffff377224 */ /* 0x000fe200078e00ff */
[----:B------:R-:W-:Y:S06]  /*5c50*/  @!P2 BRA `(.L_x_540) ;  /* 0x000000800024a947 */ /* 0x000fec0003800000 */
[----:B------:R-:W-:-:S03]  /*5c60*/  UMOV UR4, 0xffffffff ;  /* 0xffffffff00047882 */ /* 0x000fc60000000000 */
[----:B------:R-:W-:Y:S05]  /*5c70*/  BRA.DIV UR4, `(.L_x_541) ;  /* 0x0000010a046c7947 */ /* 0x000fea000b800000 */
[----:B------:R-:W0:Y:S02]  /*5c80*/  S2R R0, SR_TID.X ;  /* 0x0000000000007919 */ /* 0x000e240000002100 */
[----:B0-----:R-:W-:-:S05]  /*5c90*/  VIADD R3, R0, 0xffffff80 ;  /* 0xffffff8000037836 */ /* 0x001fca0000000000 */
[----:B------:R-:W-:-:S04]  /*5ca0*/  SHF.R.S32.HI R0, RZ, 0x1f, R3 ;  /* 0x0000001fff007819 */ /* 0x000fc80000011403 */
[----:B------:R-:W-:-:S04]  /*5cb0*/  LEA.HI R0, R0, R3, RZ, 0x7 ;  /* 0x0000000300007211 */ /* 0x000fc800078f38ff */
[----:B------:R-:W-:-:S06]  /*5cc0*/  SHF.R.S32.HI R0, RZ, 0x7, R0 ;  /* 0x00000007ff007819 */ /* 0x000fcc0000011400 */
[----:B------:R-:W0:Y:S04]  /*5cd0*/  SHFL.IDX PT, R0, R0, RZ, 0x1f ;  /* 0x00001fff00007589 */ /* 0x000e2800000e0000 */
[----:B0-----:R0:W-:Y:S02]  /*5ce0*/  STL [R1+0x18], R0 ;  /* 0x0000180001007387 */ /* 0x0011e40000100800 */
.L_x_748:
[----:B------:R-:W0:Y:S01]  /*5cf0*/  LDL R3, [R1+0x18] ;  /* 0x0000180001037983 */ /* 0x000e220000100800 */
[----:B------:R-:W-:Y:S01]  /*5d00*/  BSSY B6, `(.L_x_542) ;  /* 0x000001b000067945 */ /* 0x000fe20003800000 */
[----:B0-----:R-:W-:-:S05]  /*5d10*/  IMAD.HI R0, R3, 0x55555556, RZ ;  /* 0x5555555603007827 */ /* 0x001fca00078e02ff */
[----:B------:R-:W-:-:S05]  /*5d20*/  LEA.HI R0, R0, R0, RZ, 0x1 ;  /* 0x0000000000007211 */ /* 0x000fca00078f08ff */
[----:B------:R-:W-:Y:S02]  /*5d30*/  IMAD R0, R0, -0x3, R3 ;  /* 0xfffffffd00007824 */ /* 0x000fe400078e0203 */
[----:B------:R-:W-:-:S04]  /*5d40*/  VIADD R3, R18, 0x8400 ;  /* 0x0000840012037836 */ /* 0x000fc80000000000 */
[----:B------:R-:W-:Y:S01]  /*5d50*/  IMAD R0, R0, 0x2000, R3 ;  /* 0x0000200000007824 */ /* 0x000fe200078e0203 */
[----:B------:R-:W-:-:S04]  /*5d60*/  LOP3.LUT P0, RZ, R3, 0x3ff, RZ, 0xc0, !PT ;  /* 0x000003ff03ff7812 */ /* 0x000fc8000780c0ff */
[----:B------:R-:W-:Y:S02]  /*5d70*/  SHF.R.U32.HI R0, RZ, 0x4, R0 ;  /* 0x00000004ff007819 */ /* 0x000fe40000011600 */
[----:B------:R-:W-:Y:S02]  /*5d80*/  P2R R26, PR, RZ, 0x1 ;  /* 0x00000001ff1a7803 */ /* 0x000fe40000000000 */
[----:B------:R-:W-:-:S05]  /*5d90*/  LOP3.LUT R29, R0, 0x3fff, RZ, 0xc0, !PT ;  /* 0x00003fff001d7812 */ /* 0x000fca00078ec0ff */
[----:B------:R-:W-:Y:S05]  /*5da0*/  @!P0 BRA `(.L_x_543) ;  /* 0x0000000000408947 */ /* 0x000fea0003800000 */
[----:B------:R-:W-:Y:S01]  /*5db0*/  MOV R0, 0x0 ;  /* 0x0000000000007802 */ /* 0x000fe20000000f00 */
[----:B------:R-:W-:Y:S01]  /*5dc0*/  ULDC.64 UR4, c[0x4][0x88] ;  /* 0x0100220000047ab9 */ /* 0x000fe20000000a00 */
[----:B------:R-:W-:Y:S01]  /*5dd0*/  ULDC.64 UR6, c[0x4][0x90] ;  /* 0x0100240000067ab9 */ /* 0x000fe20000000a00 */
[----:B------:R-:W-:Y:S01]  /*5de0*/  IMAD.U32 R4, RZ, RZ, UR4 ;  /* 0x00000004ff047e24 */ /* 0x000fe2000f8e00ff */
[----:B-1----:R0:W1:Y:S01]  /*5df0*/  LDC.64 R14, c[0x4][R0] ;  /* 0x01000000000e7b82 */ /* 0x0020620000000a00 */
[----:B------:R-:W-:Y:S01]  /*5e00*/  MOV R5, UR5 ;  /* 0x0000000500057c02 */ /* 0x000fe20008000f00 */
[----:B------:R-:W-:Y:S01]  /*5e10*/  ULDC.64 UR4, c[0x4][0x28] ;  /* 0x01000a0000047ab9 */ /* 0x000fe20000000a00 */
[----:B------:R-:W-:Y:S01]  /*5e20*/  IMAD.U32 R6, RZ, RZ, UR6 ;  /* 0x00000006ff067e24 */ /* 0x000fe2000f8e00ff */
[----:B------:R-:W-:Y:S01]  /*5e30*/  MOV R13, RZ ;  /* 0x000000ff000d7202 */ /* 0x000fe20000000f00 */
[----:B------:R-:W-:Y:S02]  /*5e40*/  IMAD.U32 R7, RZ, RZ, UR7 ;  /* 0x00000007ff077e24 */ /* 0x000fe4000f8e00ff */
[----:B------:R-:W-:-:S02]  /*5e50*/  IMAD.U32 R10, RZ, RZ, UR4 ;  /* 0x00000004ff0a7e24 */ /* 0x000fc4000f8e00ff */
[----:B------:R-:W-:Y:S02]  /*5e60*/  IMAD.U32 R11, RZ, RZ, UR5 ;  /* 0x00000005ff0b7e24 */ /* 0x000fe4000f8e00ff */
[----:B------:R-:W-:Y:S02]  /*5e70*/  IMAD.MOV.U32 R8, RZ, RZ, 0x70 ;  /* 0x00000070ff087424 */ /* 0x000fe400078e00ff */
[----:B0-----:R-:W-:-:S07]  /*5e80*/  IMAD.MOV.U32 R12, RZ, RZ, 0x1 ;  /* 0x00000001ff0c7424 */ /* 0x001fce00078e00ff */
[----:B------:R-:W-:-:S07]  /*5e90*/  LEPC R20, `(.L_x_543) ;  /* 0x000000001014794e */ /* 0x000fce0000000000 */
[----:B-1---5:R-:W-:Y:S05]  /*5ea0*/  CALL.ABS.NOINC R14 ;  /* 0x000000000e007343 */ /* 0x022fea0003c00000 */
.L_x_543:
[----:B------:R-:W-:Y:S05]  /*5eb0*/  BSYNC B6 ;  /* 0x0000000000067941 */ /* 0x000fea0003800000 */
.L_x_542:
[----:B------:R-:W-:Y:S02]  /*5ec0*/  ULDC UR4, c[0x0][0x3f4] ;  /* 0x0000fd0000047ab9 */ /* 0x000fe40000000800 */
[----:B------:R-:W-:-:S13]  /*5ed0*/  ISETP.LT.AND P0, PT, RZ, UR4, PT ;  /* 0x00000004ff007c0c */ /* 0x000fda000bf01270 */
[----:B------:R-:W-:Y:S05]  /*5ee0*/  @P0 BRA `(.L_x_544) ;  /* 0x0000000000400947 */ /* 0x000fea0003800000 */
[----:B------:R-:W-:-:S04]  /*5ef0*/  ULEA.HI UR4, UR37, UR37, URZ, 0x1 ;  /* 0x0000002525047291 */ /* 0x000fc8000f8f083f */
[----:B------:R-:W-:-:S04]  /*5f00*/  ULOP3.LUT UR4, UR4, 0xfffffffe, URZ, 0xc0, !UPT ;  /* 0xfffffffe04047892 */ /* 0x000fc8000f8ec03f */
[----:B------:R-:W-:-:S06]  /*5f10*/  UIADD3 UR4, UR37, -UR4, URZ ;  /* 0x8000000425047290 */ /* 0x000fcc000fffe03f */
[----:B------:R-:W-:-:S05]  /*5f20*/  IMAD.U32 R3, RZ, RZ, UR4 ;  /* 0x00000004ff037e24 */ /* 0x000fca000f8e00ff */
[----:B------:R-:W-:-:S04]  /*5f30*/  SHF.L.U32 R3, R3, 0x1f, RZ ;  /* 0x0000001f03037819 */ /* 0x000fc800000006ff */
[----:B------:R0:W2:Y:S03]  /*5f40*/  SYNCS.PHASECHK.TRANS64.TRYWAIT P0, [R18+URZ+0x16800], R3 ;  /* 0x01680003120075a7 */ /* 0x0000a6000800017f */
[----:B--2---:R-:W-:Y:S05]  /*5f50*/  @!P0 NANOSLEEP.SYNCS 0x989680 ;  /* 0x009896800000895d */ /* 0x004fea0003900000 */
[----:B------:R-:W2:Y:S01]  /*5f60*/  @!P0 SYNCS.PHASECHK.TRANS64 P0, [R18+URZ+0x16800], R3 ;  /* 0x01680003120085a7 */ /* 0x000ea2000800007f */
[----:B------:R-:W-:Y:S04]  /*5f70*/  BSSY B0, `(.L_x_545) ;  /* 0x0000006000007945 */ /* 0x000fe80003800000 */
[----:B--2---:R-:W-:Y:S05]  /*5f80*/  @P0 BRA `(.L_x_546) ;  /* 0x0000000000100947 */ /* 0x004fea0003800000 */
.L_x_547:
[----:B--2---:R2:W3:Y:S02]  /*5f90*/  SYNCS.PHASECHK.TRANS64.TRYWAIT P0, [R18+URZ+0x16800], R3 ;  /* 0x01680003120075a7 */ /* 0x0044e4000800017f */
[----:B---3--:R-:W-:Y:S05]  /*5fa0*/  @!P0 NANOSLEEP.SYNCS 0x989680 ;  /* 0x009896800000895d */ /* 0x008fea0003900000 */
[----:B------:R-:W3:Y:S02]  /*5fb0*/  @!P0 SYNCS.PHASECHK.TRANS64 P0, [R18+URZ+0x16800], R3 ;  /* 0x01680003120085a7 */ /* 0x000ee4000800007f */
[----:B---3--:R-:W-:Y:S05]  /*5fc0*/  @!P0 BRA `(.L_x_547) ;  /* 0xfffffffc00f08947 */ /* 0x008fea000383ffff */
.L_x_546:
[----:B------:R-:W-:Y:S05]  /*5fd0*/  BSYNC B0 ;  /* 0x0000000000007941 */ /* 0x000fea0003800000 */
.L_x_545:
[----:B------:R-:W-:Y:S05]  /*5fe0*/  BRA `(.L_x_548) ;  /* 0x0000002000ec7947 */ /* 0x000fea0003800000 */
.L_x_544:
[----:B-----5:R-:W-:Y:S01]  /*5ff0*/  SHF.R.S32.HI R0, RZ, 0x1f, R24 ;  /* 0x0000001fff007819 */ /* 0x020fe20000011418 */
[----:B------:R-:W-:Y:S01]  /*6000*/  ULDC.64 UR4, c[0x0][0x3f8] ;  /* 0x0000fe0000047ab9 */ /* 0x000fe20000000a00 */
[----:B------:R-:W-:Y:S01]  /*6010*/  ULDC.64 UR6, c[0x0][0x408] ;  /* 0x0001020000067ab9 */ /* 0x000fe20000000a00 */
[----:B------:R-:W-:Y:S01]  /*6020*/  ISETP.NE.AND P2, PT, R26, RZ, PT ;  /* 0x000000ff1a00720c */ /* 0x000fe20003f45270 */
[----:B------:R-:W-:Y:S01]  /*6030*/  IMAD.WIDE.U32 R4, R24, UR4, RZ ;  /* 0x0000000418047c25 */ /* 0x000fe2000f8e00ff */
[----:B------:R-:W-:Y:S03]  /*6040*/  BSSY B6, `(.L_x_549) ;  /* 0x000001f000067945 */ /* 0x000fe60003800000 */
[C---:B------:R-:W-:Y:S02]  /*6050*/  IMAD R3, R0.reuse, UR4, RZ ;  /* 0x0000000400037c24 */ /* 0x040fe4000f8e02ff */
[----:B------:R-:W-:-:S02]  /*6060*/  IMAD R9, R0, UR6, RZ ;  /* 0x0000000600097c24 */ /* 0x000fc4000f8e02ff */
[C---:B------:R-:W-:Y:S01]  /*6070*/  IMAD R3, R24.reuse, UR5, R3 ;  /* 0x0000000518037c24 */ /* 0x040fe2000f8e0203 */
[----:B------:R-:W-:Y:S01]  /*6080*/  ULDC.64 UR4, c[0x0][0x3e8] ;  /* 0x0000fa0000047ab9 */ /* 0x000fe20000000a00 */
[----:B------:R-:W-:-:S04]  /*6090*/  IMAD.WIDE.U32 R6, R24, UR6, RZ ;  /* 0x0000000618067c25 */ /* 0x000fc8000f8e00ff */
[----:B------:R-:W-:Y:S01]  /*60a0*/  IMAD R9, R24, UR7, R9 ;  /* 0x0000000718097c24 */ /* 0x000fe2000f8e0209 */
[----:B------:R-:W-:Y:S01]  /*60b0*/  ULDC.64 UR6, c[0x0][0x400] ;  /* 0x0001000000067ab9 */ /* 0x000fe20000000a00 */
[----:B------:R-:W-:Y:S01]  /*60c0*/  IMAD.IADD R5, R3, 0x1, R5 ;  /* 0x0000000103057824 */ /* 0x000fe200078e0205 */
[----:B------:R-:W-:Y:S01]  /*60d0*/  LEA R24, P0, R4, UR4, 0x1 ;  /* 0x0000000404187c11 */ /* 0x000fe2000f8008ff */
[----:B------:R-:W-:Y:S01]  /*60e0*/  IMAD.IADD R3, R9, 0x1, R7 ;  /* 0x0000000109037824 */ /* 0x000fe200078e0207 */
[----:B------:R-:W-:Y:S02]  /*60f0*/  LEA R27, P1, R6, UR6, 0x1 ;  /* 0x00000006061b7c11 */ /* 0x000fe4000f8208ff */
[----:B------:R-:W-:Y:S02]  /*6100*/  LEA.HI.X R26, R4, UR5, R5, 0x1, P0 ;  /* 0x00000005041a7c11 */ /* 0x000fe400080f0c05 */
[----:B------:R-:W-:Y:S01]  /*6110*/  LEA.HI.X R28, R6, UR7, R3, 0x1, P1 ;  /* 0x00000007061c7c11 */ /* 0x000fe200088f0c03 */
[----:B------:R-:W-:Y:S08]  /*6120*/  @!P2 BRA `(.L_x_550) ;  /* 0x000000000040a947 */ /* 0x000ff00003800000 */
[----:B------:R-:W-:Y:S01]  /*6130*/  MOV R0, 0x0 ;  /* 0x0000000000007802 */ /* 0x000fe20000000f00 */
[----:B------:R-:W-:Y:S01]  /*6140*/  ULDC.64 UR4, c[0x4][0x88] ;  /* 0x0100220000047ab9 */ /* 0x000fe20000000a00 */
[----:B------:R-:W-:Y:S01]  /*6150*/  ULDC.64 UR6, c[0x4][0x90] ;  /* 0x0100240000067ab9 */ /* 0x000fe20000000a00 */
[----:B------:R-:W-:Y:S01]  /*6160*/  IMAD.U32 R4, RZ, RZ, UR4 ;  /* 0x00000004ff047e24 */ /* 0x000fe2000f8e00ff */
[----:B-1----:R0:W1:Y:S01]  /*6170*/  LDC.64 R14, c[0x4][R0] ;  /* 0x01000000000e7b82 */ /* 0x0020620000000a00 */
        /* <DEDUP_REMOVED lines=10> */
[----:B-1----:R-:W-:Y:S05]  /*6220*/  CALL.ABS.NOINC R14 ;  /* 0x000000000e007343 */ /* 0x002fea0003c00000 */
.L_x_550:
[----:B------:R-:W-:Y:S05]  /*6230*/  BSYNC B6 ;  /* 0x0000000000067941 */ /* 0x000fea0003800000 */
.L_x_549:
[----:B------:R-:W-:Y:S01]  /*6240*/  ULDC.U8 UR4, c[0x0][0x410] ;  /* 0x0001040000047ab9 */ /* 0x000fe20000000000 */
[----:B------:R-:W-:Y:S01]  /*6250*/  BSSY B0, `(.L_x_551) ;  /* 0x000020c000007945 */ /* 0x000fe20003800000 */
[----:B------:R-:W-:Y:S01]  /*6260*/  ISETP.NE.AND P0, PT, RZ, UR4, PT ;  /* 0x00000004ff007c0c */ /* 0x000fe2000bf05270 */
[----:B------:R-:W-:-:S12]  /*6270*/  IMAD R4, R33, 0xc0, R152 ;  /* 0x000000c021047824 */ /* 0x000fd800078e0298 */
[----:B------:R-:W-:Y:S05]  /*6280*/  @!P0 BRA `(.L_x_552) ;  /* 0x0000001000208947 */ /* 0x000fea0003800000 */
[----:B------:R-:W-:-:S03]  /*6290*/  UMOV UR4, 0xffffffff ;  /* 0xffffffff00047882 */ /* 0x000fc60000000000 */
[----:B------:R-:W-:Y:S05]  /*62a0*/  BRA.DIV UR4, `(.L_x_553) ;  /* 0x0000010604207947 */ /* 0x000fea000b800000 */
[----:B------:R0:W2:Y:S04]  /*62b0*/  SHFL.IDX PT, R3, R26, RZ, 0x1c1f ;  /* 0x001c1fff1a037589 */ /* 0x0000a800000e0000 */
[----:B------:R0:W3:Y:S04]  /*62c0*/  SHFL.IDX PT, R0, R24, RZ, 0x1c1f ;  /* 0x001c1fff18007589 */ /* 0x0000e800000e0000 */
[----:B------:R0:W4:Y:S04]  /*62d0*/  SHFL.IDX PT, R5, R28, RZ, 0x1c1f ;  /* 0x001c1fff1c057589 */ /* 0x00012800000e0000 */
[----:B-1----:R0:W1:Y:S02]  /*62e0*/  SHFL.IDX PT, R14, R27, RZ, 0x1c1f ;  /* 0x001c1fff1b0e7589 */ /* 0x00206400000e0000 */
.L_x_754:
[----:B------:R-:W-:Y:S01]  /*62f0*/  ULDC UR4, c[0x0][0x448] ;  /* 0x0001120000047ab9 */ /* 0x000fe20000000800 */
[----:B------:R-:W-:Y:S01]  /*6300*/  BSSY B1, `(.L_x_554) ;  /* 0x000001e000017945 */ /* 0x000fe20003800000 */
[----:B0-----:R-:W-:Y:S01]  /*6310*/  IMAD R26, R25, UR4, RZ ;  /* 0x00000004191a7c24 */ /* 0x001fe2000f8e02ff */
[----:B------:R-:W-:Y:S02]  /*6320*/  CS2R R8, SRZ ;  /* 0x0000000000087805 */ /* 0x000fe4000001ff00 */
[----:B------:R-:W-:Y:S02]  /*6330*/  CS2R R6, SRZ ;  /* 0x0000000000067805 */ /* 0x000fe4000001ff00 */
[----:B------:R-:W-:Y:S02]  /*6340*/  CS2R R10, SRZ ;  /* 0x00000000000a7805 */ /* 0x000fe4000001ff00 */
[----:B------:R-:W-:Y:S02]  /*6350*/  CS2R R12, SRZ ;  /* 0x00000000000c7805 */ /* 0x000fe4000001ff00 */
[----:B------:R-:W-:-:S13]  /*6360*/  ISETP.GE.AND P0, PT, R4, R26, PT ;  /* 0x0000001a0400720c */ /* 0x000fda0003f06270 */
[----:B------:R-:W-:Y:S05]  /*6370*/  @P0 BRA `(.L_x_555) ;  /* 0x0000000000580947 */ /* 0x000fea0003800000 */
[----:B------:R-:W2:Y:S01]  /*6380*/  LDL R28, [R1+0x4c] ;  /* 0x00004c00011c7983 */ /* 0x000ea20000100800 */
[----:B------:R-:W-:-:S03]  /*6390*/  ULDC UR4, c[0x0][0x3f4] ;  /* 0x0000fd0000047ab9 */ /* 0x000fc60000000800 */
[----:B------:R-:W2:Y:S01]  /*63a0*/  LDL R27, [R1+0x48] ;  /* 0x00004800011b7983 */ /* 0x000ea20000100800 */
[----:B------:R-:W-:Y:S01]  /*63b0*/  ISETP.GE.AND P3, PT, R156, UR4, PT ;  /* 0x000000049c007c0c */ /* 0x000fe2000bf66270 */
[----:B---3--:R-:W-:Y:S01]  /*63c0*/  IMAD.MOV.U32 R6, RZ, RZ, R0 ;  /* 0x000000ffff067224 */ /* 0x008fe200078e0000 */
[----:B------:R-:W-:Y:S01]  /*63d0*/  ISETP.GE.AND P2, PT, R22, UR4, PT ;  /* 0x0000000416007c0c */ /* 0x000fe2000bf46270 */
[----:B----4-:R-:W-:Y:S01]  /*63e0*/  IMAD.MOV.U32 R15, RZ, RZ, R5 ;  /* 0x000000ffff0f7224 */ /* 0x010fe200078e0005 */
[----:B--2---:R-:W-:Y:S02]  /*63f0*/  MOV R7, R3 ;  /* 0x0000000300077202 */ /* 0x004fe40000000f00 */
[----:B------:R-:W-:Y:S02]  /*6400*/  CS2R R10, SRZ ;  /* 0x00000000000a7805 */ /* 0x000fe4000001ff00 */
[----:B------:R-:W-:Y:S02]  /*6410*/  CS2R R8, SRZ ;  /* 0x0000000000087805 */ /* 0x000fe4000001ff00 */
[----:B------:R-:W-:-:S05]  /*6420*/  CS2R R12, SRZ ;  /* 0x00000000000c7805 */ /* 0x000fca000001ff00 */
[----:B------:R-:W-:Y:S01]  /*6430*/  @!P2 IMAD.WIDE R20, R22, 0x2, R6 ;  /* 0x000000021614a825 */ /* 0x000fe200078e0206 */
[----:B------:R-:W-:-:S04]  /*6440*/  CS2R R6, SRZ ;  /* 0x0000000000067805 */ /* 0x000fc8000001ff00 */
[----:B------:R0:W5:Y:S01]  /*6450*/  @!P2 LD.E.64 R10, desc[UR42][R20.64] ;  /* 0x0000002a140aa980 */ /* 0x000162000c101b00 */
[-C--:B------:R-:W-:Y:S02]  /*6460*/  @!P3 IADD3 R24, P0, R0, R28.reuse, RZ ;  /* 0x0000001c0018b210 */ /* 0x080fe40007f1e0ff */
[----:B-1----:R-:W-:Y:S01]  /*6470*/  @!P3 IADD3 R4, P1, R14, R28, RZ ;  /* 0x0000001c0e04b210 */ /* 0x002fe20007f3e0ff */
[----:B------:R-:W-:-:S04]  /*6480*/  @!P2 IMAD.WIDE R14, R22, 0x2, R14 ;  /* 0x00000002160ea825 */ /* 0x000fc800078e020e */
[--C-:B------:R-:W-:Y:S01]  /*6490*/  @!P3 IMAD.X R25, R3, 0x1, R27.reuse, P0 ;  /* 0x000000010319b824 */ /* 0x100fe200000e061b */
[----:B------:R0:W5:Y:S01]  /*64a0*/  @!P2 LD.E.64 R8, desc[UR42][R14.64] ;  /* 0x0000002a0e08a980 */ /* 0x000162000c101b00 */
[----:B------:R-:W-:-:S03]  /*64b0*/  @!P3 IMAD.X R5, R5, 0x1, R27, P1 ;  /* 0x000000010505b824 */ /* 0x000fc600008e061b */
[----:B------:R0:W5:Y:S04]  /*64c0*/  @!P3 LD.E.64 R12, desc[UR42][R24.64] ;  /* 0x0000002a180cb980 */ /* 0x000168000c101b00 */
[----:B------:R0:W5:Y:S02]  /*64d0*/  @!P3 LD.E.64 R6, desc[UR42][R4.64] ;  /* 0x0000002a0406b980 */ /* 0x000164000c101b00 */
.L_x_555:
[----:B------:R-:W-:Y:S05]  /*64e0*/  BSYNC B1 ;  /* 0x0000000000017941 */ /* 0x000fea0003800000 */
.L_x_554:
[----:B------:R-:W3:Y:S01]  /*64f0*/  LDL R28, [R1+0x14] ;  /* 0x00001400011c7983 */ /* 0x000ee20000100800 */
[----:B------:R-:W-:Y:S01]  /*6500*/  ULEA.HI UR4, UR37, UR37, URZ, 0x1 ;  /* 0x0000002525047291 */ /* 0x000fe2000f8f083f */
[----:B0-----:R-:W-:Y:S01]  /*6510*/  IMAD R15, R33, -0xc0, R26 ;  /* 0xffffff40210f7824 */ /* 0x001fe200078e021a */
[--C-:B-----5:R-:W-:Y:S01]  /*6520*/  SHF.R.U64 R33, R10, 0x10, R11.reuse ;  /* 0x000000100a217819 */ /* 0x120fe2000000120b */
[----:B------:R-:W0:Y:S01]  /*6530*/  S2R R21, SR_TID.X ;  /* 0x0000000000157919 */ /* 0x000e220000002100 */
[----:B------:R-:W-:Y:S01]  /*6540*/  ULOP3.LUT UR4, UR4, 0xfffffffe, URZ, 0xc0, !UPT ;  /* 0xfffffffe04047892 */ /* 0x000fe2000f8ec03f */
[----:B------:R-:W-:Y:S01]  /*6550*/  SHF.R.U32.HI R31, RZ, 0x10, R11 ;  /* 0x00000010ff1f7819 */ /* 0x000fe2000001160b */
[--C-:B------:R-:W-:Y:S01]  /*6560*/  IMAD.MOV.U32 R4, RZ, RZ, R13.reuse ;  /* 0x000000ffff047224 */ /* 0x100fe200078e000d */
[--C-:B------:R-:W-:Y:S01]  /*6570*/  SHF.R.U32.HI R27, RZ, 0x10, R13.reuse ;  /* 0x00000010ff1b7819 */ /* 0x100fe2000001160d */
[----:B------:R-:W-:Y:S01]  /*6580*/  UIADD3 UR4, UR37, -UR4, URZ ;  /* 0x8000000425047290 */ /* 0x000fe2000fffe03f */
[----:B-1----:R-:W-:Y:S01]  /*6590*/  IMAD.MOV.U32 R14, RZ, RZ, R10 ;  /* 0x000000ffff0e7224 */ /* 0x002fe200078e000a */
[----:B------:R-:W-:Y:S01]  /*65a0*/  SHF.R.U64 R24, R12, 0x10, R13 ;  /* 0x000000100c187819 */ /* 0x000fe2000000120d */
[----:B------:R-:W-:Y:S01]  /*65b0*/  IMAD.MOV.U32 R20, RZ, RZ, R8 ;  /* 0x000000ffff147224 */ /* 0x000fe200078e0008 */
[----:B------:R-:W-:Y:S01]  /*65c0*/  SHF.R.U64 R25, R8, 0x10, R9 ;  /* 0x0000001008197819 */ /* 0x000fe20000001209 */
[----:B------:R-:W-:Y:S01]  /*65d0*/  BSSY B1, `(.L_x_556) ;  /* 0x0000022000017945 */ /* 0x000fe20003800000 */
[----:B----4-:R-:W-:Y:S01]  /*65e0*/  IMAD.U32 R5, RZ, RZ, UR4 ;  /* 0x00000004ff057e24 */ /* 0x010fe2000f8e00ff */
[----:B------:R-:W-:-:S02]  /*65f0*/  VIMNMX R15, R15, 0xc0, PT ;  /* 0x000000c00f0f7848 */ /* 0x000fc40003fe0100 */
[----:B------:R-:W-:Y:S02]  /*6600*/  MOV R10, R7 ;  /* 0x00000007000a7202 */ /* 0x000fe40000000f00 */
[----:B------:R-:W-:Y:S02]  /*6610*/  SHF.L.U32 R5, R5, 0x1f, RZ ;  /* 0x0000001f05057819 */ /* 0x000fe400000006ff */
[----:B------:R-:W-:Y:S02]  /*6620*/  PRMT R8, R4, 0x5410, R27 ;  /* 0x0000541004087816 */ /* 0x000fe4000000001b */
[----:B------:R-:W1:Y:S01]  /*6630*/  SYNCS.PHASECHK.TRANS64.TRYWAIT P0, [R18+URZ+0x16800], R5 ;  /* 0x01680005120075a7 */ /* 0x000e62000800017f */
[----:B------:R-:W-:Y:S02]  /*6640*/  PRMT R14, R14, 0x5410, R33 ;  /* 0x000054100e0e7816 */ /* 0x000fe40000000021 */
[----:B------:R-:W-:Y:S02]  /*6650*/  ISETP.GE.AND P1, PT, R152, R15, PT ;  /* 0x0000000f9800720c */ /* 0x000fe40003f26270 */
[----:B------:R-:W-:Y:S01]  /*6660*/  PRMT R20, R20, 0x5410, R25 ;  /* 0x0000541014147816 */ /* 0x000fe20000000019 */
[----:B0-----:R-:W-:Y:S01]  /*6670*/  VIADD R32, R21, 0xffffff80 ;  /* 0xffffff8015207836 */ /* 0x001fe20000000000 */
[----:B------:R-:W-:-:S04]  /*6680*/  SHF.R.U32.HI R21, RZ, 0x10, R9 ;  /* 0x00000010ff157819 */ /* 0x000fc80000011609 */
[----:B------:R-:W-:-:S04]  /*6690*/  SHF.R.S32.HI R30, RZ, 0x1f, R32 ;  /* 0x0000001fff1e7819 */ /* 0x000fc80000011420 */
[----:B------:R-:W-:-:S04]  /*66a0*/  LEA.HI R30, R30, R32, RZ, 0x5 ;  /* 0x000000201e1e7211 */ /* 0x000fc800078f28ff */
[----:B------:R-:W-:Y:S01]  /*66b0*/  SHF.R.S32.HI R30, RZ, 0x5, R30 ;  /* 0x00000005ff1e7819 */ /* 0x000fe2000001141e */
[C---:B---3--:R-:W-:Y:S01]  /*66c0*/  IMAD.SHL.U32 R0, R28.reuse, 0x40, RZ ;  /* 0x000000401c007824 */ /* 0x048fe200078e00ff */
[----:B------:R-:W-:-:S04]  /*66d0*/  LOP3.LUT P2, RZ, R28, 0x4, RZ, 0xc0, !PT ;  /* 0x000000041cff7812 */ /* 0x000fc8000784c0ff */
[----:B--2---:R-:W-:-:S04]  /*66e0*/  LOP3.LUT R3, R0, 0x1c0, RZ, 0xc0, !PT ;  /* 0x000001c000037812 */ /* 0x004fc800078ec0ff */
[----:B------:R-:W-:Y:S02]  /*66f0*/  LOP3.LUT R0, R3, 0x18, R16, 0xf8, !PT ;  /* 0x0000001803007812 */ /* 0x000fe400078ef810 */
[----:B------:R-:W-:-:S04]  /*6700*/  SHF.R.U32.HI R3, RZ, 0x3, R3 ;  /* 0x00000003ff037819 */ /* 0x000fc80000011603 */
[----:B------:R-:W-:Y:S01]  /*6710*/  LOP3.LUT R26, R0, R3, RZ, 0x3c, !PT ;  /* 0x00000003001a7212 */ /* 0x000fe200078e3cff */
[----:B------:R-:W-:Y:S01]  /*6720*/  IMAD.MOV.U32 R3, RZ, RZ, R12 ;  /* 0x000000ffff037224 */ /* 0x000fe200078e000c */
[----:B------:R-:W-:Y:S01]  /*6730*/  MOV R0, R11 ;  /* 0x0000000b00007202 */ /* 0x000fe20000000f00 */
[----:B------:R-:W-:Y:S02]  /*6740*/  IMAD.MOV.U32 R12, RZ, RZ, R9 ;  /* 0x000000ffff0c7224 */ /* 0x000fe400078e0009 */
[----:B------:R-:W-:Y:S01]  /*6750*/  IMAD R11, R30, 0x200, R26 ;  /* 0x000002001e0b7824 */ /* 0x000fe200078e021a */
[----:B------:R-:W-:Y:S01]  /*6760*/  PRMT R13, R0, 0x5410, R31 ;  /* 0x00005410000d7816 */ /* 0x000fe2000000001f */
[----:B------:R-:W-:Y:S01]  /*6770*/  IMAD.MOV.U32 R9, RZ, RZ, R6 ;  /* 0x000000ffff097224 */ /* 0x000fe200078e0006 */
[--C-:B------:R-:W-:Y:S01]  /*6780*/  SHF.R.U64 R6, R6, 0x10, R7.reuse ;  /* 0x0000001006067819 */ /* 0x100fe20000001207 */
[----:B------:R-:W-:Y:S01]  /*6790*/  IMAD R11, R11, 0x2, R18 ;  /* 0x000000020b0b7824 */ /* 0x000fe200078e0212 */
[----:B------:R-:W-:-:S02]  /*67a0*/  SHF.R.U32.HI R7, RZ, 0x10, R7 ;  /* 0x00000010ff077819 */ /* 0x000fc40000011607 */
[----:B------:R-:W-:Y:S01]  /*67b0*/  PRMT R3, R3, 0x5410, R24 ;  /* 0x0000541003037816 */ /* 0x000fe20000000018 */
[C---:B------:R-:W-:Y:S02]  /*67c0*/  VIADD R4, R11.reuse, 0x8400 ;  /* 0x000084000b047836 */ /* 0x040fe40000000000 */
[----:B------:R-:W-:Y:S01]  /*67d0*/  VIADD R0, R11, 0x8440 ;  /* 0x000084400b007836 */ /* 0x000fe20000000000 */
[----:B-1----:R-:W-:Y:S06]  /*67e0*/  @!P0 BRA `(.L_x_557) ;  /* 0x0000010000408947 */ /* 0x002fec0003800000 */
.L_x_755:
[----:B------:R-:W-:Y:S05]  /*67f0*/  BSYNC B1 ;  /* 0x0000000000017941 */ /* 0x000fea0003800000 */
.L_x_556:
[----:B------:R-:W-:Y:S01]  /*6800*/  BSSY B1, `(.L_x_558) ;  /* 0x0000059000017945 */ /* 0x000fe20003800000 */
[----:B------:R-:W-:Y:S01]  /*6810*/  PRMT R12, R12, 0x5410, R21 ;  /* 0x000054100c0c7816 */ /* 0x000fe20000000015 */
[----:B------:R-:W-:Y:S01]  /*6820*/  @P2 VIADD R0, R4, 0xffffffc0 ;  /* 0xffffffc004002836 */ /* 0x000fe20000000000 */
[----:B------:R-:W-:Y:S02]  /*6830*/  PRMT R9, R9, 0x5410, R6 ;  /* 0x0000541009097816 */ /* 0x000fe40000000006 */
[----:B------:R-:W-:Y:S01]  /*6840*/  PRMT R10, R10, 0x5410, R7 ;  /* 0x000054100a0a7816 */ /* 0x000fe20000000007 */
[----:B------:R-:W-:Y:S06]  /*6850*/  @P1 BRA `(.L_x_559) ;  /* 0x00000004004c1947 */ /* 0x000fec0003800000 */
[----:B0-----:R-:W0:Y:S01]  /*6860*/  LDC R5, c[0x0][0x3f4] ;  /* 0x0000fd00ff057b82 */ /* 0x001e220000000800 */
[----:B------:R-:W-:Y:S01]  /*6870*/  BSSY B2, `(.L_x_560) ;  /* 0x000002a000027945 */ /* 0x000fe20003800000 */
[-C--:B0-----:R-:W-:Y:S02]  /*6880*/  ISETP.GE.AND P0, PT, R22, R5.reuse, PT ;  /* 0x000000051600720c */ /* 0x081fe40003f06270 */
[----:B------:R-:W-:-:S11]  /*6890*/  ISETP.GE.AND P1, PT, R156, R5, PT ;  /* 0x000000059c00720c */ /* 0x000fd60003f26270 */
[----:B------:R-:W-:Y:S05]  /*68a0*/  @P0 BRA `(.L_x_561) ;  /* 0x0000000000980947 */ /* 0x000fea0003800000 */
[----:B------:R-:W0:Y:S01]  /*68b0*/  LDS.128 R4, [R11+0x8400] ;  /* 0x008400000b047984 */ /* 0x000e220000000c00 */
[----:B------:R-:W-:Y:S01]  /*68c0*/  IMAD.U32 R30, R20, 0x10000, RZ ;  /* 0x00010000141e7824 */ /* 0x000fe200078e00ff */
[C---:B------:R-:W-:Y:S01]  /*68d0*/  LOP3.LUT R28, R14.reuse, 0xffff0000, RZ, 0xc0, !PT ;  /* 0xffff00000e1c7812 */ /* 0x040fe200078ec0ff */
[----:B------:R-:W-:Y:S01]  /*68e0*/  IMAD.U32 R27, R14, 0x10000, RZ ;  /* 0x000100000e1b7824 */ /* 0x000fe200078e00ff */
[----:B------:R-:W-:Y:S01]  /*68f0*/  LOP3.LUT R31, R20, 0xffff0000, RZ, 0xc0, !PT ;  /* 0xffff0000141f7812 */ /* 0x000fe200078ec0ff */
[C---:B0-----:R-:W-:Y:S01]  /*6900*/  IMAD.U32 R21, R4.reuse, 0x10000, RZ ;  /* 0x0001000004157824 */ /* 0x041fe200078e00ff */
[----:B------:R-:W-:Y:S01]  /*6910*/  LOP3.LUT R4, R4, 0xffff0000, RZ, 0xc0, !PT ;  /* 0xffff000004047812 */ /* 0x000fe200078ec0ff */
[----:B------:R-:W-:Y:S01]  /*6920*/  IMAD.U32 R25, R6, 0x10000, RZ ;  /* 0x0001000006197824 */ /* 0x000fe200078e00ff */
[----:B------:R-:W-:Y:S01]  /*6930*/  SHF.L.U32 R24, R5, 0x10, RZ ;  /* 0x0000001005187819 */ /* 0x000fe200000006ff */
[----:B------:R-:W-:Y:S01]  /*6940*/  IMAD.U32 R26, R7, 0x10000, RZ ;  /* 0x00010000071a7824 */ /* 0x000fe200078e00ff */
[----:B------:R-:W-:Y:S01]  /*6950*/  LOP3.LUT R5, R5, 0xffff0000, RZ, 0xc0, !PT ;  /* 0xffff000005057812 */ /* 0x000fe200078ec0ff */
[C---:B------:R-:W-:Y:S01]  /*6960*/  FMUL.FTZ R32, R4.reuse, R30 ;  /* 0x0000001e04207220 */ /* 0x040fe20000410000 */
[----:B------:R-:W-:Y:S01]  /*6970*/  FMUL.FTZ R33, R4, R27 ;  /* 0x0000001b04217220 */ /* 0x000fe20000410000 */
[----:B------:R-:W-:Y:S01]  /*6980*/  LOP3.LUT R6, R6, 0xffff0000, RZ, 0xc0, !PT ;  /* 0xffff000006067812 */ /* 0x000fe200078ec0ff */
[----:B------:R-:W-:-:S02]  /*6990*/  IMAD.U32 R4, R13, 0x10000, RZ ;  /* 0x000100000d047824 */ /* 0x000fc400078e00ff */
[----:B------:R-:W-:Y:S01]  /*69a0*/  FMUL.FTZ R35, R5, R31 ;  /* 0x0000001f05237220 */ /* 0x000fe20000410000 */
[----:B------:R-:W-:Y:S01]  /*69b0*/  FFMA.FTZ R32, R21, R27, -R32 ;  /* 0x0000001b15207223 */ /* 0x000fe20000010820 */
[----:B------:R-:W-:Y:S01]  /*69c0*/  FMUL.FTZ R37, R5, R28 ;  /* 0x0000001c05257220 */ /* 0x000fe20000410000 */
[----:B------:R-:W-:Y:S01]  /*69d0*/  LOP3.LUT R7, R7, 0xffff0000, RZ, 0xc0, !PT ;  /* 0xffff000007077812 */ /* 0x000fe200078ec0ff */
[----:B------:R-:W-:Y:S01]  /*69e0*/  FFMA.FTZ R33, R21, R30, R33 ;  /* 0x0000001e15217223 */ /* 0x000fe20000010021 */
[C---:B------:R-:W-:Y:S01]  /*69f0*/  LOP3.LUT R27, R12.reuse, 0xffff0000, RZ, 0xc0, !PT ;  /* 0xffff00000c1b7812 */ /* 0x040fe200078ec0ff */
[----:B------:R-:W-:Y:S01]  /*6a00*/  IMAD.U32 R21, R12, 0x10000, RZ ;  /* 0x000100000c157824 */ /* 0x000fe200078e00ff */
[----:B------:R-:W-:Y:S01]  /*6a10*/  LOP3.LUT R5, R13, 0xffff0000, RZ, 0xc0, !PT ;  /* 0xffff00000d057812 */ /* 0x000fe200078ec0ff */
[C---:B------:R-:W-:Y:S01]  /*6a20*/  FFMA.FTZ R35, R24.reuse, R28, -R35 ;  /* 0x0000001c18237223 */ /* 0x040fe20000010823 */
[----:B------:R-:W-:Y:S01]  /*6a30*/  FFMA.FTZ R24, R24, R31, R37 ;  /* 0x0000001f18187223 */ /* 0x000fe20000010025 */
[C---:B------:R-:W-:Y:S01]  /*6a40*/  FMUL.FTZ R28, R6.reuse, R21 ;  /* 0x00000015061c7220 */ /* 0x040fe20000410000 */
[-C--:B------:R-:W-:Y:S01]  /*6a50*/  FMUL.FTZ R30, R6, R4.reuse ;  /* 0x00000004061e7220 */ /* 0x080fe20000410000 */
[C---:B------:R-:W-:Y:S01]  /*6a60*/  FMUL.FTZ R31, R7.reuse, R27 ;  /* 0x0000001b071f7220 */ /* 0x040fe20000410000 */
[----:B------:R-:W-:Y:S01]  /*6a70*/  FMUL.FTZ R34, R7, R5 ;  /* 0x0000000507227220 */ /* 0x000fe20000410000 */
[C---:B------:R-:W-:Y:S01]  /*6a80*/  FFMA.FTZ R6, R25.reuse, R4, -R28 ;  /* 0x0000000419067223 */ /* 0x040fe2000001081c */
[----:B------:R-:W-:Y:S01]  /*6a90*/  FFMA.FTZ R21, R25, R21, R30 ;  /* 0x0000001519157223 */ /* 0x000fe2000001001e */
[C---:B------:R-:W-:Y:S01]  /*6aa0*/  FFMA.FTZ R7, R26.reuse, R5, -R31 ;  /* 0x000000051a077223 */ /* 0x040fe2000001081f */
[----:B------:R-:W-:Y:S01]  /*6ab0*/  FFMA.FTZ R34, R26, R27, R34 ;  /* 0x0000001b1a227223 */ /* 0x000fe20000010022 */
[----:B------:R-:W-:-:S02]  /*6ac0*/  F2FP.BF16.F32.PACK_AB R4, R33, R32 ;  /* 0x000000202104723e */ /* 0x000fc400000010ff */
[----:B------:R-:W-:Y:S02]  /*6ad0*/  F2FP.BF16.F32.PACK_AB R5, R24, R35 ;  /* 0x000000231805723e */ /* 0x000fe400000010ff */
[----:B------:R-:W-:Y:S02]  /*6ae0*/  F2FP.BF16.F32.PACK_AB R6, R21, R6 ;  /* 0x000000061506723e */ /* 0x000fe400000010ff */
[----:B------:R-:W-:-:S05]  /*6af0*/  F2FP.BF16.F32.PACK_AB R7, R34, R7 ;  /* 0x000000072207723e */ /* 0x000fca00000010ff */
[----:B------:R0:W-:Y:S02]  /*6b00*/  STS.128 [R11+0x8400], R4 ;  /* 0x008400040b007388 */ /* 0x0001e40000000c00 */
.L_x_561:
[----:B------:R-:W-:Y:S05]  /*6b10*/  BSYNC B2 ;  /* 0x0000000000027941 */ /* 0x000fea0003800000 */
.L_x_560:
[----:B------:R-:W-:Y:S05]  /*6b20*/  @P1 BRA `(.L_x_559) ;  /* 0x0000000000981947 */ /* 0x000fea0003800000 */
[----:B0-----:R-:W0:Y:S01]  /*6b30*/  LDS.128 R4, [R0] ;  /* 0x0000000000047984 */ /* 0x001e220000000c00 */
[----:B------:R-:W-:Y:S01]  /*6b40*/  IMAD.U32 R30, R9, 0x10000, RZ ;  /* 0x00010000091e7824 */ /* 0x000fe200078e00ff */
[C---:B------:R-:W-:Y:S01]  /*6b50*/  LOP3.LUT R28, R3.reuse, 0xffff0000, RZ, 0xc0, !PT ;  /* 0xffff0000031c7812 */ /* 0x040fe200078ec0ff */
[----:B------:R-:W-:Y:S01]  /*6b60*/  IMAD.U32 R27, R3, 0x10000, RZ ;  /* 0x00010000031b7824 */ /* 0x000fe200078e00ff */
[----:B------:R-:W-:Y:S02]  /*6b70*/  LOP3.LUT R31, R9, 0xffff0000, RZ, 0xc0, !PT ;  /* 0xffff0000091f7812 */ /* 0x000fe400078ec0ff */
[C---:B0-----:R-:W-:Y:S01]  /*6b80*/  SHF.L.U32 R21, R4.reuse, 0x10, RZ ;  /* 0x0000001004157819 */ /* 0x041fe200000006ff */
[C---:B------:R-:W-:Y:S01]  /*6b90*/  IMAD.U32 R24, R5.reuse, 0x10000, RZ ;  /* 0x0001000005187824 */ /* 0x040fe200078e00ff */
[----:B------:R-:W-:Y:S01]  /*6ba0*/  LOP3.LUT R4, R4, 0xffff0000, RZ, 0xc0, !PT ;  /* 0xffff000004047812 */ /* 0x000fe200078ec0ff */
[C---:B------:R-:W-:Y:S01]  /*6bb0*/  IMAD.U32 R25, R6.reuse, 0x10000, RZ ;  /* 0x0001000006197824 */ /* 0x040fe200078e00ff */
[----:B------:R-:W-:Y:S01]  /*6bc0*/  LOP3.LUT R5, R5, 0xffff0000, RZ, 0xc0, !PT ;  /* 0xffff000005057812 */ /* 0x000fe200078ec0ff */
[----:B------:R-:W-:Y:S01]  /*6bd0*/  IMAD.U32 R26, R7, 0x10000, RZ ;  /* 0x00010000071a7824 */ /* 0x000fe200078e00ff */
[----:B------:R-:W-:Y:S01]  /*6be0*/  LOP3.LUT R6, R6, 0xffff0000, RZ, 0xc0, !PT ;  /* 0xffff000006067812 */ /* 0x000fe200078ec0ff */
[C---:B------:R-:W-:Y:S01]  /*6bf0*/  FMUL.FTZ R32, R4.reuse, R30 ;  /* 0x0000001e04207220 */ /* 0x040fe20000410000 */
[----:B------:R-:W-:Y:S01]  /*6c00*/  FMUL.FTZ R33, R4, R27 ;  /* 0x0000001b04217220 */ /* 0x000fe20000410000 */
[C---:B------:R-:W-:Y:S01]  /*6c10*/  FMUL.FTZ R35, R5.reuse, R31 ;  /* 0x0000001f05237220 */ /* 0x040fe20000410000 */
[----:B------:R-:W-:Y:S01]  /*6c20*/  FMUL.FTZ R37, R5, R28 ;  /* 0x0000001c05257220 */ /* 0x000fe20000410000 */
[----:B------:R-:W-:Y:S01]  /*6c30*/  FFMA.FTZ R32, R21, R27, -R32 ;  /* 0x0000001b15207223 */ /* 0x000fe20000010820 */
[----:B------:R-:W-:Y:S01]  /*6c40*/  LOP3.LUT R7, R7, 0xffff0000, RZ, 0xc0, !PT ;  /* 0xffff000007077812 */ /* 0x000fe200078ec0ff */
[----:B------:R-:W-:Y:S01]  /*6c50*/  FFMA.FTZ R33, R21, R30, R33 ;  /* 0x0000001e15217223 */ /* 0x000fe20000010021 */
[----:B------:R-:W-:Y:S01]  /*6c60*/  SHF.L.U32 R4, R8, 0x10, RZ ;  /* 0x0000001008047819 */ /* 0x000fe200000006ff */
[C---:B------:R-:W-:Y:S01]  /*6c70*/  IMAD.U32 R21, R10.reuse, 0x10000, RZ ;  /* 0x000100000a157824 */ /* 0x040fe200078e00ff */
[----:B------:R-:W-:Y:S01]  /*6c80*/  LOP3.LUT R27, R10, 0xffff0000, RZ, 0xc0, !PT ;  /* 0xffff00000a1b7812 */ /* 0x000fe200078ec0ff */
[----:B------:R-:W-:Y:S01]  /*6c90*/  FFMA.FTZ R35, R24, R28, -R35 ;  /* 0x0000001c18237223 */ /* 0x000fe20000010823 */
[----:B------:R-:W-:Y:S01]  /*6ca0*/  LOP3.LUT R5, R8, 0xffff0000, RZ, 0xc0, !PT ;  /* 0xffff000008057812 */ /* 0x000fe200078ec0ff */
        /* <DEDUP_REMOVED lines=13> */
[----:B------:R1:W-:Y:S02]  /*6d80*/  STS.128 [R0], R4 ;  /* 0x0000000400007388 */ /* 0x0003e40000000c00 */
.L_x_559:
[----:B------:R-:W-:Y:S05]  /*6d90*/  BSYNC B1 ;  /* 0x0000000000017941 */ /* 0x000fea0003800000 */
.L_x_558:
[----:B01----:R-:W-:-:S05]  /*6da0*/  VIADD R4, R152, 0x60 ;  /* 0x0000006098047836 */ /* 0x003fca0000000000 */
[----:B------:R-:W-:-:S13]  /*6db0*/  ISETP.GE.AND P0, PT, R4, R15, PT ;  /* 0x0000000f0400720c */ /* 0x000fda0003f06270 */
[----:B------:R-:W-:Y:S05]  /*6dc0*/  @P0 BRA `(.L_x_562) ;  /* 0x0000001400500947 */ /* 0x000fea0003800000 */
[----:B------:R-:W0:Y:S01]  /*6dd0*/  LDC R5, c[0x0][0x3f4] ;  /* 0x0000fd00ff057b82 */ /* 0x000e220000000800 */
[----:B------:R-:W-:Y:S01]  /*6de0*/  BSSY B1, `(.L_x_563) ;  /* 0x000002a000017945 */ /* 0x000fe20003800000 */
[-C--:B0-----:R-:W-:Y:S02]  /*6df0*/  ISETP.GE.AND P0, PT, R22, R5.reuse, PT ;  /* 0x000000051600720c */ /* 0x081fe40003f06270 */
[----:B------:R-:W-:-:S11]  /*6e00*/  ISETP.GE.AND P1, PT, R156, R5, PT ;  /* 0x000000059c00720c */ /* 0x000fd60003f26270 */
[----:B------:R-:W-:Y:S05]  /*6e10*/  @P0 BRA `(.L_x_564) ;  /* 0x0000000000980947 */ /* 0x000fea0003800000 */
[----:B------:R-:W0:Y:S01]  /*6e20*/  LDS.128 R4, [R11+0xb400] ;  /* 0x00b400000b047984 */ /* 0x000e220000000c00 */
[C---:B------:R-:W-:Y:S01]  /*6e30*/  IMAD.U32 R31, R20.reuse, 0x10000, RZ ;  /* 0x00010000141f7824 */ /* 0x040fe200078e00ff */
[----:B------:R-:W-:Y:S01]  /*6e40*/  LOP3.LUT R33, R20, 0xffff0000, RZ, 0xc0, !PT ;  /* 0xffff000014217812 */ /* 0x000fe200078ec0ff */
[C---:B------:R-:W-:Y:S01]  /*6e50*/  IMAD.U32 R25, R14.reuse, 0x10000, RZ ;  /* 0x000100000e197824 */ /* 0x040fe200078e00ff */
[----:B------:R-:W-:Y:S02]  /*6e60*/  LOP3.LUT R27, R14, 0xffff0000, RZ, 0xc0, !PT ;  /* 0xffff00000e1b7812 */ /* 0x000fe400078ec0ff */
[----:B------:R-:W-:Y:S01]  /*6e70*/  LOP3.LUT R30, R12, 0xffff0000, RZ, 0xc0, !PT ;  /* 0xffff00000c1e7812 */ /* 0x000fe200078ec0ff */
[C---:B0-----:R-:W-:Y:S01]  /*6e80*/  IMAD.U32 R15, R4.reuse, 0x10000, RZ ;  /* 0x00010000040f7824 */ /* 0x041fe200078e00ff */
[----:B------:R-:W-:Y:S01]  /*6e90*/  LOP3.LUT R4, R4, 0xffff0000, RZ, 0xc0, !PT ;  /* 0xffff000004047812 */ /* 0x000fe200078ec0ff */
[C---:B------:R-:W-:Y:S01]  /*6ea0*/  IMAD.U32 R21, R5.reuse, 0x10000, RZ ;  /* 0x0001000005157824 */ /* 0x040fe200078e00ff */
[----:B------:R-:W-:Y:S01]  /*6eb0*/  LOP3.LUT R5, R5, 0xffff0000, RZ, 0xc0, !PT ;  /* 0xffff000005057812 */ /* 0x000fe200078ec0ff */
[----:B------:R-:W-:Y:S01]  /*6ec0*/  IMAD.U32 R14, R6, 0x10000, RZ ;  /* 0x00010000060e7824 */ /* 0x000fe200078e00ff */
[----:B------:R-:W-:Y:S01]  /*6ed0*/  SHF.L.U32 R20, R7, 0x10, RZ ;  /* 0x0000001007147819 */ /* 0x000fe200000006ff */
[-C--:B------:R-:W-:Y:S01]  /*6ee0*/  FMUL.FTZ R24, R31, R4.reuse ;  /* 0x000000041f187220 */ /* 0x080fe20000410000 */
[----:B------:R-:W-:Y:S01]  /*6ef0*/  FMUL.FTZ R26, R25, R4 ;  /* 0x00000004191a7220 */ /* 0x000fe20000410000 */
[----:B------:R-:W-:Y:S01]  /*6f00*/  FMUL.FTZ R28, R33, R5 ;  /* 0x00000005211c7220 */ /* 0x000fe20000410000 */
[----:B------:R-:W-:Y:S01]  /*6f10*/  LOP3.LUT R7, R7, 0xffff0000, RZ, 0xc0, !PT ;  /* 0xffff000007077812 */ /* 0x000fe200078ec0ff */
[----:B------:R-:W-:Y:S01]  /*6f20*/  FFMA.FTZ R4, R25, R15, -R24 ;  /* 0x0000000f19047223 */ /* 0x000fe20000010818 */
[C---:B------:R-:W-:Y:S01]  /*6f30*/  FMUL.FTZ R24, R27.reuse, R5 ;  /* 0x000000051b187220 */ /* 0x040fe20000410000 */
[----:B------:R-:W-:Y:S01]  /*6f40*/  FFMA.FTZ R5, R27, R21, -R28 ;  /* 0x000000151b057223 */ /* 0x000fe2000001081c */
[----:B------:R-:W-:Y:S01]  /*6f50*/  IMAD.U32 R28, R12, 0x10000, RZ ;  /* 0x000100000c1c7824 */ /* 0x000fe200078e00ff */
[----:B------:R-:W-:Y:S01]  /*6f60*/  LOP3.LUT R6, R6, 0xffff0000, RZ, 0xc0, !PT ;  /* 0xffff000006067812 */ /* 0x000fe200078ec0ff */
[----:B------:R-:W-:Y:S01]  /*6f70*/  FFMA.FTZ R15, R31, R15, R26 ;  /* 0x0000000f1f0f7223 */ /* 0x000fe2000001001a */
[C---:B------:R-:W-:Y:S01]  /*6f80*/  LOP3.LUT R12, R13.reuse, 0xffff0000, RZ, 0xc0, !PT ;  /* 0xffff00000d0c7812 */ /* 0x040fe200078ec0ff */
[----:B------:R-:W-:-:S02]  /*6f90*/  IMAD.U32 R26, R13, 0x10000, RZ ;  /* 0x000100000d1a7824 */ /* 0x000fc400078e00ff */
[----:B------:R-:W-:Y:S01]  /*6fa0*/  FFMA.FTZ R24, R33, R21, R24 ;  /* 0x0000001521187223 */ /* 0x000fe20000010018 */
[-C--:B------:R-:W-:Y:S01]  /*6fb0*/  FMUL.FTZ R25, R30, R7.reuse ;  /* 0x000000071e197220 */ /* 0x080fe20000410000 */
[-C--:B------:R-:W-:Y:S01]  /*6fc0*/  FMUL.FTZ R13, R28, R6.reuse ;  /* 0x000000061c0d7220 */ /* 0x080fe20000410000 */
[----:B------:R-:W-:Y:S01]  /*6fd0*/  FMUL.FTZ R21, R26, R6 ;  /* 0x000000061a157220 */ /* 0x000fe20000410000 */
[C---:B------:R-:W-:Y:S01]  /*6fe0*/  FMUL.FTZ R27, R12.reuse, R7 ;  /* 0x000000070c1b7220 */ /* 0x040fe20000410000 */
[----:B------:R-:W-:Y:S01]  /*6ff0*/  FFMA.FTZ R7, R12, R20, -R25 ;  /* 0x000000140c077223 */ /* 0x000fe20000010819 */
[-C--:B------:R-:W-:Y:S01]  /*7000*/  FFMA.FTZ R6, R26, R14.reuse, -R13 ;  /* 0x0000000e1a067223 */ /* 0x080fe2000001080d */
[----:B------:R-:W-:Y:S01]  /*7010*/  FFMA.FTZ R21, R28, R14, R21 ;  /* 0x0000000e1c157223 */ /* 0x000fe20000010015 */
[----:B------:R-:W-:Y:S01]  /*7020*/  FFMA.FTZ R20, R30, R20, R27 ;  /* 0x000000141e147223 */ /* 0x000fe2000001001b */
[----:B------:R-:W-:Y:S02]  /*7030*/  F2FP.BF16.F32.PACK_AB R4, R15, R4 ;  /* 0x000000040f04723e */ /* 0x000fe400000010ff */
[----:B------:R-:W-:-:S02]  /*7040*/  F2FP.BF16.F32.PACK_AB R5, R24, R5 ;  /* 0x000000051805723e */ /* 0x000fc400000010ff */
[----:B------:R-:W-:Y:S02]  /*7050*/  F2FP.BF16.F32.PACK_AB R6, R21, R6 ;  /* 0x000000061506723e */ /* 0x000fe400000010ff */
[----:B------:R-:W-:-:S05]  /*7060*/  F2FP.BF16.F32.PACK_AB R7, R20, R7 ;  /* 0x000000071407723e */ /* 0x000fca00000010ff */
[----:B------:R0:W-:Y:S02]  /*7070*/  STS.128 [R11+0xb400], R4 ;  /* 0x00b400040b007388 */ /* 0x0001e40000000c00 */
.L_x_564:
[----:B------:R-:W-:Y:S05]  /*7080*/  BSYNC B1 ;  /* 0x0000000000017941 */ /* 0x000fea0003800000 */
.L_x_563:
[----:B------:R-:W-:Y:S05]  /*7090*/  @P1 BRA `(.L_x_562) ;  /* 0x00000010009c1947 */ /* 0x000fea0003800000 */
[----:B0-----:R-:W0:Y:S01]  /*70a0*/  LDS.128 R4, [R0+0x3000] ;  /* 0x0030000000047984 */ /* 0x001e220000000c00 */
[C---:B------:R-:W-:Y:S01]  /*70b0*/  IMAD.U32 R21, R9.reuse, 0x10000, RZ ;  /* 0x0001000009157824 */ /* 0x040fe200078e00ff */
[----:B------:R-:W-:Y:S01]  /*70c0*/  LOP3.LUT R26, R9, 0xffff0000, RZ, 0xc0, !PT ;  /* 0xffff0000091a7812 */ /* 0x000fe200078ec0ff */
[C---:B------:R-:W-:Y:S01]  /*70d0*/  IMAD.U32 R15, R3.reuse, 0x10000, RZ ;  /* 0x00010000030f7824 */ /* 0x040fe200078e00ff */
[----:B------:R-:W-:Y:S01]  /*70e0*/  LOP3.LUT R24, R3, 0xffff0000, RZ, 0xc0, !PT ;  /* 0xffff000003187812 */ /* 0x000fe200078ec0ff */
[C---:B------:R-:W-:Y:S01]  /*70f0*/  IMAD.U32 R25, R10.reuse, 0x10000, RZ ;  /* 0x000100000a197824 */ /* 0x040fe200078e00ff */
        /* <DEDUP_REMOVED lines=8> */
[C---:B------:R-:W-:Y:S01]  /*7180*/  FMUL.FTZ R20, R15.reuse, R4 ;  /* 0x000000040f147220 */ /* 0x040fe20000410000 */
[----:B------:R-:W-:Y:S01]  /*7190*/  FMUL.FTZ R13, R26, R5 ;  /* 0x000000051a0d7220 */ /* 0x000fe20000410000 */
[----:B------:R-:W-:Y:S01]  /*71a0*/  LOP3.LUT R6, R6, 0xffff0000, RZ, 0xc0, !PT ;  /* 0xffff000006067812 */ /* 0x000fe200078ec0ff */
[-C--:B------:R-:W-:Y:S01]  /*71b0*/  FFMA.FTZ R4, R15, R11.reuse, -R14 ;  /* 0x0000000b0f047223 */ /* 0x080fe2000001080e */
[----:B------:R-:W-:Y:S01]  /*71c0*/  FFMA.FTZ R11, R21, R11, R20 ;  /* 0x0000000b150b7223 */ /* 0x000fe20000010014 */
[C---:B------:R-:W-:Y:S01]  /*71d0*/  FMUL.FTZ R15, R24.reuse, R5 ;  /* 0x00000005180f7220 */ /* 0x040fe20000410000 */
[----:B------:R-:W-:Y:S01]  /*71e0*/  LOP3.LUT R7, R7, 0xffff0000, RZ, 0xc0, !PT ;  /* 0xffff000007077812 */ /* 0x000fe200078ec0ff */
[----:B------:R-:W-:Y:S01]  /*71f0*/  FFMA.FTZ R5, R24, R12, -R13 ;  /* 0x0000000c18057223 */ /* 0x000fe2000001080d */
[C---:B------:R-:W-:Y:S01]  /*7200*/  LOP3.LUT R21, R8.reuse, 0xffff0000, RZ, 0xc0, !PT ;  /* 0xffff000008157812 */ /* 0x040fe200078ec0ff */
[----:B------:R-:W-:-:S02]  /*7210*/  IMAD.U32 R13, R8, 0x10000, RZ ;  /* 0x00010000080d7824 */ /* 0x000fc400078e00ff */
[----:B------:R-:W-:Y:S01]  /*7220*/  FMUL.FTZ R8, R25, R6 ;  /* 0x0000000619087220 */ /* 0x000fe20000410000 */
[-C--:B------:R-:W-:Y:S01]  /*7230*/  FMUL.FTZ R14, R27, R7.reuse ;  /* 0x000000071b0e7220 */ /* 0x080fe20000410000 */
[----:B------:R-:W-:Y:S01]  /*7240*/  FFMA.FTZ R12, R26, R12, R15 ;  /* 0x0000000c1a0c7223 */ /* 0x000fe2000001000f */
[----:B------:R-:W-:Y:S01]  /*7250*/  FMUL.FTZ R10, R13, R6 ;  /* 0x000000060d0a7220 */ /* 0x000fe20000410000 */
[----:B------:R-:W-:Y:S01]  /*7260*/  FMUL.FTZ R20, R21, R7 ;  /* 0x0000000715147220 */ /* 0x000fe20000410000 */
[----:B------:R-:W-:Y:S01]  /*7270*/  FFMA.FTZ R6, R13, R3, -R8 ;  /* 0x000000030d067223 */ /* 0x000fe20000010808 */
[----:B------:R-:W-:Y:S01]  /*7280*/  FFMA.FTZ R7, R21, R9, -R14 ;  /* 0x0000000915077223 */ /* 0x000fe2000001080e */
[----:B------:R-:W-:Y:S01]  /*7290*/  FFMA.FTZ R3, R25, R3, R10 ;  /* 0x0000000319037223 */ /* 0x000fe2000001000a */
[----:B------:R-:W-:Y:S01]  /*72a0*/  FFMA.FTZ R20, R27, R9, R20 ;  /* 0x000000091b147223 */ /* 0x000fe20000010014 */
[----:B------:R-:W-:Y:S02]  /*72b0*/  F2FP.BF16.F32.PACK_AB R4, R11, R4 ;  /* 0x000000040b04723e */ /* 0x000fe400000010ff */
[----:B------:R-:W-:-:S02]  /*72c0*/  F2FP.BF16.F32.PACK_AB R5, R12, R5 ;  /* 0x000000050c05723e */ /* 0x000fc400000010ff */
[----:B------:R-:W-:Y:S02]  /*72d0*/  F2FP.BF16.F32.PACK_AB R6, R3, R6 ;  /* 0x000000060306723e */ /* 0x000fe400000010ff */
[----:B------:R-:W-:-:S05]  /*72e0*/  F2FP.BF16.F32.PACK_AB R7, R20, R7 ;  /* 0x000000071407723e */ /* 0x000fca00000010ff */
[----:B------:R3:W-:Y:S01]  /*72f0*/  STS.128 [R0+0x3000], R4 ;  /* 0x0030000400007388 */ /* 0x0007e20000000c00 */
[----:B------:R-:W-:Y:S05]  /*7300*/  BRA `(.L_x_562) ;  /* 0x0000001000007947 */ /* 0x000fea0003800000 */
.L_x_552:
[----:B------:R-:W-:-:S03]  /*7310*/  UMOV UR4, 0xffffffff ;  /* 0xffffffff00047882 */ /* 0x000fc60000000000 */
[----:B------:R-:W-:Y:S05]  /*7320*/  BRA.DIV UR4, `(.L_x_565) ;  /* 0x000000f604847947 */ /* 0x000fea000b800000 */
[----:B------:R0:W2:Y:S04]  /*7330*/  SHFL.IDX PT, R0, R26, RZ, 0x1c1f ;  /* 0x001c1fff1a007589 */ /* 0x0000a800000e0000 */
[----:B------:R0:W3:Y:S04]  /*7340*/  SHFL.IDX PT, R3, R24, RZ, 0x1c1f ;  /* 0x001c1fff18037589 */ /* 0x0000e800000e0000 */
[----:B------:R0:W4:Y:S04]  /*7350*/  SHFL.IDX PT, R20, R28, RZ, 0x1c1f ;  /* 0x001c1fff1c147589 */ /* 0x00012800000e0000 */
[----:B-1----:R0:W1:Y:S02]  /*7360*/  SHFL.IDX PT, R14, R27, RZ, 0x1c1f ;  /* 0x001c1fff1b0e7589 */ /* 0x00206400000e0000 */
.L_x_761:
[----:B------:R-:W-:Y:S01]  /*7370*/  ULDC UR4, c[0x0][0x448] ;  /* 0x0001120000047ab9 */ /* 0x000fe20000000800 */
[----:B------:R-:W-:Y:S01]  /*7380*/  BSSY B1, `(.L_x_566) ;  /* 0x0000014000017945 */ /* 0x000fe20003800000 */
[----:B------:R-:W-:Y:S01]  /*7390*/  IMAD R21, R25, UR4, RZ ;  /* 0x0000000419157c24 */ /* 0x000fe2000f8e02ff */
[----:B------:R-:W-:Y:S02]  /*73a0*/  CS2R R8, SRZ ;  /* 0x0000000000087805 */ /* 0x000fe4000001ff00 */
[----:B------:R-:W-:Y:S02]  /*73b0*/  CS2R R6, SRZ ;  /* 0x0000000000067805 */ /* 0x000fe4000001ff00 */
[----:B------:R-:W-:Y:S02]  /*73c0*/  CS2R R10, SRZ ;  /* 0x00000000000a7805 */ /* 0x000fe4000001ff00 */
[----:B------:R-:W-:Y:S02]  /*73d0*/  ISETP.GE.AND P0, PT, R4, R21, PT ;  /* 0x000000150400720c */ /* 0x000fe40003f06270 */
[----:B------:R-:W-:-:S11]  /*73e0*/  CS2R R4, SRZ ;  /* 0x0000000000047805 */ /* 0x000fd6000001ff00 */
[----:B------:R-:W-:Y:S05]  /*73f0*/  @P0 BRA `(.L_x_567) ;  /* 0x0000000000300947 */ /* 0x000fea0003800000 */
[----:B------:R-:W-:Y:S01]  /*7400*/  ULDC UR4, c[0x0][0x3f4] ;  /* 0x0000fd0000047ab9 */ /* 0x000fe20000000800 */
[C---:B------:R-:W-:Y:S01]  /*7410*/  IMAD.SHL.U32 R15, R16.reuse, 0x2, RZ ;  /* 0x00000002100f7824 */ /* 0x040fe200078e00ff */
[C---:B------:R-:W-:Y:S02]  /*7420*/  ISETP.GE.AND P2, PT, R16.reuse, UR4, PT ;  /* 0x0000000410007c0c */ /* 0x040fe4000bf46270 */
[----:B------:R-:W-:Y:S02]  /*7430*/  SHF.L.U64.HI R9, R16, 0x1, R17 ;  /* 0x0000000110097819 */ /* 0x000fe40000010211 */
[-C--:B---3--:R-:W-:Y:S02]  /*7440*/  IADD3 R12, P0, R3, R15.reuse, RZ ;  /* 0x0000000f030c7210 */ /* 0x088fe40007f1e0ff */
[----:B-1----:R-:W-:-:S03]  /*7450*/  IADD3 R14, P1, R14, R15, RZ ;  /* 0x0000000f0e0e7210 */ /* 0x002fc60007f3e0ff */
[--C-:B--2---:R-:W-:Y:S02]  /*7460*/  IMAD.X R13, R0, 0x1, R9.reuse, P0 ;  /* 0x00000001000d7824 */ /* 0x104fe400000e0609 */
[----:B----4-:R-:W-:Y:S01]  /*7470*/  IMAD.X R15, R20, 0x1, R9, P1 ;  /* 0x00000001140f7824 */ /* 0x010fe200008e0609 */
[----:B------:R-:W-:Y:S01]  /*7480*/  CS2R R8, SRZ ;  /* 0x0000000000087805 */ /* 0x000fe2000001ff00 */
[----:B------:R-:W-:Y:S06]  /*7490*/  @P2 BRA `(.L_x_567) ;  /* 0x0000000000082947 */ /* 0x000fec0003800000 */
[----:B------:R1:W5:Y:S04]  /*74a0*/  LD.E.128 R4, desc[UR42][R12.64] ;  /* 0x0000002a0c047980 */ /* 0x000368000c101d00 */
[----:B------:R1:W5:Y:S02]  /*74b0*/  LD.E.128 R8, desc[UR42][R14.64] ;  /* 0x0000002a0e087980 */ /* 0x000364000c101d00 */
.L_x_567:
[----:B------:R-:W-:Y:S05]  /*74c0*/  BSYNC B1 ;  /* 0x0000000000017941 */ /* 0x000fea0003800000 */
.L_x_566:
[----:B------:R-:W-:Y:S01]  /*74d0*/  ULEA.HI UR4, UR37, UR37, URZ, 0x1 ;  /* 0x0000002525047291 */ /* 0x000fe2000f8f083f */
[----:B------:R-:W4:Y:S01]  /*74e0*/  LDC R25, c[0x0][0x3f4] ;  /* 0x0000fd00ff197b82 */ /* 0x000f220000000800 */
[----:B--2---:R-:W-:Y:S01]  /*74f0*/  IMAD R0, R33, -0xc0, R21 ;  /* 0xffffff4021007824 */ /* 0x004fe200078e0215 */
[--C-:B0----5:R-:W-:Y:S01]  /*7500*/  SHF.R.U64 R26, R4, 0x10, R5.reuse ;  /* 0x00000010041a7819 */ /* 0x121fe20000001205 */
[----:B------:R-:W-:Y:S01]  /*7510*/  ULOP3.LUT UR4, UR4, 0xfffffffe, URZ, 0xc0, !UPT ;  /* 0xfffffffe04047892 */ /* 0x000fe2000f8ec03f */
[----:B------:R-:W-:Y:S01]  /*7520*/  IMAD.MOV.U32 R21, RZ, RZ, R4 ;  /* 0x000000ffff157224 */ /* 0x000fe200078e0004 */
[--C-:B------:R-:W-:Y:S01]  /*7530*/  SHF.R.U32.HI R24, RZ, 0x10, R5.reuse ;  /* 0x00000010ff187819 */ /* 0x100fe20000011605 */
[----:B---3--:R-:W-:Y:S01]  /*7540*/  IMAD.MOV.U32 R3, RZ, RZ, R6 ;  /* 0x000000ffff037224 */ /* 0x008fe200078e0006 */
[----:B------:R-:W-:Y:S01]  /*7550*/  UIADD3 UR4, UR37, -UR4, URZ ;  /* 0x8000000425047290 */ /* 0x000fe2000fffe03f */
[----:B------:R-:W-:Y:S01]  /*7560*/  VIMNMX R33, R0, 0xc0, PT ;  /* 0x000000c000217848 */ /* 0x000fe20003fe0100 */
[----:B-1----:R-:W-:Y:S01]  /*7570*/  IMAD.MOV.U32 R13, RZ, RZ, R5 ;  /* 0x000000ffff0d7224 */ /* 0x002fe200078e0005 */
[--C-:B------:R-:W-:Y:S01]  /*7580*/  SHF.R.U64 R6, R6, 0x10, R7.reuse ;  /* 0x0000001006067819 */ /* 0x100fe20000001207 */
[--C-:B------:R-:W-:Y:S01]  /*7590*/  IMAD.MOV.U32 R15, RZ, RZ, R7.reuse ;  /* 0x000000ffff0f7224 */ /* 0x100fe200078e0007 */
[----:B------:R-:W-:Y:S01]  /*75a0*/  SHF.R.U32.HI R4, RZ, 0x10, R7 ;  /* 0x00000010ff047819 */ /* 0x000fe20000011607 */
[----:B------:R-:W-:Y:S01]  /*75b0*/  IMAD.MOV.U32 R12, RZ, RZ, R8 ;  /* 0x000000ffff0c7224 */ /* 0x000fe200078e0008 */
[----:B------:R-:W-:Y:S01]  /*75c0*/  MOV R27, UR4 ;  /* 0x00000004001b7c02 */ /* 0x000fe20008000f00 */
[--C-:B------:R-:W-:Y:S01]  /*75d0*/  IMAD.MOV.U32 R14, RZ, RZ, R9.reuse ;  /* 0x000000ffff0e7224 */ /* 0x100fe200078e0009 */
[----:B------:R-:W-:Y:S01]  /*75e0*/  SHF.R.U64 R31, R8, 0x10, R9 ;  /* 0x00000010081f7819 */ /* 0x000fe20000001209 */
[----:B------:R-:W-:Y:S01]  /*75f0*/  IMAD.MOV.U32 R0, RZ, RZ, R11 ;  /* 0x000000ffff007224 */ /* 0x000fe200078e000b */
[----:B------:R-:W-:Y:S01]  /*7600*/  SHF.L.U32 R27, R27, 0x1f, RZ ;  /* 0x0000001f1b1b7819 */ /* 0x000fe200000006ff */
[----:B------:R-:W-:Y:S01]  /*7610*/  VIADD R28, R152, 0x60 ;  /* 0x00000060981c7836 */ /* 0x000fe20000000000 */
[----:B------:R-:W-:Y:S01]  /*7620*/  SHF.R.U32.HI R9, RZ, 0x10, R9 ;  /* 0x00000010ff097819 */ /* 0x000fe20000011609 */
[----:B------:R-:W-:Y:S01]  /*7630*/  BSSY B1, `(.L_x_568) ;  /* 0x0000011000017945 */ /* 0x000fe20003800000 */
[----:B------:R-:W0:Y:S01]  /*7640*/  SYNCS.PHASECHK.TRANS64.TRYWAIT P1, [R18+URZ+0x16800], R27 ;  /* 0x0168001b120075a7 */ /* 0x000e22000802017f */
[----:B----4-:R-:W-:-:S02]  /*7650*/  MOV R20, R10 ;  /* 0x0000000a00147202 */ /* 0x010fc40000000f00 */
[----:B------:R-:W-:Y:S02]  /*7660*/  ISETP.GE.AND P0, PT, R16, R25, PT ;  /* 0x000000191000720c */ /* 0x000fe40003f06270 */
[--C-:B------:R-:W-:Y:S02]  /*7670*/  SHF.R.U64 R7, R10, 0x10, R11.reuse ;  /* 0x000000100a077819 */ /* 0x100fe4000000120b */
[----:B------:R-:W-:Y:S02]  /*7680*/  SHF.R.U32.HI R5, RZ, 0x10, R11 ;  /* 0x00000010ff057819 */ /* 0x000fe4000001160b */
[-C--:B------:R-:W-:Y:S02]  /*7690*/  ISETP.GE.OR P2, PT, R152, R33.reuse, P0 ;  /* 0x000000219800720c */ /* 0x080fe40000746670 */
[----:B------:R-:W-:Y:S02]  /*76a0*/  PRMT R21, R21, 0x5410, R26 ;  /* 0x0000541015157816 */ /* 0x000fe4000000001a */
[----:B------:R-:W-:-:S02]  /*76b0*/  ISETP.GE.OR P0, PT, R28, R33, P0 ;  /* 0x000000211c00720c */ /* 0x000fc40000706670 */
[----:B------:R-:W-:Y:S02]  /*76c0*/  PRMT R13, R13, 0x5410, R24 ;  /* 0x000054100d0d7816 */ /* 0x000fe40000000018 */
[----:B------:R-:W-:Y:S02]  /*76d0*/  PRMT R3, R3, 0x5410, R6 ;  /* 0x0000541003037816 */ /* 0x000fe40000000006 */
[----:B------:R-:W-:Y:S02]  /*76e0*/  PRMT R15, R15, 0x5410, R4 ;  /* 0x000054100f0f7816 */ /* 0x000fe40000000004 */
[----:B------:R-:W-:Y:S02]  /*76f0*/  PRMT R12, R12, 0x5410, R31 ;  /* 0x000054100c0c7816 */ /* 0x000fe4000000001f */
[----:B------:R-:W-:Y:S02]  /*7700*/  PRMT R14, R14, 0x5410, R9 ;  /* 0x000054100e0e7816 */ /* 0x000fe40000000009 */
[----:B------:R-:W-:-:S02]  /*7710*/  PRMT R20, R20, 0x5410, R7 ;  /* 0x0000541014147816 */ /* 0x000fc40000000007 */
[----:B------:R-:W-:Y:S01]  /*7720*/  PRMT R0, R0, 0x5410, R5 ;  /* 0x0000541000007816 */ /* 0x000fe20000000005 */
[----:B0-----:R-:W-:Y:S06]  /*7730*/  @!P1 BRA `(.L_x_569) ;  /* 0x000000f000f09947 */ /* 0x001fec0003800000 */
.L_x_762:
[----:B------:R-:W-:Y:S05]  /*7740*/  BSYNC B1 ;  /* 0x0000000000017941 */ /* 0x000fea0003800000 */
.L_x_568:
[----:B------:R-:W-:Y:S04]  /*7750*/  BSSY B1, `(.L_x_570) ;  /* 0x0000060000017945 */ /* 0x000fe80003800000 */
[----:B------:R-:W-:Y:S05]  /*7760*/  @P2 BRA `(.L_x_571) ;  /* 0x0000000400782947 */ /* 0x000fea0003800000 */
[----:B------:R-:W2:Y:S01]  /*7770*/  LDL R4, [R1+0x14] ;  /* 0x0000140001047983 */ /* 0x000ea20000100800 */
[C---:B------:R-:W-:Y:S01]  /*7780*/  IMAD.U32 R37, R12.reuse, 0x10000, RZ ;  /* 0x000100000c257824 */ /* 0x040fe200078e00ff */
[----:B------:R-:W-:Y:S01]  /*7790*/  LOP3.LUT R39, R12, 0xffff0000, RZ, 0xc0, !PT ;  /* 0xffff00000c277812 */ /* 0x000fe200078ec0ff */
[----:B------:R-:W-:Y:S01]  /*77a0*/  IMAD.U32 R35, R21, 0x10000, RZ ;  /* 0x0001000015237824 */ /* 0x000fe200078e00ff */
[----:B------:R-:W1:Y:S02]  /*77b0*/  S2R R5, SR_TID.X ;  /* 0x0000000000057919 */ /* 0x000e640000002100 */
[----:B-1----:R-:W-:-:S05]  /*77c0*/  VIADD R5, R5, 0xffffff80 ;  /* 0xffffff8005057836 */ /* 0x002fca0000000000 */
[----:B------:R-:W-:-:S04]  /*77d0*/  SHF.R.S32.HI R8, RZ, 0x1f, R5 ;  /* 0x0000001fff087819 */ /* 0x000fc80000011405 */
[----:B------:R-:W-:Y:S01]  /*77e0*/  LEA.HI R8, R8, R5, RZ, 0x5 ;  /* 0x0000000508087211 */ /* 0x000fe200078f28ff */
[----:B------:R-:W-:-:S03]  /*77f0*/  IMAD.IADD R5, R16, 0x1, R25 ;  /* 0x0000000110057824 */ /* 0x000fc600078e0219 */
[----:B------:R-:W-:Y:S01]  /*7800*/  SHF.R.S32.HI R8, RZ, 0x5, R8 ;  /* 0x00000005ff087819 */ /* 0x000fe20000011408 */
[----:B--2---:R-:W-:-:S05]  /*7810*/  IMAD.SHL.U32 R4, R4, 0x40, RZ ;  /* 0x0000004004047824 */ /* 0x004fca00078e00ff */
[----:B------:R-:W-:-:S04]  /*7820*/  LOP3.LUT R6, R4, 0x1c0, RZ, 0xc0, !PT ;  /* 0x000001c004067812 */ /* 0x000fc800078ec0ff */
[C---:B------:R-:W-:Y:S02]  /*7830*/  LOP3.LUT R4, R6.reuse, 0x38, R16, 0xf8, !PT ;  /* 0x0000003806047812 */ /* 0x040fe400078ef810 */
[----:B------:R-:W-:Y:S02]  /*7840*/  SHF.R.U32.HI R7, RZ, 0x3, R6 ;  /* 0x00000003ff077819 */ /* 0x000fe40000011606 */
[----:B------:R-:W-:Y:S02]  /*7850*/  LOP3.LUT R6, R6, 0x38, R5, 0xf8, !PT ;  /* 0x0000003806067812 */ /* 0x000fe400078ef805 */
[-C--:B------:R-:W-:Y:S02]  /*7860*/  LOP3.LUT R4, R4, R7.reuse, RZ, 0x3c, !PT ;  /* 0x0000000704047212 */ /* 0x080fe400078e3cff */
[----:B------:R-:W-:-:S03]  /*7870*/  LOP3.LUT R6, R6, R7, RZ, 0x3c, !PT ;  /* 0x0000000706067212 */ /* 0x000fc600078e3cff */
[C---:B------:R-:W-:Y:S02]  /*7880*/  IMAD R5, R8.reuse, 0x200, R4 ;  /* 0x0000020008057824 */ /* 0x040fe400078e0204 */
[----:B------:R-:W-:-:S03]  /*7890*/  IMAD R9, R8, 0x200, R6 ;  /* 0x0000020008097824 */ /* 0x000fc600078e0206 */
[----:B------:R-:W-:Y:S01]  /*78a0*/  LEA R40, R5, R18, 0x1 ;  /* 0x0000001205287211 */ /* 0x000fe200078e08ff */
[----:B------:R-:W-:-:S04]  /*78b0*/  IMAD R42, R9, 0x2, R18 ;  /* 0x00000002092a7824 */ /* 0x000fc800078e0212 */
[----:B------:R-:W1:Y:S04]  /*78c0*/  LDS.128 R4, [R40+0x8400] ;  /* 0x0084000028047984 */ /* 0x000e680000000c00 */
[----:B------:R-:W2:Y:S01]  /*78d0*/  LDS.128 R8, [R42+0x8400] ;  /* 0x008400002a087984 */ /* 0x000ea20000000c00 */
[C---:B-1----:R-:W-:Y:S01]  /*78e0*/  IMAD.U32 R24, R4.reuse, 0x10000, RZ ;  /* 0x0001000004187824 */ /* 0x042fe200078e00ff */
[----:B------:R-:W-:Y:S01]  /*78f0*/  LOP3.LUT R4, R4, 0xffff0000, RZ, 0xc0, !PT ;  /* 0xffff000004047812 */ /* 0x000fe200078ec0ff */
[C---:B0-----:R-:W-:Y:S01]  /*7900*/  IMAD.U32 R27, R6.reuse, 0x10000, RZ ;  /* 0x00010000061b7824 */ /* 0x041fe200078e00ff */
[----:B------:R-:W-:Y:S01]  /*7910*/  LOP3.LUT R6, R6, 0xffff0000, RZ, 0xc0, !PT ;  /* 0xffff000006067812 */ /* 0x000fe200078ec0ff */
[----:B--2---:R-:W-:Y:S01]  /*7920*/  IMAD.U32 R32, R10, 0x10000, RZ ;  /* 0x000100000a207824 */ /* 0x004fe200078e00ff */
[C---:B------:R-:W-:Y:S01]  /*7930*/  SHF.L.U32 R30, R8.reuse, 0x10, RZ ;  /* 0x00000010081e7819 */ /* 0x040fe200000006ff */
[----:B------:R-:W-:Y:S01]  /*7940*/  IMAD.U32 R31, R9, 0x10000, RZ ;  /* 0x00010000091f7824 */ /* 0x000fe200078e00ff */
[----:B------:R-:W-:Y:S01]  /*7950*/  LOP3.LUT R8, R8, 0xffff0000, RZ, 0xc0, !PT ;  /* 0xffff000008087812 */ /* 0x000fe200078ec0ff */
[----:B------:R-:W-:Y:S01]  /*7960*/  IMAD.U32 R33, R11, 0x10000, RZ ;  /* 0x000100000b217824 */ /* 0x000fe200078e00ff */
[----:B------:R-:W-:Y:S01]  /*7970*/  LOP3.LUT R10, R10, 0xffff0000, RZ, 0xc0, !PT ;  /* 0xffff00000a0a7812 */ /* 0x000fe200078ec0ff */
[C---:B------:R-:W-:Y:S01]  /*7980*/  FMUL.FTZ R41, R30.reuse, R37 ;  /* 0x000000251e297220 */ /* 0x040fe20000410000 */
[----:B------:R-:W-:Y:S01]  /*7990*/  FMUL.FTZ R43, R30, R35 ;  /* 0x000000231e2b7220 */ /* 0x000fe20000410000 */
[----:B------:R-:W-:Y:S01]  /*79a0*/  FMUL.FTZ R45, R8, R39 ;  /* 0x00000027082d7220 */ /* 0x000fe20000410000 */
[----:B------:R-:W-:-:S02]  /*79b0*/  IMAD.U32 R30, R20, 0x10000, RZ ;  /* 0x00010000141e7824 */ /* 0x000fc400078e00ff */
[C---:B------:R-:W-:Y:S01]  /*79c0*/  FFMA.FTZ R41, R24.reuse, R35, -R41 ;  /* 0x0000002318297223 */ /* 0x040fe20000010829 */
[----:B------:R-:W-:Y:S01]  /*79d0*/  LOP3.LUT R35, R21, 0xffff0000, RZ, 0xc0, !PT ;  /* 0xffff000015237812 */ /* 0x000fe200078ec0ff */
[----:B------:R-:W-:Y:S01]  /*79e0*/  FFMA.FTZ R43, R24, R37, R43 ;  /* 0x00000025182b7223 */ /* 0x000fe2000001002b */
[----:B------:R-:W-:Y:S01]  /*79f0*/  SHF.L.U32 R24, R3, 0x10, RZ ;  /* 0x0000001003187819 */ /* 0x000fe200000006ff */
[----:B------:R-:W-:Y:S01]  /*7a00*/  IMAD.U32 R26, R5, 0x10000, RZ ;  /* 0x00010000051a7824 */ /* 0x000fe200078e00ff */
[----:B------:R-:W-:Y:S01]  /*7a10*/  LOP3.LUT R37, R20, 0xffff0000, RZ, 0xc0, !PT ;  /* 0xffff000014257812 */ /* 0x000fe200078ec0ff */
[-C--:B------:R-:W-:Y:S01]  /*7a20*/  FMUL.FTZ R47, R8, R35.reuse ;  /* 0x00000023082f7220 */ /* 0x080fe20000410000 */
[----:B------:R-:W-:Y:S01]  /*7a30*/  FFMA.FTZ R34, R4, R35, -R45 ;  /* 0x0000002304227223 */ /* 0x000fe2000001082d */
[C---:B------:R-:W-:Y:S01]  /*7a40*/  FMUL.FTZ R8, R32.reuse, R30 ;  /* 0x0000001e20087220 */ /* 0x040fe20000410000 */
[-C--:B------:R-:W-:Y:S01]  /*7a50*/  FMUL.FTZ R45, R32, R24.reuse ;  /* 0x00000018202d7220 */ /* 0x080fe20000410000 */
[----:B------:R-:W-:Y:S01]  /*7a60*/  LOP3.LUT R35, R3, 0xffff0000, RZ, 0xc0, !PT ;  /* 0xffff000003237812 */ /* 0x000fe200078ec0ff */
[----:B------:R-:W-:Y:S01]  /*7a70*/  FFMA.FTZ R32, R4, R39, R47 ;  /* 0x0000002704207223 */ /* 0x000fe2000001002f */
[C---:B------:R-:W-:Y:S01]  /*7a80*/  FFMA.FTZ R36, R27.reuse, R24, -R8 ;  /* 0x000000181b247223 */ /* 0x040fe20000010808 */
[----:B------:R-:W-:Y:S01]  /*7a90*/  FFMA.FTZ R45, R27, R30, R45 ;  /* 0x0000001e1b2d7223 */ /* 0x000fe2000001002d */
[----:B------:R-:W-:Y:S01]  /*7aa0*/  FMUL.FTZ R27, R10, R37 ;  /* 0x000000250a1b7220 */ /* 0x000fe20000410000 */
[----:B------:R-:W-:-:S02]  /*7ab0*/  IMAD.U32 R24, R14, 0x10000, RZ ;  /* 0x000100000e187824 */ /* 0x000fc400078e00ff */
[-C--:B------:R-:W-:Y:S01]  /*7ac0*/  FMUL.FTZ R39, R10, R35.reuse ;  /* 0x000000230a277220 */ /* 0x080fe20000410000 */
[----:B------:R-:W-:Y:S02]  /*7ad0*/  IMAD.U32 R4, R13, 0x10000, RZ ;  /* 0x000100000d047824 */ /* 0x000fe400078e00ff */
[----:B------:R-:W-:Y:S01]  /*7ae0*/  FFMA.FTZ R35, R6, R35, -R27 ;  /* 0x0000002306237223 */ /* 0x000fe2000001081b */
[----:B------:R-:W-:Y:S02]  /*7af0*/  IMAD.U32 R10, R0, 0x10000, RZ ;  /* 0x00010000000a7824 */ /* 0x000fe400078e00ff */
[----:B------:R-:W-:Y:S01]  /*7b00*/  FMUL.FTZ R27, R31, R24 ;  /* 0x000000181f1b7220 */ /* 0x000fe20000410000 */
[----:B------:R-:W-:Y:S01]  /*7b10*/  FFMA.FTZ R30, R6, R37, R39 ;  /* 0x00000025061e7223 */ /* 0x000fe20000010027 */
[----:B------:R-:W-:Y:S02]  /*7b20*/  IMAD.U32 R28, R7, 0x10000, RZ ;  /* 0x00010000071c7824 */ /* 0x000fe400078e00ff */
[----:B------:R-:W-:Y:S01]  /*7b30*/  FMUL.FTZ R31, R31, R4 ;  /* 0x000000041f1f7220 */ /* 0x000fe20000410000 */
[----:B------:R-:W-:-:S02]  /*7b40*/  IMAD.U32 R8, R15, 0x10000, RZ ;  /* 0x000100000f087824 */ /* 0x000fc400078e00ff */
[----:B------:R-:W-:Y:S01]  /*7b50*/  FMUL.FTZ R37, R33, R10 ;  /* 0x0000000a21257220 */ /* 0x000fe20000410000 */
[----:B------:R-:W-:Y:S01]  /*7b60*/  LOP3.LUT R9, R9, 0xffff0000, RZ, 0xc0, !PT ;  /* 0xffff000009097812 */ /* 0x000fe200078ec0ff */
[----:B------:R-:W-:Y:S01]  /*7b70*/  FFMA.FTZ R31, R26, R24, R31 ;  /* 0x000000181a1f7223 */ /* 0x000fe2000001001f */
[-C--:B------:R-:W-:Y:S01]  /*7b80*/  FMUL.FTZ R33, R33, R8.reuse ;  /* 0x0000000821217220 */ /* 0x080fe20000410000 */
[----:B------:R-:W-:Y:S01]  /*7b90*/  FFMA.FTZ R37, R28, R8, -R37 ;  /* 0x000000081c257223 */ /* 0x000fe20000010825 */
[----:B------:R-:W-:Y:S01]  /*7ba0*/  LOP3.LUT R11, R11, 0xffff0000, RZ, 0xc0, !PT ;  /* 0xffff00000b0b7812 */ /* 0x000fe200078ec0ff */
[----:B------:R-:W-:Y:S01]  /*7bb0*/  FFMA.FTZ R27, R26, R4, -R27 ;  /* 0x000000041a1b7223 */ /* 0x000fe2000001081b */
[----:B------:R-:W-:Y:S01]  /*7bc0*/  LOP3.LUT R8, R14, 0xffff0000, RZ, 0xc0, !PT ;  /* 0xffff00000e087812 */ /* 0x000fe200078ec0ff */
[----:B------:R-:W-:Y:S01]  /*7bd0*/  FFMA.FTZ R33, R28, R10, R33 ;  /* 0x0000000a1c217223 */ /* 0x000fe20000010021 */
[----:B------:R-:W-:Y:S02]  /*7be0*/  LOP3.LUT R24, R0, 0xffff0000, RZ, 0xc0, !PT ;  /* 0xffff000000187812 */ /* 0x000fe400078ec0ff */
[----:B------:R-:W-:Y:S01]  /*7bf0*/  LOP3.LUT R4, R13, 0xffff0000, RZ, 0xc0, !PT ;  /* 0xffff00000d047812 */ /* 0x000fe200078ec0ff */
[----:B------:R-:W-:Y:S01]  /*7c00*/  FMUL.FTZ R10, R9, R8 ;  /* 0x00000008090a7220 */ /* 0x000fe20000410000 */
[----:B------:R-:W-:Y:S01]  /*7c10*/  LOP3.LUT R6, R15, 0xffff0000, RZ, 0xc0, !PT ;  /* 0xffff00000f067812 */ /* 0x000fe200078ec0ff */
[----:B------:R-:W-:Y:S01]  /*7c20*/  FMUL.FTZ R38, R11, R24 ;  /* 0x000000180b267220 */ /* 0x000fe20000410000 */
[----:B------:R-:W-:Y:S01]  /*7c30*/  LOP3.LUT R5, R5, 0xffff0000, RZ, 0xc0, !PT ;  /* 0xffff000005057812 */ /* 0x000fe200078ec0ff */
[----:B------:R-:W-:Y:S01]  /*7c40*/  FMUL.FTZ R9, R9, R4 ;  /* 0x0000000409097220 */ /* 0x000fe20000410000 */
[----:B------:R-:W-:Y:S01]  /*7c50*/  LOP3.LUT R7, R7, 0xffff0000, RZ, 0xc0, !PT ;  /* 0xffff000007077812 */ /* 0x000fe200078ec0ff */
[----:B------:R-:W-:-:S02]  /*7c60*/  FMUL.FTZ R11, R11, R6 ;  /* 0x000000060b0b7220 */ /* 0x000fc40000410000 */
[C---:B------:R-:W-:Y:S01]  /*7c70*/  FFMA.FTZ R26, R5.reuse, R4, -R10 ;  /* 0x00000004051a7223 */ /* 0x040fe2000001080a */
[----:B------:R-:W-:Y:S01]  /*7c80*/  FFMA.FTZ R28, R5, R8, R9 ;  /* 0x00000008051c7223 */ /* 0x000fe20000010009 */
[C---:B------:R-:W-:Y:S01]  /*7c90*/  FFMA.FTZ R38, R7.reuse, R6, -R38 ;  /* 0x0000000607267223 */ /* 0x040fe20000010826 */
[----:B------:R-:W-:Y:S01]  /*7ca0*/  FFMA.FTZ R24, R7, R24, R11 ;  /* 0x0000001807187223 */ /* 0x000fe2000001000b */
[----:B------:R-:W-:Y:S02]  /*7cb0*/  F2FP.BF16.F32.PACK_AB R4, R34, R41 ;  /* 0x000000292204723e */ /* 0x000fe400000010ff */
[----:B------:R-:W-:Y:S02]  /*7cc0*/  F2FP.BF16.F32.PACK_AB R6, R35, R36 ;  /* 0x000000242306723e */ /* 0x000fe400000010ff */
[----:B------:R-:W-:Y:S02]  /*7cd0*/  F2FP.BF16.F32.PACK_AB R5, R26, R27 ;  /* 0x0000001b1a05723e */ /* 0x000fe400000010ff */
[----:B------:R-:W-:-:S02]  /*7ce0*/  F2FP.BF16.F32.PACK_AB R7, R38, R37 ;  /* 0x000000252607723e */ /* 0x000fc400000010ff */
[----:B------:R-:W-:Y:S02]  /*7cf0*/  F2FP.BF16.F32.PACK_AB R8, R32, R43 ;  /* 0x0000002b2008723e */ /* 0x000fe400000010ff */
[----:B------:R-:W-:Y:S01]  /*7d00*/  F2FP.BF16.F32.PACK_AB R10, R30, R45 ;  /* 0x0000002d1e0a723e */ /* 0x000fe200000010ff */
[----:B------:R1:W-:Y:S01]  /*7d10*/  STS.128 [R40+0x8400], R4 ;  /* 0x0084000428007388 */ /* 0x0003e20000000c00 */
[----:B------:R-:W-:Y:S02]  /*7d20*/  F2FP.BF16.F32.PACK_AB R9, R28, R31 ;  /* 0x0000001f1c09723e */ /* 0x000fe400000010ff */
[----:B------:R-:W-:-:S05]  /*7d30*/  F2FP.BF16.F32.PACK_AB R11, R24, R33 ;  /* 0x00000021180b723e */ /* 0x000fca00000010ff */
[----:B------:R1:W-:Y:S02]  /*7d40*/  STS.128 [R42+0x8400], R8 ;  /* 0x008400082a007388 */ /* 0x0003e40000000c00 */
.L_x_571:
[----:B------:R-:W-:Y:S05]  /*7d50*/  BSYNC B1 ;  /* 0x0000000000017941 */ /* 0x000fea0003800000 */
.L_x_570:
[----:B------:R-:W-:Y:S05]  /*7d60*/  @P0 BRA `(.L_x_562) ;  /* 0x0000000400680947 */ /* 0x000fea0003800000 */
[----:B-1----:R-:W2:Y:S01]  /*7d70*/  LDL R5, [R1+0x20] ;  /* 0x0000200001057983 */ /* 0x002ea20000100800 */
[C---:B------:R-:W-:Y:S01]  /*7d80*/  IADD3 R7, R152.reuse, 0x60, RZ ;  /* 0x0000006098077810 */ /* 0x040fe20007ffe0ff */
[----:B------:R-:W-:Y:S02]  /*7d90*/  VIADD R6, R152, 0x60 ;  /* 0x0000006098067836 */ /* 0x000fe40000000000 */
[----:B------:R-:W3:Y:S02]  /*7da0*/  LDL R42, [R1+0x50] ;  /* 0x00005000012a7983 */ /* 0x000ee40000100800 */
[----:B------:R-:W-:Y:S02]  /*7db0*/  IMAD.SHL.U32 R6, R6, 0x40, RZ ;  /* 0x0000004006067824 */ /* 0x000fe400078e00ff */
[----:B------:R-:W-:Y:S02]  /*7dc0*/  IMAD.SHL.U32 R7, R7, 0x40, RZ ;  /* 0x0000004007077824 */ /* 0x000fe400078e00ff */
[----:B------:R-:W-:Y:S01]  /*7dd0*/  IMAD.IADD R4, R16, 0x1, R25 ;  /* 0x0000000110047824 */ /* 0x000fe200078e0219 */
[----:B------:R-:W-:-:S02]  /*7de0*/  LOP3.LUT R6, R6, 0x1c0, RZ, 0xc0, !PT ;  /* 0x000001c006067812 */ /* 0x000fc400078ec0ff */
[----:B------:R-:W-:Y:S02]  /*7df0*/  LOP3.LUT R7, R7, 0x1c0, RZ, 0xc0, !PT ;  /* 0x000001c007077812 */ /* 0x000fe400078ec0ff */
[----:B------:R-:W-:Y:S02]  /*7e00*/  SHF.R.U32.HI R6, RZ, 0x3, R6 ;  /* 0x00000003ff067819 */ /* 0x000fe40000011606 */
[----:B------:R-:W-:-:S04]  /*7e10*/  LOP3.LUT R4, R7, 0x38, R4, 0xf8, !PT ;  /* 0x0000003807047812 */ /* 0x000fc800078ef804 */
[----:B------:R-:W-:Y:S01]  /*7e20*/  LOP3.LUT R4, R4, R6, RZ, 0x3c, !PT ;  /* 0x0000000604047212 */ /* 0x000fe200078e3cff */
[C---:B------:R-:W-:Y:S01]  /*7e30*/  IMAD.U32 R37, R12.reuse, 0x10000, RZ ;  /* 0x000100000c257824 */ /* 0x040fe200078e00ff */
[C---:B------:R-:W-:Y:S02]  /*7e40*/  SHF.L.U32 R35, R21.reuse, 0x10, RZ ;  /* 0x0000001015237819 */ /* 0x040fe400000006ff */
[----:B------:R-:W-:Y:S02]  /*7e50*/  LOP3.LUT R38, R12, 0xffff0000, RZ, 0xc0, !PT ;  /* 0xffff00000c267812 */ /* 0x000fe400078ec0ff */
[----:B------:R-:W-:Y:S01]  /*7e60*/  LOP3.LUT R12, R21, 0xffff0000, RZ, 0xc0, !PT ;  /* 0xffff0000150c7812 */ /* 0x000fe200078ec0ff */
[C---:B------:R-:W-:Y:S01]  /*7e70*/  IMAD.U32 R41, R20.reuse, 0x10000, RZ ;  /* 0x0001000014297824 */ /* 0x040fe200078e00ff */
[----:B------:R-:W-:Y:S01]  /*7e80*/  LOP3.LUT R20, R20, 0xffff0000, RZ, 0xc0, !PT ;  /* 0xffff000014147812 */ /* 0x000fe200078ec0ff */
[C---:B------:R-:W-:Y:S01]  /*7e90*/  IMAD.U32 R36, R13.reuse, 0x10000, RZ ;  /* 0x000100000d247824 */ /* 0x040fe200078e00ff */
[----:B------:R-:W-:Y:S01]  /*7ea0*/  LOP3.LUT R13, R13, 0xffff0000, RZ, 0xc0, !PT ;  /* 0xffff00000d0d7812 */ /* 0x000fe200078ec0ff */
[----:B------:R-:W-:-:S02]  /*7eb0*/  IMAD.U32 R40, R14, 0x10000, RZ ;  /* 0x000100000e287824 */ /* 0x000fc400078e00ff */
[----:B--2---:R-:W-:-:S04]  /*7ec0*/  IMAD.IADD R9, R5, 0x1, R4 ;  /* 0x0000000105097824 */ /* 0x004fc800078e0204 */
[----:B------:R-:W-:Y:S01]  /*7ed0*/  IMAD R24, R9, 0x2, R18 ;  /* 0x0000000209187824 */ /* 0x000fe200078e0212 */
[----:B---3--:R-:W-:Y:S04]  /*7ee0*/  LDS.128 R4, [R42+0x8400] ;  /* 0x008400002a047984 */ /* 0x008fe80000000c00 */
[----:B------:R-:W1:Y:S02]  /*7ef0*/  LDS.128 R8, [R24+0x8400] ;  /* 0x0084000018087984 */ /* 0x000e640000000c00 */
[C---:B-1----:R-:W-:Y:S01]  /*7f00*/  IMAD.U32 R30, R8.reuse, 0x10000, RZ ;  /* 0x00010000081e7824 */ /* 0x042fe200078e00ff */
[----:B------:R-:W-:Y:S01]  /*7f10*/  LOP3.LUT R8, R8, 0xffff0000, RZ, 0xc0, !PT ;  /* 0xffff000008087812 */ /* 0x000fe200078ec0ff */
[C---:B------:R-:W-:Y:S02]  /*7f20*/  IMAD.U32 R25, R4.reuse, 0x10000, RZ ;  /* 0x0001000004197824 */ /* 0x040fe400078e00ff */
[-C--:B------:R-:W-:Y:S01]  /*7f30*/  FMUL.FTZ R34, R37, R30.reuse ;  /* 0x0000001e25227220 */ /* 0x080fe20000410000 */
[C---:B------:R-:W-:Y:S01]  /*7f40*/  FMUL.FTZ R30, R35.reuse, R30 ;  /* 0x0000001e231e7220 */ /* 0x040fe20000410000 */
[----:B------:R-:W-:Y:S01]  /*7f50*/  LOP3.LUT R4, R4, 0xffff0000, RZ, 0xc0, !PT ;  /* 0xffff000004047812 */ /* 0x000fe200078ec0ff */
[-C--:B------:R-:W-:Y:S01]  /*7f60*/  FMUL.FTZ R21, R38, R8.reuse ;  /* 0x0000000826157220 */ /* 0x080fe20000410000 */
[-C--:B------:R-:W-:Y:S01]  /*7f70*/  FFMA.FTZ R34, R35, R25.reuse, -R34 ;  /* 0x0000001923227223 */ /* 0x080fe20000010822 */
[----:B------:R-:W-:Y:S01]  /*7f80*/  FFMA.FTZ R30, R37, R25, R30 ;  /* 0x00000019251e7223 */ /* 0x000fe2000001001e */
[----:B------:R-:W-:Y:S01]  /*7f90*/  FMUL.FTZ R25, R12, R8 ;  /* 0x000000080c197220 */ /* 0x000fe20000410000 */
[----:B------:R-:W-:-:S02]  /*7fa0*/  IMAD.U32 R32, R10, 0x10000, RZ ;  /* 0x000100000a207824 */ /* 0x000fc400078e00ff */
[-C--:B------:R-:W-:Y:S01]  /*7fb0*/  FFMA.FTZ R21, R12, R4.reuse, -R21 ;  /* 0x000000040c157223 */ /* 0x080fe20000010815 */
[----:B------:R-:W-:Y:S01]  /*7fc0*/  SHF.L.U32 R37, R3, 0x10, RZ ;  /* 0x0000001003257819 */ /* 0x000fe200000006ff */
[----:B------:R-:W-:Y:S01]  /*7fd0*/  FFMA.FTZ R25, R38, R4, R25 ;  /* 0x0000000426197223 */ /* 0x000fe20000010019 */
[----:B0-----:R-:W-:Y:S01]  /*7fe0*/  IMAD.U32 R27, R6, 0x10000, RZ ;  /* 0x00010000061b7824 */ /* 0x001fe200078e00ff */
[----:B------:R-:W-:Y:S01]  /*7ff0*/  LOP3.LUT R10, R10, 0xffff0000, RZ, 0xc0, !PT ;  /* 0xffff00000a0a7812 */ /* 0x000fe200078ec0ff */
[-C--:B------:R-:W-:Y:S01]  /*8000*/  FMUL.FTZ R4, R41, R32.reuse ;  /* 0x0000002029047220 */ /* 0x080fe20000410000 */
[----:B------:R-:W-:Y:S01]  /*8010*/  LOP3.LUT R8, R3, 0xffff0000, RZ, 0xc0, !PT ;  /* 0xffff000003087812 */ /* 0x000fe200078ec0ff */
[C---:B------:R-:W-:Y:S01]  /*8020*/  FMUL.FTZ R32, R37.reuse, R32 ;  /* 0x0000002025207220 */ /* 0x040fe20000410000 */
[----:B------:R-:W-:Y:S01]  /*8030*/  LOP3.LUT R6, R6, 0xffff0000, RZ, 0xc0, !PT ;  /* 0xffff000006067812 */ /* 0x000fe200078ec0ff */
[----:B------:R-:W-:Y:S01]  /*8040*/  FFMA.FTZ R3, R37, R27, -R4 ;  /* 0x0000001b25037223 */ /* 0x000fe20000010804 */
[----:B------:R-:W-:Y:S01]  /*8050*/  FMUL.FTZ R37, R20, R10 ;  /* 0x0000000a14257220 */ /* 0x000fe20000410000 */
[----:B------:R-:W-:-:S02]  /*8060*/  IMAD.U32 R33, R11, 0x10000, RZ ;  /* 0x000100000b217824 */ /* 0x000fc400078e00ff */
[----:B------:R-:W-:Y:S01]  /*8070*/  FMUL.FTZ R39, R8, R10 ;  /* 0x0000000a08277220 */ /* 0x000fe20000410000 */
[----:B------:R-:W-:Y:S02]  /*8080*/  IMAD.U32 R12, R0, 0x10000, RZ ;  /* 0x00010000000c7824 */ /* 0x000fe400078e00ff */
[----:B------:R-:W-:Y:S01]  /*8090*/  FFMA.FTZ R10, R41, R27, R32 ;  /* 0x0000001b290a7223 */ /* 0x000fe20000010020 */
[C---:B------:R-:W-:Y:S02]  /*80a0*/  IMAD.U32 R31, R9.reuse, 0x10000, RZ ;  /* 0x00010000091f7824 */ /* 0x040fe400078e00ff */
[----:B------:R-:W-:Y:S01]  /*80b0*/  FFMA.FTZ R8, R8, R6, -R37 ;  /* 0x0000000608087223 */ /* 0x000fe20000010825 */
[----:B------:R-:W-:Y:S01]  /*80c0*/  LOP3.LUT R9, R9, 0xffff0000, RZ, 0xc0, !PT ;  /* 0xffff000009097812 */ /* 0x000fe200078ec0ff */
[----:B------:R-:W-:Y:S01]  /*80d0*/  IMAD.U32 R4, R15, 0x10000, RZ ;  /* 0x000100000f047824 */ /* 0x000fe200078e00ff */
[----:B------:R-:W-:Y:S01]  /*80e0*/  LOP3.LUT R11, R11, 0xffff0000, RZ, 0xc0, !PT ;  /* 0xffff00000b0b7812 */ /* 0x000fe200078ec0ff */
[----:B------:R-:W-:Y:S01]  /*80f0*/  IMAD.U32 R28, R7, 0x10000, RZ ;  /* 0x00010000071c7824 */ /* 0x000fe200078e00ff */
[----:B------:R-:W-:Y:S01]  /*8100*/  LOP3.LUT R37, R14, 0xffff0000, RZ, 0xc0, !PT ;  /* 0xffff00000e257812 */ /* 0x000fe200078ec0ff */
[----:B------:R-:W-:Y:S01]  /*8110*/  FMUL.FTZ R27, R12, R33 ;  /* 0x000000210c1b7220 */ /* 0x000fe20000410000 */
[----:B------:R-:W-:-:S02]  /*8120*/  LOP3.LUT R41, R0, 0xffff0000, RZ, 0xc0, !PT ;  /* 0xffff000000297812 */ /* 0x000fc400078ec0ff */
[----:B------:R-:W-:Y:S01]  /*8130*/  LOP3.LUT R15, R15, 0xffff0000, RZ, 0xc0, !PT ;  /* 0xffff00000f0f7812 */ /* 0x000fe200078ec0ff */
[----:B------:R-:W-:Y:S01]  /*8140*/  FFMA.FTZ R39, R20, R6, R39 ;  /* 0x0000000614277223 */ /* 0x000fe20000010027 */
[C---:B------:R-:W-:Y:S01]  /*8150*/  SHF.L.U32 R26, R5.reuse, 0x10, RZ ;  /* 0x00000010051a7819 */ /* 0x040fe200000006ff */
[----:B------:R-:W-:Y:S01]  /*8160*/  FMUL.FTZ R35, R40, R31 ;  /* 0x0000001f28237220 */ /* 0x000fe20000410000 */
[----:B------:R-:W-:Y:S01]  /*8170*/  LOP3.LUT R5, R5, 0xffff0000, RZ, 0xc0, !PT ;  /* 0xffff000005057812 */ /* 0x000fe200078ec0ff */
[C---:B------:R-:W-:Y:S01]  /*8180*/  FMUL.FTZ R33, R4.reuse, R33 ;  /* 0x0000002104217220 */ /* 0x040fe20000410000 */
[----:B------:R-:W-:Y:S01]  /*8190*/  LOP3.LUT R7, R7, 0xffff0000, RZ, 0xc0, !PT ;  /* 0xffff000007077812 */ /* 0x000fe200078ec0ff */
[----:B------:R-:W-:Y:S01]  /*81a0*/  FFMA.FTZ R27, R4, R28, -R27 ;  /* 0x0000001c041b7223 */ /* 0x000fe2000001081b */
[----:B------:R-:W-:Y:S01]  /*81b0*/  FMUL.FTZ R0, R37, R9 ;  /* 0x0000000925007220 */ /* 0x000fe20000410000 */
[----:B------:R-:W-:Y:S01]  /*81c0*/  FMUL.FTZ R6, R41, R11 ;  /* 0x0000000b29067220 */ /* 0x000fe20000410000 */
[C---:B------:R-:W-:Y:S01]  /*81d0*/  FMUL.FTZ R31, R36.reuse, R31 ;  /* 0x0000001f241f7220 */ /* 0x040fe20000410000 */
[----:B------:R-:W-:Y:S01]  /*81e0*/  FMUL.FTZ R4, R13, R9 ;  /* 0x000000090d047220 */ /* 0x000fe20000410000 */
[----:B------:R-:W-:Y:S01]  /*81f0*/  FMUL.FTZ R20, R15, R11 ;  /* 0x0000000b0f147220 */ /* 0x000fe20000410000 */
[----:B------:R-:W-:Y:S01]  /*8200*/  FFMA.FTZ R35, R36, R26, -R35 ;  /* 0x0000001a24237223 */ /* 0x000fe20000010823 */
[----:B------:R-:W-:Y:S01]  /*8210*/  FFMA.FTZ R33, R12, R28, R33 ;  /* 0x0000001c0c217223 */ /* 0x000fe20000010021 */
[----:B------:R-:W-:Y:S01]  /*8220*/  FFMA.FTZ R0, R13, R5, -R0 ;  /* 0x000000050d007223 */ /* 0x000fe20000010800 */
[----:B------:R-:W-:Y:S01]  /*8230*/  FFMA.FTZ R14, R15, R7, -R6 ;  /* 0x000000070f0e7223 */ /* 0x000fe20000010806 */
[----:B------:R-:W-:Y:S01]  /*8240*/  FFMA.FTZ R31, R40, R26, R31 ;  /* 0x0000001a281f7223 */ /* 0x000fe2000001001f */
[----:B------:R-:W-:Y:S01]  /*8250*/  FFMA.FTZ R12, R37, R5, R4 ;  /* 0x00000005250c7223 */ /* 0x000fe20000010004 */
[----:B------:R-:W-:Y:S01]  /*8260*/  FFMA.FTZ R20, R41, R7, R20 ;  /* 0x0000000729147223 */ /* 0x000fe20000010014 */
        /* <DEDUP_REMOVED lines=8> */
[----:B------:R2:W-:Y:S04]  /*82f0*/  STS.128 [R42+0x8400], R4 ;  /* 0x008400042a007388 */ /* 0x0005e80000000c00 */
[----:B------:R2:W-:Y:S02]  /*8300*/  STS.128 [R24+0x8400], R8 ;  /* 0x0084000818007388 */ /* 0x0005e40000000c00 */
.L_x_562:
[----:B------:R-:W-:Y:S05]  /*8310*/  BSYNC B0 ;  /* 0x0000000000007941 */ /* 0x000fea0003800000 */
.L_x_551:
[----:B------:R-:W-:Y:S01]  /*8320*/  @!PT LDS RZ, [RZ] ;  /* 0x00000000fffff984 */ /* 0x000fe20000000800 */
[----:B------:R-:W-:Y:S01]  /*8330*/  @!PT LDS RZ, [RZ] ;  /* 0x00000000fffff984 */ /* 0x000fe20000000800 */
[----:B------:R-:W-:Y:S01]  /*8340*/  @!PT LDS RZ, [RZ] ;  /* 0x00000000fffff984 */ /* 0x000fe20000000800 */
[----:B------:R-:W-:Y:S01]  /*8350*/  @!PT LDS RZ, [RZ] ;  /* 0x00000000fffff984 */ /* 0x000fe20000000800 */
[----:B------:R4:W-:Y:S06]  /*8360*/  MEMBAR.ALL.CTA ;  /* 0x0000000000007992 */ /* 0x0009ec0000008000 */
[----:B----4-:R-:W4:Y:S01]  /*8370*/  FENCE.VIEW.ASYNC.S ;  /* 0x00000000000073c6 */ /* 0x010f220000000000 */
[----:B------:R-:W-:Y:S05]  /*8380*/  WARPSYNC.ALL ;  /* 0x0000000000007948 */ /* 0x000fea0003800000 */
[----:B----4-:R-:W-:Y:S06]  /*8390*/  BAR.SYNC.DEFER_BLOCKING 0xd, 0x180 ;  /* 0x0346000000007b1d */ /* 0x010fec0000010000 */
.L_x_548:
[----:B---3--:R-:W-:-:S05]  /*83a0*/  IMAD.U32 R0, RZ, RZ, UR39 ;  /* 0x00000027ff007e24 */ /* 0x008fca000f8e00ff */
[----:B------:R-:W-:-:S13]  /*83b0*/  ISETP.NE.AND P0, PT, R0, 0x3, PT ;  /* 0x000000030000780c */ /* 0x000fda0003f05270 */
[----:B------:R-:W-:Y:S05]  /*83c0*/  @!P0 BRA `(.L_x_572) ;  /* 0x0000000000048947 */ /* 0x000fea0003800000 */
[----:B------:R-:W-:Y:S01]  /*83d0*/  BPT.TRAP 0x1 ;  /* 0x000000040000795c */ /* 0x000fe20000300000 */
.L_x_572:
[----:B------:R-:W-:Y:S01]  /*83e0*/  IMAD R0, R155, 0x8, R18 ;  /* 0x000000089b007824 */ /* 0x000fe200078e0212 */
[----:B012---:R-:W-:-:S04]  /*83f0*/  SHF.L.U32 R5, R157, 0x1f, RZ ;  /* 0x0000001f9d057819 */ /* 0x007fc800000006ff */
[----:B------:R0:W1:Y:S01]  /*8400*/  SYNCS.PHASECHK.TRANS64.TRYWAIT P1, [R0+URZ+0x16830], R5 ;  /* 0x01683005000075a7 */ /* 0x000062000802017f */
[----:B------:R-:W-:Y:S05]  /*8410*/  @!P0 BRA `(.L_x_573) ;  /* 0x0000000000048947 */ /* 0x000fea0003800000 */
[----:B------:R-:W-:Y:S01]  /*8420*/  BPT.TRAP 0x1 ;  /* 0x000000040000795c */ /* 0x000fe20000300000 */
.L_x_573:
[----:B------:R-:W-:Y:S01]  /*8430*/  VIADD R3, R18, 0xe400 ;  /* 0x0000e40012037836 */ /* 0x000fe20000000000 */
[----:B------:R-:W-:Y:S02]  /*8440*/  LOP3.LUT R12, R29, 0x10000, RZ, 0xfc, !PT ;  /* 0x000100001d0c7812 */ /* 0x000fe400078efcff */
[----:B------:R-:W-:Y:S02]  /*8450*/  MOV R13, 0x40000040 ;  /* 0x40000040000d7802 */ /* 0x000fe40000000f00 */
[----:B------:R-:W-:-:S04]  /*8460*/  SHF.R.U32.HI R3, RZ, 0x4, R3 ;  /* 0x00000004ff037819 */ /* 0x000fc80000011603 */
[----:B------:R-:W-:-:S04]  /*8470*/  LOP3.LUT R3, R3, 0x3fff, RZ, 0xc0, !PT ;  /* 0x00003fff03037812 */ /* 0x000fc800078ec0ff */
[----:B------:R-:W-:-:S05]  /*8480*/  LOP3.LUT R3, R3, 0x10000, RZ, 0xfc, !PT ;  /* 0x0001000003037812 */ /* 0x000fca00078efcff */
[----:B------:R2:W-:Y:S01]  /*8490*/  STL [R1+0x1c], R3 ;  /* 0x00001c0301007387 */ /* 0x0005e20000100800 */
[----:B-1----:R-:W-:Y:S05]  /*84a0*/  @P1 BRA `(.L_x_574) ;  /* 0x0000000000081947 */ /* 0x002fea0003800000 */
[----:B------:R-:W1:Y:S02]  /*84b0*/  SYNCS.PHASECHK.TRANS64.TRYWAIT P1, [R0+URZ+0x16830], R5 ;  /* 0x01683005000075a7 */ /* 0x000e64000802017f */
[----:B-1----:R-:W-:Y:S05]  /*84c0*/  @!P1 BRA `(.L_x_575) ;  /* 0x000000e400a09947 */ /* 0x002fea0003800000 */
.L_x_574:
[----:B--2---:R-:W2:Y:S01]  /*84d0*/  LDL R3, [R1+0x1c] ;  /* 0x00001c0001037983 */ /* 0x004ea20000100800 */
[----:B01----:R-:W-:Y:S01]  /*84e0*/  IMAD.MOV.U32 R5, RZ, RZ, 0x40000040 ;  /* 0x40000040ff057424 */ /* 0x003fe200078e00ff */
[----:B------:R-:W-:Y:S05]  /*84f0*/  WARPSYNC.ALL ;  /* 0x0000000000007948 */ /* 0x000fea0003800000 */
[C---:B------:R-:W-:Y:S01]  /*8500*/  R2UR UR4, R12.reuse ;  /* 0x000000000c0472ca */ /* 0x040fe200000e0000 */
[----:B-----5:R-:W-:Y:S01]  /*8510*/  WARPGROUP.ARRIVE ;  /* 0x00000000000079c5 */ /* 0x020fe20000000000 */
[----:B------:R-:W-:Y:S01]  /*8520*/  R2UR UR5, R13 ;  /* 0x000000000d0572ca */ /* 0x000fe200000e0000 */
[C---:B------:R-:W-:Y:S01]  /*8530*/  VIADD R8, R12.reuse, 0x2 ;  /* 0x000000020c087836 */ /* 0x040fe20000000000 */
[----:B------:R-:W-:Y:S01]  /*8540*/  R2UR UR7, R5 ;  /* 0x00000000050772ca */ /* 0x000fe200000e0000 */
[----:B------:R-:W-:Y:S01]  /*8550*/  IMAD.MOV.U32 R9, RZ, RZ, 0x40000040 ;  /* 0x40000040ff097424 */ /* 0x000fe200078e00ff */
[----:B------:R-:W-:Y:S01]  /*8560*/  MOV R7, 0x40000040 ;  /* 0x4000004000077802 */ /* 0x000fe20000000f00 */
[----:B------:R-:W-:-:S02]  /*8570*/  VIADD R20, R12, 0x4 ;  /* 0x000000040c147836 */ /* 0x000fc40000000000 */
[----:B------:R-:W-:Y:S01]  /*8580*/  IMAD.MOV.U32 R21, RZ, RZ, 0x40000040 ;  /* 0x40000040ff157424 */ /* 0x000fe200078e00ff */
[----:B------:R0:W-:Y:S01]  /*8590*/  STL.64 [R1+0x8], R8 ;  /* 0x0000080801007387 */ /* 0x0001e20000100a00 */
[----:B------:R-:W-:Y:S02]  /*85a0*/  VIADD R14, R12, 0x6 ;  /* 0x000000060c0e7836 */ /* 0x000fe40000000000 */
[----:B------:R-:W-:Y:S02]  /*85b0*/  IMAD.MOV.U32 R15, RZ, RZ, 0x40000040 ;  /* 0x40000040ff0f7424 */ /* 0x000fe400078e00ff */
[----:B------:R-:W-:Y:S02]  /*85c0*/  IMAD.MOV.U32 R5, RZ, RZ, 0x40000040 ;  /* 0x40000040ff057424 */ /* 0x000fe400078e00ff */
[----:B------:R-:W-:Y:S02]  /*85d0*/  IMAD.MOV.U32 R119, RZ, RZ, RZ ;  /* 0x000000ffff777224 */ /* 0x000fe400078e00ff */
[----:B--2---:R-:W-:-:S04]  /*85e0*/  IMAD R4, R155, 0x400, R3 ;  /* 0x000004009b047824 */ /* 0x004fc800078e0203 */
[C---:B------:R-:W-:Y:S01]  /*85f0*/  VIADD R6, R4.reuse, 0x2 ;  /* 0x0000000204067836 */ /* 0x040fe20000000000 */
[----:B------:R-:W-:-:S13]  /*8600*/  R2UR UR6, R4 ;  /* 0x00000000040672ca */ /* 0x000fda00000e0000 */
[----:B------:R-:W-:Y:S01]  /*8610*/  HGMMA.64x128x16.F32.BF16 R24, gdesc[UR4], RZ, !UPT, gsb0 ;  /* 0x01e00000041879f0 */ /* 0x000fe2000c0018ff */
[----:B------:R-:W-:Y:S02]  /*8620*/  R2UR UR4, R8 ;  /* 0x00000000080472ca */ /* 0x000fe400000e0000 */
[----:B------:R-:W-:Y:S02]  /*8630*/  R2UR UR5, R9 ;  /* 0x00000000090572ca */ /* 0x000fe400000e0000 */
[----:B------:R-:W-:Y:S01]  /*8640*/  R2UR UR6, R6 ;  /* 0x00000000060672ca */ /* 0x000fe200000e0000 */
[C---:B------:R-:W-:Y:S01]  /*8650*/  VIADD R6, R4.reuse, 0x4 ;  /* 0x0000000404067836 */ /* 0x040fe20000000000 */
[----:B------:R-:W-:Y:S01]  /*8660*/  R2UR UR7, R7 ;  /* 0x00000000070772ca */ /* 0x000fe200000e0000 */
[----:B------:R-:W-:Y:S01]  /*8670*/  IMAD.MOV.U32 R7, RZ, RZ, 0x40000040 ;  /* 0x40000040ff077424 */ /* 0x000fe200078e00ff */
[----:B------:R-:W-:Y:S01]  /*8680*/  IADD3 R4, R4, 0x6, RZ ;  /* 0x0000000604047810 */ /* 0x000fe20007ffe0ff */
[----:B------:R-:W-:-:S02]  /*8690*/  WARPGROUP.DEPBAR.LE gsb0, 0x0 ;  /* 0x00008000000079c5 */ /* 0x000fc40000010000 */
[----:B------:R-:W-:-:S08]  /*86a0*/  WARPGROUP.ARRIVE ;  /* 0x00000000000079c5 */ /* 0x000fd00000000000 */
[----:B------:R-:W-:Y:S01]  /*86b0*/  HGMMA.64x128x16.F32.BF16 R24, gdesc[UR4], R24, gsb0 ;  /* 0x01e00000041879f0 */ /* 0x000fe20008001818 */
[----:B------:R-:W-:Y:S02]  /*86c0*/  R2UR UR4, R20 ;  /* 0x00000000140472ca */ /* 0x000fe400000e0000 */
[----:B------:R-:W-:Y:S02]  /*86d0*/  R2UR UR5, R21 ;  /* 0x00000000150572ca */ /* 0x000fe400000e0000 */
[----:B------:R-:W-:Y:S02]  /*86e0*/  R2UR UR6, R6 ;  /* 0x00000000060672ca */ /* 0x000fe400000e0000 */
[----:B------:R-:W-:Y:S01]  /*86f0*/  R2UR UR7, R7 ;  /* 0x00000000070772ca */ /* 0x000fe200000e0000 */
[----:B------:R-:W-:Y:S02]  /*8700*/  WARPGROUP.DEPBAR.LE gsb0, 0x0 ;  /* 0x00008000000079c5 */ /* 0x000fe40000010000 */
[----:B------:R-:W-:-:S10]  /*8710*/  WARPGROUP.ARRIVE ;  /* 0x00000000000079c5 */ /* 0x000fd40000000000 */
[----:B------:R-:W-:Y:S01]  /*8720*/  HGMMA.64x128x16.F32.BF16 R24, gdesc[UR4], R24, gsb0 ;  /* 0x01e00000041879f0 */ /* 0x000fe20008001818 */
[----:B------:R-:W-:Y:S02]  /*8730*/  R2UR UR4, R14 ;  /* 0x000000000e0472ca */ /* 0x000fe400000e0000 */
[----:B------:R-:W-:Y:S02]  /*8740*/  R2UR UR5, R15 ;  /* 0x000000000f0572ca */ /* 0x000fe400000e0000 */
[----:B------:R-:W-:Y:S02]  /*8750*/  R2UR UR6, R4 ;  /* 0x00000000040672ca */ /* 0x000fe400000e0000 */
[----:B------:R-:W-:Y:S01]  /*8760*/  R2UR UR7, R5 ;  /* 0x00000000050772ca */ /* 0x000fe200000e0000 */
[----:B------:R-:W-:Y:S02]  /*8770*/  WARPGROUP.DEPBAR.LE gsb0, 0x0 ;  /* 0x00008000000079c5 */ /* 0x000fe40000010000 */
[----:B------:R-:W-:-:S10]  /*8780*/  WARPGROUP.ARRIVE ;  /* 0x00000000000079c5 */ /* 0x000fd40000000000 */
[----:B------:R-:W-:Y:S03]  /*8790*/  HGMMA.64x128x16.F32.BF16 R24, gdesc[UR4], R24, gsb0 ;  /* 0x01e00000041879f0 */ /* 0x000fe60008001818 */
[----:B------:R-:W-:Y:S02]  /*87a0*/  WARPGROUP.DEPBAR.LE gsb0, 0x0 ;  /* 0x00008000000079c5 */ /* 0x000fe40000010000 */
[----:B0-----:R-:W-:Y:S05]  /*87b0*/  @!P0 BRA `(.L_x_576) ;  /* 0x0000000000048947 */ /* 0x001fea0003800000 */
[----:B------:R-:W-:Y:S01]  /*87c0*/  BPT.TRAP 0x1 ;  /* 0x000000040000795c */ /* 0x000fe20000300000 */
.L_x_576:
[----:B------:R-:W2:Y:S01]  /*87d0*/  LDL R90, [R1+0x58] ;  /* 0x00005800015a7983 */ /* 0x000ea20000100800 */
[----:B------:R-:W-:Y:S01]  /*87e0*/  ULDC UR5, c[0x0][0x9d8] ;  /* 0x0002760000057ab9 */ /* 0x000fe20000000800 */
[----:B------:R-:W-:Y:S02]  /*87f0*/  ULDC UR4, c[0x0][0x988] ;  /* 0x0002620000047ab9 */ /* 0x000fe40000000800 */
[----:B------:R-:W3:Y:S01]  /*8800*/  LDL R89, [R1+0x40] ;  /* 0x0000400001597983 */ /* 0x000ee20000100800 */
[----:B------:R-:W-:Y:S01]  /*8810*/  FMUL.FTZ R3, R24, UR5 ;  /* 0x0000000518037c20 */ /* 0x000fe20008410000 */
[----:B------:R-:W-:Y:S01]  /*8820*/  FMUL.FTZ R4, R25, UR5 ;  /* 0x0000000519047c20 */ /* 0x000fe20008410000 */
        /* <DEDUP_REMOVED lines=20> */
[----:B------:R-:W4:Y:S01]  /*8970*/  MUFU.TANH R7, R7 ;  /* 0x0000000700077308 */ /* 0x000f220000002400 */
[----:B------:R-:W-:Y:S01]  /*8980*/  FMUL.FTZ R30, R39, UR5 ;  /* 0x00000005271e7c20 */ /* 0x000fe20008410000 */
[----:B------:R-:W-:Y:S01]  /*8990*/  FMUL.FTZ R67, R76, UR5 ;  /* 0x000000054c437c20 */ /* 0x000fe20008410000 */
[----:B------:R-:W-:Y:S01]  /*89a0*/  FMUL.FTZ R25, R34, UR5 ;  /* 0x0000000522197c20 */ /* 0x000fe20008410000 */
[----:B------:R-:W-:Y:S01]  /*89b0*/  FMUL.FTZ R39, R48, UR5 ;  /* 0x0000000530277c20 */ /* 0x000fe20008410000 */
[----:B------:R-:W-:Y:S01]  /*89c0*/  FMUL.FTZ R48, R57, UR5 ;  /* 0x0000000539307c20 */ /* 0x000fe20008410000 */
[----:B------:R-:W-:Y:S01]  /*89d0*/  FMUL.FTZ R57, R66, UR5 ;  /* 0x0000000542397c20 */ /* 0x000fe20008410000 */
[----:B------:R-:W-:Y:S01]  /*89e0*/  FMUL.FTZ R66, R75, UR5 ;  /* 0x000000054b427c20 */ /* 0x000fe20008410000 */
[----:B------:R-:W5:Y:S01]  /*89f0*/  MUFU.TANH R8, R8 ;  /* 0x0000000800087308 */ /* 0x000f620000002400 */
        /* <DEDUP_REMOVED lines=37> */
[----:B------:R-:W-:Y:S01]  /*8c50*/  VIADD R0, R0, 0x16840 ;  /* 0x0001684000007836 */ /* 0x000fe20000000000 */
[----:B------:R-:W-:Y:S01]  /*8c60*/  ULDC UR6, c[0x0][0x9d8] ;  /* 0x0002760000067ab9 */ /* 0x000fe20000000800 */
[----:B------:R-:W5:Y:S01]  /*8c70*/  MUFU.TANH R9, R9 ;  /* 0x0000000900097308 */ /* 0x000f620000002400 */
[--C-:B------:R-:W-:Y:S01]  /*8c80*/  IMAD.MOV.U32 R118, RZ, RZ, R119.reuse ;  /* 0x000000ffff767224 */ /* 0x100fe200078e0077 */
[-C--:B------:R-:W-:Y:S01]  /*8c90*/  MOV R113, R119.reuse ;  /* 0x0000007700717202 */ /* 0x080fe20000000f00 */
[--C-:B------:R-:W-:Y:S01]  /*8ca0*/  IMAD.MOV.U32 R117, RZ, RZ, R119.reuse ;  /* 0x000000ffff757224 */ /* 0x100fe200078e0077 */
[-C--:B------:R-:W-:Y:S01]  /*8cb0*/  MOV R107, R119.reuse ;  /* 0x00000077006b7202 */ /* 0x080fe20000000f00 */
[--C-:B------:R-:W-:Y:S01]  /*8cc0*/  IMAD.MOV.U32 R116, RZ, RZ, R119.reuse ;  /* 0x000000ffff747224 */ /* 0x100fe200078e0077 */
[-C--:B------:R-:W-:Y:S01]  /*8cd0*/  MOV R101, R119.reuse ;  /* 0x0000007700657202 */ /* 0x080fe20000000f00 */
[--C-:B------:R-:W-:Y:S01]  /*8ce0*/  IMAD.MOV.U32 R115, RZ, RZ, R119.reuse ;  /* 0x000000ffff737224 */ /* 0x100fe200078e0077 */
[----:B------:R-:W5:Y:S01]  /*8cf0*/  MUFU.TANH R27, R27 ;  /* 0x0000001b001b7308 */ /* 0x000f620000002400 */
[--C-:B------:R-:W-:Y:S01]  /*8d00*/  IMAD.MOV.U32 R114, RZ, RZ, R119.reuse ;  /* 0x000000ffff727224 */ /* 0x100fe200078e0077 */
[----:B------:R-:W-:Y:S01]  /*8d10*/  MOV R95, R119 ;  /* 0x00000077005f7202 */ /* 0x000fe20000000f00 */
[----:B------:R-:W-:-:S02]  /*8d20*/  IMAD.MOV.U32 R112, RZ, RZ, R119 ;  /* 0x000000ffff707224 */ /* 0x000fc400078e0077 */
[--C-:B------:R-:W-:Y:S02]  /*8d30*/  IMAD.MOV.U32 R111, RZ, RZ, R119.reuse ;  /* 0x000000ffff6f7224 */ /* 0x100fe400078e0077 */
[--C-:B------:R-:W-:Y:S01]  /*8d40*/  IMAD.MOV.U32 R110, RZ, RZ, R119.reuse ;  /* 0x000000ffff6e7224 */ /* 0x100fe200078e0077 */
[----:B------:R-:W5:Y:S01]  /*8d50*/  MUFU.TANH R10, R10 ;  /* 0x0000000a000a7308 */ /* 0x000f620000002400 */
[--C-:B------:R-:W-:Y:S02]  /*8d60*/  IMAD.MOV.U32 R109, RZ, RZ, R119.reuse ;  /* 0x000000ffff6d7224 */ /* 0x100fe400078e0077 */
[--C-:B------:R-:W-:Y:S02]  /*8d70*/  IMAD.MOV.U32 R108, RZ, RZ, R119.reuse ;  /* 0x000000ffff6c7224 */ /* 0x100fe400078e0077 */
[--C-:B------:R-:W-:Y:S02]  /*8d80*/  IMAD.MOV.U32 R106, RZ, RZ, R119.reuse ;  /* 0x000000ffff6a7224 */ /* 0x100fe400078e0077 */
[--C-:B------:R-:W-:Y:S01]  /*8d90*/  IMAD.MOV.U32 R105, RZ, RZ, R119.reuse ;  /* 0x000000ffff697224 */ /* 0x100fe200078e0077 */
[----:B------:R-:W5:Y:S01]  /*8da0*/  MUFU.TANH R28, R28 ;  /* 0x0000001c001c7308 */ /* 0x000f620000002400 */
[----:B------:R-:W-:-:S02]  /*8db0*/  IMAD.MOV.U32 R104, RZ, RZ, R119 ;  /* 0x000000ffff687224 */ /* 0x000fc400078e0077 */
[--C-:B------:R-:W-:Y:S02]  /*8dc0*/  IMAD.MOV.U32 R103, RZ, RZ, R119.reuse ;  /* 0x000000ffff677224 */ /* 0x100fe400078e0077 */
[--C-:B------:R-:W-:Y:S02]  /*8dd0*/  IMAD.MOV.U32 R102, RZ, RZ, R119.reuse ;  /* 0x000000ffff667224 */ /* 0x100fe400078e0077 */
[--C-:B------:R-:W-:Y:S01]  /*8de0*/  IMAD.MOV.U32 R100, RZ, RZ, R119.reuse ;  /* 0x000000ffff647224 */ /* 0x100fe200078e0077 */
[----:B------:R-:W5:Y:S01]  /*8df0*/  MUFU.TANH R25, R25 ;  /* 0x0000001900197308 */ /* 0x000f620000002400 */
[--C-:B------:R-:W-:Y:S02]  /*8e00*/  IMAD.MOV.U32 R99, RZ, RZ, R119.reuse ;  /* 0x000000ffff637224 */ /* 0x100fe400078e0077 */
[--C-:B------:R-:W-:Y:S02]  /*8e10*/  IMAD.MOV.U32 R98, RZ, RZ, R119.reuse ;  /* 0x000000ffff627224 */ /* 0x100fe400078e0077 */
[----:B------:R-:W-:-:S02]  /*8e20*/  IMAD.MOV.U32 R97, RZ, RZ, R119 ;  /* 0x000000ffff617224 */ /* 0x000fc400078e0077 */
[--C-:B------:R-:W-:Y:S01]  /*8e30*/  IMAD.MOV.U32 R96, RZ, RZ, R119.reuse ;  /* 0x000000ffff607224 */ /* 0x100fe200078e0077 */
[----:B------:R-:W5:Y:S01]  /*8e40*/  MUFU.TANH R31, R31 ;  /* 0x0000001f001f7308 */ /* 0x000f620000002400 */
[--C-:B------:R-:W-:Y:S02]  /*8e50*/  IMAD.MOV.U32 R94, RZ, RZ, R119.reuse ;  /* 0x000000ffff5e7224 */ /* 0x100fe400078e0077 */
[--C-:B------:R-:W-:Y:S02]  /*8e60*/  IMAD.MOV.U32 R93, RZ, RZ, R119.reuse ;  /* 0x000000ffff5d7224 */ /* 0x100fe400078e0077 */
[--C-:B------:R-:W-:Y:S02]  /*8e70*/  IMAD.MOV.U32 R92, RZ, RZ, R119.reuse ;  /* 0x000000ffff5c7224 */ /* 0x100fe400078e0077 */
[----:B------:R-:W-:Y:S01]  /*8e80*/  IMAD.MOV.U32 R91, RZ, RZ, R119 ;  /* 0x000000ffff5b7224 */ /* 0x000fe200078e0077 */
[----:B------:R-:W5:Y:S08]  /*8e90*/  MUFU.TANH R26, R26 ;  /* 0x0000001a001a7308 */ /* 0x000f700000002400 */
        /* <DEDUP_REMOVED lines=21> */
[----:B------:R-:W5:Y:S01]  /*8ff0*/  MUFU.TANH R49, R49 ;  /* 0x0000003100317308 */ /* 0x000f620000002400 */
[----:B--2---:R-:W-:-:S02]  /*9000*/  IMAD.IADD R72, R90, 0x1, R88 ;  /* 0x000000015a487824 */ /* 0x004fc400078e0258 */
[----:B------:R-:W-:Y:S02]  /*9010*/  IMAD.MOV.U32 R90, RZ, RZ, R119 ;  /* 0x000000ffff5a7224 */ /* 0x000fe400078e0077 */
[----:B---3--:R-:W-:Y:S01]  /*9020*/  IMAD R72, R89, -0x80, R72 ;  /* 0xffffff8059487824 */ /* 0x008fe200078e0248 */
[----:B------:R-:W-:Y:S02]  /*9030*/  MOV R89, R119 ;  /* 0x0000007700597202 */ /* 0x000fe40000000f00 */
[----:B------:R-:W2:Y:S02]  /*9040*/  MUFU.TANH R55, R55 ;  /* 0x0000003700377308 */ /* 0x000ea40000002400 */
[C---:B------:R-:W-:Y:S02]  /*9050*/  ISETP.GT.AND P4, PT, R72.reuse, RZ, PT ;  /* 0x000000ff4800720c */ /* 0x040fe40003f84270 */
[C---:B------:R-:W-:Y:S02]  /*9060*/  ISETP.GT.AND P5, PT, R72.reuse, 0x1, PT ;  /* 0x000000014800780c */ /* 0x040fe40003fa4270 */
[----:B------:R-:W-:-:S02]  /*9070*/  ISETP.GT.AND P1, PT, R72, 0x8, PT ;  /* 0x000000084800780c */ /* 0x000fc40003f24270 */
[----:B0-----:R-:W-:Y:S01]  /*9080*/  FSEL R3, R3, -INF , P4 ;  /* 0xff80000003037808 */ /* 0x001fe20002000000 */
[----:B------:R-:W0:Y:S01]  /*9090*/  MUFU.TANH R50, R50 ;  /* 0x0000003200327308 */ /* 0x000e220000002400 */
[----:B-1----:R-:W-:Y:S02]  /*90a0*/  FSEL R4, R4, -INF , P5 ;  /* 0xff80000004047808 */ /* 0x002fe40002800000 */
[C---:B------:R-:W-:Y:S02]  /*90b0*/  ISETP.GT.AND P2, PT, R72.reuse, 0x9, PT ;  /* 0x000000094800780c */ /* 0x040fe40003f44270 */
[----:B----4-:R-:W-:Y:S02]  /*90c0*/  FSEL R7, R7, -INF , P1 ;  /* 0xff80000007077808 */ /* 0x010fe40000800000 */
[----:B------:R-:W-:Y:S01]  /*90d0*/  FMNMX.FTZ R76, R3, R4, !PT ;  /* 0x00000004034c7209 */ /* 0x000fe20007810000 */
[----:B------:R-:W1:Y:S01]  /*90e0*/  MUFU.TANH R56, R56 ;  /* 0x0000003800387308 */ /* 0x000e620000002400 */
[----:B------:R-:W-:-:S02]  /*90f0*/  ISETP.GT.AND P3, PT, R72, 0x10, PT ;  /* 0x000000104800780c */ /* 0x000fc40003f64270 */
[----:B-----5:R-:W-:Y:S02]  /*9100*/  FSEL R8, R8, -INF , P2 ;  /* 0xff80000008087808 */ /* 0x020fe40001000000 */
[----:B------:R-:W-:Y:S02]  /*9110*/  FMNMX.FTZ R75, R7, R76, !PT ;  /* 0x0000004c074b7209 */ /* 0x000fe40007810000 */
[----:B------:R-:W-:Y:S01]  /*9120*/  FSEL R5, R5, -INF , P4 ;  /* 0xff80000005057808 */ /* 0x000fe20002000000 */
[----:B------:R-:W3:Y:S01]  /*9130*/  MUFU.TANH R53, R53 ;  /* 0x0000003500357308 */ /* 0x000ee20000002400 */
[----:B------:R-:W-:Y:S02]  /*9140*/  ISETP.GT.AND P4, PT, R72, 0x11, PT ;  /* 0x000000114800780c */ /* 0x000fe40003f84270 */
[----:B------:R-:W-:Y:S02]  /*9150*/  FSEL R11, R11, -INF , P3 ;  /* 0xff8000000b0b7808 */ /* 0x000fe40001800000 */
[----:B------:R-:W-:-:S02]  /*9160*/  FMNMX.FTZ R76, R8, R75, !PT ;  /* 0x0000004b084c7209 */ /* 0x000fc40007810000 */
[----:B------:R-:W-:Y:S01]  /*9170*/  FSEL R6, R6, -INF , P5 ;  /* 0xff80000006067808 */ /* 0x000fe20002800000 */
[----:B------:R-:W4:Y:S01]  /*9180*/  MUFU.TANH R59, R59 ;  /* 0x0000003b003b7308 */ /* 0x000f220000002400 */
[----:B------:R-:W-:Y:S02]  /*9190*/  ISETP.GT.AND P5, PT, R72, 0x18, PT ;  /* 0x000000184800780c */ /* 0x000fe40003fa4270 */
[----:B------:R-:W-:Y:S02]  /*91a0*/  FSEL R24, R24, -INF , P4 ;  /* 0xff80000018187808 */ /* 0x000fe40002000000 */
[----:B------:R-:W-:Y:S02]  /*91b0*/  FMNMX.FTZ R75, R11, R76, !PT ;  /* 0x0000004c0b4b7209 */ /* 0x000fe40007810000 */
[----:B------:R-:W-:Y:S01]  /*91c0*/  FSEL R9, R9, -INF , P1 ;  /* 0xff80000009097808 */ /* 0x000fe20000800000 */
[----:B------:R-:W5:Y:S01]  /*91d0*/  MUFU.TANH R54, R54 ;  /* 0x0000003600367308 */ /* 0x000f620000002400 */
[----:B------:R-:W-:-:S02]  /*91e0*/  ISETP.GT.AND P1, PT, R72, 0x19, PT ;  /* 0x000000194800780c */ /* 0x000fc40003f24270 */
[----:B------:R-:W-:Y:S02]  /*91f0*/  FSEL R27, R27, -INF , P5 ;  /* 0xff8000001b1b7808 */ /* 0x000fe40002800000 */
[----:B------:R-:W-:Y:S02]  /*9200*/  FMNMX.FTZ R76, R24, R75, !PT ;  /* 0x0000004b184c7209 */ /* 0x000fe40007810000 */
[----:B------:R-:W-:Y:S01]  /*9210*/  FSEL R10, R10, -INF , P2 ;  /* 0xff8000000a0a7808 */ /* 0x000fe20001000000 */
[----:B------:R-:W5:Y:S01]  /*9220*/  MUFU.TANH R60, R60 ;  /* 0x0000003c003c7308 */ /* 0x000f620000002400 */
[----:B------:R-:W-:Y:S02]  /*9230*/  ISETP.GT.AND P2, PT, R72, 0x20, PT ;  /* 0x000000204800780c */ /* 0x000fe40003f44270 */
[----:B------:R-:W-:Y:S02]  /*9240*/  FSEL R28, R28, -INF , P1 ;  /* 0xff8000001c1c7808 */ /* 0x000fe40000800000 */
[----:B------:R-:W-:-:S02]  /*9250*/  FMNMX.FTZ R77, R27, R76, !PT ;  /* 0x0000004c1b4d7209 */ /* 0x000fc40007810000 */
[----:B------:R-:W-:Y:S01]  /*9260*/  FSEL R25, R25, -INF , P3 ;  /* 0xff80000019197808 */ /* 0x000fe20001800000 */
[----:B------:R-:W5:Y:S01]  /*9270*/  MUFU.TANH R57, R57 ;  /* 0x0000003900397308 */ /* 0x000f620000002400 */
        /* <DEDUP_REMOVED lines=61> */
[----:B--2---:R-:W-:Y:S02]  /*9650*/  FSEL R55, R55, -INF , P4 ;  /* 0xff80000037377808 */ /* 0x004fe40002000000 */
[----:B------:R-:W-:Y:S02]  /*9660*/  FMNMX.FTZ R38, R52, R31, !PT ;  /* 0x0000001f34267209 */ /* 0x000fe40007810000 */
[----:B0-----:R-:W-:Y:S01]  /*9670*/  FSEL R50, R50, -INF , P1 ;  /* 0xff80000032327808 */ /* 0x001fe20000800000 */
[----:B------:R-:W0:Y:S01]  /*9680*/  MUFU.TANH R73, R73 ;  /* 0x0000004900497308 */ /* 0x000e220000002400 */
[----:B------:R-:W-:-:S02]  /*9690*/  ISETP.GT.AND P1, PT, R72, 0x58, PT ;  /* 0x000000584800780c */ /* 0x000fc40003f24270 */
[----:B-1----:R-:W-:Y:S02]  /*96a0*/  FSEL R56, R56, -INF , P5 ;  /* 0xff80000038387808 */ /* 0x002fe40002800000 */
[----:B------:R-:W-:Y:S02]  /*96b0*/  FMNMX.FTZ R31, R55, R38, !PT ;  /* 0x00000026371f7209 */ /* 0x000fe40007810000 */
[----:B---3--:R-:W-:Y:S01]  /*96c0*/  FSEL R53, R53, -INF , P2 ;  /* 0xff80000035357808 */ /* 0x008fe20001000000 */
[----:B------:R-:W1:Y:S01]  /*96d0*/  MUFU.TANH R74, R74 ;  /* 0x0000004a004a7308 */ /* 0x000e620000002400 */
[----:B------:R-:W-:Y:S02]  /*96e0*/  ISETP.GT.AND P2, PT, R72, 0x59, PT ;  /* 0x000000594800780c */ /* 0x000fe40003f44270 */
[----:B----4-:R-:W-:Y:S02]  /*96f0*/  FSEL R59, R59, -INF , P1 ;  /* 0xff8000003b3b7808 */ /* 0x010fe40000800000 */
[----:B------:R-:W-:-:S02]  /*9700*/  FMNMX.FTZ R38, R56, R31, !PT ;  /* 0x0000001f38267209 */ /* 0x000fc40007810000 */
[----:B-----5:R-:W-:Y:S01]  /*9710*/  FSEL R54, R54, -INF , P3 ;  /* 0xff80000036367808 */ /* 0x020fe20001800000 */
[----:B------:R-:W-:Y:S01]  /*9720*/  MUFU.TANH R81, R81 ;  /* 0x0000005100517308 */ /* 0x000fe20000002400 */
[----:B------:R-:W-:Y:S02]  /*9730*/  ISETP.GT.AND P3, PT, R72, 0x60, PT ;  /* 0x000000604800780c */ /* 0x000fe40003f64270 */
[----:B------:R-:W-:Y:S02]  /*9740*/  FSEL R60, R60, -INF , P2 ;  /* 0xff8000003c3c7808 */ /* 0x000fe40001000000 */
[----:B------:R-:W-:Y:S02]  /*9750*/  FMNMX.FTZ R31, R59, R38, !PT ;  /* 0x000000263b1f7209 */ /* 0x000fe40007810000 */
[----:B------:R-:W-:Y:S02]  /*9760*/  FSEL R57, R57, -INF , P4 ;  /* 0xff80000039397808 */ /* 0x000fe40002000000 */
[----:B------:R-:W-:-:S02]  /*9770*/  ISETP.GT.AND P4, PT, R72, 0x61, PT ;  /* 0x000000614800780c */ /* 0x000fc40003f84270 */
[----:B------:R-:W-:Y:S02]  /*9780*/  FSEL R63, R63, -INF , P3 ;  /* 0xff8000003f3f7808 */ /* 0x000fe40001800000 */
[----:B------:R-:W-:Y:S02]  /*9790*/  FMNMX.FTZ R38, R60, R31, !PT ;  /* 0x0000001f3c267209 */ /* 0x000fe40007810000 */
[----:B------:R-:W-:Y:S02]  /*97a0*/  FSEL R58, R58, -INF , P5 ;  /* 0xff8000003a3a7808 */ /* 0x000fe40002800000 */
[----:B------:R-:W-:Y:S02]  /*97b0*/  ISETP.GT.AND P5, PT, R72, 0x68, PT ;  /* 0x000000684800780c */ /* 0x000fe40003fa4270 */
[----:B------:R-:W-:Y:S02]  /*97c0*/  FSEL R64, R64, -INF , P4 ;  /* 0xff80000040407808 */ /* 0x000fe40002000000 */
[----:B------:R-:W-:-:S02]  /*97d0*/  FMNMX.FTZ R31, R63, R38, !PT ;  /* 0x000000263f1f7209 */ /* 0x000fc40007810000 */
[----:B------:R-:W-:Y:S02]  /*97e0*/  FSEL R61, R61, -INF , P1 ;  /* 0xff8000003d3d7808 */ /* 0x000fe40000800000 */
        /* <DEDUP_REMOVED lines=16> */
[----:B------:R-:W-:Y:S01]  /*98f0*/  ISETP.GT.AND P5, PT, R72, 0x79, PT ;  /* 0x000000794800780c */ /* 0x000fe20003fa4270 */
[----:B------:R-:W-:Y:S01]  /*9900*/  FMUL.FTZ R72, R82, UR5 ;  /* 0x0000000552487c20 */ /* 0x000fe20008410000 */
[----:B0-----:R-:W-:-:S02]  /*9910*/  FSEL R73, R73, -INF , P4 ;  /* 0xff80000049497808 */ /* 0x001fc40002000000 */
[----:B------:R-:W-:Y:S02]  /*9920*/  FMNMX.FTZ R38, R71, R38, !PT ;  /* 0x0000002647267209 */ /* 0x000fe40007810000 */
[----:B-1----:R-:W-:Y:S01]  /*9930*/  FSEL R74, R74, -INF , P5 ;  /* 0xff8000004a4a7808 */ /* 0x002fe20002800000 */
[----:B------:R-:W-:Y:S01]  /*9940*/  MUFU.TANH R72, R72 ;  /* 0x0000004800487308 */ /* 0x000fe20000002400 */
[----:B------:R-:W-:Y:S01]  /*9950*/  FMNMX.FTZ R31, R73, R38, !PT ;  /* 0x00000026491f7209 */ /* 0x000fe20007810000 */
[----:B------:R-:W-:-:S03]  /*9960*/  FMUL.FTZ R38, R79, UR5 ;  /* 0x000000054f267c20 */ /* 0x000fc60008410000 */
[----:B------:R-:W-:-:S03]  /*9970*/  FMNMX.FTZ R78, R74, R31, !PT ;  /* 0x0000001f4a4e7209 */ /* 0x000fc60007810000 */
[----:B------:R-:W-:Y:S02]  /*9980*/  MUFU.TANH R38, R38 ;  /* 0x0000002600267308 */ /* 0x000fe40000002400 */
[----:B------:R-:W0:Y:S02]  /*9990*/  SHFL.BFLY PT, R31, R78, 0x2, 0x1f ;  /* 0x0c401f004e1f7f89 */ /* 0x000e2400000e0000 */
[----:B0-----:R-:W-:Y:S01]  /*99a0*/  FMNMX.FTZ R80, R78, R31, !PT ;  /* 0x0000001f4e507209 */ /* 0x001fe20007810000 */
[----:B------:R-:W-:-:S04]  /*99b0*/  FMUL.FTZ R78, R83, UR5 ;  /* 0x00000005534e7c20 */ /* 0x000fc80008410000 */
[----:B------:R-:W0:Y:S02]  /*99c0*/  SHFL.BFLY PT, R31, R80, 0x1, 0x1f ;  /* 0x0c201f00501f7f89 */ /* 0x000e2400000e0000 */
[----:B------:R-:W-:Y:S01]  /*99d0*/  MUFU.TANH R78, R78 ;  /* 0x0000004e004e7308 */ /* 0x000fe20000002400 */
[----:B0-----:R-:W-:Y:S01]  /*99e0*/  FMNMX.FTZ R31, R80, R31, !PT ;  /* 0x0000001f501f7209 */ /* 0x001fe20007810000 */
[----:B------:R-:W-:Y:S01]  /*99f0*/  FMUL.FTZ R80, R86, UR5 ;  /* 0x0000000556507c20 */ /* 0x000fe20008410000 */
[----:B------:R-:W-:Y:S02]  /*9a00*/  ULDC UR5, c[0x0][0x988] ;  /* 0x0002620000057ab9 */ /* 0x000fe40000000800 */
[C---:B------:R-:W-:Y:S01]  /*9a10*/  FSETP.NEU.FTZ.AND P6, PT, R31.reuse, -INF , PT ;  /* 0xff8000001f00780b */ /* 0x040fe20003fdd000 */
[----:B------:R-:W-:Y:S02]  /*9a20*/  FMUL.FTZ R77, R31, UR4 ;  /* 0x000000041f4d7c20 */ /* 0x000fe40008410000 */
[----:B------:R-:W0:Y:S03]  /*9a30*/  MUFU.TANH R80, R80 ;  /* 0x0000005000507308 */ /* 0x000e260000002400 */
[----:B------:R-:W-:-:S05]  /*9a40*/  FSEL R77, R77, RZ, P6 ;  /* 0x000000ff4d4d7208 */ /* 0x000fca0003000000 */
[--C-:B------:R-:W-:Y:S01]  /*9a50*/  FFMA.FTZ R148, R3, UR4, -R77.reuse ;  /* 0x0000000403947c23 */ /* 0x100fe2000801084d */
[--C-:B------:R-:W-:Y:S01]  /*9a60*/  FFMA.FTZ R3, R4, UR4, -R77.reuse ;  /* 0x0000000404037c23 */ /* 0x100fe2000801084d */
[----:B------:R-:W-:Y:S01]  /*9a70*/  FMNMX.FTZ R4, R5, R6, !PT ;  /* 0x0000000605047209 */ /* 0x000fe20007810000 */
[--C-:B------:R-:W-:Y:S01]  /*9a80*/  FFMA.FTZ R120, R11, UR4, -R77.reuse ;  /* 0x000000040b787c23 */ /* 0x100fe2000801084d */
        /* <DEDUP_REMOVED lines=13> */
[----:B------:R-:W-:Y:S01]  /*9b60*/  MUFU.EX2 R148, R148 ;  /* 0x0000009400947308 */ /* 0x000fe20000000800 */
[----:B------:R-:W-:Y:S01]  /*9b70*/  FMNMX.FTZ R4, R26, R11, !PT ;  /* 0x0000000b1a047209 */ /* 0x000fe20007810000 */
[--C-:B------:R-:W-:Y:S01]  /*9b80*/  FFMA.FTZ R132, R47, UR4, -R77.reuse ;  /* 0x000000042f847c23 */ /* 0x100fe2000801084d */
[--C-:B------:R-:W-:Y:S01]  /*9b90*/  FFMA.FTZ R134, R51, UR4, -R77.reuse ;  /* 0x0000000433867c23 */ /* 0x100fe2000801084d */
[--C-:B------:R-:W-:Y:S01]  /*9ba0*/  FFMA.FTZ R136, R55, UR4, -R77.reuse ;  /* 0x0000000437887c23 */ /* 0x100fe2000801084d */
[----:B------:R-:W-:Y:S01]  /*9bb0*/  FMNMX.FTZ R79, R29, R4, !PT ;  /* 0x000000041d4f7209 */ /* 0x000fe20007810000 */
[--C-:B------:R-:W-:Y:S01]  /*9bc0*/  FFMA.FTZ R138, R59, UR4, -R77.reuse ;  /* 0x000000043b8a7c23 */ /* 0x100fe2000801084d */
[--C-:B------:R-:W-:Y:S01]  /*9bd0*/  FFMA.FTZ R140, R63, UR4, -R77.reuse ;  /* 0x000000043f8c7c23 */ /* 0x100fe2000801084d */
[----:B------:R0:W-:Y:S01]  /*9be0*/  MUFU.EX2 R11, R24 ;  /* 0x00000018000b7308 */ /* 0x0001e20000000800 */
[----:B------:R-:W-:Y:S01]  /*9bf0*/  FMNMX.FTZ R4, R30, R79, !PT ;  /* 0x0000004f1e047209 */ /* 0x000fe20007810000 */
[--C-:B------:R-:W-:Y:S01]  /*9c00*/  FFMA.FTZ R142, R67, UR4, -R77.reuse ;  /* 0x00000004438e7c23 */ /* 0x100fe2000801084d */
[--C-:B------:R-:W-:Y:S01]  /*9c10*/  FFMA.FTZ R146, R73, UR4, -R77.reuse ;  /* 0x0000000449927c23 */ /* 0x100fe2000801084d */
[--C-:B------:R-:W-:Y:S01]  /*9c20*/  FFMA.FTZ R40, R40, UR4, -R77.reuse ;  /* 0x0000000428287c23 */ /* 0x100fe2000801084d */
[----:B------:R-:W-:Y:S01]  /*9c30*/  FMNMX.FTZ R27, R33, R4, !PT ;  /* 0x00000004211b7209 */ /* 0x000fe20007810000 */
[--C-:B------:R-:W-:Y:S01]  /*9c40*/  FFMA.FTZ R130, R76, UR4, -R77.reuse ;  /* 0x000000044c827c23 */ /* 0x100fe2000801084d */
[--C-:B------:R-:W-:Y:S01]  /*9c50*/  FFMA.FTZ R44, R44, UR4, -R77.reuse ;  /* 0x000000042c2c7c23 */ /* 0x100fe2000801084d */
[----:B------:R-:W1:Y:S01]  /*9c60*/  MUFU.EX2 R3, R3 ;  /* 0x0000000300037308 */ /* 0x000e620000000800 */
[----:B------:R-:W-:Y:S01]  /*9c70*/  FMNMX.FTZ R4, R34, R27, !PT ;  /* 0x0000001b22047209 */ /* 0x000fe20007810000 */
[--C-:B------:R-:W-:Y:S01]  /*9c80*/  FFMA.FTZ R47, R48, UR4, -R77.reuse ;  /* 0x00000004302f7c23 */ /* 0x100fe2000801084d */
[----:B0-----:R-:W-:Y:S01]  /*9c90*/  FSEL R24, R80, -INF , P4 ;  /* 0xff80000050187808 */ /* 0x001fe20002000000 */
        /* <DEDUP_REMOVED lines=11> */
[----:B------:R-:W-:Y:S01]  /*9d50*/  FFMA.FTZ R73, R74, UR4, -R77 ;  /* 0x000000044a497c23 */ /* 0x000fe2000801084d */
[----:B------:R-:W2:Y:S01]  /*9d60*/  MUFU.EX2 R150, R150 ;  /* 0x0000009600967308 */ /* 0x000ea20000000800 */
[----:B------:R-:W-:-:S02]  /*9d70*/  FMNMX.FTZ R4, R42, R75, !PT ;  /* 0x0000004b2a047209 */ /* 0x000fc40007810000 */
[----:B0-----:R-:W-:Y:S02]  /*9d80*/  FSEL R28, R78, -INF , P3 ;  /* 0xff8000004e1c7808 */ /* 0x001fe40001800000 */
[----:B------:R-:W-:-:S03]  /*9d90*/  FMNMX.FTZ R79, R45, R4, !PT ;  /* 0x000000042d4f7209 */ /* 0x000fc60007810000 */
[----:B------:R0:W-:Y:S01]  /*9da0*/  MUFU.EX2 R75, R32 ;  /* 0x00000020004b7308 */ /* 0x0001e20000000800 */
[----:B------:R-:W-:-:S04]  /*9db0*/  FMNMX.FTZ R4, R46, R79, !PT ;  /* 0x0000004f2e047209 */ /* 0x000fc80007810000 */
[----:B------:R-:W-:-:S03]  /*9dc0*/  FMNMX.FTZ R35, R49, R4, !PT ;  /* 0x0000000431237209 */ /* 0x000fc60007810000 */
[----:B------:R-:W3:Y:S01]  /*9dd0*/  MUFU.EX2 R7, R7 ;  /* 0x0000000700077308 */ /* 0x000ee20000000800 */
[----:B------:R-:W-:Y:S02]  /*9de0*/  FMNMX.FTZ R4, R50, R35, !PT ;  /* 0x0000002332047209 */ /* 0x000fe40007810000 */
[----:B0-----:R-:W-:Y:S02]  /*9df0*/  FSEL R32, R81, -INF , P5 ;  /* 0xff80000051207808 */ /* 0x001fe40002800000 */
[----:B------:R-:W-:-:S03]  /*9e00*/  FMNMX.FTZ R79, R53, R4, !PT ;  /* 0x00000004354f7209 */ /* 0x000fc60007810000 */
[----:B------:R0:W-:Y:S01]  /*9e10*/  MUFU.EX2 R35, R36 ;  /* 0x0000002400237308 */ /* 0x0001e20000000800 */
[----:B------:R-:W-:-:S04]  /*9e20*/  FMNMX.FTZ R4, R54, R79, !PT ;  /* 0x0000004f36047209 */ /* 0x000fc80007810000 */
[----:B------:R-:W-:-:S03]  /*9e30*/  FMNMX.FTZ R39, R57, R4, !PT ;  /* 0x0000000439277209 */ /* 0x000fc60007810000 */
[----:B------:R-:W4:Y:S01]  /*9e40*/  MUFU.EX2 R120, R120 ;  /* 0x0000007800787308 */ /* 0x000f220000000800 */
[----:B------:R-:W-:-:S04]  /*9e50*/  FMNMX.FTZ R4, R58, R39, !PT ;  /* 0x000000273a047209 */ /* 0x000fc80007810000 */
[----:B------:R-:W-:-:S03]  /*9e60*/  FMNMX.FTZ R79, R61, R4, !PT ;  /* 0x000000043d4f7209 */ /* 0x000fc60007810000 */
[----:B------:R-:W5:Y:S01]  /*9e70*/  MUFU.EX2 R122, R122 ;  /* 0x0000007a007a7308 */ /* 0x000f620000000800 */
[----:B------:R-:W-:-:S04]  /*9e80*/  FMNMX.FTZ R4, R62, R79, !PT ;  /* 0x0000004f3e047209 */ /* 0x000fc80007810000 */
[----:B------:R-:W-:Y:S02]  /*9e90*/  FMNMX.FTZ R79, R65, R4, !PT ;  /* 0x00000004414f7209 */ /* 0x000fe40007810000 */
[----:B------:R-:W-:Y:S01]  /*9ea0*/  FSEL R4, R38, -INF , P1 ;  /* 0xff80000026047808 */ /* 0x000fe20000800000 */
[----:B------:R2:W-:Y:S01]  /*9eb0*/  MUFU.EX2 R39, R40 ;  /* 0x0000002800277308 */ /* 0x0005e20000000800 */
[----:B------:R-:W-:-:S04]  /*9ec0*/  FMNMX.FTZ R8, R66, R79, !PT ;  /* 0x0000004f42087209 */ /* 0x000fc80007810000 */
[----:B------:R-:W-:Y:S02]  /*9ed0*/  FMNMX.FTZ R83, R69, R8, !PT ;  /* 0x0000000845537209 */ /* 0x000fe40007810000 */
[----:B------:R-:W-:Y:S01]  /*9ee0*/  FSEL R8, R72, -INF , P2 ;  /* 0xff80000048087808 */ /* 0x000fe20001000000 */
[----:B------:R3:W-:Y:S01]  /*9ef0*/  MUFU.EX2 R79, R44 ;  /* 0x0000002c004f7308 */ /* 0x0007e20000000800 */
[----:B------:R-:W-:-:S04]  /*9f00*/  FMNMX.FTZ R83, R4, R83, !PT ;  /* 0x0000005304537209 */ /* 0x000fc80007810000 */
[----:B------:R-:W-:-:S03]  /*9f10*/  FMNMX.FTZ R83, R8, R83, !PT ;  /* 0x0000005308537209 */ /* 0x000fc60007810000 */
[----:B------:R-:W-:Y:S01]  /*9f20*/  MUFU.EX2 R124, R124 ;  /* 0x0000007c007c7308 */ /* 0x000fe20000000800 */
[----:B------:R-:W-:-:S04]  /*9f30*/  FMNMX.FTZ R83, R28, R83, !PT ;  /* 0x000000531c537209 */ /* 0x000fc80007810000 */
[----:B------:R-:W-:-:S03]  /*9f40*/  FMNMX.FTZ R83, R24, R83, !PT ;  /* 0x0000005318537209 */ /* 0x000fc60007810000 */
[----:B------:R-:W-:Y:S01]  /*9f50*/  MUFU.EX2 R126, R126 ;  /* 0x0000007e007e7308 */ /* 0x000fe20000000800 */
[----:B------:R-:W-:-:S05]  /*9f60*/  FMNMX.FTZ R83, R32, R83, !PT ;  /* 0x0000005320537209 */ /* 0x000fca0007810000 */
[----:B0-----:R-:W0:Y:S02]  /*9f70*/  SHFL.BFLY PT, R36, R83, 0x2, 0x1f ;  /* 0x0c401f0053247f89 */ /* 0x001e2400000e0000 */
[----:B------:R-:W-:Y:S08]  /*9f80*/  MUFU.EX2 R128, R128 ;  /* 0x0000008000807308 */ /* 0x000ff00000000800 */
[----:B------:R-:W-:Y:S08]  /*9f90*/  MUFU.EX2 R130, R130 ;  /* 0x0000008200827308 */ /* 0x000ff00000000800 */
[----:B------:R-:W-:Y:S01]  /*9fa0*/  MUFU.EX2 R132, R132 ;  /* 0x0000008400847308 */ /* 0x000fe20000000800 */
[----:B0-----:R-:W-:-:S07]  /*9fb0*/  FMNMX.FTZ R36, R83, R36, !PT ;  /* 0x0000002453247209 */ /* 0x001fce0007810000 */
[----:B------:R-:W-:Y:S01]  /*9fc0*/  MUFU.EX2 R47, R47 ;  /* 0x0000002f002f7308 */ /* 0x000fe20000000800 */
[----:B------:R-:W0:Y:S07]  /*9fd0*/  SHFL.BFLY PT, R81, R36, 0x1, 0x1f ;  /* 0x0c201f0024517f89 */ /* 0x000e2e00000e0000 */
[----:B------:R-:W-:Y:S08]  /*9fe0*/  MUFU.EX2 R134, R134 ;  /* 0x0000008600867308 */ /* 0x000ff00000000800 */
[----:B------:R-:W-:Y:S08]  /*9ff0*/  MUFU.EX2 R51, R51 ;  /* 0x0000003300337308 */ /* 0x000ff00000000800 */
[----:B------:R-:W-:Y:S01]  /*a000*/  MUFU.EX2 R136, R136 ;  /* 0x0000008800887308 */ /* 0x000fe20000000800 */
[----:B0-----:R-:W-:-:S04]  /*a010*/  FMNMX.FTZ R38, R36, R81, !PT ;  /* 0x0000005124267209 */ /* 0x001fc80007810000 */
[C---:B------:R-:W-:Y:S01]  /*a020*/  FSETP.NEU.FTZ.AND P1, PT, R38.reuse, -INF , PT ;  /* 0xff8000002600780b */ /* 0x040fe20003f3d000 */
[----:B------:R-:W-:Y:S02]  /*a030*/  FMUL.FTZ R36, R38, UR4 ;  /* 0x0000000426247c20 */ /* 0x000fe40008410000 */
[----:B------:R-:W-:Y:S03]  /*a040*/  MUFU.EX2 R55, R55 ;  /* 0x0000003700377308 */ /* 0x000fe60000000800 */
[----:B------:R-:W-:Y:S02]  /*a050*/  FSEL R77, R36, RZ, P1 ;  /* 0x000000ff244d7208 */ /* 0x000fe40000800000 */
[----:B------:R-:W-:Y:S01]  /*a060*/  ISETP.GE.AND P1, PT, R88, 0x81, PT ;  /* 0x000000815800780c */ /* 0x000fe20003f26270 */
[----:B------:R-:W-:Y:S02]  /*a070*/  IMAD.MOV.U32 R88, RZ, RZ, R119 ;  /* 0x000000ffff587224 */ /* 0x000fe400078e0077 */
[----:B------:R-:W-:Y:S01]  /*a080*/  MUFU.EX2 R138, R138 ;  /* 0x0000008a008a7308 */ /* 0x000fe20000000800 */
[--C-:B------:R-:W-:Y:S01]  /*a090*/  FFMA.FTZ R149, R5, UR4, -R77.reuse ;  /* 0x0000000405957c23 */ /* 0x100fe2000801084d */
[--C-:B------:R-:W-:Y:S01]  /*a0a0*/  FFMA.FTZ R6, R6, UR4, -R77.reuse ;  /* 0x0000000406067c23 */ /* 0x100fe2000801084d */
[----:B------:R-:W-:Y:S01]  /*a0b0*/  FFMA.FTZ R151, R9, UR4, -R77 ;  /* 0x0000000409977c23 */ /* 0x000fe2000801084d */
[----:B-1----:R-:W-:Y:S01]  /*a0c0*/  FADD.FTZ R5, R148, R3 ;  /* 0x0000000394057221 */ /* 0x002fe20000010000 */
[--C-:B------:R-:W-:Y:S01]  /*a0d0*/  FFMA.FTZ R10, R10, UR4, -R77.reuse ;  /* 0x000000040a0a7c23 */ /* 0x100fe2000801084d */
[--C-:B------:R-:W-:Y:S01]  /*a0e0*/  FFMA.FTZ R121, R25, UR4, -R77.reuse ;  /* 0x0000000419797c23 */ /* 0x100fe2000801084d */
[----:B--2---:R-:W-:Y:S01]  /*a0f0*/  FFMA.FTZ R40, R42, UR4, -R77 ;  /* 0x000000042a287c23 */ /* 0x004fe2000801084d */
[----:B------:R-:W-:Y:S01]  /*a100*/  MUFU.EX2 R149, R149 ;  /* 0x0000009500957308 */ /* 0x000fe20000000800 */
[----:B---3--:R-:W-:Y:S01]  /*a110*/  FADD.FTZ R44, R150, R5 ;  /* 0x00000005962c7221 */ /* 0x008fe20000010000 */
[--C-:B------:R-:W-:Y:S01]  /*a120*/  FFMA.FTZ R26, R26, UR4, -R77.reuse ;  /* 0x000000041a1a7c23 */ /* 0x100fe2000801084d */
[--C-:B------:R-:W-:Y:S01]  /*a130*/  FFMA.FTZ R42, R46, UR4, -R77.reuse ;  /* 0x000000042e2a7c23 */ /* 0x100fe2000801084d */
[--C-:B------:R-:W-:Y:S01]  /*a140*/  FFMA.FTZ R123, R29, UR4, -R77.reuse ;  /* 0x000000041d7b7c23 */ /* 0x100fe2000801084d */
[----:B------:R-:W-:Y:S01]  /*a150*/  FADD.FTZ R5, R7, R44 ;  /* 0x0000002c07057221 */ /* 0x000fe20000010000 */
[--C-:B------:R-:W-:Y:S01]  /*a160*/  FFMA.FTZ R30, R30, UR4, -R77.reuse ;  /* 0x000000041e1e7c23 */ /* 0x100fe2000801084d */
[----:B------:R-:W-:Y:S01]  /*a170*/  FFMA.FTZ R125, R33, UR4, -R77 ;  /* 0x00000004217d7c23 */ /* 0x000fe2000801084d */
[----:B------:R-:W0:Y:S01]  /*a180*/  MUFU.EX2 R6, R6 ;  /* 0x0000000600067308 */ /* 0x000e220000000800 */
[----:B----4-:R-:W-:Y:S01]  /*a190*/  FADD.FTZ R46, R120, R5 ;  /* 0x00000005782e7221 */ /* 0x010fe20000010000 */
[--C-:B------:R-:W-:Y:S01]  /*a1a0*/  FFMA.FTZ R34, R34, UR4, -R77.reuse ;  /* 0x0000000422227c23 */ /* 0x100fe2000801084d */
[--C-:B------:R-:W-:Y:S01]  /*a1b0*/  FFMA.FTZ R44, R50, UR4, -R77.reuse ;  /* 0x00000004322c7c23 */ /* 0x100fe2000801084d */
[--C-:B------:R-:W-:Y:S01]  /*a1c0*/  FFMA.FTZ R127, R37, UR4, -R77.reuse ;  /* 0x00000004257f7c23 */ /* 0x100fe2000801084d */
[----:B------:R-:W-:Y:S01]  /*a1d0*/  FADD.FTZ R5, R11, R46 ;  /* 0x0000002e0b057221 */ /* 0x000fe20000010000 */
[--C-:B------:R-:W-:Y:S01]  /*a1e0*/  FFMA.FTZ R36, R43, UR4, -R77.reuse ;  /* 0x000000042b247c23 */ /* 0x100fe2000801084d */
[----:B------:R-:W-:Y:S01]  /*a1f0*/  FFMA.FTZ R129, R41, UR4, -R77 ;  /* 0x0000000429817c23 */ /* 0x000fe2000801084d */
[----:B------:R-:W1:Y:S01]  /*a200*/  MUFU.EX2 R151, R151 ;  /* 0x0000009700977308 */ /* 0x000e620000000800 */
[----:B-----5:R-:W-:Y:S01]  /*a210*/  FADD.FTZ R46, R122, R5 ;  /* 0x000000057a2e7221 */ /* 0x020fe20000010000 */
[----:B------:R-:W-:Y:S01]  /*a220*/  MOV R25, UR38 ;  /* 0x0000002600197c02 */ /* 0x000fe20008000f00 */
[--C-:B------:R-:W-:Y:S01]  /*a230*/  FFMA.FTZ R131, R45, UR4, -R77.reuse ;  /* 0x000000042d837c23 */ /* 0x100fe2000801084d */
[--C-:B------:R-:W-:Y:S01]  /*a240*/  FFMA.FTZ R133, R49, UR4, -R77.reuse ;  /* 0x0000000431857c23 */ /* 0x100fe2000801084d */
[----:B------:R-:W-:Y:S01]  /*a250*/  FADD.FTZ R9, R27, R46 ;  /* 0x0000002e1b097221 */ /* 0x000fe20000010000 */
[----:B------:R-:W-:Y:S01]  /*a260*/  PRMT R0, R25, 0x654, R0 ;  /* 0x0000065419007816 */ /* 0x000fe20000000000 */
[----:B------:R-:W-:Y:S01]  /*a270*/  FFMA.FTZ R135, R53, UR4, -R77 ;  /* 0x0000000435877c23 */ /* 0x000fe2000801084d */
[----:B------:R-:W2:Y:S01]  /*a280*/  MUFU.EX2 R10, R10 ;  /* 0x0000000a000a7308 */ /* 0x000ea20000000800 */
[----:B0-----:R-:W-:Y:S01]  /*a290*/  FADD.FTZ R48, R149, R6 ;  /* 0x0000000695307221 */ /* 0x001fe20000010000 */
[----:B------:R-:W-:Y:S01]  /*a2a0*/  FADD.FTZ R50, R124, R9 ;  /* 0x000000097c327221 */ /* 0x000fe20000010000 */
[----:B------:R0:W-:Y:S01]  /*a2b0*/  SYNCS.ARRIVE.TRANS64.RED.A1T0 RZ, [R0+URZ], RZ ;  /* 0x000000ff00ff79a7 */ /* 0x0001e2000810043f */
[--C-:B------:R-:W-:Y:S01]  /*a2c0*/  FFMA.FTZ R46, R54, UR4, -R77.reuse ;  /* 0x00000004362e7c23 */ /* 0x100fe2000801084d */
[--C-:B------:R-:W-:Y:S01]  /*a2d0*/  FFMA.FTZ R137, R57, UR4, -R77.reuse ;  /* 0x0000000439897c23 */ /* 0x100fe2000801084d */
[----:B------:R-:W-:Y:S01]  /*a2e0*/  FADD.FTZ R9, R75, R50 ;  /* 0x000000324b097221 */ /* 0x000fe20000010000 */
[----:B------:R-:W-:Y:S01]  /*a2f0*/  F2FP.BF16.F32.PACK_AB R148, R3, R148 ;  /* 0x000000940394723e */ /* 0x000fe200000010ff */
[----:B------:R-:W3:Y:S01]  /*a300*/  MUFU.EX2 R121, R121 ;  /* 0x0000007900797308 */ /* 0x000ee20000000800 */
[----:B-1----:R-:W-:Y:S01]  /*a310*/  FADD.FTZ R5, R151, R48 ;  /* 0x0000003097057221 */ /* 0x002fe20000010000 */
[--C-:B------:R-:W-:Y:S01]  /*a320*/  FFMA.FTZ R139, R61, UR4, -R77.reuse ;  /* 0x000000043d8b7c23 */ /* 0x100fe2000801084d */
[--C-:B------:R-:W-:Y:S01]  /*a330*/  FFMA.FTZ R141, R65, UR4, -R77.reuse ;  /* 0x00000004418d7c23 */ /* 0x100fe2000801084d */
[----:B------:R-:W-:Y:S01]  /*a340*/  F2FP.BF16.F32.PACK_AB R150, R7, R150 ;  /* 0x000000960796723e */ /* 0x000fe200000010ff */
[--C-:B------:R-:W-:Y:S01]  /*a350*/  FFMA.FTZ R66, R66, UR4, -R77.reuse ;  /* 0x0000000442427c23 */ /* 0x100fe2000801084d */
[--C-:B------:R-:W-:Y:S01]  /*a360*/  FFMA.FTZ R143, R69, UR4, -R77.reuse ;  /* 0x00000004458f7c23 */ /* 0x100fe2000801084d */
[----:B------:R-:W-:Y:S01]  /*a370*/  FFMA.FTZ R28, R28, UR4, -R77 ;  /* 0x000000041c1c7c23 */ /* 0x000fe2000801084d */
[----:B------:R-:W1:Y:S01]  /*a380*/  MUFU.EX2 R26, R26 ;  /* 0x0000001a001a7308 */ /* 0x000e620000000800 */
[----:B--2---:R-:W-:Y:S01]  /*a390*/  FADD.FTZ R48, R10, R5 ;  /* 0x000000050a307221 */ /* 0x004fe20000010000 */
[--C-:B------:R-:W-:Y:S01]  /*a3a0*/  FFMA.FTZ R24, R24, UR4, -R77.reuse ;  /* 0x0000000418187c23 */ /* 0x100fe2000801084d */
[----:B------:R-:W-:Y:S01]  /*a3b0*/  FFMA.FTZ R32, R32, UR4, -R77 ;  /* 0x0000000420207c23 */ /* 0x000fe2000801084d */
[----:B------:R-:W-:-:S02]  /*a3c0*/  F2FP.BF16.F32.PACK_AB R149, R6, R149 ;  /* 0x000000950695723e */ /* 0x000fc400000010ff */
[----:B------:R-:W-:Y:S02]  /*a3d0*/  F2FP.BF16.F32.PACK_AB R120, R11, R120 ;  /* 0x000000780b78723e */ /* 0x000fe400000010ff */
[----:B------:R-:W2:Y:S01]  /*a3e0*/  MUFU.EX2 R123, R123 ;  /* 0x0000007b007b7308 */ /* 0x000ea20000000800 */
[----:B---3--:R-:W-:Y:S01]  /*a3f0*/  FADD.FTZ R5, R121, R48 ;  /* 0x0000003079057221 */ /* 0x008fe20000010000 */
[----:B------:R-:W-:Y:S01]  /*a400*/  FADD.FTZ R48, R126, R9 ;  /* 0x000000097e307221 */ /* 0x000fe20000010000 */
[----:B------:R-:W-:Y:S02]  /*a410*/  F2FP.BF16.F32.PACK_AB R122, R27, R122 ;  /* 0x0000007a1b7a723e */ /* 0x000fe400000010ff */
[----:B------:R-:W-:Y:S01]  /*a420*/  F2FP.BF16.F32.PACK_AB R124, R75, R124 ;  /* 0x0000007c4b7c723e */ /* 0x000fe200000010ff */
[C---:B------:R-:W-:Y:S01]  /*a430*/  FADD.FTZ R9, R35.reuse, R48 ;  /* 0x0000003023097221 */ /* 0x040fe20000010000 */
[----:B------:R-:W-:Y:S01]  /*a440*/  FFMA.FTZ R48, R58, UR4, -R77 ;  /* 0x000000043a307c23 */ /* 0x000fe2000801084d */
[----:B------:R-:W3:Y:S01]  /*a450*/  MUFU.EX2 R30, R30 ;  /* 0x0000001e001e7308 */ /* 0x000ee20000000800 */
[----:B-1----:R-:W-:Y:S01]  /*a460*/  FADD.FTZ R50, R26, R5 ;  /* 0x000000051a327221 */ /* 0x002fe20000010000 */
[----:B------:R-:W-:Y:S01]  /*a470*/  FADD.FTZ R52, R128, R9 ;  /* 0x0000000980347221 */ /* 0x000fe20000010000 */
[----:B------:R-:W-:-:S02]  /*a480*/  F2FP.BF16.F32.PACK_AB R126, R35, R126 ;  /* 0x0000007e237e723e */ /* 0x000fc400000010ff */
[C---:B------:R-:W-:Y:S01]  /*a490*/  F2FP.BF16.F32.PACK_AB R128, R39.reuse, R128 ;  /* 0x000000802780723e */ /* 0x040fe200000010ff */
[----:B------:R-:W-:Y:S01]  /*a4a0*/  FADD.FTZ R9, R39, R52 ;  /* 0x0000003427097221 */ /* 0x000fe20000010000 */
[----:B------:R-:W-:Y:S01]  /*a4b0*/  F2FP.BF16.F32.PACK_AB R151, R10, R151 ;  /* 0x000000970a97723e */ /* 0x000fe200000010ff */
[----:B------:R-:W1:Y:S01]  /*a4c0*/  MUFU.EX2 R125, R125 ;  /* 0x0000007d007d7308 */ /* 0x000e620000000800 */
[----:B--2---:R-:W-:Y:S01]  /*a4d0*/  FADD.FTZ R5, R123, R50 ;  /* 0x000000327b057221 */ /* 0x004fe20000010000 */
[----:B------:R-:W-:-:S06]  /*a4e0*/  F2FP.BF16.F32.PACK_AB R121, R26, R121 ;  /* 0x000000791a79723e */ /* 0x000fcc00000010ff */
[----:B------:R-:W0:Y:S01]  /*a4f0*/  MUFU.EX2 R34, R34 ;  /* 0x0000002200227308 */ /* 0x000e220000000800 */
[C---:B---3--:R-:W-:Y:S01]  /*a500*/  FADD.FTZ R50, R30.reuse, R5 ;  /* 0x000000051e327221 */ /* 0x048fe20000010000 */
[----:B------:R-:W-:-:S06]  /*a510*/  F2FP.BF16.F32.PACK_AB R123, R30, R123 ;  /* 0x0000007b1e7b723e */ /* 0x000fcc00000010ff */
[----:B------:R-:W2:Y:S01]  /*a520*/  MUFU.EX2 R127, R127 ;  /* 0x0000007f007f7308 */ /* 0x000ea20000000800 */
[----:B-1----:R-:W-:Y:S01]  /*a530*/  FADD.FTZ R5, R125, R50 ;  /* 0x000000327d057221 */ /* 0x002fe20000010000 */
[----:B------:R-:W-:Y:S01]  /*a540*/  FADD.FTZ R50, R130, R9 ;  /* 0x0000000982327221 */ /* 0x000fe20000010000 */
[----:B------:R-:W-:-:S03]  /*a550*/  F2FP.BF16.F32.PACK_AB R130, R79, R130 ;  /* 0x000000824f82723e */ /* 0x000fc600000010ff */
[----:B------:R-:W-:Y:S01]  /*a560*/  FADD.FTZ R9, R79, R50 ;  /* 0x000000324f097221 */ /* 0x000fe20000010000 */
[----:B------:R-:W-:Y:S01]  /*a570*/  FFMA.FTZ R50, R62, UR4, -R77 ;  /* 0x000000043e327c23 */ /* 0x000fe2000801084d */
[----:B------:R-:W1:Y:S01]  /*a580*/  MUFU.EX2 R36, R36 ;  /* 0x0000002400247308 */ /* 0x000e620000000800 */
[C---:B0-----:R-:W-:Y:S01]  /*a590*/  FADD.FTZ R0, R34.reuse, R5 ;  /* 0x0000000522007221 */ /* 0x041fe20000010000 */
[----:B------:R-:W-:-:S06]  /*a5a0*/  F2FP.BF16.F32.PACK_AB R125, R34, R125 ;  /* 0x0000007d227d723e */ /* 0x000fcc00000010ff */
[----:B------:R-:W0:Y:S01]  /*a5b0*/  MUFU.EX2 R129, R129 ;  /* 0x0000008100817308 */ /* 0x000e220000000800 */
[----:B--2---:R-:W-:Y:S01]  /*a5c0*/  FADD.FTZ R5, R127, R0 ;  /* 0x000000007f057221 */ /* 0x004fe20000010000 */
[----:B------:R-:W-:Y:S01]  /*a5d0*/  FADD.FTZ R0, R132, R9 ;  /* 0x0000000984007221 */ /* 0x000fe20000010000 */
[----:B------:R-:W-:-:S05]  /*a5e0*/  F2FP.BF16.F32.PACK_AB R132, R47, R132 ;  /* 0x000000842f84723e */ /* 0x000fca00000010ff */
[----:B------:R-:W2:Y:S01]  /*a5f0*/  MUFU.EX2 R40, R40 ;  /* 0x0000002800287308 */ /* 0x000ea20000000800 */
[----:B-1----:R-:W-:Y:S01]  /*a600*/  FADD.FTZ R52, R36, R5 ;  /* 0x0000000524347221 */ /* 0x002fe20000010000 */
[----:B------:R-:W-:Y:S01]  /*a610*/  FADD.FTZ R5, R47, R0 ;  /* 0x000000002f057221 */ /* 0x000fe20000010000 */
[----:B------:R-:W-:Y:S01]  /*a620*/  FFMA.FTZ R0, R4, UR4, -R77 ;  /* 0x0000000404007c23 */ /* 0x000fe2000801084d */
[----:B------:R-:W-:-:S04]  /*a630*/  F2FP.BF16.F32.PACK_AB R127, R36, R127 ;  /* 0x0000007f247f723e */ /* 0x000fc800000010ff */
[----:B------:R-:W1:Y:S01]  /*a640*/  MUFU.EX2 R131, R131 ;  /* 0x0000008300837308 */ /* 0x000e620000000800 */
[----:B0-----:R-:W-:Y:S01]  /*a650*/  FADD.FTZ R9, R129, R52 ;  /* 0x0000003481097221 */ /* 0x001fe20000010000 */
[----:B------:R-:W-:Y:S01]  /*a660*/  FADD.FTZ R52, R134, R5 ;  /* 0x0000000586347221 */ /* 0x000fe20000010000 */
[----:B------:R-:W-:Y:S01]  /*a670*/  FFMA.FTZ R5, R8, UR4, -R77 ;  /* 0x0000000408057c23 */ /* 0x000fe2000801084d */
[C---:B------:R-:W-:Y:S02]  /*a680*/  F2FP.BF16.F32.PACK_AB R134, R51.reuse, R134 ;  /* 0x000000863386723e */ /* 0x040fe400000010ff */
[----:B------:R-:W-:Y:S02]  /*a690*/  FADD.FTZ R25, R51, R52 ;  /* 0x0000003433197221 */ /* 0x000fe40000010000 */
[----:B------:R-:W0:Y:S01]  /*a6a0*/  MUFU.EX2 R42, R42 ;  /* 0x0000002a002a7308 */ /* 0x000e220000000800 */
[----:B--2---:R-:W-:Y:S01]  /*a6b0*/  FADD.FTZ R4, R40, R9 ;  /* 0x0000000928047221 */ /* 0x004fe20000010000 */
[----:B------:R-:W-:Y:S01]  /*a6c0*/  FADD.FTZ R52, R136, R25 ;  /* 0x0000001988347221 */ /* 0x000fe20000010000 */
[----:B------:R-:W-:-:S02]  /*a6d0*/  F2FP.BF16.F32.PACK_AB R136, R55, R136 ;  /* 0x000000883788723e */ /* 0x000fc400000010ff */
[----:B------:R-:W-:-:S03]  /*a6e0*/  F2FP.BF16.F32.PACK_AB R129, R40, R129 ;  /* 0x000000812881723e */ /* 0x000fc600000010ff */
[----:B------:R-:W2:Y:S01]  /*a6f0*/  MUFU.EX2 R133, R133 ;  /* 0x0000008500857308 */ /* 0x000ea20000000800 */
[----:B-1----:R-:W-:-:S07]  /*a700*/  FADD.FTZ R9, R131, R4 ;  /* 0x0000000483097221 */ /* 0x002fce0000010000 */
[----:B------:R-:W1:Y:S01]  /*a710*/  MUFU.EX2 R44, R44 ;  /* 0x0000002c002c7308 */ /* 0x000e620000000800 */
[C---:B0-----:R-:W-:Y:S01]  /*a720*/  FADD.FTZ R8, R42.reuse, R9 ;  /* 0x000000092a087221 */ /* 0x041fe20000010000 */
[----:B------:R-:W-:Y:S01]  /*a730*/  FADD.FTZ R9, R55, R52 ;  /* 0x0000003437097221 */ /* 0x000fe20000010000 */
[----:B------:R-:W-:-:S03]  /*a740*/  F2FP.BF16.F32.PACK_AB R131, R42, R131 ;  /* 0x000000832a83723e */ /* 0x000fc600000010ff */
[----:B------:R-:W-:Y:S02]  /*a750*/  FADD.FTZ R52, R138, R9 ;  /* 0x000000098a347221 */ /* 0x000fe40000010000 */
[----:B------:R-:W0:Y:S01]  /*a760*/  MUFU.EX2 R135, R135 ;  /* 0x0000008700877308 */ /* 0x000e220000000800 */
[----:B--2---:R-:W-:-:S07]  /*a770*/  FADD.FTZ R3, R133, R8 ;  /* 0x0000000885037221 */ /* 0x004fce0000010000 */
[----:B------:R-:W2:Y:S01]  /*a780*/  MUFU.EX2 R59, R59 ;  /* 0x0000003b003b7308 */ /* 0x000ea20000000800 */
[C---:B-1----:R-:W-:Y:S01]  /*a790*/  FADD.FTZ R8, R44.reuse, R3 ;  /* 0x000000032c087221 */ /* 0x042fe20000010000 */
[----:B------:R-:W-:-:S06]  /*a7a0*/  F2FP.BF16.F32.PACK_AB R133, R44, R133 ;  /* 0x000000852c85723e */ /* 0x000fcc00000010ff */
[----:B------:R-:W1:Y:S01]  /*a7b0*/  MUFU.EX2 R46, R46 ;  /* 0x0000002e002e7308 */ /* 0x000e620000000800 */
[----:B0-----:R-:W-:-:S07]  /*a7c0*/  FADD.FTZ R3, R135, R8 ;  /* 0x0000000887037221 */ /* 0x001fce0000010000 */
[----:B------:R-:W0:Y:S01]  /*a7d0*/  MUFU.EX2 R140, R140 ;  /* 0x0000008c008c7308 */ /* 0x000e220000000800 */
[C---:B--2---:R-:W-:Y:S01]  /*a7e0*/  FADD.FTZ R7, R59.reuse, R52 ;  /* 0x000000343b077221 */ /* 0x044fe20000010000 */
[----:B------:R-:W-:-:S06]  /*a7f0*/  F2FP.BF16.F32.PACK_AB R138, R59, R138 ;  /* 0x0000008a3b8a723e */ /* 0x000fcc00000010ff */
[----:B------:R-:W2:Y:S01]  /*a800*/  MUFU.EX2 R137, R137 ;  /* 0x0000008900897308 */ /* 0x000ea20000000800 */
[C---:B-1----:R-:W-:Y:S01]  /*a810*/  FADD.FTZ R52, R46.reuse, R3 ;  /* 0x000000032e347221 */ /* 0x042fe20000010000 */
[----:B------:R-:W-:-:S06]  /*a820*/  F2FP.BF16.F32.PACK_AB R135, R46, R135 ;  /* 0x000000872e87723e */ /* 0x000fcc00000010ff */
[----:B------:R-:W1:Y:S01]  /*a830*/  MUFU.EX2 R63, R63 ;  /* 0x0000003f003f7308 */ /* 0x000e620000000800 */
[----:B0-----:R-:W-:-:S07]  /*a840*/  FADD.FTZ R54, R140, R7 ;  /* 0x000000078c367221 */ /* 0x001fce0000010000 */
[----:B------:R-:W0:Y:S01]  /*a850*/  MUFU.EX2 R48, R48 ;  /* 0x0000003000307308 */ /* 0x000e220000000800 */
[----:B--2---:R-:W-:-:S07]  /*a860*/  FADD.FTZ R3, R137, R52 ;  /* 0x0000003489037221 */ /* 0x004fce0000010000 */
[----:B------:R-:W2:Y:S01]  /*a870*/  MUFU.EX2 R142, R142 ;  /* 0x0000008e008e7308 */ /* 0x000ea20000000800 */
[C---:B-1----:R-:W-:Y:S01]  /*a880*/  FADD.FTZ R7, R63.reuse, R54 ;  /* 0x000000363f077221 */ /* 0x042fe20000010000 */
[----:B------:R-:W-:-:S06]  /*a890*/  F2FP.BF16.F32.PACK_AB R140, R63, R140 ;  /* 0x0000008c3f8c723e */ /* 0x000fcc00000010ff */
[----:B------:R-:W1:Y:S01]  /*a8a0*/  MUFU.EX2 R139, R139 ;  /* 0x0000008b008b7308 */ /* 0x000e620000000800 */
[C---:B0-----:R-:W-:Y:S01]  /*a8b0*/  FADD.FTZ R52, R48.reuse, R3 ;  /* 0x0000000330347221 */ /* 0x041fe20000010000 */
[----:B------:R-:W-:-:S06]  /*a8c0*/  F2FP.BF16.F32.PACK_AB R137, R48, R137 ;  /* 0x000000893089723e */ /* 0x000fcc00000010ff */
[----:B------:R-:W0:Y:S01]  /*a8d0*/  MUFU.EX2 R67, R67 ;  /* 0x0000004300437308 */ /* 0x000e220000000800 */
[----:B--2---:R-:W-:-:S07]  /*a8e0*/  FADD.FTZ R54, R142, R7 ;  /* 0x000000078e367221 */ /* 0x004fce0000010000 */
[----:B------:R-:W2:Y:S01]  /*a8f0*/  MUFU.EX2 R50, R50 ;  /* 0x0000003200327308 */ /* 0x000ea20000000800 */
[----:B-1----:R-:W-:-:S07]  /*a900*/  FADD.FTZ R3, R139, R52 ;  /* 0x000000348b037221 */ /* 0x002fce0000010000 */
[----:B------:R-:W1:Y:S01]  /*a910*/  MUFU.EX2 R144, R144 ;  /* 0x0000009000907308 */ /* 0x000e620000000800 */
[C---:B0-----:R-:W-:Y:S01]  /*a920*/  FADD.FTZ R7, R67.reuse, R54 ;  /* 0x0000003643077221 */ /* 0x041fe20000010000 */
[----:B------:R-:W-:-:S06]  /*a930*/  F2FP.BF16.F32.PACK_AB R142, R67, R142 ;  /* 0x0000008e438e723e */ /* 0x000fcc00000010ff */
[----:B------:R-:W-:Y:S01]  /*a940*/  MUFU.EX2 R141, R141 ;  /* 0x0000008d008d7308 */ /* 0x000fe20000000800 */
[----:B--2---:R-:W-:-:S07]  /*a950*/  F2FP.BF16.F32.PACK_AB R139, R50, R139 ;  /* 0x0000008b328b723e */ /* 0x004fce00000010ff */
[----:B------:R-:W0:Y:S01]  /*a960*/  MUFU.EX2 R71, R71 ;  /* 0x0000004700477308 */ /* 0x000e220000000800 */
[----:B-1----:R-:W-:-:S07]  /*a970*/  FADD.FTZ R52, R144, R7 ;  /* 0x0000000790347221 */ /* 0x002fce0000010000 */
[----:B------:R-:W1:Y:S08]  /*a980*/  MUFU.EX2 R4, R66 ;  /* 0x0000004200047308 */ /* 0x000e700000000800 */
[----:B------:R-:W2:Y:S01]  /*a990*/  MUFU.EX2 R143, R143 ;  /* 0x0000008f008f7308 */ /* 0x000ea20000000800 */
[C---:B0-----:R-:W-:Y:S01]  /*a9a0*/  FADD.FTZ R7, R71.reuse, R52 ;  /* 0x0000003447077221 */ /* 0x041fe20000010000 */
[----:B------:R-:W-:-:S06]  /*a9b0*/  F2FP.BF16.F32.PACK_AB R144, R71, R144 ;  /* 0x000000904790723e */ /* 0x000fcc00000010ff */
[----:B------:R0:W3:Y:S08]  /*a9c0*/  MUFU.EX2 R8, R0 ;  /* 0x0000000000087308 */ /* 0x0000f00000000800 */
[----:B------:R-:W4:Y:S01]  /*a9d0*/  MUFU.EX2 R5, R5 ;  /* 0x0000000500057308 */ /* 0x000f220000000800 */
[----:B0-----:R-:W-:-:S04]  /*a9e0*/  FADD.FTZ R0, R50, R3 ;  /* 0x0000000332007221 */ /* 0x001fc80000010000 */
[----:B------:R-:W-:Y:S01]  /*a9f0*/  FADD.FTZ R3, R141, R0 ;  /* 0x000000008d037221 */ /* 0x000fe20000010000 */
[C---:B-1----:R-:W-:Y:S02]  /*aa00*/  F2FP.BF16.F32.PACK_AB R141, R4.reuse, R141 ;  /* 0x0000008d048d723e */ /* 0x042fe400000010ff */
[----:B------:R-:W0:Y:S01]  /*aa10*/  MUFU.EX2 R28, R28 ;  /* 0x0000001c001c7308 */ /* 0x000e220000000800 */
[----:B------:R-:W-:-:S04]  /*aa20*/  FADD.FTZ R52, R4, R3 ;  /* 0x0000000304347221 */ /* 0x000fc80000010000 */
[----:B--2---:R-:W-:Y:S01]  /*aa30*/  FADD.FTZ R3, R143, R52 ;  /* 0x000000348f037221 */ /* 0x004fe20000010000 */
[C---:B---3--:R-:W-:Y:S02]  /*aa40*/  F2FP.BF16.F32.PACK_AB R143, R8.reuse, R143 ;  /* 0x0000008f088f723e */ /* 0x048fe400000010ff */
[----:B------:R-:W1:Y:S01]  /*aa50*/  MUFU.EX2 R24, R24 ;  /* 0x0000001800187308 */ /* 0x000e620000000800 */
[----:B------:R-:W-:-:S04]  /*aa60*/  FADD.FTZ R6, R8, R3 ;  /* 0x0000000308067221 */ /* 0x000fc80000010000 */
[----:B----4-:R-:W-:-:S03]  /*aa70*/  FADD.FTZ R3, R5, R6 ;  /* 0x0000000605037221 */ /* 0x010fc60000010000 */
[----:B------:R-:W2:Y:S01]  /*aa80*/  MUFU.EX2 R146, R146 ;  /* 0x0000009200927308 */ /* 0x000ea20000000800 */
[C---:B0-----:R-:W-:Y:S01]  /*aa90*/  FADD.FTZ R3, R28.reuse, R3 ;  /* 0x000000031c037221 */ /* 0x041fe20000010000 */
[----:B------:R-:W-:-:S06]  /*aaa0*/  F2FP.BF16.F32.PACK_AB R145, R28, R5 ;  /* 0x000000051c91723e */ /* 0x000fcc00000010ff */
[----:B------:R-:W0:Y:S01]  /*aab0*/  MUFU.EX2 R147, R32 ;  /* 0x0000002000937308 */ /* 0x000e220000000800 */
[----:B-1----:R-:W-:-:S07]  /*aac0*/  FADD.FTZ R6, R24, R3 ;  /* 0x0000000318067221 */ /* 0x002fce0000010000 */
[----:B------:R-:W1:Y:S01]  /*aad0*/  MUFU.EX2 R73, R73 ;  /* 0x0000004900497308 */ /* 0x000e620000000800 */
[----:B--2---:R-:W-:Y:S01]  /*aae0*/  FADD.FTZ R0, R146, R7 ;  /* 0x0000000792007221 */ /* 0x004fe20000010000 */
[C---:B0-----:R-:W-:Y:S01]  /*aaf0*/  FADD.FTZ R3, R147.reuse, R6 ;  /* 0x0000000693037221 */ /* 0x041fe20000010000 */
[----:B------:R-:W-:Y:S02]  /*ab00*/  F2FP.BF16.F32.PACK_AB R147, R147, R24 ;  /* 0x000000189393723e */ /* 0x000fe400000010ff */
[C---:B-1----:R-:W-:Y:S01]  /*ab10*/  FADD.FTZ R0, R73.reuse, R0 ;  /* 0x0000000049007221 */ /* 0x042fe20000010000 */
[----:B------:R-:W-:Y:S01]  /*ab20*/  F2FP.BF16.F32.PACK_AB R146, R73, R146 ;  /* 0x000000924992723e */ /* 0x000fe200000010ff */
[----:B------:R-:W-:Y:S06]  /*ab30*/  @!P1 BRA `(.L_x_577) ;  /* 0x0000002800309947 */ /* 0x000fec0003800000 */
[----:B------:R-:W2:Y:S01]  /*ab40*/  LDL.LU R84, [R1+0x40] ;  /* 0x0000400001547983 */ /* 0x000ea20000300800 */
[----:B------:R-:W-:Y:S01]  /*ab50*/  IMAD.MOV.U32 R9, RZ, RZ, R38 ;  /* 0x000000ffff097224 */ /* 0x000fe200078e0026 */
[----:B------:R-:W-:Y:S01]  /*ab60*/  MOV R11, R155 ;  /* 0x0000009b000b7202 */ /* 0x000fe20000000f00 */
[----:B------:R-:W-:Y:S01]  /*ab70*/  IMAD.MOV.U32 R10, RZ, RZ, R31 ;  /* 0x000000ffff0a7224 */ /* 0x000fe200078e001f */
[----:B------:R-:W-:Y:S01]  /*ab80*/  CS2R R118, SRZ ;  /* 0x0000000000767805 */ /* 0x000fe2000001ff00 */
[----:B------:R-:W-:Y:S01]  /*ab90*/  IMAD.MOV.U32 R4, RZ, RZ, R157 ;  /* 0x000000ffff047224 */ /* 0x000fe200078e009d */
        /* <DEDUP_REMOVED lines=14> */
[----:B------:R-:W-:Y:S01]  /*ac80*/  CS2R R88, SRZ ;  /* 0x0000000000587805 */ /* 0x000fe2000001ff00 */
[----:B--2---:R-:W-:-:S07]  /*ac90*/  VIADD R8, R84, 0xfffffffe ;  /* 0xfffffffe54087836 */ /* 0x004fce0000000000 */
.L_x_589:
[----:B------:R-:W2:Y:S01]  /*aca0*/  LDL R5, [R1+0x18] ;  /* 0x0000180001057983 */ /* 0x000ea20000100800 */
[----:B------:R-:W-:Y:S01]  /*acb0*/  ISETP.NE.AND P1, PT, R11, 0x1, PT ;  /* 0x000000010b00780c */ /* 0x000fe20003f25270 */
[----:B------:R-:W-:Y:S05]  /*acc0*/  YIELD ;  /* 0x0000000000007946 */ /* 0x000fea0003800000 */
[----:B------:R-:W-:-:S04]  /*acd0*/  SEL R157, RZ, 0x1, P1 ;  /* 0x00000001ff9d7807 */ /* 0x000fc80000800000 */
[----:B------:R-:W-:Y:S02]  /*ace0*/  LOP3.LUT R157, R4, R157, RZ, 0x3c, !PT ;  /* 0x0000009d049d7212 */ /* 0x000fe400078e3cff */
[----:B--2---:R-:W-:-:S13]  /*acf0*/  ISETP.NE.AND P1, PT, R5, RZ, PT ;  /* 0x000000ff0500720c */ /* 0x004fda0003f25270 */
[----:B------:R-:W-:Y:S05]  /*ad00*/  @P1 BRA `(.L_x_578) ;  /* 0x00000000003c1947 */ /* 0x000fea0003800000 */
[----:B------:R-:W-:Y:S05]  /*ad10*/  @!P0 BRA `(.L_x_579) ;  /* 0x0000000000048947 */ /* 0x000fea0003800000 */
[----:B------:R-:W-:Y:S01]  /*ad20*/  BPT.TRAP 0x1 ;  /* 0x000000040000795c */ /* 0x000fe20000300000 */
.L_x_579:
[----:B------:R-:W-:Y:S01]  /*ad30*/  VIADD R5, R11, 0x1 ;  /* 0x000000010b057836 */ /* 0x000fe20000000000 */
[----:B------:R-:W-:-:S04]  /*ad40*/  SHF.L.U32 R6, R157, 0x1f, RZ ;  /* 0x0000001f9d067819 */ /* 0x000fc800000006ff */
[----:B------:R-:W-:-:S04]  /*ad50*/  ISETP.NE.AND P2, PT, R5, 0x2, PT ;  /* 0x000000020500780c */ /* 0x000fc80003f45270 */
[----:B------:R-:W-:-:S05]  /*ad60*/  SEL R5, R5, RZ, P2 ;  /* 0x000000ff05057207 */ /* 0x000fca0001000000 */
[----:B------:R-:W-:-:S04]  /*ad70*/  IMAD R5, R5, 0x8, R18 ;  /* 0x0000000805057824 */ /* 0x000fc800078e0212 */
[----:B------:R0:W1:Y:S01]  /*ad80*/  SYNCS.PHASECHK.TRANS64.TRYWAIT P2, [R5+URZ+0x16830], R6 ;  /* 0x01683006050075a7 */ /* 0x000062000804017f */
[----:B------:R-:W-:Y:S05]  /*ad90*/  @!P0 BRA `(.L_x_580) ;  /* 0x0000000000048947 */ /* 0x000fea0003800000 */
[----:B------:R-:W-:Y:S01]  /*ada0*/  BPT.TRAP 0x1 ;  /* 0x000000040000795c */ /* 0x000fe20000300000 */
.L_x_580:
[----:B------:R-:W-:Y:S04]  /*adb0*/  BSSY B0, `(.L_x_578) ;  /* 0x0000004000007945 */ /* 0x000fe80003800000 */
[----:B-1----:R-:W-:Y:S05]  /*adc0*/  @P2 BRA `(.L_x_581) ;  /* 0x0000000000082947 */ /* 0x002fea0003800000 */
[----:B------:R-:W1:Y:S02]  /*add0*/  SYNCS.PHASECHK.TRANS64.TRYWAIT P2, [R5+URZ+0x16830], R6 ;  /* 0x01683006050075a7 */ /* 0x000e64000804017f */
[----:B-1----:R-:W-:Y:S05]  /*ade0*/  @!P2 BRA `(.L_x_582) ;  /* 0x000000bc006ca947 */ /* 0x002fea0003800000 */
.L_x_581:
[----:B------:R-:W-:Y:S05]  /*adf0*/  BSYNC B0 ;  /* 0x0000000000007941 */ /* 0x000fea0003800000 */
.L_x_578:
[----:B01----:R-:W2:Y:S01]  /*ae00*/  LDL R6, [R1+0x1c] ;  /* 0x00001c0001067983 */ /* 0x003ea20000100800 */
[----:B------:R-:W-:Y:S01]  /*ae10*/  VIADD R155, R11, 0x1 ;  /* 0x000000010b9b7836 */ /* 0x000fe20000000000 */
[----:B------:R-:W0:Y:S04]  /*ae20*/  S2R R5, SR_TID.X ;  /* 0x0000000000057919 */ /* 0x000e280000002100 */
[----:B------:R-:W-:-:S04]  /*ae30*/  ISETP.NE.AND P2, PT, R155, 0x2, PT ;  /* 0x000000029b00780c */ /* 0x000fc80003f45270 */
[----:B------:R-:W-:Y:S01]  /*ae40*/  SEL R155, R155, RZ, P2 ;  /* 0x000000ff9b9b7207 */ /* 0x000fe20001000000 */
[----:B------:R-:W-:Y:S01]  /*ae50*/  IMAD.MOV.U32 R7, RZ, RZ, 0x40000040 ;  /* 0x40000040ff077424 */ /* 0x000fe200078e00ff */
[----:B------:R-:W-:Y:S05]  /*ae60*/  WARPSYNC.ALL ;  /* 0x0000000000007948 */ /* 0x000fea0003800000 */
[----:B------:R-:W-:Y:S02]  /*ae70*/  R2UR UR19, R7 ;  /* 0x00000000071372ca */ /* 0x000fe400000e0000 */
[----:B0-----:R-:W-:-:S05]  /*ae80*/  SHF.R.U32.HI R5, RZ, 0x7, R5 ;  /* 0x00000007ff057819 */ /* 0x001fca0000011605 */
[----:B------:R-:W-:Y:S01]  /*ae90*/  VIADD R5, R5, 0x8 ;  /* 0x0000000805057836 */ /* 0x000fe20000000000 */
[----:B------:R-:W-:Y:S01]  /*aea0*/  MOV R27, 0x40000040 ;  /* 0x40000040001b7802 */ /* 0x000fe20000000f00 */
[----:B------:R-:W-:Y:S01]  /*aeb0*/  IMAD.MOV.U32 R25, RZ, RZ, 0x40000040 ;  /* 0x40000040ff197424 */ /* 0x000fe200078e00ff */
[----:B------:R-:W-:Y:S02]  /*aec0*/  R2UR UR8, R12 ;  /* 0x000000000c0872ca */ /* 0x000fe400000e0000 */
[----:B------:R-:W-:Y:S02]  /*aed0*/  R2UR UR9, R13 ;  /* 0x000000000d0972ca */ /* 0x000fe400000e0000 */
[----:B------:R-:W-:Y:S02]  /*aee0*/  R2UR UR11, R27 ;  /* 0x000000001b0b72ca */ /* 0x000fe400000e0000 */
[----:B------:R-:W-:Y:S02]  /*aef0*/  R2UR UR15, R25 ;  /* 0x00000000190f72ca */ /* 0x000fe400000e0000 */
[----:B------:R-:W-:Y:S01]  /*af00*/  R2UR UR23, R27 ;  /* 0x000000001b1772ca */ /* 0x000fe200000e0000 */
[----:B------:R0:W-:Y:S01]  /*af10*/  BAR.SYNC.DEFER_BLOCKING R5, 0x100 ;  /* 0x000400050000751d */ /* 0x0001e20000010000 */
[----:B--2---:R-:W-:-:S04]  /*af20*/  IMAD R26, R155, 0x400, R6 ;  /* 0x000004009b1a7824 */ /* 0x004fc800078e0206 */
[----:B------:R-:W-:-:S05]  /*af30*/  VIADD R6, R26, 0x4 ;  /* 0x000000041a067836 */ /* 0x000fca0000000000 */
[----:B------:R-:W-:Y:S02]  /*af40*/  R2UR UR18, R6 ;  /* 0x00000000061272ca */ /* 0x000fe400000e0000 */
[----:B------:R-:W2:Y:S01]  /*af50*/  LDL.64 R6, [R1+0x8] ;  /* 0x0000080001067983 */ /* 0x000ea20000100a00 */
[C---:B------:R-:W-:Y:S01]  /*af60*/  R2UR UR10, R26.reuse ;  /* 0x000000001a0a72ca */ /* 0x040fe200000e0000 */
[C---:B------:R-:W-:Y:S02]  /*af70*/  VIADD R24, R26.reuse, 0x2 ;  /* 0x000000021a187836 */ /* 0x040fe40000000000 */
[----:B------:R-:W-:-:S03]  /*af80*/  VIADD R26, R26, 0x6 ;  /* 0x000000061a1a7836 */ /* 0x000fc60000000000 */
[----:B------:R-:W-:Y:S02]  /*af90*/  R2UR UR14, R24 ;  /* 0x00000000180e72ca */ /* 0x000fe400000e0000 */
[----:B------:R-:W-:Y:S02]  /*afa0*/  R2UR UR22, R26 ;  /* 0x000000001a1672ca */ /* 0x000fe400000e0000 */
[----:B------:R-:W-:-:S06]  /*afb0*/  WARPGROUP.ARRIVE ;  /* 0x00000000000079c5 */ /* 0x000fcc0000000000 */
[----:B------:R-:W-:Y:S01]  /*afc0*/  HGMMA.64x128x16.F32.BF16 R24, gdesc[UR8], RZ, !UPT, gsb0 ;  /* 0x01e00000081879f0 */ /* 0x000fe2000c0018ff */
[----:B------:R-:W-:Y:S02]  /*afd0*/  R2UR UR16, R20 ;  /* 0x00000000141072ca */ /* 0x000fe400000e0000 */
[----:B------:R-:W-:Y:S01]  /*afe0*/  R2UR UR17, R21 ;  /* 0x00000000151172ca */ /* 0x000fe200000e0000 */
[----:B------:R-:W-:Y:S02]  /*aff0*/  WARPGROUP.DEPBAR.LE gsb0, 0x0 ;  /* 0x00008000000079c5 */ /* 0x000fe40000010000 */
[----:B------:R-:W-:Y:S01]  /*b000*/  WARPGROUP.ARRIVE ;  /* 0x00000000000079c5 */ /* 0x000fe20000000000 */
[----:B--2---:R-:W-:Y:S02]  /*b010*/  R2UR UR12, R6 ;  /* 0x00000000060c72ca */ /* 0x004fe400000e0000 */
[----:B------:R-:W-:-:S13]  /*b020*/  R2UR UR13, R7 ;  /* 0x00000000070d72ca */ /* 0x000fda00000e0000 */
[----:B------:R-:W-:Y:S01]  /*b030*/  HGMMA.64x128x16.F32.BF16 R24, gdesc[UR12], R24, gsb0 ;  /* 0x01e000000c1879f0 */ /* 0x000fe20008001818 */
[----:B------:R-:W-:Y:S02]  /*b040*/  R2UR UR20, R14 ;  /* 0x000000000e1472ca */ /* 0x000fe400000e0000 */
[----:B------:R-:W-:Y:S01]  /*b050*/  R2UR UR21, R15 ;  /* 0x000000000f1572ca */ /* 0x000fe200000e0000 */
[----:B------:R-:W-:Y:S02]  /*b060*/  WARPGROUP.DEPBAR.LE gsb0, 0x0 ;  /* 0x00008000000079c5 */ /* 0x000fe40000010000 */
[----:B------:R-:W-:-:S06]  /*b070*/  WARPGROUP.ARRIVE ;  /* 0x00000000000079c5 */ /* 0x000fcc0000000000 */
        /* <DEDUP_REMOVED lines=8> */
.L_x_584:
[----:B------:R-:W-:Y:S02]  /*b100*/  SHF.L.U32 R4, R4, 0x1f, RZ ;  /* 0x0000001f04047819 */ /* 0x000fe400000006ff */
[----:B------:R-:W-:-:S04]  /*b110*/  LEA R5, R11, R18, 0x3 ;  /* 0x000000120b057211 */ /* 0x000fc800078e18ff */
[----:B------:R0:W1:Y:S01]  /*b120*/  SYNCS.PHASECHK.TRANS64.TRYWAIT P1, [R5+URZ+0x16850], R4 ;  /* 0x01685004050075a7 */ /* 0x000062000802017f */
[----:B------:R-:W-:Y:S05]  /*b130*/  @!P0 BRA `(.L_x_585) ;  /* 0x0000000000048947 */ /* 0x000fea0003800000 */
[----:B------:R-:W-:Y:S01]  /*b140*/  BPT.TRAP 0x1 ;  /* 0x000000040000795c */ /* 0x000fe20000300000 */
.L_x_585:
[----:B-1----:R-:W-:Y:S05]  /*b150*/  @P1 BRA `(.L_x_583) ;  /* 0x0000000000081947 */ /* 0x002fea0003800000 */
[----:B------:R-:W1:Y:S02]  /*b160*/  SYNCS.PHASECHK.TRANS64.TRYWAIT P1, [R5+URZ+0x16850], R4 ;  /* 0x01685004050075a7 */ /* 0x000e64000802017f */
[----:B-1----:R-:W-:Y:S05]  /*b170*/  @!P1 BRA `(.L_x_586) ;  /* 0x000000b8009c9947 */ /* 0x002fea0003800000 */
.L_x_583:
[----:B01----:R-:W-:Y:S01]  /*b180*/  VIADD R4, R18, 0x400 ;  /* 0x0000040012047836 */ /* 0x003fe20000000000 */
[----:B------:R-:W-:Y:S05]  /*b190*/  WARPSYNC.ALL ;  /* 0x0000000000007948 */ /* 0x000fea0003800000 */
[----:B------:R-:W-:Y:S01]  /*b1a0*/  SHF.R.U32.HI R4, RZ, 0x4, R4 ;  /* 0x00000004ff047819 */ /* 0x000fe20000011604 */
[----:B------:R-:W-:Y:S01]  /*b1b0*/  IMAD.MOV.U32 R5, RZ, RZ, 0x40000040 ;  /* 0x40000040ff057424 */ /* 0x000fe200078e00ff */
[----:B------:R-:W-:Y:S01]  /*b1c0*/  WARPGROUP.ARRIVE ;  /* 0x00000000000079c5 */ /* 0x000fe20000000000 */
[----:B------:R-:W-:Y:S01]  /*b1d0*/  IMAD.MOV.U32 R7, RZ, RZ, 0x40000040 ;  /* 0x40000040ff077424 */ /* 0x000fe200078e00ff */
[----:B------:R-:W-:-:S02]  /*b1e0*/  LOP3.LUT R4, R4, 0x3fff, RZ, 0xc0, !PT ;  /* 0x00003fff04047812 */ /* 0x000fc400078ec0ff */
[----:B------:R-:W-:Y:S01]  /*b1f0*/  R2UR UR11, R5 ;  /* 0x00000000050b72ca */ /* 0x000fe200000e0000 */
[----:B------:R-:W-:Y:S02]  /*b200*/  IMAD.MOV.U32 R5, RZ, RZ, 0x40000040 ;  /* 0x40000040ff057424 */ /* 0x000fe400078e00ff */
[----:B------:R-:W-:-:S04]  /*b210*/  IMAD R4, R11, 0x400, R4 ;  /* 0x000004000b047824 */ /* 0x000fc800078e0204 */
[C---:B------:R-:W-:Y:S01]  /*b220*/  VIADD R6, R4.reuse, 0x80 ;  /* 0x0000008004067836 */ /* 0x040fe20000000000 */
[----:B------:R-:W-:-:S13]  /*b230*/  R2UR UR10, R4 ;  /* 0x00000000040a72ca */ /* 0x000fda00000e0000 */
[----:B------:R-:W-:Y:S01]  /*b240*/  HGMMA.64x64x16.F32.BF16 R88, R148, gdesc[UR8].tnspB, R88, gsb0 ;  /* 0x40e0000894587df0 */ /* 0x000fe20008001858 */
[----:B------:R-:W-:Y:S02]  /*b250*/  R2UR UR10, R6 ;  /* 0x00000000060a72ca */ /* 0x000fe400000e0000 */
[----:B------:R-:W-:Y:S01]  /*b260*/  R2UR UR11, R7 ;  /* 0x00000000070b72ca */ /* 0x000fe200000e0000 */
[----:B------:R-:W-:Y:S01]  /*b270*/  IMAD.MOV.U32 R7, RZ, RZ, 0x40000040 ;  /* 0x40000040ff077424 */ /* 0x000fe200078e00ff */
[----:B------:R-:W-:Y:S01]  /*b280*/  IADD3 R6, R4, 0x100, RZ ;  /* 0x0000010004067810 */ /* 0x000fe20007ffe0ff */
[----:B------:R-:W-:Y:S02]  /*b290*/  WARPGROUP.DEPBAR.LE gsb0, 0x0 ;  /* 0x00008000000079c5 */ /* 0x000fe40000010000 */
[----:B------:R-:W-:-:S06]  /*b2a0*/  WARPGROUP.ARRIVE ;  /* 0x00000000000079c5 */ /* 0x000fcc0000000000 */
[----:B------:R-:W0:Y:S02]  /*b2b0*/  S2R R150, SR_TID.X ;  /* 0x0000000000967919 */ /* 0x000e240000002100 */
[----:B------:R-:W-:Y:S01]  /*b2c0*/  HGMMA.64x64x16.F32.BF16 R88, R120, gdesc[UR8].tnspB, R88, gsb0 ;  /* 0x40e0000878587df0 */ /* 0x000fe20008001858 */
[----:B------:R-:W-:Y:S01]  /*b2d0*/  R2UR UR10, R6 ;  /* 0x00000000060a72ca */ /* 0x000fe200000e0000 */
[----:B------:R-:W-:Y:S01]  /*b2e0*/  VIADD R6, R4, 0x180 ;  /* 0x0000018004067836 */ /* 0x000fe20000000000 */
[----:B------:R-:W-:Y:S01]  /*b2f0*/  R2UR UR11, R7 ;  /* 0x00000000070b72ca */ /* 0x000fe200000e0000 */
[----:B------:R-:W-:Y:S01]  /*b300*/  IMAD.MOV.U32 R7, RZ, RZ, 0x40000040 ;  /* 0x40000040ff077424 */ /* 0x000fe200078e00ff */
[----:B0-----:R-:W-:Y:S02]  /*b310*/  SHF.R.U32.HI R151, RZ, 0x7, R150 ;  /* 0x00000007ff977819 */ /* 0x001fe40000011696 */
[----:B------:R-:W-:Y:S01]  /*b320*/  ISETP.GE.U32.AND P1, PT, R150, 0x180, PT ;  /* 0x000001809600780c */ /* 0x000fe20003f26070 */
[----:B------:R-:W-:-:S02]  /*b330*/  WARPGROUP.DEPBAR.LE gsb0, 0x0 ;  /* 0x00008000000079c5 */ /* 0x000fc40000010000 */
[----:B------:R-:W-:-:S06]  /*b340*/  WARPGROUP.ARRIVE ;  /* 0x00000000000079c5 */ /* 0x000fcc0000000000 */
[----:B------:R-:W-:Y:S01]  /*b350*/  HGMMA.64x64x16.F32.BF16 R88, R124, gdesc[UR8].tnspB, R88, gsb0 ;  /* 0x40e000087c587df0 */ /* 0x000fe20008001858 */
[----:B------:R-:W-:Y:S01]  /*b360*/  R2UR UR10, R6 ;  /* 0x00000000060a72ca */ /* 0x000fe200000e0000 */
[----:B------:R-:W-:Y:S01]  /*b370*/  VIADD R6, R4, 0x200 ;  /* 0x0000020004067836 */ /* 0x000fe20000000000 */
[----:B------:R-:W-:Y:S01]  /*b380*/  R2UR UR11, R7 ;  /* 0x00000000070b72ca */ /* 0x000fe200000e0000 */
[----:B------:R-:W-:Y:S01]  /*b390*/  IMAD.MOV.U32 R7, RZ, RZ, 0x40000040 ;  /* 0x40000040ff077424 */ /* 0x000fe200078e00ff */
[----:B------:R-:W-:Y:S02]  /*b3a0*/  WARPGROUP.DEPBAR.LE gsb0, 0x0 ;  /* 0x00008000000079c5 */ /* 0x000fe40000010000 */
[----:B------:R-:W-:-:S09]  /*b3b0*/  WARPGROUP.ARRIVE ;  /* 0x00000000000079c5 */ /* 0x000fd20000000000 */
[----:B------:R-:W-:Y:S01]  /*b3c0*/  HGMMA.64x64x16.F32.BF16 R88, R128, gdesc[UR8].tnspB, R88, gsb0 ;  /* 0x40e0000880587df0 */ /* 0x000fe20008001858 */
[----:B------:R-:W-:Y:S02]  /*b3d0*/  R2UR UR10, R6 ;  /* 0x00000000060a72ca */ /* 0x000fe400000e0000 */
[----:B------:R-:W-:Y:S01]  /*b3e0*/  R2UR UR11, R7 ;  /* 0x00000000070b72ca */ /* 0x000fe200000e0000 */
[----:B------:R-:W-:Y:S01]  /*b3f0*/  IMAD.MOV.U32 R7, RZ, RZ, 0x40000040 ;  /* 0x40000040ff077424 */ /* 0x000fe200078e00ff */
[----:B------:R-:W-:Y:S01]  /*b400*/  IADD3 R6, R4, 0x280, RZ ;  /* 0x0000028004067810 */ /* 0x000fe20007ffe0ff */
[----:B------:R-:W-:Y:S02]  /*b410*/  WARPGROUP.DEPBAR.LE gsb0, 0x0 ;  /* 0x00008000000079c5 */ /* 0x000fe40000010000 */
[----:B------:R-:W-:-:S08]  /*b420*/  WARPGROUP.ARRIVE ;  /* 0x00000000000079c5 */ /* 0x000fd00000000000 */
[----:B------:R-:W-:Y:S01]  /*b430*/  HGMMA.64x64x16.F32.BF16 R88, R132, gdesc[UR8].tnspB, R88, gsb0 ;  /* 0x40e0000884587df0 */ /* 0x000fe20008001858 */
[----:B------:R-:W-:Y:S01]  /*b440*/  R2UR UR10, R6 ;  /* 0x00000000060a72ca */ /* 0x000fe200000e0000 */
[C---:B------:R-:W-:Y:S01]  /*b450*/  VIADD R6, R4.reuse, 0x300 ;  /* 0x0000030004067836 */ /* 0x040fe20000000000 */
[----:B------:R-:W-:Y:S01]  /*b460*/  R2UR UR11, R7 ;  /* 0x00000000070b72ca */ /* 0x000fe200000e0000 */
[----:B------:R-:W-:Y:S02]  /*b470*/  IMAD.MOV.U32 R7, RZ, RZ, 0x40000040 ;  /* 0x40000040ff077424 */ /* 0x000fe400078e00ff */
[----:B------:R-:W-:Y:S01]  /*b480*/  VIADD R4, R4, 0x380 ;  /* 0x0000038004047836 */ /* 0x000fe20000000000 */
[----:B------:R-:W-:Y:S02]  /*b490*/  WARPGROUP.DEPBAR.LE gsb0, 0x0 ;  /* 0x00008000000079c5 */ /* 0x000fe40000010000 */
[----:B------:R-:W-:-:S07]  /*b4a0*/  WARPGROUP.ARRIVE ;  /* 0x00000000000079c5 */ /* 0x000fce0000000000 */
[----:B------:R-:W-:Y:S01]  /*b4b0*/  HGMMA.64x64x16.F32.BF16 R88, R136, gdesc[UR8].tnspB, R88, gsb0 ;  /* 0x40e0000888587df0 */ /* 0x000fe20008001858 */
[----:B------:R-:W-:Y:S02]  /*b4c0*/  R2UR UR10, R6 ;  /* 0x00000000060a72ca */ /* 0x000fe400000e0000 */
[----:B------:R-:W-:Y:S01]  /*b4d0*/  R2UR UR11, R7 ;  /* 0x00000000070b72ca */ /* 0x000fe200000e0000 */
[----:B------:R-:W-:Y:S02]  /*b4e0*/  WARPGROUP.DEPBAR.LE gsb0, 0x0 ;  /* 0x00008000000079c5 */ /* 0x000fe40000010000 */
[----:B------:R-:W-:-:S10]  /*b4f0*/  WARPGROUP.ARRIVE ;  /* 0x00000000000079c5 */ /* 0x000fd40000000000 */
[----:B------:R-:W-:Y:S01]  /*b500*/  HGMMA.64x64x16.F32.BF16 R88, R140, gdesc[UR8].tnspB, R88, gsb0 ;  /* 0x40e000088c587df0 */ /* 0x000fe20008001858 */
[----:B------:R-:W-:Y:S02]  /*b510*/  R2UR UR10, R4 ;  /* 0x00000000040a72ca */ /* 0x000fe400000e0000 */
[----:B------:R-:W-:Y:S02]  /*b520*/  R2UR UR11, R5 ;  /* 0x00000000050b72ca */ /* 0x000fe400000e0000 */
[----:B------:R-:W-:-:S04]  /*b530*/  IADD3 R4, R151, 0x9, RZ ;  /* 0x0000000997047810 */ /* 0x000fc80007ffe0ff */
[----:B------:R-:W-:Y:S01]  /*b540*/  SEL R4, R4, 0x9, !P1 ;  /* 0x0000000904047807 */ /* 0x000fe20004800000 */
[----:B------:R-:W-:Y:S02]  /*b550*/  WARPGROUP.DEPBAR.LE gsb0, 0x0 ;  /* 0x00008000000079c5 */ /* 0x000fe40000010000 */
[----:B------:R-:W-:-:S06]  /*b560*/  WARPGROUP.ARRIVE ;  /* 0x00000000000079c5 */ /* 0x000fcc0000000000 */
[----:B------:R-:W-:Y:S03]  /*b570*/  HGMMA.64x64x16.F32.BF16 R88, R144, gdesc[UR8].tnspB, R88, gsb0 ;  /* 0x40e0000890587df0 */ /* 0x000fe60008001858 */
[----:B------:R-:W-:Y:S02]  /*b580*/  WARPGROUP.DEPBAR.LE gsb0, 0x0 ;  /* 0x00008000000079c5 */ /* 0x000fe40000010000 */
[----:B------:R0:W-:Y:S06]  /*b590*/  BAR.ARV R4, 0x100 ;  /* 0x000400040000751d */ /* 0x0001ec0000002000 */
[----:B------:R-:W-:Y:S05]  /*b5a0*/  @!P0 BRA `(.L_x_587) ;  /* 0x0000000000048947 */ /* 0x000fea0003800000 */
[----:B------:R-:W-:Y:S01]  /*b5b0*/  BPT.TRAP 0x1 ;  /* 0x000000040000795c */ /* 0x000fe20000300000 */
.L_x_587:
[----:B0-----:R-:W-:Y:S01]  /*b5c0*/  FMUL.FTZ R4, R24, UR6 ;  /* 0x0000000618047c20 */ /* 0x001fe20008410000 */
        /* <DEDUP_REMOVED lines=10> */
[----:B------:R-:W-:-:S02]  /*b670*/  IMAD R31, R155, 0x8, R18 ;  /* 0x000000089b1f7824 */ /* 0x000fc400078e0212 */
[----:B------:R-:W-:Y:S01]  /*b680*/  FMUL.FTZ R37, R44, UR6 ;  /* 0x000000062c257c20 */ /* 0x000fe20008410000 */
[----:B------:R-:W-:Y:S01]  /*b690*/  FMUL.FTZ R44, R49, UR6 ;  /* 0x00000006312c7c20 */ /* 0x000fe20008410000 */
[----:B------:R-:W1:Y:S01]  /*b6a0*/  MUFU.TANH R5, R5 ;  /* 0x0000000500057308 */ /* 0x000e620000002400 */
[----:B------:R-:W-:Y:S01]  /*b6b0*/  FMUL.FTZ R28, R32, UR6 ;  /* 0x00000006201c7c20 */ /* 0x000fe20008410000 */
[----:B------:R-:W-:Y:S01]  /*b6c0*/  FMUL.FTZ R49, R56, UR6 ;  /* 0x0000000638317c20 */ /* 0x000fe20008410000 */
[----:B------:R-:W-:Y:S01]  /*b6d0*/  FMUL.FTZ R29, R33, UR6 ;  /* 0x00000006211d7c20 */ /* 0x000fe20008410000 */
[----:B------:R-:W-:Y:S02]  /*b6e0*/  VIADD R31, R31, 0x16840 ;  /* 0x000168401f1f7836 */ /* 0x000fe40000000000 */
[----:B------:R-:W-:Y:S01]  /*b6f0*/  FMUL.FTZ R33, R36, UR6 ;  /* 0x0000000624217c20 */ /* 0x000fe20008410000 */
[----:B------:R-:W-:Y:S02]  /*b700*/  IMAD.U32 R56, RZ, RZ, UR38 ;  /* 0x00000026ff387e24 */ /* 0x000fe4000f8e00ff */
[----:B------:R-:W-:Y:S01]  /*b710*/  FMUL.FTZ R36, R41, UR6 ;  /* 0x0000000629247c20 */ /* 0x000fe20008410000 */
[----:B------:R-:W2:Y:S01]  /*b720*/  MUFU.TANH R24, R24 ;  /* 0x0000001800187308 */ /* 0x000ea20000002400 */
[----:B------:R-:W-:Y:S01]  /*b730*/  FMUL.FTZ R41, R48, UR6 ;  /* 0x0000000630297c20 */ /* 0x000fe20008410000 */
[----:B------:R-:W-:Y:S01]  /*b740*/  FMUL.FTZ R48, R53, UR6 ;  /* 0x0000000635307c20 */ /* 0x000fe20008410000 */
[----:B------:R-:W-:Y:S01]  /*b750*/  PRMT R31, R56, 0x654, R31 ;  /* 0x00000654381f7816 */ /* 0x000fe2000000001f */
[----:B------:R-:W-:Y:S01]  /*b760*/  FMUL.FTZ R53, R60, UR6 ;  /* 0x000000063c357c20 */ /* 0x000fe20008410000 */
[----:B0-----:R-:W-:Y:S01]  /*b770*/  FMNMX.FTZ R60, R4, R10, !PT ;  /* 0x0000000a043c7209 */ /* 0x001fe20007810000 */
[----:B------:R-:W-:Y:S01]  /*b780*/  FMUL.FTZ R32, R35, UR6 ;  /* 0x0000000623207c20 */ /* 0x000fe20008410000 */
[----:B------:R1:W-:Y:S01]  /*b790*/  SYNCS.ARRIVE.TRANS64.RED.A1T0 RZ, [R31+URZ], RZ ;  /* 0x000000ff1fff79a7 */ /* 0x0003e2000810043f */
[----:B------:R-:W0:Y:S01]  /*b7a0*/  MUFU.TANH R25, R25 ;  /* 0x0000001900197308 */ /* 0x000e220000002400 */
[----:B------:R-:W-:Y:S01]  /*b7b0*/  FMUL.FTZ R35, R40, UR6 ;  /* 0x0000000628237c20 */ /* 0x000fe20008410000 */
[----:B------:R-:W-:Y:S01]  /*b7c0*/  FMUL.FTZ R40, R45, UR6 ;  /* 0x000000062d287c20 */ /* 0x000fe20008410000 */
[----:B------:R-:W-:Y:S01]  /*b7d0*/  FMUL.FTZ R45, R52, UR6 ;  /* 0x00000006342d7c20 */ /* 0x000fe20008410000 */
[----:B------:R-:W-:Y:S01]  /*b7e0*/  FMUL.FTZ R52, R57, UR6 ;  /* 0x0000000639347c20 */ /* 0x000fe20008410000 */
[----:B------:R-:W-:Y:S01]  /*b7f0*/  FMUL.FTZ R57, R64, UR6 ;  /* 0x0000000640397c20 */ /* 0x000fe20008410000 */
[----:B------:R-:W-:Y:S01]  /*b800*/  FMUL.FTZ R56, R61, UR6 ;  /* 0x000000063d387c20 */ /* 0x000fe20008410000 */
[----:B-1----:R-:W-:Y:S01]  /*b810*/  FMNMX.FTZ R31, R5, R60, !PT ;  /* 0x0000003c051f7209 */ /* 0x002fe20007810000 */
[----:B------:R-:W1:Y:S01]  /*b820*/  MUFU.TANH R28, R28 ;  /* 0x0000001c001c7308 */ /* 0x000e620000002400 */
[----:B------:R-:W-:Y:S01]  /*b830*/  FMUL.FTZ R61, R68, UR6 ;  /* 0x00000006443d7c20 */ /* 0x000fe20008410000 */
[----:B------:R-:W-:Y:S01]  /*b840*/  FMUL.FTZ R39, R39, UR6 ;  /* 0x0000000627277c20 */ /* 0x000fe20008410000 */
[----:B--2---:R-:W-:Y:S01]  /*b850*/  FMNMX.FTZ R60, R24, R31, !PT ;  /* 0x0000001f183c7209 */ /* 0x004fe20007810000 */
        /* <DEDUP_REMOVED lines=32> */
[----:B------:R-:W-:-:S04]  /*ba60*/  UMOV UR4, UR5 ;  /* 0x0000000500047c82 */ /* 0x000fc80008000000 */
[----:B------:R-:W0:Y:S01]  /*ba70*/  MUFU.TANH R36, R36 ;  /* 0x0000002400247308 */ /* 0x000e220000002400 */
[----:B-1----:R-:W-:-:S07]  /*ba80*/  FMNMX.FTZ R64, R34, R31, !PT ;  /* 0x0000001f22407209 */ /* 0x002fce0007810000 */
[----:B------:R-:W1:Y:S01]  /*ba90*/  MUFU.TANH R37, R37 ;  /* 0x0000002500257308 */ /* 0x000e620000002400 */
[----:B--2---:R-:W-:Y:S01]  /*baa0*/  FMNMX.FTZ R31, R35, R64, !PT ;  /* 0x00000040231f7209 */ /* 0x004fe20007810000 */
[----:B------:R-:W-:Y:S01]  /*bab0*/  FMUL.FTZ R64, R69, UR6 ;  /* 0x0000000645407c20 */ /* 0x000fe20008410000 */
[----:B------:R-:W-:-:S05]  /*bac0*/  FMUL.FTZ R69, R76, UR6 ;  /* 0x000000064c457c20 */ /* 0x000fca0008410000 */
        /* <DEDUP_REMOVED lines=55> */
[----:B------:R-:W1:Y:S02]  /*be40*/  SHFL.BFLY PT, R38, R31, 0x2, 0x1f ;  /* 0x0c401f001f267f89 */ /* 0x000e6400000e0000 */
[----:B------:R-:W3:Y:S08]  /*be50*/  MUFU.TANH R26, R26 ;  /* 0x0000001a001a7308 */ /* 0x000ef00000002400 */
[----:B------:R-:W4:Y:S08]  /*be60*/  MUFU.TANH R27, R27 ;  /* 0x0000001b001b7308 */ /* 0x000f300000002400 */
[----:B------:R-:W5:Y:S01]  /*be70*/  MUFU.TANH R30, R30 ;  /* 0x0000001e001e7308 */ /* 0x000f620000002400 */
[----:B-1----:R-:W-:-:S07]  /*be80*/  FMNMX.FTZ R31, R31, R38, !PT ;  /* 0x000000261f1f7209 */ /* 0x002fce0007810000 */
[----:B------:R-:W1:Y:S01]  /*be90*/  MUFU.TANH R32, R32 ;  /* 0x0000002000207308 */ /* 0x000e620000002400 */
[----:B------:R-:W2:Y:S07]  /*bea0*/  SHFL.BFLY PT, R38, R31, 0x1, 0x1f ;  /* 0x0c201f001f267f89 */ /* 0x000eae00000e0000 */
[----:B------:R-:W1:Y:S08]  /*beb0*/  MUFU.TANH R81, R81 ;  /* 0x0000005100517308 */ /* 0x000e700000002400 */
[----:B------:R-:W1:Y:S08]  /*bec0*/  MUFU.TANH R39, R39 ;  /* 0x0000002700277308 */ /* 0x000e700000002400 */
[----:B------:R-:W1:Y:S01]  /*bed0*/  MUFU.TANH R42, R42 ;  /* 0x0000002a002a7308 */ /* 0x000e620000002400 */
[----:B--2---:R-:W-:-:S02]  /*bee0*/  FMNMX.FTZ R31, R31, R38, !PT ;  /* 0x000000261f1f7209 */ /* 0x004fc40007810000 */
[----:B------:R-:W-:-:S05]  /*bef0*/  FMNMX.FTZ R38, R6, R9, !PT ;  /* 0x0000000906267209 */ /* 0x000fca0007810000 */
[----:B------:R-:W2:Y:S01]  /*bf00*/  MUFU.TANH R43, R43 ;  /* 0x0000002b002b7308 */ /* 0x000ea20000002400 */
[----:B0-----:R-:W-:Y:S01]  /*bf10*/  FMNMX.FTZ R38, R7, R38, !PT ;  /* 0x0000002607267209 */ /* 0x001fe20007810000 */
[----:B------:R-:W-:-:S03]  /*bf20*/  FADD.FTZ R120, -R31, R10 ;  /* 0x0000000a1f787221 */ /* 0x000fc60000010100 */
[----:B---3--:R-:W-:Y:S01]  /*bf30*/  FMNMX.FTZ R38, R26, R38, !PT ;  /* 0x000000261a267209 */ /* 0x008fe20007810000 */
[----:B------:R-:W-:Y:S02]  /*bf40*/  FMUL.FTZ R120, R120, UR4 ;  /* 0x0000000478787c20 */ /* 0x000fe40008410000 */
[----:B------:R-:W0:Y:S01]  /*bf50*/  MUFU.TANH R46, R46 ;  /* 0x0000002e002e7308 */ /* 0x000e220000002400 */
[----:B----4-:R-:W-:-:S04]  /*bf60*/  FMNMX.FTZ R38, R27, R38, !PT ;  /* 0x000000261b267209 */ /* 0x010fc80007810000 */
[----:B-----5:R-:W-:-:S03]  /*bf70*/  FMNMX.FTZ R38, R30, R38, !PT ;  /* 0x000000261e267209 */ /* 0x020fc60007810000 */
[----:B------:R-:W3:Y:S01]  /*bf80*/  MUFU.TANH R47, R47 ;  /* 0x0000002f002f7308 */ /* 0x000ee20000002400 */
[----:B-1----:R-:W-:-:S04]  /*bf90*/  FMNMX.FTZ R38, R32, R38, !PT ;  /* 0x0000002620267209 */ /* 0x002fc80007810000 */
[----:B------:R-:W-:-:S03]  /*bfa0*/  FMNMX.FTZ R38, R81, R38, !PT ;  /* 0x0000002651267209 */ /* 0x000fc60007810000 */
[----:B------:R-:W1:Y:S01]  /*bfb0*/  MUFU.TANH R50, R50 ;  /* 0x0000003200327308 */ /* 0x000e620000002400 */
[----:B------:R-:W-:-:S04]  /*bfc0*/  FMNMX.FTZ R38, R39, R38, !PT ;  /* 0x0000002627267209 */ /* 0x000fc80007810000 */
[----:B------:R-:W-:-:S03]  /*bfd0*/  FMNMX.FTZ R38, R42, R38, !PT ;  /* 0x000000262a267209 */ /* 0x000fc60007810000 */
[----:B------:R-:W4:Y:S01]  /*bfe0*/  MUFU.TANH R51, R51 ;  /* 0x0000003300337308 */ /* 0x000f220000002400 */
[----:B--2---:R-:W-:-:S04]  /*bff0*/  FMNMX.FTZ R38, R43, R38, !PT ;  /* 0x000000262b267209 */ /* 0x004fc80007810000 */
[----:B0-----:R-:W-:-:S03]  /*c000*/  FMNMX.FTZ R38, R46, R38, !PT ;  /* 0x000000262e267209 */ /* 0x001fc60007810000 */
[----:B------:R-:W0:Y:S01]  /*c010*/  MUFU.TANH R54, R54 ;  /* 0x0000003600367308 */ /* 0x000e220000002400 */
[----:B---3--:R-:W-:-:S04]  /*c020*/  FMNMX.FTZ R38, R47, R38, !PT ;  /* 0x000000262f267209 */ /* 0x008fc80007810000 */
[----:B-1----:R-:W-:-:S03]  /*c030*/  FMNMX.FTZ R38, R50, R38, !PT ;  /* 0x0000002632267209 */ /* 0x002fc60007810000 */
[----:B------:R-:W1:Y:S01]  /*c040*/  MUFU.TANH R55, R55 ;  /* 0x0000003700377308 */ /* 0x000e620000002400 */
[----:B----4-:R-:W-:-:S07]  /*c050*/  FMNMX.FTZ R38, R51, R38, !PT ;  /* 0x0000002633267209 */ /* 0x010fce0007810000 */
        /* <DEDUP_REMOVED lines=31> */
[----:B0-----:R-:W-:-:S04]  /*c250*/  FMNMX.FTZ R87, R83, R38, !PT ;  /* 0x0000002653577209 */ /* 0x001fc80007810000 */
[----:B-1----:R-:W-:-:S04]  /*c260*/  FMNMX.FTZ R38, R84, R87, !PT ;  /* 0x0000005754267209 */ /* 0x002fc80007810000 */
[----:B--2---:R-:W-:-:S05]  /*c270*/  FMNMX.FTZ R38, R85, R38, !PT ;  /* 0x0000002655267209 */ /* 0x004fca0007810000 */
[----:B------:R-:W0:Y:S02]  /*c280*/  SHFL.BFLY PT, R86, R38, 0x2, 0x1f ;  /* 0x0c401f0026567f89 */ /* 0x000e2400000e0000 */
[----:B0-----:R-:W-:-:S05]  /*c290*/  FMNMX.FTZ R38, R38, R86, !PT ;  /* 0x0000005626267209 */ /* 0x001fca0007810000 */
[----:B------:R-:W0:Y:S02]  /*c2a0*/  SHFL.BFLY PT, R86, R38, 0x1, 0x1f ;  /* 0x0c201f0026567f89 */ /* 0x000e2400000e0000 */
[----:B0-----:R-:W-:-:S05]  /*c2b0*/  FMNMX.FTZ R38, R38, R86, !PT ;  /* 0x0000005626267209 */ /* 0x001fca0007810000 */
[----:B------:R-:W-:Y:S01]  /*c2c0*/  FADD.FTZ R87, -R38, R9 ;  /* 0x0000000926577221 */ /* 0x000fe20000010100 */
[----:B------:R-:W-:-:S03]  /*c2d0*/  FMUL.FTZ R9, R31, UR4 ;  /* 0x000000041f097c20 */ /* 0x000fc60008410000 */
[----:B------:R-:W-:Y:S01]  /*c2e0*/  FMUL.FTZ R87, R87, UR4 ;  /* 0x0000000457577c20 */ /* 0x000fe20008410000 */
[--C-:B------:R-:W-:Y:S01]  /*c2f0*/  FFMA.FTZ R10, R4, UR4, -R9.reuse ;  /* 0x00000004040a7c23 */ /* 0x100fe20008010809 */
        /* <DEDUP_REMOVED lines=30> */
[----:B------:R-:W-:Y:S01]  /*c4e0*/  FFMA.FTZ R9, R80, UR4, -R9 ;  /* 0x0000000450097c23 */ /* 0x000fe20008010809 */
[----:B------:R-:W-:Y:S01]  /*c4f0*/  FMUL.FTZ R80, R38, UR4 ;  /* 0x0000000426507c20 */ /* 0x000fe20008410000 */
[----:B------:R-:W-:Y:S03]  /*c500*/  MUFU.EX2 R4, R120 ;  /* 0x0000007800047308 */ /* 0x000fe60000000800 */
[--C-:B------:R-:W-:Y:S01]  /*c510*/  FFMA.FTZ R6, R6, UR4, -R80.reuse ;  /* 0x0000000406067c23 */ /* 0x100fe20008010850 */
[--C-:B------:R-:W-:Y:S01]  /*c520*/  FFMA.FTZ R7, R7, UR4, -R80.reuse ;  /* 0x0000000407077c23 */ /* 0x100fe20008010850 */
[--C-:B------:R-:W-:Y:S01]  /*c530*/  FFMA.FTZ R26, R26, UR4, -R80.reuse ;  /* 0x000000041a1a7c23 */ /* 0x100fe20008010850 */
[--C-:B------:R-:W-:Y:S01]  /*c540*/  FFMA.FTZ R27, R27, UR4, -R80.reuse ;  /* 0x000000041b1b7c23 */ /* 0x100fe20008010850 */
[--C-:B------:R-:W-:Y:S01]  /*c550*/  FFMA.FTZ R30, R30, UR4, -R80.reuse ;  /* 0x000000041e1e7c23 */ /* 0x100fe20008010850 */
[----:B------:R-:W-:Y:S01]  /*c560*/  MUFU.EX2 R5, R87 ;  /* 0x0000005700057308 */ /* 0x000fe20000000800 */
[--C-:B------:R-:W-:Y:S01]  /*c570*/  FFMA.FTZ R32, R32, UR4, -R80.reuse ;  /* 0x0000000420207c23 */ /* 0x100fe20008010850 */
[--C-:B------:R-:W-:Y:S01]  /*c580*/  FFMA.FTZ R81, R81, UR4, -R80.reuse ;  /* 0x0000000451517c23 */ /* 0x100fe20008010850 */
[--C-:B------:R-:W-:Y:S01]  /*c590*/  FFMA.FTZ R39, R39, UR4, -R80.reuse ;  /* 0x0000000427277c23 */ /* 0x100fe20008010850 */
[--C-:B------:R-:W-:Y:S01]  /*c5a0*/  FFMA.FTZ R42, R42, UR4, -R80.reuse ;  /* 0x000000042a2a7c23 */ /* 0x100fe20008010850 */
[--C-:B------:R-:W-:Y:S01]  /*c5b0*/  FFMA.FTZ R43, R43, UR4, -R80.reuse ;  /* 0x000000042b2b7c23 */ /* 0x100fe20008010850 */
[--C-:B------:R-:W-:Y:S01]  /*c5c0*/  FFMA.FTZ R46, R46, UR4, -R80.reuse ;  /* 0x000000042e2e7c23 */ /* 0x100fe20008010850 */
[--C-:B------:R-:W-:Y:S01]  /*c5d0*/  FFMA.FTZ R47, R47, UR4, -R80.reuse ;  /* 0x000000042f2f7c23 */ /* 0x100fe20008010850 */
[----:B------:R-:W0:Y:S01]  /*c5e0*/  MUFU.EX2 R10, R10 ;  /* 0x0000000a000a7308 */ /* 0x000e220000000800 */
[--C-:B------:R-:W-:Y:S01]  /*c5f0*/  FFMA.FTZ R50, R50, UR4, -R80.reuse ;  /* 0x0000000432327c23 */ /* 0x100fe20008010850 */
[--C-:B------:R-:W-:Y:S01]  /*c600*/  FFMA.FTZ R51, R51, UR4, -R80.reuse ;  /* 0x0000000433337c23 */ /* 0x100fe20008010850 */
[--C-:B------:R-:W-:Y:S01]  /*c610*/  FFMA.FTZ R54, R54, UR4, -R80.reuse ;  /* 0x0000000436367c23 */ /* 0x100fe20008010850 */
[--C-:B------:R-:W-:Y:S01]  /*c620*/  FFMA.FTZ R55, R55, UR4, -R80.reuse ;  /* 0x0000000437377c23 */ /* 0x100fe20008010850 */
[--C-:B------:R-:W-:Y:S01]  /*c630*/  FFMA.FTZ R58, R58, UR4, -R80.reuse ;  /* 0x000000043a3a7c23 */ /* 0x100fe20008010850 */
[--C-:B------:R-:W-:Y:S01]  /*c640*/  FFMA.FTZ R59, R59, UR4, -R80.reuse ;  /* 0x000000043b3b7c23 */ /* 0x100fe20008010850 */
[--C-:B------:R-:W-:Y:S01]  /*c650*/  FFMA.FTZ R62, R62, UR4, -R80.reuse ;  /* 0x000000043e3e7c23 */ /* 0x100fe20008010850 */
[----:B------:R-:W1:Y:S01]  /*c660*/  MUFU.EX2 R6, R6 ;  /* 0x0000000600067308 */ /* 0x000e620000000800 */
[--C-:B------:R-:W-:Y:S01]  /*c670*/  FFMA.FTZ R63, R63, UR4, -R80.reuse ;  /* 0x000000043f3f7c23 */ /* 0x100fe20008010850 */
[--C-:B------:R-:W-:Y:S01]  /*c680*/  FFMA.FTZ R66, R66, UR4, -R80.reuse ;  /* 0x0000000442427c23 */ /* 0x100fe20008010850 */
[--C-:B------:R-:W-:Y:S01]  /*c690*/  FFMA.FTZ R67, R67, UR4, -R80.reuse ;  /* 0x0000000443437c23 */ /* 0x100fe20008010850 */
[--C-:B------:R-:W-:Y:S01]  /*c6a0*/  FFMA.FTZ R70, R70, UR4, -R80.reuse ;  /* 0x0000000446467c23 */ /* 0x100fe20008010850 */
[--C-:B------:R-:W-:Y:S01]  /*c6b0*/  FFMA.FTZ R71, R71, UR4, -R80.reuse ;  /* 0x0000000447477c23 */ /* 0x100fe20008010850 */
[--C-:B------:R-:W-:Y:S01]  /*c6c0*/  FFMA.FTZ R74, R74, UR4, -R80.reuse ;  /* 0x000000044a4a7c23 */ /* 0x100fe20008010850 */
[----:B------:R-:W-:Y:S01]  /*c6d0*/  FFMA.FTZ R75, R75, UR4, -R80 ;  /* 0x000000044b4b7c23 */ /* 0x000fe20008010850 */
[----:B------:R-:W2:Y:S01]  /*c6e0*/  MUFU.EX2 R86, R86 ;  /* 0x0000005600567308 */ /* 0x000ea20000000800 */
[----:B0-----:R-:W-:Y:S01]  /*c6f0*/  FFMA.FTZ R0, R4, R0, R10 ;  /* 0x0000000004007223 */ /* 0x001fe2000001000a */
[--C-:B------:R-:W-:Y:S01]  /*c700*/  FFMA.FTZ R78, R78, UR4, -R80.reuse ;  /* 0x000000044e4e7c23 */ /* 0x100fe20008010850 */
[--C-:B------:R-:W-:Y:S01]  /*c710*/  FFMA.FTZ R79, R79, UR4, -R80.reuse ;  /* 0x000000044f4f7c23 */ /* 0x100fe20008010850 */
[--C-:B------:R-:W-:Y:S01]  /*c720*/  FFMA.FTZ R82, R82, UR4, -R80.reuse ;  /* 0x0000000452527c23 */ /* 0x100fe20008010850 */
[--C-:B------:R-:W-:Y:S01]  /*c730*/  FFMA.FTZ R83, R83, UR4, -R80.reuse ;  /* 0x0000000453537c23 */ /* 0x100fe20008010850 */
[--C-:B------:R-:W-:Y:S01]  /*c740*/  FFMA.FTZ R84, R84, UR4, -R80.reuse ;  /* 0x0000000454547c23 */ /* 0x100fe20008010850 */
[----:B------:R-:W-:Y:S01]  /*c750*/  FFMA.FTZ R147, R85, UR4, -R80 ;  /* 0x0000000455937c23 */ /* 0x000fe20008010850 */
[----:B------:R-:W0:Y:S01]  /*c760*/  MUFU.EX2 R7, R7 ;  /* 0x0000000700077308 */ /* 0x000e220000000800 */
[----:B-1----:R-:W-:-:S07]  /*c770*/  FFMA.FTZ R3, R5, R3, R6 ;  /* 0x0000000305037223 */ /* 0x002fce0000010006 */
        /* <DEDUP_REMOVED lines=120> */
[----:B--2---:R-:W-:-:S03]  /*cf00*/  FADD.FTZ R0, R9, R0 ;  /* 0x0000000009007221 */ /* 0x004fc60000010000 */
[----:B0-----:R-:W-:Y:S01]  /*cf10*/  FADD.FTZ R3, R147, R3 ;  /* 0x0000000393037221 */ /* 0x001fe20000010000 */
[----:B------:R-:W-:Y:S06]  /*cf20*/  @!P0 BRA `(.L_x_588) ;  /* 0x0000000000048947 */ /* 0x000fec0003800000 */
[----:B------:R-:W-:Y:S01]  /*cf30*/  BPT.TRAP 0x1 ;  /* 0x000000040000795c */ /* 0x000fe20000300000 */
.L_x_588:
[----:B------:R-:W-:Y:S01]  /*cf40*/  IMAD R11, R11, 0x8, R18 ;  /* 0x000000080b0b7824 */ /* 0x000fe200078e0212 */
[----:B------:R-:W-:Y:S01]  /*cf50*/  ISETP.GT.AND P1, PT, R8, RZ, PT ;  /* 0x000000ff0800720c */ /* 0x000fe20003f24270 */
[----:B------:R-:W-:Y:S01]  /*cf60*/  FMUL.FTZ R88, R88, R4 ;  /* 0x0000000458587220 */ /* 0x000fe20000410000 */
[----:B------:R-:W-:Y:S01]  /*cf70*/  MOV R80, UR38 ;  /* 0x0000002600507c02 */ /* 0x000fe20008000f00 */
[----:B------:R-:W-:Y:S01]  /*cf80*/  VIADD R11, R11, 0x16860 ;  /* 0x000168600b0b7836 */ /* 0x000fe20000000000 */
[----:B------:R-:W-:Y:S01]  /*cf90*/  F2FP.BF16.F32.PACK_AB R148, R86, R10 ;  /* 0x0000000a5694723e */ /* 0x000fe200000010ff */
[-C--:B------:R-:W-:Y:S01]  /*cfa0*/  FMUL.FTZ R89, R89, R4.reuse ;  /* 0x0000000459597220 */ /* 0x080fe20000410000 */
[----:B------:R-:W-:Y:S01]  /*cfb0*/  F2FP.BF16.F32.PACK_AB R146, R9, R77 ;  /* 0x0000004d0992723e */ /* 0x000fe200000010ff */
[-C--:B------:R-:W-:Y:S01]  /*cfc0*/  FMUL.FTZ R92, R92, R4.reuse ;  /* 0x000000045c5c7220 */ /* 0x080fe20000410000 */
[----:B------:R-:W-:Y:S01]  /*cfd0*/  PRMT R11, R80, 0x654, R11 ;  /* 0x00000654500b7816 */ /* 0x000fe2000000000b */
[-C--:B------:R-:W-:Y:S01]  /*cfe0*/  FMUL.FTZ R93, R93, R4.reuse ;  /* 0x000000045d5d7220 */ /* 0x080fe20000410000 */
[-C--:B------:R-:W-:Y:S01]  /*cff0*/  FMUL.FTZ R96, R96, R4.reuse ;  /* 0x0000000460607220 */ /* 0x080fe20000410000 */
[-C--:B------:R-:W-:Y:S01]  /*d000*/  FMUL.FTZ R97, R97, R4.reuse ;  /* 0x0000000461617220 */ /* 0x080fe20000410000 */
[----:B------:R0:W-:Y:S01]  /*d010*/  SYNCS.ARRIVE.TRANS64.RED.A1T0 RZ, [R11+URZ], RZ ;  /* 0x000000ff0bff79a7 */ /* 0x0001e2000810043f */
        /* <DEDUP_REMOVED lines=11> */
[-C--:B------:R-:W-:Y:S01]  /*d0d0*/  FMUL.FTZ R90, R90, R5.reuse ;  /* 0x000000055a5a7220 */ /* 0x080fe20000410000 */
[----:B------:R-:W-:Y:S01]  /*d0e0*/  F2FP.BF16.F32.PACK_AB R150, R25, R24 ;  /* 0x000000181996723e */ /* 0x000fe200000010ff */
[-C--:B------:R-:W-:Y:S01]  /*d0f0*/  FMUL.FTZ R91, R91, R5.reuse ;  /* 0x000000055b5b7220 */ /* 0x080fe20000410000 */
[----:B------:R-:W-:Y:S01]  /*d100*/  F2FP.BF16.F32.PACK_AB R151, R27, R26 ;  /* 0x0000001a1b97723e */ /* 0x000fe200000010ff */
[-C--:B------:R-:W-:Y:S01]  /*d110*/  FMUL.FTZ R94, R94, R5.reuse ;  /* 0x000000055e5e7220 */ /* 0x080fe20000410000 */
[----:B------:R-:W-:Y:S01]  /*d120*/  F2FP.BF16.F32.PACK_AB R120, R29, R28 ;  /* 0x0000001c1d78723e */ /* 0x000fe200000010ff */
[-C--:B------:R-:W-:Y:S01]  /*d130*/  FMUL.FTZ R95, R95, R5.reuse ;  /* 0x000000055f5f7220 */ /* 0x080fe20000410000 */
[----:B------:R-:W-:Y:S01]  /*d140*/  F2FP.BF16.F32.PACK_AB R121, R32, R30 ;  /* 0x0000001e2079723e */ /* 0x000fe200000010ff */
[----:B------:R-:W-:Y:S01]  /*d150*/  FMUL.FTZ R98, R98, R5 ;  /* 0x0000000562627220 */ /* 0x000fe20000410000 */
[----:B------:R-:W-:Y:S01]  /*d160*/  F2FP.BF16.F32.PACK_AB R122, R34, R33 ;  /* 0x00000021227a723e */ /* 0x000fe200000010ff */
[----:B------:R-:W-:Y:S01]  /*d170*/  FMUL.FTZ R99, R99, R5 ;  /* 0x0000000563637220 */ /* 0x000fe20000410000 */
[----:B------:R-:W-:Y:S01]  /*d180*/  F2FP.BF16.F32.PACK_AB R123, R39, R81 ;  /* 0x00000051277b723e */ /* 0x000fe200000010ff */
[----:B------:R-:W-:Y:S01]  /*d190*/  FMUL.FTZ R102, R102, R5 ;  /* 0x0000000566667220 */ /* 0x000fe20000410000 */
[----:B------:R-:W-:Y:S01]  /*d1a0*/  F2FP.BF16.F32.PACK_AB R124, R36, R35 ;  /* 0x00000023247c723e */ /* 0x000fe200000010ff */
[-C--:B------:R-:W-:Y:S01]  /*d1b0*/  FMUL.FTZ R103, R103, R5.reuse ;  /* 0x0000000567677220 */ /* 0x080fe20000410000 */
        /* <DEDUP_REMOVED lines=15> */
[----:B------:R-:W-:Y:S01]  /*d2b0*/  FMUL.FTZ R119, R119, R5 ;  /* 0x0000000577777220 */ /* 0x000fe20000410000 */
[----:B------:R-:W-:Y:S01]  /*d2c0*/  F2FP.BF16.F32.PACK_AB R133, R59, R58 ;  /* 0x0000003a3b85723e */ /* 0x000fe200000010ff */
[----:B------:R-:W-:Y:S01]  /*d2d0*/  VIADD R8, R8, 0xffffffff ;  /* 0xffffffff08087836 */ /* 0x000fe20000000000 */
[----:B------:R-:W-:Y:S01]  /*d2e0*/  F2FP.BF16.F32.PACK_AB R134, R56, R53 ;  /* 0x000000353886723e */ /* 0x000fe200000010ff */
[----:B------:R-:W-:Y:S01]  /*d2f0*/  IMAD.MOV.U32 R9, RZ, RZ, R38 ;  /* 0x000000ffff097224 */ /* 0x000fe200078e0026 */
[----:B------:R-:W-:Y:S01]  /*d300*/  F2FP.BF16.F32.PACK_AB R135, R63, R62 ;  /* 0x0000003e3f87723e */ /* 0x000fe200000010ff */
[----:B------:R-:W-:Y:S01]  /*d310*/  IMAD.MOV.U32 R10, RZ, RZ, R31 ;  /* 0x000000ffff0a7224 */ /* 0x000fe200078e001f */
[----:B------:R-:W-:Y:S01]  /*d320*/  F2FP.BF16.F32.PACK_AB R136, R60, R57 ;  /* 0x000000393c88723e */ /* 0x000fe200000010ff */
[----:B------:R-:W-:Y:S01]  /*d330*/  IMAD.MOV.U32 R4, RZ, RZ, R157 ;  /* 0x000000ffff047224 */ /* 0x000fe200078e009d */
[----:B------:R-:W-:Y:S01]  /*d340*/  F2FP.BF16.F32.PACK_AB R137, R67, R66 ;  /* 0x000000424389723e */ /* 0x000fe200000010ff */
[----:B0-----:R-:W-:Y:S01]  /*d350*/  IMAD.MOV.U32 R11, RZ, RZ, R155 ;  /* 0x000000ffff0b7224 */ /* 0x001fe200078e009b */
        /* <DEDUP_REMOVED lines=8> */
[----:B------:R-:W-:Y:S01]  /*d3e0*/  F2FP.BF16.F32.PACK_AB R147, R147, R84 ;  /* 0x000000549393723e */ /* 0x000fe200000010ff */
[----:B------:R-:W-:Y:S06]  /*d3f0*/  @P1 BRA `(.L_x_589) ;  /* 0xffffffd800281947 */ /* 0x000fec000383ffff */
.L_x_577:
[----:B------:R-:W-:Y:S05]  /*d400*/  WARPSYNC.ALL ;  /* 0x0000000000007948 */ /* 0x000fea0003800000 */
[----:B------:R-:W-:Y:S06]  /*d410*/  BAR.ARV 0x8, 0x200 ;  /* 0x0208000000007b1d */ /* 0x000fec0000002000 */
[----:B------:R-:W-:Y:S05]  /*d420*/  @!P0 BRA `(.L_x_590) ;  /* 0x0000000000048947 */ /* 0x000fea0003800000 */
[----:B------:R-:W-:Y:S01]  /*d430*/  BPT.TRAP 0x1 ;  /* 0x000000040000795c */ /* 0x000fe20000300000 */
.L_x_590:
[----:B------:R-:W-:Y:S02]  /*d440*/  LEA R11, R155, R18, 0x3 ;  /* 0x000000129b0b7211 */ /* 0x000fe400078e18ff */
[----:B------:R-:W-:-:S04]  /*d450*/  SHF.L.U32 R4, R157, 0x1f, RZ ;  /* 0x0000001f9d047819 */ /* 0x000fc800000006ff */
[----:B------:R0:W1:Y:S01]  /*d460*/  SYNCS.PHASECHK.TRANS64.TRYWAIT P1, [R11+URZ+0x16850], R4 ;  /* 0x016850040b0075a7 */ /* 0x000062000802017f */
[----:B------:R-:W-:Y:S05]  /*d470*/  @!P0 BRA `(.L_x_591) ;  /* 0x0000000000048947 */ /* 0x000fea0003800000 */
[----:B------:R-:W-:Y:S01]  /*d480*/  BPT.TRAP 0x1 ;  /* 0x000000040000795c */ /* 0x000fe20000300000 */
.L_x_591:
[----:B------:R-:W-:-:S05]  /*d490*/  VIADD R18, R18, 0x400 ;  /* 0x0000040012127836 */ /* 0x000fca0000000000 */
[----:B------:R-:W-:-:S04]  /*d4a0*/  SHF.R.U32.HI R18, RZ, 0x4, R18 ;  /* 0x00000004ff127819 */ /* 0x000fc80000011612 */
[----:B------:R-:W-:Y:S01]  /*d4b0*/  LOP3.LUT R18, R18, 0x3fff, RZ, 0xc0, !PT ;  /* 0x00003fff12127812 */ /* 0x000fe200078ec0ff */
[----:B-1----:R-:W-:Y:S06]  /*d4c0*/  @P1 BRA `(.L_x_592) ;  /* 0x0000000000081947 */ /* 0x002fec0003800000 */
[----:B------:R-:W1:Y:S02]  /*d4d0*/  SYNCS.PHASECHK.TRANS64.TRYWAIT P1, [R11+URZ+0x16850], R4 ;  /* 0x016850040b0075a7 */ /* 0x000e64000802017f */
[----:B-1----:R-:W-:Y:S05]  /*d4e0*/  @!P1 BRA `(.L_x_593) ;  /* 0x0000009400d49947 */ /* 0x002fea0003800000 */
.L_x_592:
[----:B01----:R-:W-:Y:S01]  /*d4f0*/  IMAD R4, R155, 0x400, R18 ;  /* 0x000004009b047824 */ /* 0x003fe200078e0212 */
[----:B------:R-:W-:Y:S05]  /*d500*/  WARPSYNC.ALL ;  /* 0x0000000000007948 */ /* 0x000fea0003800000 */
[----:B------:R-:W-:Y:S01]  /*d510*/  IMAD.MOV.U32 R5, RZ, RZ, 0x40000040 ;  /* 0x40000040ff057424 */ /* 0x000fe200078e00ff */
[C---:B------:R-:W-:Y:S01]  /*d520*/  R2UR UR6, R4.reuse ;  /* 0x00000000040672ca */ /* 0x040fe200000e0000 */
[----:B------:R-:W-:Y:S01]  /*d530*/  WARPGROUP.ARRIVE ;  /* 0x00000000000079c5 */ /* 0x000fe20000000000 */
[----:B------:R-:W-:Y:S01]  /*d540*/  VIADD R6, R4, 0x80 ;  /* 0x0000008004067836 */ /* 0x000fe20000000000 */
[----:B------:R-:W-:Y:S01]  /*d550*/  MOV R27, RZ ;  /* 0x000000ff001b7202 */ /* 0x000fe20000000f00 */
[----:B------:R-:W-:Y:S01]  /*d560*/  IMAD.MOV.U32 R7, RZ, RZ, 0x40000040 ;  /* 0x40000040ff077424 */ /* 0x000fe200078e00ff */
[----:B------:R-:W-:Y:S01]  /*d570*/  R2UR UR7, R5 ;  /* 0x00000000050772ca */ /* 0x000fe200000e0000 */
[----:B------:R-:W-:-:S12]  /*d580*/  IMAD.MOV.U32 R5, RZ, RZ, 0x40000040 ;  /* 0x40000040ff057424 */ /* 0x000fd800078e00ff */
        /* <DEDUP_REMOVED lines=39> */
[----:B------:R-:W0:Y:S04]  /*d800*/  SHFL.BFLY PT, R6, R3, 0x2, 0x1f ;  /* 0x0c401f0003067f89 */ /* 0x000e2800000e0000 */
[----:B------:R-:W1:Y:S01]  /*d810*/  SHFL.BFLY PT, R7, R0, 0x2, 0x1f ;  /* 0x0c401f0000077f89 */ /* 0x000e6200000e0000 */
[----:B0-----:R-:W-:Y:S01]  /*d820*/  FADD.FTZ R6, R6, R3 ;  /* 0x0000000306067221 */ /* 0x001fe20000010000 */
[----:B------:R-:W-:-:S02]  /*d830*/  IMAD.MOV.U32 R3, RZ, RZ, -0x800000 ;  /* 0xff800000ff037424 */ /* 0x000fc400078e00ff */
[----:B-1----:R-:W-:Y:S01]  /*d840*/  FADD.FTZ R7, R7, R0 ;  /* 0x0000000007077221 */ /* 0x002fe20000010000 */
[----:B------:R-:W-:Y:S01]  /*d850*/  IMAD.MOV.U32 R0, RZ, RZ, -0x800000 ;  /* 0xff800000ff007424 */ /* 0x000fe200078e00ff */
[----:B------:R-:W-:Y:S02]  /*d860*/  WARPGROUP.DEPBAR.LE gsb0, 0x0 ;  /* 0x00008000000079c5 */ /* 0x000fe40000010000 */
[----:B------:R-:W-:-:S06]  /*d870*/  WARPGROUP.ARRIVE ;  /* 0x00000000000079c5 */ /* 0x000fcc0000000000 */
[----:B------:R-:W-:Y:S01]  /*d880*/  HGMMA.64x64x16.F32.BF16 R88, R140, gdesc[UR4].tnspB, R88, gsb0 ;  /* 0x40e000048c587df0 */ /* 0x000fe20008001858 */
[----:B------:R-:W-:Y:S02]  /*d890*/  R2UR UR6, R4 ;  /* 0x00000000040672ca */ /* 0x000fe400000e0000 */
[----:B------:R-:W-:Y:S01]  /*d8a0*/  R2UR UR7, R5 ;  /* 0x00000000050772ca */ /* 0x000fe200000e0000 */
[----:B------:R-:W0:Y:S04]  /*d8b0*/  SHFL.BFLY PT, R4, R7, 0x1, 0x1f ;  /* 0x0c201f0007047f89 */ /* 0x000e2800000e0000 */
[----:B------:R-:W1:Y:S01]  /*d8c0*/  SHFL.BFLY PT, R5, R6, 0x1, 0x1f ;  /* 0x0c201f0006057f89 */ /* 0x000e6200000e0000 */
[----:B0-----:R-:W-:Y:S01]  /*d8d0*/  FADD.FTZ R10, R7, R4 ;  /* 0x00000004070a7221 */ /* 0x001fe20000010000 */
[----:B------:R-:W-:-:S02]  /*d8e0*/  IMAD.MOV.U32 R7, RZ, RZ, RZ ;  /* 0x000000ffff077224 */ /* 0x000fc400078e00ff */
[----:B------:R-:W-:Y:S02]  /*d8f0*/  IMAD.U32 R4, RZ, RZ, UR4 ;  /* 0x00000004ff047e24 */ /* 0x000fe4000f8e00ff */
[----:B-1----:R-:W-:Y:S01]  /*d900*/  FADD.FTZ R12, R6, R5 ;  /* 0x00000005060c7221 */ /* 0x002fe20000010000 */
[----:B------:R-:W-:Y:S01]  /*d910*/  FSETP.NE.FTZ.AND P1, PT, R10, RZ, PT ;  /* 0x000000ff0a00720b */ /* 0x000fe20003f35000 */
[----:B------:R-:W-:-:S03]  /*d920*/  IMAD.U32 R6, RZ, RZ, UR4 ;  /* 0x00000004ff067e24 */ /* 0x000fc6000f8e00ff */
[----:B------:R-:W-:-:S09]  /*d930*/  FSETP.NE.FTZ.AND P2, PT, R12, RZ, PT ;  /* 0x000000ff0c00720b */ /* 0x000fd20003f55000 */
[----:B------:R-:W0:Y:S01]  /*d940*/  @P1 MUFU.LG2 R5, R10 ;  /* 0x0000000a00051308 */ /* 0x000e220000000c00 */
[----:B------:R-:W-:-:S03]  /*d950*/  @P1 FMUL.FTZ R4, R4, 0.69314718246459960938 ;  /* 0x3f31721804041820 */ /* 0x000fc60000410000 */
[----:B------:R-:W-:-:S04]  /*d960*/  @P2 FMUL.FTZ R6, R6, 0.69314718246459960938 ;  /* 0x3f31721806062820 */ /* 0x000fc80000410000 */
[----:B------:R-:W1:Y:S08]  /*d970*/  @P2 MUFU.LG2 R8, R12 ;  /* 0x0000000c00082308 */ /* 0x000e700000000c00 */
[----:B------:R2:W3:Y:S01]  /*d980*/  @P1 MUFU.RCP R27, R10 ;  /* 0x0000000a001b1308 */ /* 0x0004e20000001000 */
[----:B0-----:R-:W-:-:S04]  /*d990*/  @P1 FMUL.FTZ R5, R5, 0.69314718246459960938 ;  /* 0x3f31721805051820 */ /* 0x001fc80000410000 */
[----:B------:R-:W-:-:S03]  /*d9a0*/  @P1 FFMA.FTZ R3, R4, R31, R5 ;  /* 0x0000001f04031223 */ /* 0x000fc60000010005 */
[----:B------:R2:W0:Y:S01]  /*d9b0*/  @P2 MUFU.RCP R7, R12 ;  /* 0x0000000c00072308 */ /* 0x0004220000001000 */
[----:B-1----:R-:W-:-:S04]  /*d9c0*/  @P2 FMUL.FTZ R9, R8, 0.69314718246459960938 ;  /* 0x3f31721808092820 */ /* 0x002fc80000410000 */
[----:B------:R-:W-:Y:S01]  /*d9d0*/  @P2 FFMA.FTZ R0, R6, R38, R9 ;  /* 0x0000002606002223 */ /* 0x000fe20000010009 */
[----:B------:R-:W-:Y:S02]  /*d9e0*/  WARPGROUP.DEPBAR.LE gsb0, 0x0 ;  /* 0x00008000000079c5 */ /* 0x000fe40000010000 */
[----:B------:R-:W-:-:S06]  /*d9f0*/  WARPGROUP.ARRIVE ;  /* 0x00000000000079c5 */ /* 0x000fcc0000000000 */
[----:B------:R-:W-:Y:S03]  /*da00*/  HGMMA.64x64x16.F32.BF16 R88, R144, gdesc[UR4].tnspB, R88, gsb0 ;  /* 0x40e0000490587df0 */ /* 0x000fe60008001858 */
[----:B------:R-:W-:Y:S02]  /*da10*/  WARPGROUP.DEPBAR.LE gsb0, 0x0 ;  /* 0x00008000000079c5 */ /* 0x000fe40000010000 */
[----:B--23--:R-:W-:Y:S05]  /*da20*/  @!P0 BRA `(.L_x_594) ;  /* 0x0000000000048947 */ /* 0x00cfea0003800000 */
[----:B------:R-:W-:Y:S01]  /*da30*/  BPT.TRAP 0x1 ;  /* 0x000000040000795c */ /* 0x000fe20000300000 */
.L_x_594:
[----:B------:R-:W-:Y:S01]  /*da40*/  IMAD.U32 R5, RZ, RZ, UR38 ;  /* 0x00000026ff057e24 */ /* 0x000fe2000f8e00ff */
[----:B------:R-:W-:Y:S01]  /*da50*/  IADD3 R4, R11, 0x16860, RZ ;  /* 0x000168600b047810 */ /* 0x000fe20007ffe0ff */
[----:B------:R-:W-:Y:S02]  /*da60*/  VIADD R155, R155, 0x1 ;  /* 0x000000019b9b7836 */ /* 0x000fe40000000000 */
[-C--:B------:R-:W-:Y:S01]  /*da70*/  FMUL.FTZ R55, R88, R27.reuse ;  /* 0x0000001b58377220 */ /* 0x080fe20000410000 */
[-C--:B------:R-:W-:Y:S01]  /*da80*/  FMUL.FTZ R12, R89, R27.reuse ;  /* 0x0000001b590c7220 */ /* 0x080fe20000410000 */
[----:B------:R-:W-:Y:S01]  /*da90*/  PRMT R4, R5, 0x654, R4 ;  /* 0x0000065405047816 */ /* 0x000fe20000000004 */
[-C--:B------:R-:W-:Y:S01]  /*daa0*/  FMUL.FTZ R53, R92, R27.reuse ;  /* 0x0000001b5c357220 */ /* 0x080fe20000410000 */
[----:B------:R-:W-:Y:S01]  /*dab0*/  ISETP.NE.AND P0, PT, R155, 0x2, PT ;  /* 0x000000029b00780c */ /* 0x000fe20003f05270 */
        /* <DEDUP_REMOVED lines=9> */
[----:B-1----:R-:W-:Y:S01]  /*db50*/  SEL R4, RZ, 0x1, P0 ;  /* 0x00000001ff047807 */ /* 0x002fe20000000000 */
[-C--:B------:R-:W-:Y:S01]  /*db60*/  FMUL.FTZ R39, R109, R27.reuse ;  /* 0x0000001b6d277220 */ /* 0x080fe20000410000 */
[-C--:B------:R-:W-:Y:S01]  /*db70*/  FMUL.FTZ R36, R112, R27.reuse ;  /* 0x0000001b70247220 */ /* 0x080fe20000410000 */
[-C--:B------:R-:W-:Y:S01]  /*db80*/  FMUL.FTZ R31, R113, R27.reuse ;  /* 0x0000001b711f7220 */ /* 0x080fe20000410000 */
[-C--:B------:R-:W-:Y:S01]  /*db90*/  FMUL.FTZ R28, R116, R27.reuse ;  /* 0x0000001b741c7220 */ /* 0x080fe20000410000 */
[----:B------:R-:W-:Y:S01]  /*dba0*/  FMUL.FTZ R27, R117, R27 ;  /* 0x0000001b751b7220 */ /* 0x000fe20000410000 */
[-C--:B0-----:R-:W-:Y:S01]  /*dbb0*/  FMUL.FTZ R56, R90, R7.reuse ;  /* 0x000000075a387220 */ /* 0x081fe20000410000 */
        /* <DEDUP_REMOVED lines=15> */
[----:B------:R-:W-:Y:S01]  /*dcb0*/  FMUL.FTZ R119, R119, R7 ;  /* 0x0000000777777220 */ /* 0x000fe20000410000 */
[----:B------:R-:W-:Y:S01]  /*dcc0*/  LOP3.LUT R157, R157, R4, RZ, 0x3c, !PT ;  /* 0x000000049d9d7212 */ /* 0x000fe200078e3cff */
[----:B------:R-:W-:Y:S01]  /*dcd0*/  UIADD3 UR37, UR37, 0x1, URZ ;  /* 0x0000000125257890 */ /* 0x000fe2000fffe03f */
[----:B------:R-:W-:-:S11]  /*dce0*/  SEL R155, R155, RZ, P0 ;  /* 0x000000ff9b9b7207 */ /* 0x000fd60000000000 */
.L_x_540:
[----:B------:R-:W-:Y:S05]  /*dcf0*/  WARPSYNC.ALL ;  /* 0x0000000000007948 */ /* 0x000fea0003800000 */
[----:B------:R-:W0:Y:S08]  /*dd00*/  S2UR UR38, SR_CgaCtaId ;  /* 0x00000000002679c3 */ /* 0x000e300000008800 */
[----:B------:R-:W-:Y:S06]  /*dd10*/  BAR.SYNC.DEFER_BLOCKING 0x5, 0x200 ;  /* 0x0148000000007b1d */ /* 0x000fec0000010000 */
[----:B------:R-:W-:Y:S01]  /*dd20*/  UMOV UR4, 0x400 ;  /* 0x0000040000047882 */ /* 0x000fe20000000000 */
[----:B------:R-:W-:Y:S01]  /*dd30*/  BSSY B0, `(.L_x_595) ;  /* 0x000019e000007945 */ /* 0x000fe20003800000 */
[----:B0-----:R-:W-:-:S06]  /*dd40*/  ULEA UR4, UR38, UR4, 0x18 ;  /* 0x0000000426047291 */ /* 0x001fcc000f8ec03f */
[----:B------:R-:W-:-:S05]  /*dd50*/  IMAD.U32 R18, RZ, RZ, UR4 ;  /* 0x00000004ff127e24 */ /* 0x000fca000f8e00ff */
[----:B------:R0:W1:Y:S01]  /*dd60*/  LDS.128 R32, [R18+0x168d0] ;  /* 0x0168d00012207984 */ /* 0x0000620000000c00 */
[----:B------:R-:W-:Y:S06]  /*dd70*/  BAR.ARV 0x4, 0x200 ;  /* 0x0108000000007b1d */ /* 0x000fec0000002000 */
[----:B------:R-:W-:Y:S05]  /*dd80*/  @P1 BRA `(.L_x_596) ;  /* 0x0000000c00d81947 */ /* 0x000fea0003800000 */
[----:B------:R-:W2:Y:S04]  /*dd90*/  LDL R4, [R1+0x60] ;  /* 0x0000600001047983 */ /* 0x000ea80000100800 */
[----:B------:R-:W3:Y:S04]  /*dda0*/  LDL.LU R62, [R1+0x28] ;  /* 0x00002800013e7983 */ /* 0x000ee80000300800 */
[----:B------:R-:W4:Y:S01]  /*ddb0*/  LDL.LU R61, [R1+0x2c] ;  /* 0x00002c00013d7983 */ /* 0x000f220000300800 */
[----:B------:R-:W0:Y:S01]  /*ddc0*/  S2R R5, SR_SWINHI ;  /* 0x0000000000057919 */ /* 0x000e220000002f00 */
[----:B------:R-:W-:Y:S05]  /*ddd0*/  WARPSYNC.ALL ;  /* 0x0000000000007948 */ /* 0x000fea0003800000 */
[----:B------:R-:W-:Y:S01]  /*dde0*/  F2FP.BF16.F32.PACK_AB R12, R12, R55 ;  /* 0x000000370c0c723e */ /* 0x000fe200000010ff */
[----:B------:R-:W-:Y:S01]  /*ddf0*/  ULDC.64 UR4, c[0x0][0xc00] ;  /* 0x0003000000047ab9 */ /* 0x000fe20000000a00 */
[----:B------:R-:W-:Y:S01]  /*de00*/  F2FP.BF16.F32.PACK_AB R13, R13, R56 ;  /* 0x000000380d0d723e */ /* 0x000fe200000010ff */
[----:B------:R-:W4:Y:S01]  /*de10*/  LDL R60, [R1+0x5c] ;  /* 0x00005c00013c7983 */ /* 0x000f220000100800 */
[----:B------:R-:W-:-:S02]  /*de20*/  F2FP.BF16.F32.PACK_AB R14, R14, R53 ;  /* 0x000000350e0e723e */ /* 0x000fc400000010ff */
[----:B------:R-:W-:Y:S01]  /*de30*/  F2FP.BF16.F32.PACK_AB R15, R15, R54 ;  /* 0x000000360f0f723e */ /* 0x000fe200000010ff */
[----:B------:R-:W4:Y:S01]  /*de40*/  LDL R58, [R1+0x38] ;  /* 0x00003800013a7983 */ /* 0x000f220000100800 */
[----:B------:R-:W-:Y:S02]  /*de50*/  MOV R20, R18 ;  /* 0x0000001200147202 */ /* 0x000fe40000000f00 */
[----:B0-----:R-:W-:Y:S01]  /*de60*/  MOV R21, R5 ;  /* 0x0000000500157202 */ /* 0x001fe20000000f00 */
[----:B------:R-:W-:Y:S02]  /*de70*/  BAR.SYNC.DEFER_BLOCKING 0x1, 0x180 ;  /* 0x0046000000007b1d */ /* 0x000fe40000010000 */
[----:B--2---:R-:W-:-:S03]  /*de80*/  IMAD.WIDE R10, R4, 0x2, R20 ;  /* 0x00000002040a7825 */ /* 0x004fc600078e0214 */
[C---:B------:R-:W-:Y:S02]  /*de90*/  IADD3 R25, P2, R10.reuse, 0x20, RZ ;  /* 0x000000200a197810 */ /* 0x040fe40007f5e0ff */
[C---:B------:R-:W-:Y:S02]  /*dea0*/  LOP3.LUT R9, R10.reuse, 0x380, RZ, 0xc0, !PT ;  /* 0x000003800a097812 */ /* 0x040fe400078ec0ff */
[C---:B------:R-:W-:Y:S02]  /*deb0*/  IADD3 R59, P0, R10.reuse, 0x60, RZ ;  /* 0x000000600a3b7810 */ /* 0x040fe40007f1e0ff */
[----:B------:R-:W-:Y:S02]  /*dec0*/  IADD3 R57, P1, R10, 0x40, RZ ;  /* 0x000000400a397810 */ /* 0x000fe40007f3e0ff */
[----:B------:R-:W-:Y:S02]  /*ded0*/  LOP3.LUT R4, R25, 0x380, RZ, 0xc0, !PT ;  /* 0x0000038019047812 */ /* 0x000fe400078ec0ff */
[----:B------:R-:W-:-:S02]  /*dee0*/  SHF.R.U64 R9, R9, 0x3, RZ ;  /* 0x0000000309097819 */ /* 0x000fc400000012ff */
[----:B------:R-:W-:Y:S02]  /*def0*/  LOP3.LUT R6, R57, 0x380, RZ, 0xc0, !PT ;  /* 0x0000038039067812 */ /* 0x000fe400078ec0ff */
[----:B-----5:R-:W-:Y:S02]  /*df00*/  LOP3.LUT R24, R59, 0x380, RZ, 0xc0, !PT ;  /* 0x000003803b187812 */ /* 0x020fe400078ec0ff */
[----:B------:R-:W-:Y:S02]  /*df10*/  SHF.R.U64 R4, R4, 0x3, RZ ;  /* 0x0000000304047819 */ /* 0x000fe400000012ff */
[----:B------:R-:W-:Y:S02]  /*df20*/  LOP3.LUT R10, R9, R10, RZ, 0x3c, !PT ;  /* 0x0000000a090a7212 */ /* 0x000fe400078e3cff */
[----:B------:R-:W-:Y:S02]  /*df30*/  SHF.R.U64 R6, R6, 0x3, RZ ;  /* 0x0000000306067819 */ /* 0x000fe400000012ff */
[----:B------:R-:W-:Y:S01]  /*df40*/  SHF.R.U64 R24, R24, 0x3, RZ ;  /* 0x0000000318187819 */ /* 0x000fe200000012ff */
[--C-:B------:R-:W-:Y:S01]  /*df50*/  IMAD.X R5, RZ, RZ, R11.reuse, P0 ;  /* 0x000000ffff057224 */ /* 0x100fe200000e060b */
[----:B------:R-:W-:Y:S01]  /*df60*/  LOP3.LUT R8, R4, R25, RZ, 0x3c, !PT ;  /* 0x0000001904087212 */ /* 0x000fe200078e3cff */
[----:B------:R-:W-:Y:S01]  /*df70*/  IMAD.X R7, RZ, RZ, R11, P1 ;  /* 0x000000ffff077224 */ /* 0x000fe200008e060b */
[----:B------:R-:W-:-:S02]  /*df80*/  LOP3.LUT R6, R6, R57, RZ, 0x3c, !PT ;  /* 0x0000003906067212 */ /* 0x000fc400078e3cff */
[----:B------:R-:W-:Y:S02]  /*df90*/  LOP3.LUT R4, R24, R59, RZ, 0x3c, !PT ;  /* 0x0000003b18047212 */ /* 0x000fe400078e3cff */
[----:B------:R-:W-:Y:S02]  /*dfa0*/  MOV R10, R10 ;  /* 0x0000000a000a7202 */ /* 0x000fe40000000f00 */
[----:B------:R-:W-:Y:S02]  /*dfb0*/  IADD3.X R9, RZ, R11, RZ, P2, !PT ;  /* 0x0000000bff097210 */ /* 0x000fe400017fe4ff */
[----:B------:R-:W-:Y:S01]  /*dfc0*/  MOV R53, R6 ;  /* 0x0000000600357202 */ /* 0x000fe20000000f00 */
[----:B------:R0:W-:Y:S01]  /*dfd0*/  STSM.16.M88.4 [R10], R12 ;  /* 0x0000000c0a007844 */ /* 0x0001e20000000200 */
[----:B-1----:R-:W-:Y:S02]  /*dfe0*/  MOV R32, R4 ;  /* 0x0000000400207202 */ /* 0x002fe40000000f00 */
[----:B------:R-:W-:-:S02]  /*dff0*/  ISETP.NE.U32.AND P0, PT, RZ, UR4, PT ;  /* 0x00000004ff007c0c */ /* 0x000fc4000bf05070 */
[----:B---3--:R-:W-:Y:S02]  /*e000*/  IADD3 R24, P1, R62, UR4, RZ ;  /* 0x000000043e187c10 */ /* 0x008fe4000ff3e0ff */
[----:B------:R-:W-:Y:S02]  /*e010*/  MOV R54, R8 ;  /* 0x0000000800367202 */ /* 0x000fe40000000f00 */
[----:B------:R-:W-:Y:S02]  /*e020*/  F2FP.BF16.F32.PACK_AB R4, R51, R52 ;  /* 0x000000343304723e */ /* 0x000fe400000010ff */
[----:B------:R-:W-:Y:S02]  /*e030*/  F2FP.BF16.F32.PACK_AB R5, R49, R50 ;  /* 0x000000323105723e */ /* 0x000fe400000010ff */
[----:B------:R-:W-:Y:S02]  /*e040*/  F2FP.BF16.F32.PACK_AB R6, R47, R48 ;  /* 0x000000302f06723e */ /* 0x000fe400000010ff */
[----:B------:R-:W-:-:S02]  /*e050*/  F2FP.BF16.F32.PACK_AB R7, R45, R46 ;  /* 0x0000002e2d07723e */ /* 0x000fc400000010ff */
[----:B------:R-:W-:Y:S02]  /*e060*/  F2FP.BF16.F32.PACK_AB R8, R43, R44 ;  /* 0x0000002c2b08723e */ /* 0x000fe400000010ff */
[----:B------:R-:W-:Y:S02]  /*e070*/  F2FP.BF16.F32.PACK_AB R9, R41, R42 ;  /* 0x0000002a2909723e */ /* 0x000fe400000010ff */
[----:B0-----:R-:W-:Y:S02]  /*e080*/  F2FP.BF16.F32.PACK_AB R10, R39, R40 ;  /* 0x00000028270a723e */ /* 0x001fe400000010ff */
[----:B------:R-:W-:Y:S02]  /*e090*/  F2FP.BF16.F32.PACK_AB R11, R37, R38 ;  /* 0x00000026250b723e */ /* 0x000fe400000010ff */
[----:B------:R-:W-:Y:S02]  /*e0a0*/  F2FP.BF16.F32.PACK_AB R12, R31, R36 ;  /* 0x000000241f0c723e */ /* 0x000fe400000010ff */
[----:B------:R-:W-:-:S02]  /*e0b0*/  F2FP.BF16.F32.PACK_AB R13, R29, R30 ;  /* 0x0000001e1d0d723e */ /* 0x000fc400000010ff */
[----:B------:R-:W-:Y:S02]  /*e0c0*/  F2FP.BF16.F32.PACK_AB R14, R27, R28 ;  /* 0x0000001c1b0e723e */ /* 0x000fe400000010ff */
[----:B------:R-:W-:Y:S02]  /*e0d0*/  F2FP.BF16.F32.PACK_AB R15, R119, R26 ;  /* 0x0000001a770f723e */ /* 0x000fe400000010ff */
[----:B------:R-:W-:Y:S02]  /*e0e0*/  ISETP.NE.AND.EX P0, PT, RZ, UR5, PT, P0 ;  /* 0x00000005ff007c0c */ /* 0x000fe4000bf05300 */
[----:B----4-:R-:W-:Y:S01]  /*e0f0*/  IADD3.X R25, R61, UR5, RZ, P1, !PT ;  /* 0x000000053d197c10 */ /* 0x010fe20008ffe4ff */
[----:B------:R-:W-:Y:S01]  /*e100*/  ULDC.64 UR4, c[0x0][0xc08] ;  /* 0x0003020000047ab9 */ /* 0x000fe20000000a00 */
[----:B------:R0:W-:Y:S01]  /*e110*/  STSM.16.M88.4 [R54], R4 ;  /* 0x0000000436007844 */ /* 0x0001e20000000200 */
[----:B------:R-:W-:Y:S01]  /*e120*/  ISETP.NE.U32.AND P1, PT, RZ, UR4, PT ;  /* 0x00000004ff007c0c */ /* 0x000fe2000bf25070 */
[----:B------:R-:W1:Y:S02]  /*e130*/  LDC R30, c[0x0][0xbe8] ;  /* 0x0002fa00ff1e7b82 */ /* 0x000e640000000800 */
[----:B------:R2:W-:Y:S01]  /*e140*/  STSM.16.M88.4 [R53], R8 ;  /* 0x0000000835007844 */ /* 0x0005e20000000200 */
[----:B------:R-:W-:-:S03]  /*e150*/  ISETP.NE.AND.EX P1, PT, RZ, UR5, PT, P1 ;  /* 0x00000005ff007c0c */ /* 0x000fc6000bf25310 */
[----:B------:R3:W-:Y:S01]  /*e160*/  STSM.16.M88.4 [R32], R12 ;  /* 0x0000000c20007844 */ /* 0x0007e20000000200 */
[----:B------:R-:W-:Y:S01]  /*e170*/  IMAD.MOV.U32 R28, RZ, RZ, RZ ;  /* 0x000000ffff1c7224 */ /* 0x000fe200078e00ff */
[----:B------:R-:W-:Y:S08]  /*e180*/  BAR.SYNC.DEFER_BLOCKING 0x1, 0x180 ;  /* 0x0046000000007b1d */ /* 0x000ff00000010000 */
[----:B0-----:R-:W-:Y:S01]  /*e190*/  @P1 IADD3 R4, P3, R62, UR4, RZ ;  /* 0x000000043e041c10 */ /* 0x001fe2000ff7e0ff */
[----:B------:R-:W-:-:S02]  /*e1a0*/  ULDC UR4, c[0x0][0xa88] ;  /* 0x0002a20000047ab9 */ /* 0x000fc40000000800 */
[----:B--2---:R-:W-:Y:S01]  /*e1b0*/  IMAD.U32 R9, RZ, RZ, UR4 ;  /* 0x00000004ff097e24 */ /* 0x004fe2000f8e00ff */
[----:B------:R-:W-:Y:S01]  /*e1c0*/  @P1 IADD3.X R5, R61, UR5, RZ, P3, !PT ;  /* 0x000000053d051c10 */ /* 0x000fe20009ffe4ff */
[----:B------:R0:W5:Y:S04]  /*e1d0*/  @P0 LDG.E R28, desc[UR42][R24.64] ;  /* 0x0000002a181c0981 */ /* 0x000168000c1e1900 */
[----:B------:R0:W5:Y:S01]  /*e1e0*/  @P1 LDG.E R9, desc[UR42][R4.64] ;  /* 0x0000002a04091981 */ /* 0x000162000c1e1900 */
[----:B-1----:R-:W-:-:S13]  /*e1f0*/  ISETP.NE.AND P2, PT, R30, 0x1, PT ;  /* 0x000000011e00780c */ /* 0x002fda0003f45270 */
[----:B------:R-:W1:Y:S08]  /*e200*/  @P2 LDC R6, c[0x0][0xbec] ;  /* 0x0002fb00ff062b82 */ /* 0x000e700000000800 */
[----:B------:R-:W2:Y:S01]  /*e210*/  @P2 LDC R27, c[0x0][0xbf0] ;  /* 0x0002fc00ff1b2b82 */ /* 0x000ea20000000800 */
[----:B---3--:R-:W-:Y:S01]  /*e220*/  IMAD R15, R58, 0xc0, R60 ;  /* 0x000000c03a0f7824 */ /* 0x008fe200078e023c */
[----:B0-----:R-:W-:Y:S06]  /*e230*/  @P1 BRA `(.L_x_597) ;  /* 0x0000000000101947 */ /* 0x001fec0003800000 */
[----:B------:R-:W-:Y:S05]  /*e240*/  @!P0 BRA `(.L_x_597) ;  /* 0x00000000000c8947 */ /* 0x000fea0003800000 */
[----:B------:R-:W3:Y:S04]  /*e250*/  LDG.E R4, desc[UR42][R24.64] ;  /* 0x0000002a18047981 */ /* 0x000ee8000c1e1900 */
[----:B-----5:R-:W3:Y:S02]  /*e260*/  LDG.E R9, desc[UR42][R24.64+0x4] ;  /* 0x0000042a18097981 */ /* 0x020ee4000c1e1900 */
[----:B---3--:R-:W-:-:S07]  /*e270*/  IMAD.IADD R9, R9, 0x1, -R4 ;  /* 0x0000000109097824 */ /* 0x008fce00078e0a04 */
.L_x_597:
[----:B------:R-:W3:Y:S01]  /*e280*/  LDL.LU R10, [R1+0x44] ;  /* 0x00004400010a7983 */ /* 0x000ee20000300800 */
[----:B-1----:R-:W-:Y:S01]  /*e290*/  @P2 IMAD.HI.U32 R4, R15, R6, RZ ;  /* 0x000000060f042227 */ /* 0x002fe200078e00ff */
[----:B------:R-:W-:Y:S01]  /*e2a0*/  ULDC.64 UR4, c[0x0][0xb90] ;  /* 0x0002e40000047ab9 */ /* 0x000fe20000000a00 */
[----:B-----5:R-:W-:Y:S01]  /*e2b0*/  SHF.R.S32.HI R29, RZ, 0x1f, R28 ;  /* 0x0000001fff1d7819 */ /* 0x020fe2000001141c */
[----:B------:R-:W4:Y:S01]  /*e2c0*/  LDL.LU R8, [R1+0x34] ;  /* 0x0000340001087983 */ /* 0x000f220000300800 */
[----:B------:R-:W0:Y:S01]  /*e2d0*/  S2R R24, SR_TID.X ;  /* 0x0000000000187919 */ /* 0x000e220000002100 */
[----:B------:R-:W-:Y:S01]  /*e2e0*/  IMAD.MOV.U32 R7, RZ, RZ, R15 ;  /* 0x000000ffff077224 */ /* 0x000fe200078e000f */
[----:B------:R-:W1:Y:S01]  /*e2f0*/  @P2 LDC R39, c[0x0][0xbec] ;  /* 0x0002fb00ff272b82 */ /* 0x000e620000000800 */
[----:B------:R-:W4:Y:S04]  /*e300*/  LDL.LU R41, [R1+0x24] ;  /* 0x0000240001297983 */ /* 0x000f280000300800 */
[----:B------:R-:W4:Y:S04]  /*e310*/  LDL R12, [R1+0x54] ;  /* 0x00005400010c7983 */ /* 0x000f280000100800 */
[----:B------:R-:W4:Y:S01]  /*e320*/  LDL R40, [R1+0x3c] ;  /* 0x00003c0001287983 */ /* 0x000f220000100800 */
[----:B--2---:R-:W-:-:S05]  /*e330*/  @P2 SHF.R.U32.HI R7, RZ, R27, R4 ;  /* 0x0000001bff072219 */ /* 0x004fca0000011604 */
[----:B------:R-:W-:Y:S02]  /*e340*/  IMAD.MOV R13, RZ, RZ, -R7 ;  /* 0x000000ffff0d7224 */ /* 0x000fe400078e0a07 */
[C---:B0-----:R-:W-:Y:S02]  /*e350*/  VIADD R25, R24.reuse, 0xffffff80 ;  /* 0xffffff8018197836 */ /* 0x041fe40000000000 */
[----:B------:R-:W-:-:S03]  /*e360*/  VIADD R44, R24, 0xffffff80 ;  /* 0xffffff80182c7836 */ /* 0x000fc60000000000 */
[----:B------:R-:W-:-:S04]  /*e370*/  SHF.R.S32.HI R24, RZ, 0x1f, R25 ;  /* 0x0000001fff187819 */ /* 0x000fc80000011419 */
[----:B------:R-:W-:Y:S02]  /*e380*/  LEA.HI R24, R24, R25, RZ, 0x7 ;  /* 0x0000001918187211 */ /* 0x000fe400078f38ff */
[----:B------:R-:W-:Y:S02]  /*e390*/  SHF.R.S32.HI R42, RZ, 0x1f, R44 ;  /* 0x0000001fff2a7819 */ /* 0x000fe4000001142c */
[----:B------:R-:W-:Y:S02]  /*e3a0*/  LOP3.LUT R24, R24, 0xffffff80, RZ, 0xc0, !PT ;  /* 0xffffff8018187812 */ /* 0x000fe400078ec0ff */
[----:B------:R-:W-:-:S03]  /*e3b0*/  LEA.HI R42, R42, R44, RZ, 0x3 ;  /* 0x0000002c2a2a7211 */ /* 0x000fc600078f18ff */
[----:B------:R-:W-:Y:S01]  /*e3c0*/  IMAD.IADD R24, R25, 0x1, -R24 ;  /* 0x0000000119187824 */ /* 0x000fe200078e0a18 */
[----:B------:R-:W-:Y:S01]  /*e3d0*/  SHF.R.S32.HI R42, RZ, 0x3, R42 ;  /* 0x00000003ff2a7819 */ /* 0x000fe2000001142a */
[----:B------:R-:W-:Y:S01]  /*e3e0*/  IMAD R37, R9, R30, RZ ;  /* 0x0000001e09257224 */ /* 0x000fe200078e02ff */
[----:B---3--:R-:W-:Y:S02]  /*e3f0*/  SEL R36, R10, RZ, !P0 ;  /* 0x000000ff0a247207 */ /* 0x008fe40004000000 */
[----:B----4-:R-:W-:Y:S02]  /*e400*/  SEL R31, R8, RZ, !P0 ;  /* 0x000000ff081f7207 */ /* 0x010fe40004000000 */
[----:B------:R-:W-:Y:S01]  /*e410*/  SHF.R.S32.HI R38, RZ, 0x1f, R41 ;  /* 0x0000001fff267819 */ /* 0x000fe20000011429 */
[----:B------:R-:W-:-:S04]  /*e420*/  IMAD.WIDE.U32 R4, R41, UR4, R28 ;  /* 0x0000000429047c25 */ /* 0x000fc8000f8e001c */
[----:B------:R-:W-:-:S04]  /*e430*/  IMAD R6, R38, UR4, RZ ;  /* 0x0000000426067c24 */ /* 0x000fc8000f8e02ff */
[----:B------:R-:W-:Y:S01]  /*e440*/  IMAD R11, R41, UR5, R6 ;  /* 0x00000005290b7c24 */ /* 0x000fe2000f8e0206 */
[----:B------:R-:W-:-:S04]  /*e450*/  ULDC.64 UR4, c[0x0][0xb98] ;  /* 0x0002e60000047ab9 */ /* 0x000fc80000000a00 */
[----:B------:R-:W-:Y:S01]  /*e460*/  IADD3 R5, R5, R11, RZ ;  /* 0x0000000b05057210 */ /* 0x000fe20007ffe0ff */
[----:B------:R-:W-:Y:S02]  /*e470*/  IMAD R11, R30, R13, R15 ;  /* 0x0000000d1e0b7224 */ /* 0x000fe400078e020f */
[----:B------:R-:W-:Y:S02]  /*e480*/  IMAD R8, R36, UR4, RZ ;  /* 0x0000000424087c24 */ /* 0x000fe4000f8e02ff */
[C---:B------:R-:W-:Y:S01]  /*e490*/  IMAD.WIDE.U32 R4, R31.reuse, UR4, R4 ;  /* 0x000000041f047c25 */ /* 0x040fe2000f8e0004 */
[----:B------:R-:W-:Y:S02]  /*e4a0*/  SHF.R.S32.HI R6, RZ, 0x1f, R11 ;  /* 0x0000001fff067819 */ /* 0x000fe4000001140b */
[----:B------:R-:W-:Y:S01]  /*e4b0*/  SHF.R.S32.HI R13, RZ, 0x1f, R7 ;  /* 0x0000001fff0d7819 */ /* 0x000fe20000011407 */
[----:B------:R-:W-:Y:S01]  /*e4c0*/  IMAD R8, R31, UR5, R8 ;  /* 0x000000051f087c24 */ /* 0x000fe2000f8e0208 */
[----:B------:R-:W-:Y:S01]  /*e4d0*/  IADD3 R4, P0, R7, R4, RZ ;  /* 0x0000000407047210 */ /* 0x000fe20007f1e0ff */
[----:B------:R-:W-:-:S02]  /*e4e0*/  ULDC.64 UR4, c[0x0][0xb88] ;  /* 0x0002e20000047ab9 */ /* 0x000fc40000000a00 */
[----:B------:R-:W-:Y:S01]  /*e4f0*/  IMAD R6, R6, UR4, RZ ;  /* 0x0000000406067c24 */ /* 0x000fe2000f8e02ff */
[----:B------:R-:W-:-:S03]  /*e500*/  IADD3.X R5, R13, R5, R8, P0, !PT ;  /* 0x000000050d057210 */ /* 0x000fc600007fe408 */
[C---:B------:R-:W-:Y:S02]  /*e510*/  IMAD R7, R11.reuse, UR5, R6 ;  /* 0x000000050b077c24 */ /* 0x040fe4000f8e0206 */
[----:B------:R-:W-:Y:S01]  /*e520*/  IMAD.WIDE.U32 R4, R11, UR4, R4 ;  /* 0x000000040b047c25 */ /* 0x000fe2000f8e0004 */
[----:B------:R-:W-:-:S03]  /*e530*/  ULDC.64 UR4, c[0x0][0xb50] ;  /* 0x0002d40000047ab9 */ /* 0x000fc60000000a00 */
[----:B------:R-:W-:Y:S01]  /*e540*/  IMAD.IADD R5, R5, 0x1, R7 ;  /* 0x0000000105057824 */ /* 0x000fe200078e0207 */
[----:B------:R-:W-:-:S04]  /*e550*/  LEA R10, P0, R4, UR4, 0x2 ;  /* 0x00000004040a7c11 */ /* 0x000fc8000f8010ff */
[----:B------:R-:W-:Y:S01]  /*e560*/  LEA.HI.X R14, R4, UR5, R5, 0x2, P0 ;  /* 0x00000005040e7c11 */ /* 0x000fe200080f1405 */
[----:B------:R-:W-:Y:S01]  /*e570*/  SHFL.IDX PT, R6, R10, 0x1, 0x1c1f ;  /* 0x003c1f000a067f89 */ /* 0x000fe200000e0000 */
[----:B------:R-:W-:Y:S01]  /*e580*/  IMAD R12, R58, 0xc0, R12 ;  /* 0x000000c03a0c7824 */ /* 0x000fe200078e020c */
[----:B------:R-:W-:Y:S02]  /*e590*/  ULDC.64 UR4, c[0x0][0xaa0] ;  /* 0x0002a80000047ab9 */ /* 0x000fe40000000a00 */
[----:B------:R-:W-:Y:S04]  /*e5a0*/  SHFL.IDX PT, R4, R10, RZ, 0x1c1f ;  /* 0x001c1fff0a047589 */ /* 0x000fe800000e0000 */
[----:B------:R-:W0:Y:S04]  /*e5b0*/  SHFL.IDX PT, R5, R14, RZ, 0x1c1f ;  /* 0x001c1fff0e057589 */ /* 0x000e2800000e0000 */
[----:B------:R-:W2:Y:S01]  /*e5c0*/  SHFL.IDX PT, R7, R14, 0x1, 0x1c1f ;  /* 0x003c1f000e077f89 */ /* 0x000ea200000e0000 */
[----:B------:R-:W-:-:S02]  /*e5d0*/  LOP3.LUT P0, RZ, R24, 0x3, RZ, 0xc0, !PT ;  /* 0x0000000318ff7812 */ /* 0x000fc4000780c0ff */
[----:B------:R-:W-:Y:S01]  /*e5e0*/  IADD3 R8, R12, 0x8, RZ ;  /* 0x000000080c087810 */ /* 0x000fe20007ffe0ff */
[----:B------:R-:W-:Y:S01]  /*e5f0*/  IMAD R11, R42, 0x40, R40 ;  /* 0x000000402a0b7824 */ /* 0x000fe200078e0228 */
[-C--:B------:R-:W-:Y:S02]  /*e600*/  ISETP.GE.OR P1, PT, R12, R37.reuse, P0 ;  /* 0x000000250c00720c */ /* 0x080fe40000726670 */
[----:B------:R-:W-:Y:S01]  /*e610*/  ISETP.GE.OR P0, PT, R8, R37, P0 ;  /* 0x000000250800720c */ /* 0x000fe20000706670 */
[----:B------:R-:W-:-:S03]  /*e620*/  IMAD.WIDE R20, R11, 0x2, R20 ;  /* 0x000000020b147825 */ /* 0x000fc600078e0214 */
[----:B------:R-:W-:-:S04]  /*e630*/  LOP3.LUT R9, R20, 0x380, RZ, 0xc0, !PT ;  /* 0x0000038014097812 */ /* 0x000fc800078ec0ff */
[----:B------:R-:W-:-:S03]  /*e640*/  SHF.R.U64 R9, R9, 0x3, RZ ;  /* 0x0000000309097819 */ /* 0x000fc600000012ff */
[----:B0-----:R0:W-:Y:S04]  /*e650*/  @!P1 ST.E desc[UR42][R4.64], R3 ;  /* 0x0000000304009985 */ /* 0x0011e8000c10192a */
[----:B--2---:R2:W-:Y:S01]  /*e660*/  @!P0 ST.E desc[UR42][R6.64], R0 ;  /* 0x0000000006008985 */ /* 0x0045e2000c10192a */
[C---:B------:R-:W-:Y:S02]  /*e670*/  IADD3 R32, P0, R20.reuse, 0x4800, RZ ;  /* 0x0000480014207810 */ /* 0x040fe40007f1e0ff */
[C---:B------:R-:W-:Y:S02]  /*e680*/  IADD3 R13, P3, R20.reuse, 0x1800, RZ ;  /* 0x00001800140d7810 */ /* 0x040fe40007f7e0ff */
[----:B------:R-:W-:Y:S02]  /*e690*/  IADD3 R25, P4, R20, 0x3000, RZ ;  /* 0x0000300014197810 */ /* 0x000fe40007f9e0ff */
[----:B------:R-:W-:-:S02]  /*e6a0*/  LOP3.LUT R8, R9, R20, RZ, 0x3c, !PT ;  /* 0x0000001409087212 */ /* 0x000fc400078e3cff */
[----:B------:R-:W-:Y:S02]  /*e6b0*/  LOP3.LUT R20, R32, 0x380, RZ, 0xc0, !PT ;  /* 0x0000038020147812 */ /* 0x000fe400078ec0ff */
[----:B------:R-:W-:Y:S02]  /*e6c0*/  LOP3.LUT R12, R13, 0x380, RZ, 0xc0, !PT ;  /* 0x000003800d0c7812 */ /* 0x000fe400078ec0ff */
[----:B------:R-:W-:Y:S02]  /*e6d0*/  LOP3.LUT R24, R25, 0x380, RZ, 0xc0, !PT ;  /* 0x0000038019187812 */ /* 0x000fe400078ec0ff */
[----:B0-----:R-:W-:Y:S02]  /*e6e0*/  SHF.R.U64 R3, R20, 0x3, RZ ;  /* 0x0000000314037819 */ /* 0x001fe400000012ff */
[----:B------:R-:W-:Y:S02]  /*e6f0*/  SHF.R.U64 R12, R12, 0x3, RZ ;  /* 0x000000030c0c7819 */ /* 0x000fe400000012ff */
[----:B------:R-:W-:-:S02]  /*e700*/  SHF.R.U64 R24, R24, 0x3, RZ ;  /* 0x0000000318187819 */ /* 0x000fc400000012ff */
[----:B------:R-:W-:Y:S01]  /*e710*/  LOP3.LUT R4, R3, R32, RZ, 0x3c, !PT ;  /* 0x0000002003047212 */ /* 0x000fe200078e3cff */
[----:B------:R-:W-:Y:S01]  /*e720*/  IMAD R3, R29, UR4, RZ ;  /* 0x000000041d037c24 */ /* 0x000fe2000f8e02ff */
[----:B------:R-:W-:Y:S01]  /*e730*/  LOP3.LUT R12, R12, R13, RZ, 0x3c, !PT ;  /* 0x0000000d0c0c7212 */ /* 0x000fe200078e3cff */
[--C-:B------:R-:W-:Y:S01]  /*e740*/  IMAD.X R13, RZ, RZ, R21.reuse, P3 ;  /* 0x000000ffff0d7224 */ /* 0x100fe200018e0615 */
[----:B------:R-:W-:Y:S01]  /*e750*/  LOP3.LUT R24, R24, R25, RZ, 0x3c, !PT ;  /* 0x0000001918187212 */ /* 0x000fe200078e3cff */
[--C-:B------:R-:W-:Y:S01]  /*e760*/  IMAD.X R25, RZ, RZ, R21.reuse, P4 ;  /* 0x000000ffff197224 */ /* 0x100fe200020e0615 */
[----:B------:R-:W-:Y:S01]  /*e770*/  SHF.R.S32.HI R43, RZ, 0x1f, R44 ;  /* 0x0000001fff2b7819 */ /* 0x000fe2000001142c */
[--C-:B------:R-:W-:Y:S01]  /*e780*/  IMAD.MOV.U32 R9, RZ, RZ, R21.reuse ;  /* 0x000000ffff097224 */ /* 0x100fe200078e0015 */
[----:B------:R-:W0:Y:S01]  /*e790*/  @P2 LDC R29, c[0x0][0xbf0] ;  /* 0x0002fc00ff1d2b82 */ /* 0x000e220000000800 */
[----:B------:R-:W-:Y:S01]  /*e7a0*/  IMAD.X R5, RZ, RZ, R21, P0 ;  /* 0x000000ffff057224 */ /* 0x000fe200000e0615 */
[----:B------:R-:W3:Y:S01]  /*e7b0*/  LD.E.128 R12, desc[UR42][R12.64] ;  /* 0x0000002a0c0c7980 */ /* 0x000ee2000c101d00 */
[----:B------:R-:W-:-:S02]  /*e7c0*/  IMAD R3, R28, UR5, R3 ;  /* 0x000000051c037c24 */ /* 0x000fc4000f8e0203 */
[----:B------:R-:W-:Y:S01]  /*e7d0*/  IMAD.WIDE.U32 R20, R28, UR4, RZ ;  /* 0x000000041c147c25 */ /* 0x000fe2000f8e00ff */
[----:B------:R-:W-:Y:S01]  /*e7e0*/  ULDC.64 UR4, c[0x0][0xae8] ;  /* 0x0002ba0000047ab9 */ /* 0x000fe20000000a00 */
[----:B------:R-:W4:Y:S03]  /*e7f0*/  LD.E.128 R8, desc[UR42][R8.64] ;  /* 0x0000002a08087980 */ /* 0x000f26000c101d00 */
[----:B------:R-:W-:Y:S01]  /*e800*/  IADD3 R21, R21, R3, RZ ;  /* 0x0000000315157210 */ /* 0x000fe20007ffe0ff */
[----:B------:R-:W-:Y:S01]  /*e810*/  IMAD R3, R38, UR4, RZ ;  /* 0x0000000426037c24 */ /* 0x000fe2000f8e02ff */
[----:B------:R-:W3:Y:S03]  /*e820*/  LD.E.128 R24, desc[UR42][R24.64] ;  /* 0x0000002a18187980 */ /* 0x000ee6000c101d00 */
[----:B------:R-:W-:Y:S01]  /*e830*/  IMAD R3, R41, UR5, R3 ;  /* 0x0000000529037c24 */ /* 0x000fe2000f8e0203 */
[----:B------:R-:W-:Y:S01]  /*e840*/  LEA.HI R43, R43, R44, RZ, 0x3 ;  /* 0x0000002c2b2b7211 */ /* 0x000fe200078f18ff */
[----:B------:R-:W-:Y:S01]  /*e850*/  IMAD.WIDE.U32 R20, R41, UR4, R20 ;  /* 0x0000000429147c25 */ /* 0x000fe2000f8e0014 */
[----:B------:R-:W-:Y:S01]  /*e860*/  ULDC.64 UR4, c[0x0][0xaf0] ;  /* 0x0002bc0000047ab9 */ /* 0x000fe20000000a00 */
[----:B------:R-:W4:Y:S01]  /*e870*/  LDL R41, [R1+0x64] ;  /* 0x0000640001297983 */ /* 0x000f220000100800 */
[----:B------:R-:W-:-:S03]  /*e880*/  LOP3.LUT R43, R43, 0xfffffff8, RZ, 0xc0, !PT ;  /* 0xfffffff82b2b7812 */ /* 0x000fc600078ec0ff */
[----:B--2---:R-:W5:Y:S02]  /*e890*/  LD.E.128 R4, desc[UR42][R4.64] ;  /* 0x0000002a04047980 */ /* 0x004f64000c101d00 */
[----:B------:R-:W-:Y:S02]  /*e8a0*/  IMAD.IADD R43, R44, 0x1, -R43 ;  /* 0x000000012c2b7824 */ /* 0x000fe400078e0a2b */
[----:B------:R-:W-:Y:S01]  /*e8b0*/  IMAD.IADD R21, R21, 0x1, R3 ;  /* 0x0000000115157824 */ /* 0x000fe200078e0203 */
[----:B------:R-:W-:Y:S01]  /*e8c0*/  @!PT LDS RZ, [RZ] ;  /* 0x00000000fffff984 */ /* 0x000fe20000000800 */
[----:B------:R-:W-:Y:S01]  /*e8d0*/  @!PT LDS RZ, [RZ] ;  /* 0x00000000fffff984 */ /* 0x000fe20000000800 */
[----:B------:R-:W-:Y:S01]  /*e8e0*/  @!PT LDS RZ, [RZ] ;  /* 0x00000000fffff984 */ /* 0x000fe20000000800 */
[----:B------:R-:W-:Y:S01]  /*e8f0*/  @!PT LDS RZ, [RZ] ;  /* 0x00000000fffff984 */ /* 0x000fe20000000800 */
[----:B------:R2:W-:Y:S06]  /*e900*/  MEMBAR.ALL.CTA ;  /* 0x0000000000007992 */ /* 0x0005ec0000008000 */
[----:B--2---:R-:W2:Y:S01]  /*e910*/  FENCE.VIEW.ASYNC.S ;  /* 0x00000000000073c6 */ /* 0x004ea20000000000 */
[----:B------:R-:W-:-:S04]  /*e920*/  IMAD R0, R43, 0x30, R42 ;  /* 0x000000302b007824 */ /* 0x000fc800078e022a */
[----:B------:R-:W-:-:S04]  /*e930*/  IMAD R32, R58, 0xc0, R0 ;  /* 0x000000c03a207824 */ /* 0x000fc800078e0200 */
[----:B-1----:R-:W-:-:S04]  /*e940*/  @P2 IMAD.HI.U32 R0, R32, R39, RZ ;  /* 0x0000002720002227 */ /* 0x002fc800078e00ff */
[----:B------:R-:W-:Y:S01]  /*e950*/  IMAD.MOV.U32 R3, RZ, RZ, R32 ;  /* 0x000000ffff037224 */ /* 0x000fe200078e0020 */
[----:B0-----:R-:W-:Y:S01]  /*e960*/  @P2 SHF.R.U32.HI R3, RZ, R29, R0 ;  /* 0x0000001dff032219 */ /* 0x001fe20000011600 */
[----:B------:R-:W-:Y:S02]  /*e970*/  IMAD R28, R36, UR4, RZ ;  /* 0x00000004241c7c24 */ /* 0x000fe4000f8e02ff */
[----:B------:R-:W-:Y:S01]  /*e980*/  IMAD.WIDE.U32 R20, R31, UR4, R20 ;  /* 0x000000041f147c25 */ /* 0x000fe2000f8e0014 */
[----:B------:R-:W-:-:S03]  /*e990*/  SHF.R.S32.HI R0, RZ, 0x1f, R3 ;  /* 0x0000001fff007819 */ /* 0x000fc60000011403 */
[----:B------:R-:W-:Y:S01]  /*e9a0*/  IMAD R29, R31, UR5, R28 ;  /* 0x000000051f1d7c24 */ /* 0x000fe2000f8e021c */
[----:B------:R-:W-:Y:S01]  /*e9b0*/  ULDC.64 UR4, c[0x0][0xae0] ;  /* 0x0002b80000047ab9 */ /* 0x000fe20000000a00 */
[----:B------:R-:W-:Y:S02]  /*e9c0*/  IMAD.MOV R31, RZ, RZ, -R3 ;  /* 0x000000ffff1f7224 */ /* 0x000fe400078e0a03 */
[----:B------:R-:W-:Y:S02]  /*e9d0*/  IMAD.IADD R21, R21, 0x1, R29 ;  /* 0x0000000115157824 */ /* 0x000fe400078e021d */
[----:B------:R-:W-:Y:S02]  /*e9e0*/  IMAD R0, R0, UR4, RZ ;  /* 0x0000000400007c24 */ /* 0x000fe4000f8e02ff */
[----:B------:R-:W-:Y:S02]  /*e9f0*/  IMAD R29, R30, R31, R32 ;  /* 0x0000001f1e1d7224 */ /* 0x000fe400078e0220 */
[----:B------:R-:W-:-:S02]  /*ea00*/  IMAD R31, R3, UR5, R0 ;  /* 0x00000005031f7c24 */ /* 0x000fc4000f8e0200 */
[----:B------:R-:W-:Y:S01]  /*ea10*/  IMAD.WIDE.U32 R20, R3, UR4, R20 ;  /* 0x0000000403147c25 */ /* 0x000fe2000f8e0014 */
[----:B------:R-:W-:Y:S01]  /*ea20*/  SHF.R.S32.HI R0, RZ, 0x1f, R29 ;  /* 0x0000001fff007819 */ /* 0x000fe2000001141d */
[----:B------:R-:W-:Y:S02]  /*ea30*/  ULDC.64 UR4, c[0x0][0xad8] ;  /* 0x0002b60000047ab9 */ /* 0x000fe40000000a00 */
[----:B------:R-:W-:Y:S02]  /*ea40*/  IMAD.IADD R21, R21, 0x1, R31 ;  /* 0x0000000115157824 */ /* 0x000fe400078e021f */
[----:B------:R-:W-:Y:S02]  /*ea50*/  IMAD R0, R0, UR4, RZ ;  /* 0x0000000400007c24 */ /* 0x000fe4000f8e02ff */
[----:B------:R-:W-:-:S04]  /*ea60*/  IMAD.WIDE.U32 R20, R29, UR4, R20 ;  /* 0x000000041d147c25 */ /* 0x000fc8000f8e0014 */
[----:B------:R-:W-:Y:S01]  /*ea70*/  IMAD R3, R29, UR5, R0 ;  /* 0x000000051d037c24 */ /* 0x000fe2000f8e0200 */
[----:B------:R-:W-:Y:S02]  /*ea80*/  ULDC.64 UR4, c[0x0][0xa80] ;  /* 0x0002a00000047ab9 */ /* 0x000fe40000000a00 */
[----:B------:R-:W-:Y:S01]  /*ea90*/  LEA R32, P0, R20, UR4, 0x1 ;  /* 0x0000000414207c11 */ /* 0x000fe2000f8008ff */
[----:B------:R-:W-:Y:S01]  /*eaa0*/  ULDC UR4, c[0x0][0xac8] ;  /* 0x0002b20000047ab9 */ /* 0x000fe20000000800 */
[----:B------:R-:W-:-:S04]  /*eab0*/  IADD3 R3, R21, R3, RZ ;  /* 0x0000000315037210 */ /* 0x000fc80007ffe0ff */
[----:B------:R-:W-:Y:S02]  /*eac0*/  LEA.HI.X R36, R20, UR5, R3, 0x1, P0 ;  /* 0x0000000514247c11 */ /* 0x000fe400080f0c03 */
[----:B--2---:R-:W0:Y:S01]  /*ead0*/  SHFL.IDX PT, R20, R32, RZ, 0x181f ;  /* 0x00181fff20147589 */ /* 0x004e2200000e0000 */
[----:B------:R-:W-:-:S03]  /*eae0*/  IMAD R38, R58, 0xc0, R42 ;  /* 0x000000c03a267824 */ /* 0x000fc600078e022a */
[----:B------:R-:W1:Y:S01]  /*eaf0*/  SHFL.IDX PT, R28, R32, 0x1, 0x181f ;  /* 0x00381f00201c7f89 */ /* 0x000e6200000e0000 */
[----:B------:R-:W-:-:S03]  /*eb00*/  ISETP.GE.AND P0, PT, R40, UR4, PT ;  /* 0x0000000428007c0c */ /* 0x000fc6000bf06270 */
[----:B------:R-:W4:Y:S04]  /*eb10*/  SHFL.IDX PT, R21, R36, RZ, 0x181f ;  /* 0x00181fff24157589 */ /* 0x000f2800000e0000 */
[----:B------:R-:W2:Y:S01]  /*eb20*/  SHFL.IDX PT, R30, R32, 0x2, 0x181f ;  /* 0x00581f00201e7f89 */ /* 0x000ea200000e0000 */
[----:B------:R-:W-:-:S03]  /*eb30*/  VIADD R0, R38, 0x30 ;  /* 0x0000003026007836 */ /* 0x000fc60000000000 */
[----:B------:R-:W2:Y:S01]  /*eb40*/  SHFL.IDX PT, R29, R36, 0x1, 0x181f ;  /* 0x00381f00241d7f89 */ /* 0x000ea200000e0000 */
[CC--:B------:R-:W-:Y:S01]  /*eb50*/  ISETP.GE.OR P3, PT, R38.reuse, R37.reuse, P0 ;  /* 0x000000252600720c */ /* 0x0c0fe20000766670 */
[----:B------:R-:W-:Y:S02]  /*eb60*/  VIADD R3, R38, 0x60 ;  /* 0x0000006026037836 */ /* 0x000fe40000000000 */
[----:B------:R-:W2:Y:S01]  /*eb70*/  SHFL.IDX PT, R31, R36, 0x2, 0x181f ;  /* 0x00581f00241f7f89 */ /* 0x000ea200000e0000 */
[-C--:B------:R-:W-:Y:S02]  /*eb80*/  ISETP.GE.OR P2, PT, R0, R37.reuse, P0 ;  /* 0x000000250000720c */ /* 0x080fe40000746670 */
[----:B------:R-:W-:Y:S01]  /*eb90*/  ISETP.GE.OR P1, PT, R3, R37, P0 ;  /* 0x000000250300720c */ /* 0x000fe20000726670 */
[----:B------:R-:W-:-:S06]  /*eba0*/  VIADD R0, R18, 0x16820 ;  /* 0x0001682012007836 */ /* 0x000fcc0000000000 */
[----:B0-----:R-:W-:-:S04]  /*ebb0*/  @!P3 LEA R20, P5, R40, R20, 0x1 ;  /* 0x000000142814b211 */ /* 0x001fc800078a08ff */
[----:B-1----:R-:W-:Y:S02]  /*ebc0*/  @!P2 LEA R28, P4, R40, R28, 0x1 ;  /* 0x0000001c281ca211 */ /* 0x002fe400078808ff */
[----:B------:R-:W-:-:S04]  /*ebd0*/  PRMT R0, RZ, 0x654, R0 ;  /* 0x00000654ff007816 */ /* 0x000fc80000000000 */
[----:B------:R0:W-:Y:S02]  /*ebe0*/  SYNCS.ARRIVE.TRANS64.RED.A1T0 RZ, [R0+URZ], RZ ;  /* 0x000000ff00ff79a7 */ /* 0x0001e4000810043f */
[----:B0-----:R-:W-:-:S05]  /*ebf0*/  VIADD R0, R38, 0x90 ;  /* 0x0000009026007836 */ /* 0x001fca0000000000 */
[----:B------:R-:W-:Y:S01]  /*ec00*/  ISETP.GE.OR P0, PT, R0, R37, P0 ;  /* 0x000000250000720c */ /* 0x000fe20000706670 */
[----:B------:R-:W0:Y:S04]  /*ec10*/  SHFL.IDX PT, R32, R32, 0x3, 0x181f ;  /* 0x00781f0020207f89 */ /* 0x000e2800000e0000 */
[----:B------:R-:W1:Y:S01]  /*ec20*/  SHFL.IDX PT, R36, R36, 0x3, 0x181f ;  /* 0x00781f0024247f89 */ /* 0x000e6200000e0000 */
[C-C-:B----4-:R-:W-:Y:S02]  /*ec30*/  @!P3 LEA.HI.X R21, R40.reuse, R21, R41.reuse, 0x1, P5 ;  /* 0x000000152815b211 */ /* 0x150fe400028f0c29 */
[C---:B--2---:R-:W-:Y:S02]  /*ec40*/  @!P1 LEA R30, P5, R40.reuse, R30, 0x1 ;  /* 0x0000001e281e9211 */ /* 0x044fe400078a08ff */
[----:B------:R-:W-:-:S02]  /*ec50*/  @!P2 LEA.HI.X R29, R40, R29, R41, 0x1, P4 ;  /* 0x0000001d281da211 */ /* 0x000fc400020f0c29 */
[----:B------:R-:W-:Y:S01]  /*ec60*/  @!P1 LEA.HI.X R31, R40, R31, R41, 0x1, P5 ;  /* 0x0000001f281f9211 */ /* 0x000fe200028f0c29 */
[----:B------:R2:W-:Y:S04]  /*ec70*/  @!P3 ST.E.128 desc[UR42][R20.64], R8 ;  /* 0x000000081400b985 */ /* 0x0005e8000c101d2a */
[----:B---3--:R2:W-:Y:S04]  /*ec80*/  @!P2 ST.E.128 desc[UR42][R28.64], R12 ;  /* 0x0000000c1c00a985 */ /* 0x0085e8000c101d2a */
[----:B------:R2:W-:Y:S01]  /*ec90*/  @!P1 ST.E.128 desc[UR42][R30.64], R24 ;  /* 0x000000181e009985 */ /* 0x0005e2000c101d2a */
[----:B01----:R-:W-:Y:S05]  /*eca0*/  @P0 BRA `(.L_x_598) ;  /* 0x0000000800980947 */ /* 0x003fea0003800000 */
[----:B--2---:R-:W-:-:S04]  /*ecb0*/  LEA R8, P0, R40, R32, 0x1 ;  /* 0x0000002028087211 */ /* 0x004fc800078008ff */
[----:B------:R-:W-:-:S05]  /*ecc0*/  LEA.HI.X R9, R40, R36, R41, 0x1, P0 ;  /* 0x0000002428097211 */ /* 0x000fca00000f0c29 */
[----:B-----5:R0:W-:Y:S01]  /*ecd0*/  ST.E.128 desc[UR42][R8.64], R4 ;  /* 0x0000000408007985 */ /* 0x0201e2000c101d2a */
[----:B------:R-:W-:Y:S05]  /*ece0*/  BRA `(.L_x_598) ;  /* 0x0000000800887947 */ /* 0x000fea0003800000 */
.L_x_596:
[----:B------:R-:W2:Y:S01]  /*ecf0*/  LDL.LU R6, [R1+0x28] ;  /* 0x0000280001067983 */ /* 0x000ea20000300800 */
[----:B------:R-:W-:Y:S01]  /*ed00*/  ULDC.64 UR4, c[0x0][0xc00] ;  /* 0x0003000000047ab9 */ /* 0x000fe20000000a00 */
[----:B------:R-:W-:Y:S01]  /*ed10*/  IMAD.MOV.U32 R0, RZ, RZ, RZ ;  /* 0x000000ffff007224 */ /* 0x000fe200078e00ff */
[----:B------:R-:W3:Y:S01]  /*ed20*/  LDC R25, c[0x0][0xbe8] ;  /* 0x0002fa00ff197b82 */ /* 0x000ee20000000800 */
[----:B------:R-:W4:Y:S01]  /*ed30*/  LDL.LU R3, [R1+0x2c] ;  /* 0x00002c0001037983 */ /* 0x000f220000300800 */
[----:B------:R-:W-:-:S04]  /*ed40*/  ISETP.NE.U32.AND P0, PT, RZ, UR4, PT ;  /* 0x00000004ff007c0c */ /* 0x000fc8000bf05070 */
[----:B------:R-:W-:Y:S02]  /*ed50*/  ISETP.NE.AND.EX P0, PT, RZ, UR5, PT, P0 ;  /* 0x00000005ff007c0c */ /* 0x000fe4000bf05300 */
[----:B--2---:R-:W-:-:S04]  /*ed60*/  IADD3 R4, P1, R6, UR4, RZ ;  /* 0x0000000406047c10 */ /* 0x004fc8000ff3e0ff */
[----:B----4-:R-:W-:Y:S01]  /*ed70*/  IADD3.X R5, R3, UR5, RZ, P1, !PT ;  /* 0x0000000503057c10 */ /* 0x010fe20008ffe4ff */
[----:B------:R-:W-:Y:S02]  /*ed80*/  ULDC.64 UR4, c[0x0][0xc08] ;  /* 0x0003020000047ab9 */ /* 0x000fe40000000a00 */
[----:B------:R-:W-:-:S04]  /*ed90*/  ISETP.NE.U32.AND P1, PT, RZ, UR4, PT ;  /* 0x00000004ff007c0c */ /* 0x000fc8000bf25070 */
[----:B------:R2:W5:Y:S01]  /*eda0*/  @P0 LDG.E R0, desc[UR42][R4.64] ;  /* 0x0000002a04000981 */ /* 0x000562000c1e1900 */
[----:B------:R-:W-:Y:S01]  /*edb0*/  ISETP.NE.AND.EX P1, PT, RZ, UR5, PT, P1 ;  /* 0x00000005ff007c0c */ /* 0x000fe2000bf25310 */
[----:B------:R-:W4:-:S12]  /*edc0*/  S2R R9, SR_TID.X ;  /* 0x0000000000097919 */ /* 0x000f180000002100 */
[----:B------:R-:W-:Y:S01]  /*edd0*/  @P1 IADD3 R6, P2, R6, UR4, RZ ;  /* 0x0000000406061c10 */ /* 0x000fe2000ff5e0ff */
[----:B------:R-:W-:Y:S02]  /*ede0*/  ULDC UR4, c[0x0][0xa88] ;  /* 0x0002a20000047ab9 */ /* 0x000fe40000000800 */
[----:B------:R-:W-:Y:S02]  /*edf0*/  MOV R8, UR4 ;  /* 0x0000000400087c02 */ /* 0x000fe40008000f00 */
[----:B------:R-:W-:-:S05]  /*ee00*/  @P1 IADD3.X R7, R3, UR5, RZ, P2, !PT ;  /* 0x0000000503071c10 */ /* 0x000fca00097fe4ff */
[----:B------:R2:W5:Y:S01]  /*ee10*/  @P1 LDG.E R8, desc[UR42][R6.64] ;  /* 0x0000002a06081981 */ /* 0x000562000c1e1900 */
[----:B---3--:R-:W-:Y:S01]  /*ee20*/  ISETP.NE.AND P2, PT, R25, 0x1, PT ;  /* 0x000000011900780c */ /* 0x008fe20003f45270 */
[----:B----4-:R-:W-:-:S12]  /*ee30*/  VIADD R26, R9, 0xffffff80 ;  /* 0xffffff80091a7836 */ /* 0x010fd80000000000 */
[----:B------:R-:W3:Y:S01]  /*ee40*/  @P2 LDC R20, c[0x0][0xbec] ;  /* 0x0002fb00ff142b82 */ /* 0x000ee20000000800 */
[----:B------:R-:W-:-:S07]  /*ee50*/  ISETP.GE.AND P3, PT, R26, 0xc0, PT ;  /* 0x000000c01a00780c */ /* 0x000fce0003f66270 */
[----:B------:R-:W4:Y:S01]  /*ee60*/  @P2 LDC R21, c[0x0][0xbf0] ;  /* 0x0002fc00ff152b82 */ /* 0x000f220000000800 */
[----:B--2---:R-:W-:Y:S05]  /*ee70*/  @P1 BRA `(.L_x_599) ;  /* 0x0000000000101947 */ /* 0x004fea0003800000 */
[----:B------:R-:W-:Y:S05]  /*ee80*/  @!P0 BRA `(.L_x_599) ;  /* 0x00000000000c8947 */ /* 0x000fea0003800000 */
[----:B------:R-:W2:Y:S04]  /*ee90*/  LDG.E R3, desc[UR42][R4.64] ;  /* 0x0000002a04037981 */ /* 0x000ea8000c1e1900 */
[----:B-----5:R-:W2:Y:S02]  /*eea0*/  LDG.E R8, desc[UR42][R4.64+0x4] ;  /* 0x0000042a04087981 */ /* 0x020ea4000c1e1900 */
[----:B--2---:R-:W-:-:S07]  /*eeb0*/  IMAD.IADD R8, R8, 0x1, -R3 ;  /* 0x0000000108087824 */ /* 0x004fce00078e0a03 */
.L_x_599:
[----:B------:R-:W2:Y:S04]  /*eec0*/  LDL.LU R4, [R1+0x34] ;  /* 0x0000340001047983 */ /* 0x000ea80000300800 */
[----:B------:R-:W3:Y:S04]  /*eed0*/  LDL.LU R3, [R1+0x44] ;  /* 0x0000440001037983 */ /* 0x000ee80000300800 */
[----:B-----5:R-:W4:Y:S04]  /*eee0*/  LDL R24, [R1+0x24] ;  /* 0x0000240001187983 */ /* 0x020f280000100800 */
[----:B------:R0:W5:Y:S01]  /*eef0*/  LDL R28, [R1+0x38] ;  /* 0x00003800011c7983 */ /* 0x0001620000100800 */
[----:B------:R-:W-:Y:S01]  /*ef00*/  BSSY B1, `(.L_x_600) ;  /* 0x000002d000017945 */ /* 0x000fe20003800000 */
[----:B------:R-:W-:-:S02]  /*ef10*/  SHF.R.S32.HI R11, RZ, 0x1f, R0 ;  /* 0x0000001fff0b7819 */ /* 0x000fc40000011400 */
[----:B--2---:R-:W-:Y:S02]  /*ef20*/  SEL R13, R4, RZ, !P0 ;  /* 0x000000ff040d7207 */ /* 0x004fe40004000000 */
[----:B---3--:R-:W-:Y:S02]  /*ef30*/  SEL R12, R3, RZ, !P0 ;  /* 0x000000ff030c7207 */ /* 0x008fe40004000000 */
[----:B----4-:R-:W-:Y:S01]  /*ef40*/  SHF.R.S32.HI R10, RZ, 0x1f, R24 ;  /* 0x0000001fff0a7819 */ /* 0x010fe20000011418 */
[----:B0-----:R-:W-:Y:S06]  /*ef50*/  @P3 BRA `(.L_x_601) ;  /* 0x00000000009c3947 */ /* 0x001fec0003800000 */
[----:B------:R-:W0:Y:S01]  /*ef60*/  LDC R14, c[0x0][0xbe8] ;  /* 0x0002fa00ff0e7b82 */ /* 0x000e220000000800 */
[----:B-----5:R-:W-:-:S04]  /*ef70*/  IMAD R3, R28, 0xc0, R9 ;  /* 0x000000c01c037824 */ /* 0x020fc800078e0209 */
[----:B------:R-:W-:Y:S02]  /*ef80*/  VIADD R9, R3, 0xffffff80 ;  /* 0xffffff8003097836 */ /* 0x000fe40000000000 */
[----:B0-----:R-:W-:-:S05]  /*ef90*/  IMAD R4, R8, R14, RZ ;  /* 0x0000000e08047224 */ /* 0x001fca00078e02ff */
[----:B------:R-:W-:-:S13]  /*efa0*/  ISETP.GE.AND P0, PT, R9, R4, PT ;  /* 0x000000040900720c */ /* 0x000fda0003f06270 */
[----:B------:R-:W-:Y:S05]  /*efb0*/  @P0 BRA `(.L_x_601) ;  /* 0x0000000000840947 */ /* 0x000fea0003800000 */
[----:B------:R-:W-:Y:S01]  /*efc0*/  ISETP.NE.AND P0, PT, R14, 0x1, PT ;  /* 0x000000010e00780c */ /* 0x000fe20003f05270 */
[----:B------:R-:W-:Y:S01]  /*efd0*/  ULDC.64 UR4, c[0x0][0xb90] ;  /* 0x0002e40000047ab9 */ /* 0x000fe20000000a00 */
[----:B------:R-:W-:Y:S01]  /*efe0*/  MOV R5, R11 ;  /* 0x0000000b00057202 */ /* 0x000fe20000000f00 */
[----:B------:R-:W-:Y:S02]  /*eff0*/  IMAD R7, R10, UR4, RZ ;  /* 0x000000040a077c24 */ /* 0x000fe4000f8e02ff */
[----:B------:R-:W-:Y:S02]  /*f000*/  IMAD.MOV.U32 R4, RZ, RZ, R0 ;  /* 0x000000ffff047224 */ /* 0x000fe400078e0000 */
[----:B------:R-:W-:Y:S02]  /*f010*/  IMAD.MOV.U32 R3, RZ, RZ, R9 ;  /* 0x000000ffff037224 */ /* 0x000fe400078e0009 */
[----:B------:R-:W-:-:S04]  /*f020*/  IMAD.WIDE.U32 R4, R24, UR4, R4 ;  /* 0x0000000418047c25 */ /* 0x000fc8000f8e0004 */
[----:B------:R-:W0:Y:S01]  /*f030*/  @P0 LDC R6, c[0x0][0xbec] ;  /* 0x0002fb00ff060b82 */ /* 0x000e220000000800 */
[----:B------:R-:W-:Y:S01]  /*f040*/  IMAD R7, R24, UR5, R7 ;  /* 0x0000000518077c24 */ /* 0x000fe2000f8e0207 */
[----:B------:R-:W-:-:S03]  /*f050*/  ULDC.64 UR4, c[0x0][0xb98] ;  /* 0x0002e60000047ab9 */ /* 0x000fc60000000a00 */
[----:B------:R-:W-:-:S03]  /*f060*/  IMAD.IADD R5, R5, 0x1, R7 ;  /* 0x0000000105057824 */ /* 0x000fc600078e0207 */
[----:B------:R-:W2:Y:S01]  /*f070*/  @P0 LDC R15, c[0x0][0xbf0] ;  /* 0x0002fc00ff0f0b82 */ /* 0x000ea20000000800 */
[----:B------:R-:W-:-:S04]  /*f080*/  IMAD.WIDE.U32 R4, R13, UR4, R4 ;  /* 0x000000040d047c25 */ /* 0x000fc8000f8e0004 */
[----:B0-----:R-:W-:-:S05]  /*f090*/  @P0 IMAD.HI.U32 R6, R9, R6, RZ ;  /* 0x0000000609060227 */ /* 0x001fca00078e00ff */
[----:B--2---:R-:W-:Y:S01]  /*f0a0*/  @P0 SHF.R.U32.HI R3, RZ, R15, R6 ;  /* 0x0000000fff030219 */ /* 0x004fe20000011606 */
[----:B------:R-:W-:-:S03]  /*f0b0*/  IMAD R6, R12, UR4, RZ ;  /* 0x000000040c067c24 */ /* 0x000fc6000f8e02ff */
[----:B------:R-:W-:Y:S01]  /*f0c0*/  IADD3 R4, P0, R3, R4, RZ ;  /* 0x0000000403047210 */ /* 0x000fe20007f1e0ff */
[----:B------:R-:W-:Y:S02]  /*f0d0*/  IMAD.MOV R7, RZ, RZ, -R3 ;  /* 0x000000ffff077224 */ /* 0x000fe400078e0a03 */
[----:B------:R-:W-:Y:S01]  /*f0e0*/  IMAD R6, R13, UR5, R6 ;  /* 0x000000050d067c24 */ /* 0x000fe2000f8e0206 */
[----:B------:R-:W-:Y:S01]  /*f0f0*/  ULDC.64 UR4, c[0x0][0xb88] ;  /* 0x0002e20000047ab9 */ /* 0x000fe20000000a00 */
[----:B------:R-:W-:Y:S01]  /*f100*/  IMAD R7, R14, R7, R9 ;  /* 0x000000070e077224 */ /* 0x000fe200078e0209 */
[----:B------:R-:W-:-:S04]  /*f110*/  SHF.R.S32.HI R9, RZ, 0x1f, R3 ;  /* 0x0000001fff097819 */ /* 0x000fc80000011403 */
[----:B------:R-:W-:Y:S02]  /*f120*/  SHF.R.S32.HI R3, RZ, 0x1f, R7 ;  /* 0x0000001fff037819 */ /* 0x000fe40000011407 */
[----:B------:R-:W-:-:S03]  /*f130*/  IADD3.X R5, R9, R5, R6, P0, !PT ;  /* 0x0000000509057210 */ /* 0x000fc600007fe406 */
[----:B------:R-:W-:Y:S02]  /*f140*/  IMAD R6, R3, UR4, RZ ;  /* 0x0000000403067c24 */ /* 0x000fe4000f8e02ff */
[----:B------:R-:W-:-:S04]  /*f150*/  IMAD.WIDE.U32 R4, R7, UR4, R4 ;  /* 0x0000000407047c25 */ /* 0x000fc8000f8e0004 */
[----:B------:R-:W-:Y:S01]  /*f160*/  IMAD R3, R7, UR5, R6 ;  /* 0x0000000507037c24 */ /* 0x000fe2000f8e0206 */
[----:B------:R-:W-:Y:S02]  /*f170*/  ULDC.64 UR4, c[0x0][0xb50] ;  /* 0x0002d40000047ab9 */ /* 0x000fe40000000a00 */
[----:B------:R-:W-:Y:S01]  /*f180*/  LEA R6, P0, R4, UR4, 0x2 ;  /* 0x0000000404067c11 */ /* 0x000fe2000f8010ff */
[----:B------:R-:W-:-:S05]  /*f190*/  IMAD.IADD R3, R5, 0x1, R3 ;  /* 0x0000000105037824 */ /* 0x000fca00078e0203 */
[----:B------:R-:W-:Y:S01]  /*f1a0*/  LEA.HI.X R7, R4, UR5, R3, 0x2, P0 ;  /* 0x0000000504077c11 */ /* 0x000fe200080f1403 */
[----:B------:R-:W-:-:S05]  /*f1b0*/  IMAD.MOV.U32 R3, RZ, RZ, -0x800000 ;  /* 0xff800000ff037424 */ /* 0x000fca00078e00ff */
[----:B------:R0:W-:Y:S02]  /*f1c0*/  STG.E desc[UR42][R6.64], R3 ;  /* 0x0000000306007986 */ /* 0x0001e4000c10192a */
.L_x_601:
[----:B------:R-:W-:Y:S05]  /*f1d0*/  BSYNC B1 ;  /* 0x0000000000017941 */ /* 0x000fea0003800000 */
.L_x_600:
[----:B0-----:R-:W2:Y:S04]  /*f1e0*/  LDL R6, [R1+0x3c] ;  /* 0x00003c0001067983 */ /* 0x001ea80000100800 */
[----:B------:R-:W3:Y:S01]  /*f1f0*/  LDL R14, [R1+0x64] ;  /* 0x00006400010e7983 */ /* 0x000ee20000100800 */
[--C-:B------:R-:W-:Y:S01]  /*f200*/  SHF.R.S32.HI R7, RZ, 0x1f, R26.reuse ;  /* 0x0000001fff077819 */ /* 0x100fe2000001141a */
[----:B------:R-:W-:Y:S01]  /*f210*/  ULDC.64 UR4, c[0x0][0xaa0] ;  /* 0x0002a80000047ab9 */ /* 0x000fe20000000a00 */
[----:B------:R-:W-:Y:S01]  /*f220*/  SHF.R.S32.HI R29, RZ, 0x1f, R26 ;  /* 0x0000001fff1d7819 */ /* 0x000fe2000001141a */
[----:B------:R-:W-:Y:S01]  /*f230*/  IMAD R3, R11, UR4, RZ ;  /* 0x000000040b037c24 */ /* 0x000fe2000f8e02ff */
[-C--:B------:R-:W-:Y:S01]  /*f240*/  LEA.HI R7, R7, R26.reuse, RZ, 0x3 ;  /* 0x0000001a07077211 */ /* 0x080fe200078f18ff */
[C---:B------:R-:W-:Y:S01]  /*f250*/  IMAD.WIDE.U32 R4, R0.reuse, UR4, RZ ;  /* 0x0000000400047c25 */ /* 0x040fe2000f8e00ff */
[----:B------:R-:W-:Y:S01]  /*f260*/  LEA.HI R29, R29, R26, RZ, 0x3 ;  /* 0x0000001a1d1d7211 */ /* 0x000fe200078f18ff */
[----:B------:R-:W-:Y:S01]  /*f270*/  ULDC.64 UR6, c[0x0][0xa80] ;  /* 0x0002a00000067ab9 */ /* 0x000fe20000000a00 */
[----:B------:R-:W-:Y:S01]  /*f280*/  LOP3.LUT R7, R7, 0xfffffff8, RZ, 0xc0, !PT ;  /* 0xfffffff807077812 */ /* 0x000fe200078ec0ff */
[----:B------:R-:W-:Y:S01]  /*f290*/  IMAD R3, R0, UR5, R3 ;  /* 0x0000000500037c24 */ /* 0x000fe2000f8e0203 */
[----:B------:R-:W-:Y:S01]  /*f2a0*/  SHF.R.S32.HI R29, RZ, 0x3, R29 ;  /* 0x00000003ff1d7819 */ /* 0x000fe2000001141d */
[----:B------:R-:W-:-:S02]  /*f2b0*/  ULDC.64 UR4, c[0x0][0xae8] ;  /* 0x0002ba0000047ab9 */ /* 0x000fc40000000a00 */
[----:B------:R-:W-:Y:S02]  /*f2c0*/  IMAD.IADD R7, R26, 0x1, -R7 ;  /* 0x000000011a077824 */ /* 0x000fe400078e0a07 */
[----:B------:R-:W-:Y:S02]  /*f2d0*/  IMAD.IADD R5, R5, 0x1, R3 ;  /* 0x0000000105057824 */ /* 0x000fe400078e0203 */
[----:B------:R-:W-:Y:S02]  /*f2e0*/  IMAD R0, R7, 0x30, R29 ;  /* 0x0000003007007824 */ /* 0x000fe400078e021d */
[----:B------:R-:W-:-:S04]  /*f2f0*/  IMAD.WIDE.U32 R4, R24, UR4, R4 ;  /* 0x0000000418047c25 */ /* 0x000fc8000f8e0004 */
[----:B-----5:R-:W-:-:S04]  /*f300*/  IMAD R9, R28, 0xc0, R0 ;  /* 0x000000c01c097824 */ /* 0x020fc800078e0200 */
[----:B------:R-:W-:-:S04]  /*f310*/  @P2 IMAD.HI.U32 R0, R9, R20, RZ ;  /* 0x0000001409002227 */ /* 0x000fc800078e00ff */
[----:B------:R-:W-:Y:S01]  /*f320*/  IMAD.MOV.U32 R3, RZ, RZ, R9 ;  /* 0x000000ffff037224 */ /* 0x000fe200078e0009 */
[----:B------:R-:W-:-:S04]  /*f330*/  @P2 SHF.R.U32.HI R3, RZ, R21, R0 ;  /* 0x00000015ff032219 */ /* 0x000fc80000011600 */
[----:B------:R-:W-:Y:S02]  /*f340*/  SHF.R.S32.HI R0, RZ, 0x1f, R3 ;  /* 0x0000001fff007819 */ /* 0x000fe40000011403 */
[----:B--2---:R-:W-:Y:S01]  /*f350*/  MOV R26, R6 ;  /* 0x00000006001a7202 */ /* 0x004fe20000000f00 */
[----:B------:R-:W-:Y:S02]  /*f360*/  IMAD R6, R10, UR4, RZ ;  /* 0x000000040a067c24 */ /* 0x000fe4000f8e02ff */
[----:B---3--:R-:W-:Y:S02]  /*f370*/  IMAD.MOV.U32 R27, RZ, RZ, R14 ;  /* 0x000000ffff1b7224 */ /* 0x008fe400078e000e */
[----:B------:R-:W-:Y:S01]  /*f380*/  IMAD R7, R24, UR5, R6 ;  /* 0x0000000518077c24 */ /* 0x000fe2000f8e0206 */
[----:B------:R-:W-:Y:S02]  /*f390*/  ULDC.64 UR4, c[0x0][0xaf0] ;  /* 0x0002bc0000047ab9 */ /* 0x000fe40000000a00 */
[----:B------:R-:W-:-:S02]  /*f3a0*/  IMAD R6, R12, UR4, RZ ;  /* 0x000000040c067c24 */ /* 0x000fc4000f8e02ff */
[----:B------:R-:W-:Y:S02]  /*f3b0*/  IMAD.IADD R5, R5, 0x1, R7 ;  /* 0x0000000105057824 */ /* 0x000fe400078e0207 */
[C---:B------:R-:W-:Y:S02]  /*f3c0*/  IMAD R7, R13.reuse, UR5, R6 ;  /* 0x000000050d077c24 */ /* 0x040fe4000f8e0206 */
[----:B------:R-:W-:Y:S01]  /*f3d0*/  IMAD.WIDE.U32 R4, R13, UR4, R4 ;  /* 0x000000040d047c25 */ /* 0x000fe2000f8e0004 */
[----:B------:R-:W-:-:S03]  /*f3e0*/  ULDC.64 UR4, c[0x0][0xae0] ;  /* 0x0002b80000047ab9 */ /* 0x000fc60000000a00 */
[----:B------:R-:W-:Y:S01]  /*f3f0*/  IMAD.MOV R6, RZ, RZ, -R3 ;  /* 0x000000ffff067224 */ /* 0x000fe200078e0a03 */
[----:B------:R-:W-:Y:S01]  /*f400*/  IADD3 R5, R5, R7, RZ ;  /* 0x0000000705057210 */ /* 0x000fe20007ffe0ff */
[----:B------:R-:W-:Y:S02]  /*f410*/  IMAD R0, R0, UR4, RZ ;  /* 0x0000000400007c24 */ /* 0x000fe4000f8e02ff */
[----:B------:R-:W-:Y:S02]  /*f420*/  IMAD R7, R25, R6, R9 ;  /* 0x0000000619077224 */ /* 0x000fe400078e0209 */
[C---:B------:R-:W-:Y:S02]  /*f430*/  IMAD R9, R3.reuse, UR5, R0 ;  /* 0x0000000503097c24 */ /* 0x040fe4000f8e0200 */
[----:B------:R-:W-:Y:S01]  /*f440*/  IMAD.WIDE.U32 R4, R3, UR4, R4 ;  /* 0x0000000403047c25 */ /* 0x000fe2000f8e0004 */
[----:B------:R-:W-:Y:S01]  /*f450*/  SHF.R.S32.HI R0, RZ, 0x1f, R7 ;  /* 0x0000001fff007819 */ /* 0x000fe20000011407 */
[----:B------:R-:W-:-:S02]  /*f460*/  ULDC.64 UR4, c[0x0][0xad8] ;  /* 0x0002b60000047ab9 */ /* 0x000fc40000000a00 */
[----:B------:R-:W-:Y:S02]  /*f470*/  IMAD.IADD R5, R5, 0x1, R9 ;  /* 0x0000000105057824 */ /* 0x000fe400078e0209 */
[----:B------:R-:W-:Y:S02]  /*f480*/  IMAD R0, R0, UR4, RZ ;  /* 0x0000000400007c24 */ /* 0x000fe4000f8e02ff */
[C---:B------:R-:W-:Y:S01]  /*f490*/  IMAD.WIDE.U32 R20, R7.reuse, UR4, R4 ;  /* 0x0000000407147c25 */ /* 0x040fe2000f8e0004 */
[----:B------:R-:W-:Y:S02]  /*f4a0*/  ULDC UR4, c[0x0][0xac8] ;  /* 0x0002b20000047ab9 */ /* 0x000fe40000000800 */
[----:B------:R-:W-:Y:S01]  /*f4b0*/  ISETP.GE.AND P0, PT, R26, UR4, PT ;  /* 0x000000041a007c0c */ /* 0x000fe2000bf06270 */
[----:B------:R-:W-:Y:S01]  /*f4c0*/  IMAD R3, R7, UR5, R0 ;  /* 0x0000000507037c24 */ /* 0x000fe2000f8e0200 */
[----:B------:R-:W-:Y:S01]  /*f4d0*/  LEA R7, P1, R20, UR6, 0x1 ;  /* 0x0000000614077c11 */ /* 0x000fe2000f8208ff */
[----:B------:R-:W-:-:S02]  /*f4e0*/  UMOV UR4, 0xffffffff ;  /* 0xffffffff00047882 */ /* 0x000fc40000000000 */
[----:B------:R-:W-:-:S05]  /*f4f0*/  IMAD.IADD R3, R21, 0x1, R3 ;  /* 0x0000000115037824 */ /* 0x000fca00078e0203 */
[----:B------:R-:W-:Y:S01]  /*f500*/  LEA.HI.X R20, R20, UR7, R3, 0x1, P1 ;  /* 0x0000000714147c11 */ /* 0x000fe200088f0c03 */
[----:B------:R-:W-:Y:S06]  /*f510*/  BRA.DIV UR4, `(.L_x_602) ;  /* 0x0000007604dc7947 */ /* 0x000fec000b800000 */
[----:B------:R-:W0:Y:S01]  /*f520*/  SHFL.IDX PT, R3, R7, RZ, 0x181f ;  /* 0x00181fff07037589 */ /* 0x000e2200000e0000 */
[----:B------:R-:W-:Y:S02]  /*f530*/  IMAD R21, R8, R25, RZ ;  /* 0x0000001908157224 */ /* 0x000fe400078e02ff */
[----:B------:R-:W-:Y:S01]  /*f540*/  IMAD R24, R28, 0xc0, R29 ;  /* 0x000000c01c187824 */ /* 0x000fe200078e021d */
[----:B------:R-:W2:Y:S03]  /*f550*/  SHFL.IDX PT, R0, R20, RZ, 0x181f ;  /* 0x00181fff14007589 */ /* 0x000ea600000e0000 */
[C---:B------:R-:W-:Y:S01]  /*f560*/  VIADD R8, R24.reuse, 0x30 ;  /* 0x0000003018087836 */ /* 0x040fe20000000000 */
[----:B------:R-:W3:Y:S01]  /*f570*/  SHFL.IDX PT, R5, R7, 0x1, 0x181f ;  /* 0x00381f0007057f89 */ /* 0x000ee200000e0000 */
[C---:B------:R-:W-:Y:S01]  /*f580*/  ISETP.GE.OR P2, PT, R24.reuse, R21, P0 ;  /* 0x000000151800720c */ /* 0x040fe20000746670 */
[----:B------:R-:W-:-:S02]  /*f590*/  VIADD R10, R24, 0x60 ;  /* 0x00000060180a7836 */ /* 0x000fc40000000000 */
[----:B------:R-:W4:Y:S01]  /*f5a0*/  SHFL.IDX PT, R14, R7, 0x2, 0x181f ;  /* 0x00581f00070e7f89 */ /* 0x000f2200000e0000 */
[-C--:B------:R-:W-:Y:S02]  /*f5b0*/  ISETP.GE.OR P3, PT, R8, R21.reuse, P0 ;  /* 0x000000150800720c */ /* 0x080fe40000766670 */
[----:B------:R-:W-:Y:S01]  /*f5c0*/  ISETP.GE.OR P4, PT, R10, R21, P0 ;  /* 0x000000150a00720c */ /* 0x000fe20000786670 */
[----:B------:R-:W5:Y:S04]  /*f5d0*/  SHFL.IDX PT, R4, R20, 0x1, 0x181f ;  /* 0x00381f0014047f89 */ /* 0x000f6800000e0000 */
[----:B------:R-:W1:Y:S02]  /*f5e0*/  SHFL.IDX PT, R6, R20, 0x2, 0x181f ;  /* 0x00581f0014067f89 */ /* 0x000e6400000e0000 */
[----:B0-----:R-:W-:-:S04]  /*f5f0*/  @!P2 LEA R10, P5, R26, R3, 0x1 ;  /* 0x000000031a0aa211 */ /* 0x001fc800078a08ff */
[C---:B--2---:R-:W-:Y:S02]  /*f600*/  @!P2 LEA.HI.X R3, R26.reuse, R0, R27, 0x1, P5 ;  /* 0x000000001a03a211 */ /* 0x044fe400028f0c1b */
[----:B------:R0:W2:Y:S01]  /*f610*/  SHFL.IDX PT, R0, R20, 0x3, 0x181f ;  /* 0x00781f0014007f89 */ /* 0x0000a200000e0000 */
[C---:B---3--:R-:W-:Y:S02]  /*f620*/  @!P3 LEA R8, P1, R26.reuse, R5, 0x1 ;  /* 0x000000051a08b211 */ /* 0x048fe400078208ff */
[----:B------:R-:W-:Y:S01]  /*f630*/  @!P2 IMAD.MOV.U32 R11, RZ, RZ, R3 ;  /* 0x000000ffff0ba224 */ /* 0x000fe200078e0003 */
[----:B----4-:R-:W-:-:S04]  /*f640*/  @!P4 LEA R25, P5, R26, R14, 0x1 ;  /* 0x0000000e1a19c211 */ /* 0x010fc800078a08ff */
[----:B------:R0:W-:Y:S01]  /*f650*/  @!P2 ST.E.128 desc[UR42][R10.64], RZ ;  /* 0x000000ff0a00a985 */ /* 0x0001e2000c101d2a */
[C-C-:B-----5:R-:W-:Y:S02]  /*f660*/  @!P3 LEA.HI.X R9, R26.reuse, R4, R27.reuse, 0x1, P1 ;  /* 0x000000041a09b211 */ /* 0x160fe400008f0c1b */
[----:B------:R-:W-:Y:S01]  /*f670*/  @!P4 MOV R4, R25 ;  /* 0x000000190004c202 */ /* 0x000fe20000000f00 */
[----:B------:R0:W3:Y:S01]  /*f680*/  SHFL.IDX PT, R14, R7, 0x3, 0x181f ;  /* 0x00781f00070e7f89 */ /* 0x0000e200000e0000 */
[----:B-1----:R-:W-:-:S03]  /*f690*/  @!P4 LEA.HI.X R5, R26, R6, R27, 0x1, P5 ;  /* 0x000000061a05c211 */ /* 0x002fc600028f0c1b */
[----:B------:R0:W-:Y:S04]  /*f6a0*/  @!P3 ST.E.128 desc[UR42][R8.64], RZ ;  /* 0x000000ff0800b985 */ /* 0x0001e8000c101d2a */
[----:B------:R0:W-:Y:S02]  /*f6b0*/  @!P4 ST.E.128 desc[UR42][R4.64], RZ ;  /* 0x000000ff0400c985 */ /* 0x0001e4000c101d2a */
.L_x_771:
[----:B------:R-:W-:-:S05]  /*f6c0*/  VIADD R24, R24, 0x90 ;  /* 0x0000009018187836 */ /* 0x000fca0000000000 */
[----:B------:R-:W-:-:S13]  /*f6d0*/  ISETP.GE.OR P0, PT, R24, R21, P0 ;  /* 0x000000151800720c */ /* 0x000fda0000706670 */
[----:B---3--:R-:W-:-:S04]  /*f6e0*/  @!P0 LEA R14, P1, R26, R14, 0x1 ;  /* 0x0000000e1a0e8211 */ /* 0x008fc800078208ff */
[----:B--2---:R-:W-:-:S05]  /*f6f0*/  @!P0 LEA.HI.X R15, R26, R0, R27, 0x1, P1 ;  /* 0x000000001a0f8211 */ /* 0x004fca00008f0c1b */
[----:B------:R1:W-:Y:S04]  /*f700*/  @!P0 ST.E.128 desc[UR42][R14.64], RZ ;  /* 0x000000ff0e008985 */ /* 0x0003e8000c101d2a */
.L_x_598:
[----:B------:R-:W-:Y:S05]  /*f710*/  BSYNC B0 ;  /* 0x0000000000007941 */ /* 0x000fea0003800000 */
.L_x_595:
[----:B------:R-:W-:Y:S02]  /*f720*/  ULDC UR4, c[0x0][0xc3c] ;  /* 0x00030f0000047ab9 */ /* 0x000fe40000000800 */
[----:B------:R-:W-:-:S13]  /*f730*/  ISETP.GE.AND P0, PT, R35, UR4, PT ;  /* 0x0000000423007c0c */ /* 0x000fda000bf06270 */
[----:B------:R-:W-:Y:S05]  /*f740*/  @!P0 BRA `(.L_x_603) ;  /* 0xffffff1800548947 */ /* 0x000fea000383ffff */
[----:B------:R-:W-:Y:S05]  /*f750*/  BRA `(.L_x_474) ;  /* 0x00000064009c7947 */ /* 0x000fea0003800000 */
.L_x_472:
[----:B------:R-:W-:-:S08]  /*f760*/  NOP ;  /* 0x0000000000007918 */ /* 0x000fd00000000000 */
[----:B------:R-:W0:-:S00]  /*f770*/  USETMAXREG.DEALLOC.CTAPOOL 0x20 ;  /* 0x00000020000079c8 */ /* 0x000e0000080e0500 */
[----:B0-----:R-:W2:Y:S01]  /*f780*/  LDL.LU R2, [R1] ;  /* 0x0000000001027983 */ /* 0x001ea20000300800 */
[----:B------:R-:W-:-:S06]  /*f790*/  LOP3.LUT R0, R0, 0x3, RZ, 0xc0, !PT ;  /* 0x0000000300007812 */ /* 0x000fcc00078ec0ff */
[----:B------:R-:W0:Y:S02]  /*f7a0*/  SHFL.IDX PT, R0, R0, RZ, 0x1f ;  /* 0x00001fff00007589 */ /* 0x000e2400000e0000 */
[----:B0-----:R-:W-:Y:S01]  /*f7b0*/  ISETP.NE.AND P0, PT, R0, RZ, PT ;  /* 0x000000ff0000720c */ /* 0x001fe20003f05270 */
[----:B------:R-:W-:Y:S01]  /*f7c0*/  IMAD.MOV.U32 R0, RZ, RZ, RZ ;  /* 0x000000ffff007224 */ /* 0x000fe200078e00ff */
[----:B--2---:R-:W-:-:S11]  /*f7d0*/  LOP3.LUT R2, R2, 0xfffffffb, RZ, 0xc0, !PT ;  /* 0xfffffffb02027812 */ /* 0x004fd600078ec0ff */
[----:B------:R-:W-:-:S05]  /*f7e0*/  @P0 LOP3.LUT R2, R2, 0x4, RZ, 0xfc, !PT ;  /* 0x0000000402020812 */ /* 0x000fca00078efcff */
[----:B------:R0:W-:Y:S01]  /*f7f0*/  STL [R1], R2 ;  /* 0x0000000201007387 */ /* 0x0001e20000100800 */
[----:B------:R-:W-:Y:S05]  /*f800*/  @!P0 BRA `(.L_x_604) ;  /* 0x00000000001c8947 */ /* 0x000fea0003800000 */
[----:B------:R-:W1:Y:S08]  /*f810*/  S2UR UR5, SR_CgaCtaId ;  /* 0x00000000000579c3 */ /* 0x000e700000008800 */
[----:B------:R-:W-:Y:S06]  /*f820*/  BAR.SYNC.DEFER_BLOCKING 0x5, 0x200 ;  /* 0x0148000000007b1d */ /* 0x000fec0000010000 */
[----:B------:R-:W-:-:S02]  /*f830*/  UMOV UR4, 0x400 ;  /* 0x0000040000047882 */ /* 0x000fc40000000000 */
[----:B-1----:R-:W-:-:S09]  /*f840*/  ULEA UR4, UR5, UR4, 0x18 ;  /* 0x0000000405047291 */ /* 0x002fd2000f8ec03f */
[----:B------:R-:W1:Y:S01]  /*f850*/  LDS.128 R16, [UR4+0x168d0] ;  /* 0x0168d004ff107984 */ /* 0x000e620008000c00 */
[----:B------:R-:W-:Y:S06]  /*f860*/  BAR.ARV 0x4, 0x200 ;  /* 0x0108000000007b1d */ /* 0x000fec0000002000 */
[----:B------:R-:W-:Y:S05]  /*f870*/  BRA `(.L_x_605) ;  /* 0x0000000800007947 */ /* 0x000fea0003800000 */
.L_x_604:
[----:B0-----:R-:W0:Y:S01]  /*f880*/  S2R R2, SR_TID.X ;  /* 0x0000000000027919 */ /* 0x001e220000002100 */
[----:B------:R-:W-:Y:S01]  /*f890*/  ULDC UR4, c[0x0][0xc3c] ;  /* 0x00030f0000047ab9 */ /* 0x000fe20000000800 */
        /* <DEDUP_REMOVED lines=30> */
[----:B------:R-:W0:Y:S02]  /*fa80*/  SHFL.IDX PT, R4, R7, 0x1f, 0x1f ;  /* 0x03e01f0007047f89 */ /* 0x000e2400000e0000 */
[----:B0-----:R-:W-:-:S04]  /*fa90*/  IMAD R4, R4, UR5, RZ ;  /* 0x0000000504047c24 */ /* 0x001fc8000f8e02ff */
[----:B------:R-:W-:Y:S01]  /*faa0*/  IMAD.MOV.U32 R3, RZ, RZ, R4 ;  /* 0x000000ffff037224 */ /* 0x000fe200078e0004 */
[----:B-1----:R-:W-:-:S13]  /*fab0*/  ISETP.GT.AND P6, PT, R4, UR6, PT ;  /* 0x0000000604007c0c */ /* 0x002fda000bfc4270 */
[----:B------:R-:W-:Y:S05]  /*fac0*/  @P6 BRA `(.L_x_606) ;  /* 0x00000000009c6947 */ /* 0x000fea0003800000 */
[----:B------:R-:W0:Y:S01]  /*fad0*/  LDC R6, c[0x0][0xc3c] ;  /* 0x00030f00ff067b82 */ /* 0x000e220000000800 */
[----:B------:R-:W-:Y:S01]  /*fae0*/  IMAD.MOV.U32 R4, RZ, RZ, R3 ;  /* 0x000000ffff047224 */ /* 0x000fe200078e0003 */
[----:B------:R-:W-:Y:S01]  /*faf0*/  UMOV UR4, URZ ;  /* 0x0000003f00047c82 */ /* 0x000fe20008000000 */
[----:B------:R-:W-:Y:S01]  /*fb00*/  ULDC UR7, c[0x0][0xc3c] ;  /* 0x00030f0000077ab9 */ /* 0x000fe20000000800 */
[----:B------:R-:W-:-:S05]  /*fb10*/  ULDC UR5, c[0x0][0xc38] ;  /* 0x00030e0000057ab9 */ /* 0x000fca0000000800 */
.L_x_610:
[----:B------:R-:W-:Y:S01]  /*fb20*/  UIADD3 UR4, UR4, 0x1f, URZ ;  /* 0x0000001f04047890 */ /* 0x000fe2000fffe03f */
[----:B------:R-:W-:-:S05]  /*fb30*/  IMAD.U32 R19, RZ, RZ, UR7 ;  /* 0x00000007ff137e24 */ /* 0x000fca000f8e00ff */
[----:B0-----:R-:W-:-:S13]  /*fb40*/  ISETP.LE.AND P6, PT, R6, UR4, PT ;  /* 0x0000000406007c0c */ /* 0x001fda000bfc3270 */
[----:B------:R-:W-:Y:S05]  /*fb50*/  @P6 BRA `(.L_x_607) ;  /* 0x0000000400246947 */ /* 0x000fea0003800000 */
[----:B------:R-:W-:Y:S01]  /*fb60*/  IADD3 R7, R5, UR4, RZ ;  /* 0x0000000405077c10 */ /* 0x000fe2000fffe0ff */
[----:B------:R-:W-:Y:S01]  /*fb70*/  BSSY B0, `(.L_x_608) ;  /* 0x0000007000007945 */ /* 0x000fe20003800000 */
[----:B------:R-:W-:Y:S02]  /*fb80*/  IMAD.MOV.U32 R0, RZ, RZ, RZ ;  /* 0x000000ffff007224 */ /* 0x000fe400078e00ff */
[----:B------:R-:W-:-:S13]  /*fb90*/  ISETP.GE.OR P6, PT, R7, R6, !P0 ;  /* 0x000000060700720c */ /* 0x000fda00047c6670 */
[----:B------:R-:W-:Y:S05]  /*fba0*/  @P6 BRA `(.L_x_609) ;  /* 0x00000000000c6947 */ /* 0x000fea0003800000 */
[----:B------:R-:W0:Y:S02]  /*fbb0*/  LDC.64 R2, c[0x0][0xc80] ;  /* 0x00032000ff027b82 */ /* 0x000e240000000a00 */
[----:B0-----:R-:W-:-:S05]  /*fbc0*/  IMAD.WIDE R2, R7, 0x4, R2 ;  /* 0x0000000407027825 */ /* 0x001fca00078e0202 */
[----:B------:R0:W5:Y:S02]  /*fbd0*/  LDG.E R0, desc[UR42][R2.64] ;  /* 0x0000002a02007981 */ /* 0x000164000c1e1900 */
.L_x_609:
[----:B------:R-:W-:Y:S05]  /*fbe0*/  BSYNC B0 ;  /* 0x0000000000007941 */ /* 0x000fea0003800000 */
.L_x_608:
[----:B0----5:R-:W0:Y:S02]  /*fbf0*/  SHFL.UP PT, R2, R0, 0x1, RZ ;  /* 0x0420000000027989 */ /* 0x021e2400000e00ff */
        /* <DEDUP_REMOVED lines=14> */
[----:B------:R-:W0:Y:S02]  /*fce0*/  SHFL.IDX PT, R3, R9, 0x1f, 0x1f ;  /* 0x03e01f0009037f89 */ /* 0x000e2400000e0000 */
[----:B0-----:R-:W-:-:S04]  /*fcf0*/  IMAD R3, R3, UR5, RZ ;  /* 0x0000000503037c24 */ /* 0x001fc8000f8e02ff */
[----:B------:R-:W-:-:S05]  /*fd00*/  IMAD.IADD R4, R3, 0x1, R4 ;  /* 0x0000000103047824 */ /* 0x000fca00078e0204 */
[----:B------:R-:W-:-:S13]  /*fd10*/  ISETP.GT.AND P6, PT, R4, UR6, PT ;  /* 0x0000000604007c0c */ /* 0x000fda000bfc4270 */
[----:B------:R-:W-:Y:S05]  /*fd20*/  @!P6 BRA `(.L_x_610) ;  /* 0xfffffffc007ce947 */ /* 0x000fea000383ffff */
[----:B------:R-:W-:-:S07]  /*fd30*/  IMAD.MOV.U32 R7, RZ, RZ, R9 ;  /* 0x000000ffff077224 */ /* 0x000fce00078e0009 */
.L_x_606:
        /* <DEDUP_REMOVED lines=15> */
.L_x_611:
[----:B---3--:R-:W-:Y:S01]  /*fe30*/  IMAD R16, R16, UR5, R9 ;  /* 0x0000000510107c24 */ /* 0x008fe2000f8e0209 */
[----:B0-----:R-:W-:Y:S01]  /*fe40*/  IABS R2, R0 ;  /* 0x0000000000027213 */ /* 0x001fe20000000000 */
[----:B------:R-:W-:Y:S01]  /*fe50*/  VIADD R19, R19, UR4 ;  /* 0x0000000413137c36 */ /* 0x000fe20008000000 */
[----:B-12---:R-:W-:Y:S02]  /*fe60*/  IADD3 R7, RZ, -R3, RZ ;  /* 0x80000003ff077210 */ /* 0x006fe40007ffe0ff */
[----:B------:R-:W-:Y:S01]  /*fe70*/  IADD3 R9, -R16, UR6, RZ ;  /* 0x0000000610097c10 */ /* 0x000fe2000fffe1ff */
[----:B------:R-:W-:Y:S02]  /*fe80*/  IMAD.MOV R8, RZ, RZ, -R2 ;  /* 0x000000ffff087224 */ /* 0x000fe400078e0a02 */
[----:B------:R-:W-:Y:S01]  /*fe90*/  IMAD R7, R7, R4, RZ ;  /* 0x0000000407077224 */ /* 0x000fe200078e02ff */
[----:B------:R-:W-:Y:S01]  /*fea0*/  IABS R6, R9 ;  /* 0x0000000900067213 */ /* 0x000fe20000000000 */
[----:B------:R-:W-:-:S04]  /*feb0*/  IMAD.MOV.U32 R2, RZ, RZ, RZ ;  /* 0x000000ffff027224 */ /* 0x000fc800078e00ff */
        /* <DEDUP_REMOVED lines=14> */
[----:B------:R-:W-:-:S05]  /*ffa0*/  @!P1 LOP3.LUT R2, RZ, R0, RZ, 0x33, !PT ;  /* 0x00000000ff029212 */ /* 0x000fca00078e33ff */
[--C-:B------:R-:W-:Y:S02]  /*ffb0*/  IMAD.MOV R17, RZ, RZ, -R2.reuse ;  /* 0x000000ffff117224 */ /* 0x100fe400078e0a02 */
[----:B------:R-:W-:Y:S02]  /*ffc0*/  IMAD.MOV.U32 R18, RZ, RZ, R2 ;  /* 0x000000ffff127224 */ /* 0x000fe400078e0002 */
[----:B------:R-:W-:Y:S01]  /*ffd0*/  IMAD R17, R0, R17, R9 ;  /* 0x0000001100117224 */ /* 0x000fe200078e0209 */
[----:B------:R-:W-:Y:S06]  /*ffe0*/  BRA `(.L_x_612) ;  /* 0x00000000000c7947 */ /* 0x000fec0003800000 */
.L_x_607:
[----:B------:R-:W-:Y:S01]  /*fff0*/  MOV R17, RZ ;  /* 0x000000ff00117202 */ /* 0x000fe20000000f00 */
[----:B------:R-:W-:Y:S02]  /*10000*/  IMAD.U32 R16, RZ, RZ, UR6 ;  /* 0x00000006ff107e24 */ /* 0x000fe4000f8e00ff */
[----:B------:R-:W-:-:S07]  /*10010*/  IMAD.MOV.U32 R18, RZ, RZ, RZ ;  /* 0x000000ffff127224 */ /* 0x000fce00078e00ff */
.L_x_612:
[----:B------:R-:W-:-:S13]  /*10020*/  ISETP.NE.AND P0, PT, R5, RZ, PT ;  /* 0x000000ff0500720c */ /* 0x000fda0003f05270 */
[----:B------:R-:W0:Y:S01]  /*10030*/  @!P0 S2R R3, SR_CgaCtaId ;  /* 0x0000000000038919 */ /* 0x000e220000008800 */
[----:B------:R-:W-:-:S04]  /*10040*/  @!P0 MOV R0, 0x400 ;  /* 0x0000040000008802 */ /* 0x000fc80000000f00 */
[----:B0-----:R-:W-:-:S05]  /*10050*/  @!P0 LEA R0, R3, R0, 0x18 ;  /* 0x0000000003008211 */ /* 0x001fca00078ec0ff */
[----:B------:R2:W-:Y:S01]  /*10060*/  @!P0 STS.128 [R0+0x168d0], R16 ;  /* 0x0168d01000008388 */ /* 0x0005e20000000c00 */
[----:B------:R-:W-:Y:S06]  /*10070*/  BAR.ARV 0x5, 0x200 ;  /* 0x0148000000007b1d */ /* 0x000fec0000002000 */
.L_x_605:
[----:B------:R3:W-:Y:S01]  /*10080*/  STL [R1+0x40], RZ ;  /* 0x000040ff01007387 */ /* 0x0007e20000100800 */
[----:B------:R-:W-:Y:S01]  /*10090*/  ULDC UR4, c[0x0][0xc3c] ;  /* 0x00030f0000047ab9 */ /* 0x000fe20000000800 */
[----:B------:R-:W-:Y:S01]  /*100a0*/  IMAD.MOV.U32 R28, RZ, RZ, 0x1 ;  /* 0x00000001ff1c7424 */ /* 0x000fe200078e00ff */
[----:B-1----:R-:W-:Y:S01]  /*100b0*/  ISETP.GE.AND P0, PT, R19, UR4, PT ;  /* 0x0000000413007c0c */ /* 0x002fe2000bf06270 */
[----:B------:R-:W-:-:S12]  /*100c0*/  IMAD.MOV.U32 R25, RZ, RZ, RZ ;  /* 0x000000ffff197224 */ /* 0x000fd800078e00ff */
[----:B---3--:R-:W-:Y:S05]  /*100d0*/  @P0 BRA `(.L_x_613) ;  /* 0x0000005800600947 */ /* 0x008fea0003800000 */
[----:B------:R-:W2:Y:S01]  /*100e0*/  S2R R6, SR_TID.X ;  /* 0x0000000000067919 */ /* 0x000ea20000002100 */
[----:B------:R-:W1:Y:S01]  /*100f0*/  S2UR UR5, SR_CgaCtaId ;  /* 0x00000000000579c3 */ /* 0x000e620000008800 */
[----:B------:R-:W-:Y:S01]  /*10100*/  UMOV UR4, 0x400 ;  /* 0x0000040000047882 */ /* 0x000fe20000000000 */
[----:B------:R-:W-:Y:S01]  /*10110*/  BSSY B8, `(.L_x_613) ;  /* 0x0000594000087945 */ /* 0x000fe20003800000 */
[----:B------:R3:W-:Y:S01]  /*10120*/  STL [R1+0x40], RZ ;  /* 0x000040ff01007387 */ /* 0x0007e20000100800 */
[----:B------:R-:W-:Y:S01]  /*10130*/  IMAD.MOV.U32 R28, RZ, RZ, 0x1 ;  /* 0x00000001ff1c7424 */ /* 0x000fe200078e00ff */
[----:B------:R-:W-:Y:S01]  /*10140*/  ULDC.64 UR40, c[0x0][0x198] ;  /* 0x0000660000287ab9 */ /* 0x000fe20000000a00 */
[----:B------:R-:W-:Y:S01]  /*10150*/  IMAD.MOV.U32 R25, RZ, RZ, RZ ;  /* 0x000000ffff197224 */ /* 0x000fe200078e00ff */
[----:B------:R-:W-:Y:S01]  /*10160*/  ULOP3.LUT UR38, UR36, 0x2, URZ, 0xfc, !UPT ;  /* 0x0000000224267892 */ /* 0x000fe2000f8efc3f */
[----:B------:R-:W-:Y:S01]  /*10170*/  IMAD.MOV.U32 R29, RZ, RZ, 0x1 ;  /* 0x00000001ff1d7424 */ /* 0x000fe200078e00ff */
[----:B------:R-:W-:Y:S01]  /*10180*/  ULDC UR37, c[0x0][0xc] ;  /* 0x0000030000257ab9 */ /* 0x000fe20000000800 */
[----:B------:R-:W-:Y:S01]  /*10190*/  IMAD.MOV.U32 R27, RZ, RZ, RZ ;  /* 0x000000ffff1b7224 */ /* 0x000fe200078e00ff */
[----:B-1----:R-:W-:-:S06]  /*101a0*/  ULEA UR4, UR5, UR4, 0x18 ;  /* 0x0000000405047291 */ /* 0x002fcc000f8ec03f */
[----:B------:R-:W-:Y:S01]  /*101b0*/  MOV R22, UR4 ;  /* 0x0000000400167c02 */ /* 0x000fe20008000f00 */
[C---:B--2---:R-:W-:Y:S01]  /*101c0*/  IMAD.SHL.U32 R0, R6.reuse, 0x8, RZ ;  /* 0x0000000806007824 */ /* 0x044fe200078e00ff */
[----:B------:R-:W-:-:S04]  /*101d0*/  LOP3.LUT R5, R6, 0x7f, RZ, 0xc0, !PT ;  /* 0x0000007f06057812 */ /* 0x000fc800078ec0ff */
[----:B0-----:R-:W-:Y:S02]  /*101e0*/  LOP3.LUT R2, R0, 0x1f8, RZ, 0xc0, !PT ;  /* 0x000001f800027812 */ /* 0x001fe400078ec0ff */
[----:B------:R-:W-:Y:S02]  /*101f0*/  SHF.L.U32 R3, R5, 0x3, RZ ;  /* 0x0000000305037819 */ /* 0x000fe400000006ff */
[----:B------:R-:W-:-:S04]  /*10200*/  LOP3.LUT R2, R2, 0x38, R6, 0x78, !PT ;  /* 0x0000003802027812 */ /* 0x000fc800078e7806 */
[----:B------:R-:W-:Y:S01]  /*10210*/  LOP3.LUT R4, R2, 0x200, R3, 0xf8, !PT ;  /* 0x0000020002047812 */ /* 0x000fe200078ef803 */
[----:B------:R-:W-:Y:S01]  /*10220*/  IMAD.SHL.U32 R2, R6, 0x10, RZ ;  /* 0x0000001006027824 */ /* 0x000fe200078e00ff */
[----:B------:R-:W-:-:S03]  /*10230*/  SHF.R.U32.HI R3, RZ, 0x3, R5 ;  /* 0x00000003ff037819 */ /* 0x000fc60000011605 */
[----:B------:R-:W-:Y:S01]  /*10240*/  IMAD R0, R4, 0x2, R22 ;  /* 0x0000000204007824 */ /* 0x000fe200078e0216 */
[----:B------:R-:W-:-:S04]  /*10250*/  LOP3.LUT R2, R2, 0x70, RZ, 0xc0, !PT ;  /* 0x0000007002027812 */ /* 0x000fc800078ec0ff */
[----:B------:R3:W-:Y:S01]  /*10260*/  STL [R1+0x24], R0 ;  /* 0x0000240001007387 */ /* 0x0007e20000100800 */
[----:B------:R-:W-:-:S07]  /*10270*/  LOP3.LUT R2, R3, R2, RZ, 0xfc, !PT ;  /* 0x0000000203027212 */ /* 0x000fce00078efcff */
.L_x_706:
[----:B0-----:R-:W0:Y:S02]  /*10280*/  LDC.64 R2, c[0x0][0xc88] ;  /* 0x00032200ff027b82 */ /* 0x001e240000000a00 */
[----:B0-----:R-:W-:-:S05]  /*10290*/  IMAD.WIDE R2, R19, 0x4, R2 ;  /* 0x0000000413027825 */ /* 0x001fca00078e0202 */
[----:B------:R-:W3:Y:S01]  /*102a0*/  LDG.E R10, desc[UR42][R2.64] ;  /* 0x0000002a020a7981 */ /* 0x000ee2000c1e1900 */
[----:B------:R-:W-:Y:S05]  /*102b0*/  YIELD ;  /* 0x0000000000007946 */ /* 0x000fea0003800000 */
[----:B------:R-:W-:Y:S01]  /*102c0*/  ULDC.64 UR4, c[0x0][0xa28] ;  /* 0x00028a0000047ab9 */ /* 0x000fe20000000a00 */
[----:B------:R-:W-:Y:S01]  /*102d0*/  IMAD.MOV.U32 R9, RZ, RZ, RZ ;  /* 0x000000ffff097224 */ /* 0x000fe200078e00ff */
[----:B------:R-:W-:Y:S01]  /*102e0*/  ISETP.NE.U32.AND P0, PT, RZ, UR4, PT ;  /* 0x00000004ff007c0c */ /* 0x000fe2000bf05070 */
[----:B------:R-:W-:Y:S01]  /*102f0*/  IMAD.MOV.U32 R6, RZ, RZ, RZ ;  /* 0x000000ffff067224 */ /* 0x000fe200078e00ff */
[----:B------:R-:W-:Y:S01]  /*10300*/  ULDC.64 UR8, c[0x0][0xa18] ;  /* 0x0002860000087ab9 */ /* 0x000fe20000000a00 */
[----:B------:R-:W-:Y:S01]  /*10310*/  ULDC.64 UR6, c[0x0][0xa10] ;  /* 0x0002840000067ab9 */ /* 0x000fe20000000a00 */
[----:B------:R-:W-:-:S02]  /*10320*/  ISETP.NE.AND.EX P0, PT, RZ, UR5, PT, P0 ;  /* 0x00000005ff007c0c */ /* 0x000fc4000bf05300 */
[----:B---3--:R-:W-:Y:S01]  /*10330*/  SHF.R.S32.HI R0, RZ, 0x1f, R10 ;  /* 0x0000001fff007819 */ /* 0x008fe2000001140a */
[----:B------:R-:W-:-:S10]  /*10340*/  IMAD.SHL.U32 R23, R10, 0x4, RZ ;  /* 0x000000040a177824 */ /* 0x000fd400078e00ff */
[C---:B------:R-:W-:Y:S01]  /*10350*/  @P0 LEA R2, P1, R10.reuse, UR4, 0x2 ;  /* 0x000000040a020c11 */ /* 0x040fe2000f8210ff */
[----:B------:R-:W-:Y:S03]  /*10360*/  STL [R1+0x8], R10 ;  /* 0x0000080a01007387 */ /* 0x000fe60000100800 */
[C-C-:B------:R-:W-:Y:S01]  /*10370*/  @P0 LEA.HI.X R3, R10.reuse, UR5, R0.reuse, 0x2, P1 ;  /* 0x000000050a030c11 */ /* 0x140fe200088f1400 */
[----:B------:R-:W-:Y:S01]  /*10380*/  ULDC.64 UR4, c[0x0][0xa00] ;  /* 0x0002800000047ab9 */ /* 0x000fe20000000a00 */
[----:B------:R-:W-:Y:S01]  /*10390*/  SHF.L.U64.HI R24, R10, 0x2, R0 ;  /* 0x000000020a187819 */ /* 0x000fe20000010200 */
[----:B------:R0:W-:Y:S04]  /*103a0*/  STL [R1+0x30], R0 ;  /* 0x0000300001007387 */ /* 0x0001e80000100800 */
[----:B--2---:R1:W2:Y:S01]  /*103b0*/  @P0 LDG.E R9, desc[UR42][R2.64] ;  /* 0x0000002a02090981 */ /* 0x0042a2000c1e1900 */
[----:B------:R-:W-:-:S02]  /*103c0*/  ISETP.NE.U32.AND P0, PT, RZ, UR4, PT ;  /* 0x00000004ff007c0c */ /* 0x000fc4000bf05070 */
[----:B------:R-:W-:Y:S02]  /*103d0*/  ISETP.NE.U32.AND P2, PT, RZ, UR8, PT ;  /* 0x00000008ff007c0c */ /* 0x000fe4000bf45070 */
[----:B------:R-:W-:Y:S01]  /*103e0*/  ISETP.NE.AND.EX P0, PT, RZ, UR5, PT, P0 ;  /* 0x00000005ff007c0c */ /* 0x000fe2000bf05300 */
[----:B0-----:R-:W-:Y:S01]  /*103f0*/  IMAD.MOV.U32 R0, RZ, RZ, RZ ;  /* 0x000000ffff007224 */ /* 0x001fe200078e00ff */
[----:B------:R-:W-:Y:S02]  /*10400*/  ISETP.NE.AND.EX P2, PT, RZ, UR9, PT, P2 ;  /* 0x00000009ff007c0c */ /* 0x000fe4000bf45320 */
[----:B------:R-:W-:Y:S02]  /*10410*/  ISETP.NE.U32.AND P1, PT, RZ, UR6, PT ;  /* 0x00000006ff007c0c */ /* 0x000fe4000bf25070 */
[----:B-1----:R-:W-:Y:S02]  /*10420*/  IADD3 R2, P3, R23, UR4, RZ ;  /* 0x0000000417027c10 */ /* 0x002fe4000ff7e0ff */
[----:B------:R-:W-:-:S02]  /*10430*/  ISETP.NE.AND.EX P1, PT, RZ, UR7, PT, P1 ;  /* 0x00000007ff007c0c */ /* 0x000fc4000bf25310 */
[----:B------:R-:W-:Y:S02]  /*10440*/  IADD3.X R3, R24, UR5, RZ, P3, !PT ;  /* 0x0000000518037c10 */ /* 0x000fe40009ffe4ff */
[----:B------:R-:W-:-:S03]  /*10450*/  IADD3 R4, P4, R23, UR6, RZ ;  /* 0x0000000617047c10 */ /* 0x000fc6000ff9e0ff */
[----:B------:R-:W3:Y:S01]  /*10460*/  @P0 LDG.E R6, desc[UR42][R2.64] ;  /* 0x0000002a02060981 */ /* 0x000ee2000c1e1900 */
[----:B------:R-:W-:Y:S01]  /*10470*/  ULDC UR4, c[0x0][0x288] ;  /* 0x0000a20000047ab9 */ /* 0x000fe20000000800 */
[----:B------:R-:W-:Y:S02]  /*10480*/  IADD3.X R5, R24, UR7, RZ, P4, !PT ;  /* 0x0000000718057c10 */ /* 0x000fe4000a7fe4ff */
[----:B------:R-:W-:Y:S01]  /*10490*/  MOV R8, UR4 ;  /* 0x0000000400087c02 */ /* 0x000fe20008000f00 */
[----:B------:R-:W-:Y:S02]  /*104a0*/  ULDC.64 UR4, c[0x0][0x418] ;  /* 0x0001060000047ab9 */ /* 0x000fe40000000a00 */
[----:B------:R-:W5:Y:S04]  /*104b0*/  @P1 LDG.E R0, desc[UR42][R4.64] ;  /* 0x0000002a04001981 */ /* 0x000f68000c1e1900 */
[----:B---3--:R0:W-:Y:S02]  /*104c0*/  STL [R1+0x28], R6 ;  /* 0x0000280601007387 */ /* 0x0081e40000100800 */
[----:B0-----:R-:W-:-:S04]  /*104d0*/  @P2 IADD3 R6, P3, R23, UR8, RZ ;  /* 0x0000000817062c10 */ /* 0x001fc8000ff7e0ff */
[----:B------:R-:W-:-:S05]  /*104e0*/  @P2 IADD3.X R7, R24, UR9, RZ, P3, !PT ;  /* 0x0000000918072c10 */ /* 0x000fca0009ffe4ff */
[----:B------:R0:W3:Y:S01]  /*104f0*/  @P2 LDG.E R8, desc[UR42][R6.64] ;  /* 0x0000002a06082981 */ /* 0x0000e2000c1e1900 */
[----:B------:R-:W-:-:S03]  /*10500*/  UISETP.NE.U32.AND UP0, UPT, UR4, URZ, UPT ;  /* 0x0000003f0400728c */ /* 0x000fc6000bf05070 */
[----:B--2---:R1:W-:Y:S01]  /*10510*/  STL [R1+0x1c], R9 ;  /* 0x00001c0901007387 */ /* 0x0043e20000100800 */
[----:B------:R-:W-:Y:S01]  /*10520*/  UISETP.NE.AND.EX UP0, UPT, UR5, URZ, UPT, UP0 ;  /* 0x0000003f0500728c */ /* 0x000fe2000bf05300 */
[----:B------:R-:W-:Y:S02]  /*10530*/  ULDC UR4, c[0x0][0x424] ;  /* 0x0001090000047ab9 */ /* 0x000fe40000000800 */
[----:B------:R-:W-:Y:S01]  /*10540*/  ULDC UR5, c[0x0][0x2f0] ;  /* 0x0000bc0000057ab9 */ /* 0x000fe20000000800 */
[----:B------:R-:W-:-:S04]  /*10550*/  USEL UR4, UR4, 0x1, UP0 ;  /* 0x0000000104047887 */ /* 0x000fc80008000000 */
[----:B------:R-:W-:-:S03]  /*10560*/  UIMAD UR4, UR4, UR5, URZ ;  /* 0x00000005040472a4 */ /* 0x000fc6000f8e023f */
[----:B------:R-:W-:Y:S02]  /*10570*/  ULDC UR5, c[0x0][0x348] ;  /* 0x0000d20000057ab9 */ /* 0x000fe40000000800 */
[----:B0-----:R-:W-:Y:S02]  /*10580*/  IMAD.U32 R6, RZ, RZ, UR5 ;  /* 0x00000005ff067e24 */ /* 0x001fe4000f8e00ff */
[----:B------:R-:W-:Y:S01]  /*10590*/  IMAD.U32 R7, RZ, RZ, UR4 ;  /* 0x00000004ff077e24 */ /* 0x000fe2000f8e00ff */
[----:B---3--:R1:W-:Y:S01]  /*105a0*/  STL [R1+0x34], R8 ;  /* 0x0000340801007387 */ /* 0x0083e20000100800 */
[----:B------:R-:W-:Y:S05]  /*105b0*/  @P2 BRA `(.L_x_614) ;  /* 0x0000000000142947 */ /* 0x000fea0003800000 */
[----:B------:R-:W-:Y:S05]  /*105c0*/  @!P0 BRA `(.L_x_614) ;  /* 0x0000000000108947 */ /* 0x000fea0003800000 */
[----:B-1----:R-:W2:Y:S04]  /*105d0*/  LDG.E R8, desc[UR42][R2.64] ;  /* 0x0000002a02087981 */ /* 0x002ea8000c1e1900 */
[----:B------:R-:W2:Y:S02]  /*105e0*/  LDG.E R2, desc[UR42][R2.64+0x4] ;  /* 0x0000042a02027981 */ /* 0x000ea4000c1e1900 */
[----:B--2---:R-:W-:-:S05]  /*105f0*/  IMAD.IADD R2, R2, 0x1, -R8 ;  /* 0x0000000102027824 */ /* 0x004fca00078e0a08 */
[----:B------:R0:W-:Y:S02]  /*10600*/  STL [R1+0x34], R2 ;  /* 0x0000340201007387 */ /* 0x0001e40000100800 */
.L_x_614:
[----:B-1----:R-:W-:Y:S01]  /*10610*/  IMAD.MOV.U32 R8, RZ, RZ, R10 ;  /* 0x000000ffff087224 */ /* 0x002fe200078e000a */
[----:B------:R-:W-:Y:S02]  /*10620*/  ULDC.64 UR4, c[0x0][0xa20] ;  /* 0x0002880000047ab9 */ /* 0x000fe40000000a00 */
[----:B------:R-:W-:Y:S02]  /*10630*/  ISETP.NE.U32.AND P0, PT, RZ, UR4, PT ;  /* 0x00000004ff007c0c */ /* 0x000fe4000bf05070 */
[----:B------:R1:W-:Y:S02]  /*10640*/  STL [R1+0xc], R8 ;  /* 0x00000c0801007387 */ /* 0x0003e40000100800 */
[----:B------:R-:W-:-:S13]  /*10650*/  ISETP.NE.AND.EX P0, PT, RZ, UR5, PT, P0 ;  /* 0x00000005ff007c0c */ /* 0x000fda000bf05300 */
[----:B-1----:R-:W-:Y:S05]  /*10660*/  @!P0 BRA `(.L_x_615) ;  /* 0x0000000000108947 */ /* 0x002fea0003800000 */
[----:B0-----:R-:W-:-:S04]  /*10670*/  IADD3 R2, P0, R23, UR4, RZ ;  /* 0x0000000417027c10 */ /* 0x001fc8000ff1e0ff */
[----:B------:R-:W-:-:S05]  /*10680*/  IADD3.X R3, R24, UR5, RZ, P0, !PT ;  /* 0x0000000518037c10 */ /* 0x000fca00087fe4ff */
[----:B------:R1:W5:Y:S01]  /*10690*/  LDG.E R7, desc[UR42][R2.64] ;  /* 0x0000002a02077981 */ /* 0x000362000c1e1900 */
[----:B------:R-:W-:Y:S05]  /*106a0*/  BRA `(.L_x_616) ;  /* 0x0000000000247947 */ /* 0x000fea0003800000 */
.L_x_615:
[----:B------:R-:W-:Y:S02]  /*106b0*/  ULDC.64 UR4, c[0x0][0xa08] ;  /* 0x0002820000047ab9 */ /* 0x000fe40000000a00 */
[----:B------:R-:W-:-:S04]  /*106c0*/  ISETP.NE.U32.AND P0, PT, RZ, UR4, PT ;  /* 0x00000004ff007c0c */ /* 0x000fc8000bf05070 */
[----:B------:R-:W-:-:S13]  /*106d0*/  ISETP.NE.AND.EX P0, PT, RZ, UR5, PT, P0 ;  /* 0x00000005ff007c0c */ /* 0x000fda000bf05300 */
[----:B------:R-:W-:Y:S05]  /*106e0*/  @!P0 BRA `(.L_x_616) ;  /* 0x0000000000148947 */ /* 0x000fea0003800000 */
[----:B0-----:R-:W0:Y:S02]  /*106f0*/  LDC.64 R2, c[0x0][0xa08] ;  /* 0x00028200ff027b82 */ /* 0x001e240000000a00 */
[----:B0-----:R-:W-:-:S05]  /*10700*/  IMAD.WIDE R2, R8, 0x4, R2 ;  /* 0x0000000408027825 */ /* 0x001fca00078e0202 */
[----:B------:R-:W2:Y:S04]  /*10710*/  LDG.E R7, desc[UR42][R2.64] ;  /* 0x0000002a02077981 */ /* 0x000ea8000c1e1900 */
[----:B------:R-:W2:Y:S02]  /*10720*/  LDG.E R2, desc[UR42][R2.64+0x4] ;  /* 0x0000042a02027981 */ /* 0x000ea4000c1e1900 */
[----:B--2---:R-:W-:-:S07]  /*10730*/  IMAD.IADD R7, R2, 0x1, -R7 ;  /* 0x0000000102077824 */ /* 0x004fce00078e0a07 */
.L_x_616:
[----:B01----:R-:W2:Y:S04]  /*10740*/  @P1 LDG.E R2, desc[UR42][R4.64] ;  /* 0x0000002a04021981 */ /* 0x003ea8000c1e1900 */
[----:B------:R-:W2:Y:S01]  /*10750*/  @P1 LDG.E R4, desc[UR42][R4.64+0x4] ;  /* 0x0000042a04041981 */ /* 0x000ea2000c1e1900 */
[----:B-----5:R-:W-:Y:S01]  /*10760*/  IMAD.IADD R7, R7, 0x1, -R9 ;  /* 0x0000000107077824 */ /* 0x020fe200078e0a09 */
[----:B------:R-:W-:Y:S01]  /*10770*/  BSSY B0, `(.L_x_617) ;  /* 0x00000dc000007945 */ /* 0x000fe20003800000 */
[----:B--2---:R-:W-:-:S05]  /*10780*/  @P1 IADD3 R6, -R2, R4, RZ ;  /* 0x0000000402061210 */ /* 0x004fca0007ffe1ff */
[----:B------:R-:W-:-:S05]  /*10790*/  IMAD.IADD R2, R7, 0x1, R6 ;  /* 0x0000000107027824 */ /* 0x000fca00078e0206 */
[----:B------:R0:W-:Y:S02]  /*107a0*/  STL [R1+0x18], R2 ;  /* 0x0000180201007387 */ /* 0x0001e40000100800 */
[----:B0-----:R-:W-:-:S05]  /*107b0*/  VIADD R2, R2, 0x7f ;  /* 0x0000007f02027836 */ /* 0x001fca0000000000 */
[----:B------:R-:W-:-:S04]  /*107c0*/  SHF.R.S32.HI R3, RZ, 0x1f, R2 ;  /* 0x0000001fff037819 */ /* 0x000fc80000011402 */
[----:B------:R-:W-:Y:S01]  /*107d0*/  LEA.HI R4, R3, R2, RZ, 0x7 ;  /* 0x0000000203047211 */ /* 0x000fe200078f38ff */
[----:B------:R-:W-:-:S03]  /*107e0*/  IMAD.MOV R3, RZ, RZ, -R7 ;  /* 0x000000ffff037224 */ /* 0x000fc600078e0a07 */
[----:B------:R-:W-:Y:S01]  /*107f0*/  LOP3.LUT R2, R4, 0xffffff80, RZ, 0xc0, !PT ;  /* 0xffffff8004027812 */ /* 0x000fe200078ec0ff */
[----:B------:R0:W-:Y:S01]  /*10800*/  STL [R1+0x3c], R4 ;  /* 0x00003c0401007387 */ /* 0x0001e20000100800 */
[----:B------:R-:W-:Y:S02]  /*10810*/  VIMNMX R3, RZ, R3, !PT ;  /* 0x00000003ff037248 */ /* 0x000fe40007fe0100 */
[----:B------:R-:W-:-:S04]  /*10820*/  VIADDMNMX R2, R2, -R7, R6, PT ;  /* 0x8000000702027246 */ /* 0x000fc80003800106 */
[----:B------:R-:W-:Y:S02]  /*10830*/  ISETP.GT.AND P0, PT, R2, R3, PT ;  /* 0x000000030200720c */ /* 0x000fe40003f04270 */
[----:B------:R-:W-:-:S11]  /*10840*/  SHF.R.U32.HI R3, RZ, 0x7, R3 ;  /* 0x00000007ff037819 */ /* 0x000fd60000011603 */
[----:B------:R-:W-:-:S05]  /*10850*/  @P0 VIADD R2, R2, 0x7f ;  /* 0x0000007f02020836 */ /* 0x000fca0000000000 */
[----:B0-----:R-:W-:-:S04]  /*10860*/  @P0 SHF.R.S32.HI R4, RZ, 0x1f, R2 ;  /* 0x0000001fff040819 */ /* 0x001fc80000011402 */
[----:B------:R-:W-:Y:S02]  /*10870*/  @P0 LEA.HI R2, R4, R2, RZ, 0x7 ;  /* 0x0000000204020211 */ /* 0x000fe400078f38ff */
[-C--:B------:R-:W-:Y:S02]  /*10880*/  MOV R4, R3.reuse ;  /* 0x0000000300047202 */ /* 0x080fe40000000f00 */
[----:B------:R-:W-:Y:S02]  /*10890*/  @P0 SHF.R.S32.HI R4, RZ, 0x7, R2 ;  /* 0x00000007ff040819 */ /* 0x000fe40000011402 */
[----:B------:R-:W-:Y:S02]  /*108a0*/  PLOP3.LUT P0, PT, PT, PT, PT, 0x80, 0x0 ;  /* 0x000000000000781c */ /* 0x000fe40003f0f070 */
[----:B------:R-:W-:-:S13]  /*108b0*/  ISETP.GT.AND P2, PT, R4, R3, PT ;  /* 0x000000030400720c */ /* 0x000fda0003f44270 */
[----:B------:R-:W-:Y:S05]  /*108c0*/  @!P2 BRA `(.L_x_618) ;  /* 0x0000000c0018a947 */ /* 0x000fea0003800000 */
[----:B------:R-:W-:Y:S01]  /*108d0*/  UMOV UR4, 0xffffffff ;  /* 0xffffffff00047882 */ /* 0x000fe20000000000 */
[----:B------:R-:W-:Y:S02]  /*108e0*/  SEL R2, R8, RZ, !P1 ;  /* 0x000000ff08027207 */ /* 0x000fe40004800000 */
[----:B------:R-:W-:Y:S05]  /*108f0*/  BRA.DIV UR4, `(.L_x_619) ;  /* 0x0000006604e47947 */ /* 0x000fea000b800000 */
[----:B------:R-:W0:Y:S02]  /*10900*/  S2R R5, SR_TID.X ;  /* 0x0000000000057919 */ /* 0x000e240000002100 */
[----:B0-----:R-:W-:-:S04]  /*10910*/  SHF.R.U32.HI R5, RZ, 0x5, R5 ;  /* 0x00000005ff057819 */ /* 0x001fc80000011605 */
[----:B------:R-:W-:-:S05]  /*10920*/  LOP3.LUT R5, R5, 0x3, RZ, 0xc0, !PT ;  /* 0x0000000305057812 */ /* 0x000fca00078ec0ff */
[----:B------:R0:W1:Y:S02]  /*10930*/  SHFL.IDX PT, R14, R5, RZ, 0x1f ;  /* 0x00001fff050e7589 */ /* 0x00006400000e0000 */
.L_x_774:
[----:B-1----:R-:W-:Y:S02]  /*10940*/  ISETP.NE.AND P0, PT, R14, RZ, PT ;  /* 0x000000ff0e00720c */ /* 0x002fe40003f05270 */
[----:B------:R-:W-:-:S11]  /*10950*/  PLOP3.LUT P6, PT, PT, PT, PT, 0x8, 0x0 ;  /* 0x000000000000781c */ /* 0x000fd60003fce170 */
[----:B------:R-:W-:Y:S05]  /*10960*/  @P0 BRA `(.L_x_620) ;  /* 0x00000000000c0947 */ /* 0x000fea0003800000 */
[----:B------:R-:W-:-:S03]  /*10970*/  UMOV UR4, 0xffffffff ;  /* 0xffffffff00047882 */ /* 0x000fc60000000000 */
[----:B------:R-:W-:Y:S05]  /*10980*/  BRA.DIV UR4, `(.L_x_621) ;  /* 0x0000006604f47947 */ /* 0x000fea000b800000 */
[----:B------:R-:W-:-:S13]  /*10990*/  ELECT P6, URZ, PT ;  /* 0x00000000003f782f */ /* 0x000fda00038c0000 */
.L_x_620:
[----:B0-----:R-:W2:Y:S01]  /*109a0*/  LDL R5, [R1+0x40] ;  /* 0x0000400001057983 */ /* 0x001ea20000100800 */
[----:B------:R-:W-:Y:S01]  /*109b0*/  BSSY B1, `(.L_x_622) ;  /* 0x0000008000017945 */ /* 0x000fe20003800000 */
[----:B--2---:R-:W-:-:S05]  /*109c0*/  VIADD R5, R5, 0x1 ;  /* 0x0000000105057836 */ /* 0x004fca0000000000 */
[----:B------:R-:W-:-:S04]  /*109d0*/  LEA.HI R6, R5, R5, RZ, 0x1 ;  /* 0x0000000505067211 */ /* 0x000fc800078f08ff */
[----:B------:R-:W-:-:S05]  /*109e0*/  LOP3.LUT R6, R6, 0xfffffffe, RZ, 0xc0, !PT ;  /* 0xfffffffe06067812 */ /* 0x000fca00078ec0ff */
[----:B------:R-:W-:-:S05]  /*109f0*/  IMAD.IADD R5, R5, 0x1, -R6 ;  /* 0x0000000105057824 */ /* 0x000fca00078e0a06 */
[----:B------:R-:W-:-:S04]  /*10a00*/  SHF.L.U32 R5, R5, 0x1f, RZ ;  /* 0x0000001f05057819 */ /* 0x000fc800000006ff */
[----:B------:R-:W0:Y:S02]  /*10a10*/  SYNCS.PHASECHK.TRANS64.TRYWAIT P0, [R22+URZ+0x16820], R5 ;  /* 0x01682005160075a7 */ /* 0x000e24000800017f */
[----:B0-----:R-:W-:Y:S05]  /*10a20*/  @!P0 BRA `(.L_x_623) ;  /* 0x0000006400ec8947 */ /* 0x001fea0003800000 */
.L_x_777:
[----:B------:R-:W-:Y:S05]  /*10a30*/  BSYNC B1 ;  /* 0x0000000000017941 */ /* 0x000fea0003800000 */
.L_x_622:
[----:B------:R-:W-:Y:S04]  /*10a40*/  BSSY B1, `(.L_x_624) ;  /* 0x000004f000017945 */ /* 0x000fe80003800000 */
[----:B------:R-:W-:Y:S05]  /*10a50*/  @!P6 BRA `(.L_x_625) ;  /* 0x000000040034e947 */ /* 0x000fea0003800000 */
[----:B------:R-:W1:Y:S01]  /*10a60*/  S2R R6, SR_TID.X ;  /* 0x0000000000067919 */ /* 0x000e620000002100 */
[----:B0-----:R-:W-:Y:S01]  /*10a70*/  IMAD R5, R27, 0x8, R22 ;  /* 0x000000081b057824 */ /* 0x001fe200078e0216 */
[----:B------:R-:W-:Y:S01]  /*10a80*/  BSSY B2, `(.L_x_626) ;  /* 0x0000006000027945 */ /* 0x000fe20003800000 */
[----:B-1----:R-:W-:Y:S02]  /*10a90*/  LOP3.LUT R7, R6, 0x7f, RZ, 0xc0, !PT ;  /* 0x0000007f06077812 */ /* 0x002fe400078ec0ff */
[----:B------:R-:W-:Y:S02]  /*10aa0*/  SHF.L.U32 R6, R29, 0x1f, RZ ;  /* 0x0000001f1d067819 */ /* 0x000fe400000006ff */
[----:B------:R-:W-:Y:S02]  /*10ab0*/  ISETP.NE.AND P1, PT, R7, RZ, PT ;  /* 0x000000ff0700720c */ /* 0x000fe40003f25270 */
[----:B------:R-:W0:Y:S02]  /*10ac0*/  SYNCS.PHASECHK.TRANS64.TRYWAIT P0, [R5+URZ+0x168a0], R6 ;  /* 0x0168a006050075a7 */ /* 0x000e24000800017f */
[----:B0-----:R-:W-:Y:S09]  /*10ad0*/  @!P0 BRA `(.L_x_627) ;  /* 0x0000006400d48947 */ /* 0x001ff20003800000 */
.L_x_778:
[----:B------:R-:W-:Y:S05]  /*10ae0*/  BSYNC B2 ;  /* 0x0000000000027941 */ /* 0x000fea0003800000 */
.L_x_626:
[----:B------:R-:W-:Y:S04]  /*10af0*/  BSSY B2, `(.L_x_628) ;  /* 0x0000009000027945 */ /* 0x000fe80003800000 */
[----:B------:R-:W-:Y:S05]  /*10b00*/  @P1 BRA `(.L_x_629) ;  /* 0x00000000001c1947 */ /* 0x000fea0003800000 */
[----:B------:R-:W1:Y:S02]  /*10b10*/  S2R R7, SR_TID.X ;  /* 0x0000000000077919 */ /* 0x000e640000002100 */
[----:B-1----:R-:W-:Y:S01]  /*10b20*/  LOP3.LUT R8, R7, 0x1f, RZ, 0xc0, !PT ;  /* 0x0000001f07087812 */ /* 0x002fe200078ec0ff */
[----:B------:R-:W-:-:S03]  /*10b30*/  IMAD.MOV.U32 R7, RZ, RZ, 0x4000 ;  /* 0x00004000ff077424 */ /* 0x000fc600078e00ff */
[----:B------:R-:W-:Y:S01]  /*10b40*/  ISETP.NE.AND P0, PT, R8, RZ, PT ;  /* 0x000000ff0800720c */ /* 0x000fe20003f05270 */
[----:B------:R1:W-:-:S12]  /*10b50*/  SYNCS.ARRIVE.TRANS64 RZ, [R5+URZ+0x16890], R7 ;  /* 0x0168900705ff79a7 */ /* 0x0003d8000800003f */
[----:B-1----:R-:W-:Y:S05]  /*10b60*/  @!P0 BRA `(.L_x_629) ;  /* 0x0000000000048947 */ /* 0x002fea0003800000 */
[----:B------:R-:W-:Y:S01]  /*10b70*/  BPT.TRAP 0x1 ;  /* 0x000000040000795c */ /* 0x000fe20000300000 */
.L_x_629:
[----:B------:R-:W-:Y:S05]  /*10b80*/  BSYNC B2 ;  /* 0x0000000000027941 */ /* 0x000fea0003800000 */
.L_x_628:
[----:B------:R-:W-:Y:S01]  /*10b90*/  IMAD.MOV.U32 R11, RZ, RZ, RZ ;  /* 0x000000ffff0b7224 */ /* 0x000fe200078e00ff */
[----:B------:R-:W-:Y:S01]  /*10ba0*/  LEA R7, R4, R0, 0x7 ;  /* 0x0000000004077211 */ /* 0x000fe200078e38ff */
[C---:B------:R-:W-:Y:S01]  /*10bb0*/  IMAD R8, R27.reuse, 0x4000, R22 ;  /* 0x000040001b087824 */ /* 0x040fe200078e0216 */
[----:B------:R-:W-:Y:S01]  /*10bc0*/  UIADD3 UR4, UP0, UR40, 0x570, URZ ;  /* 0x0000057028047890 */ /* 0x000fe2000ff1e03f */
[----:B------:R-:W-:Y:S01]  /*10bd0*/  PLOP3.LUT P0, PT, PT, PT, PT, 0x80, 0x0 ;  /* 0x000000000000781c */ /* 0x000fe20003f0f070 */
[----:B------:R-:W-:Y:S01]  /*10be0*/  IMAD.SHL.U32 R10, R27, 0x2000, RZ ;  /* 0x000020001b0a7824 */ /* 0x000fe200078e00ff */
[----:B------:R-:W-:Y:S01]  /*10bf0*/  R2UR UR10, R11 ;  /* 0x000000000b0a72ca */ /* 0x000fe200000e0000 */
[----:B------:R-:W-:Y:S01]  /*10c00*/  VIADD R7, R7, 0xffffff80 ;  /* 0xffffff8007077836 */ /* 0x000fe20000000000 */
[----:B------:R-:W-:Y:S01]  /*10c10*/  UIADD3.X UR5, URZ, UR41, URZ, UP0, !UPT ;  /* 0x000000293f057290 */ /* 0x000fe200087fe43f */
[----:B------:R-:W-:Y:S01]  /*10c20*/  VIADD R8, R8, 0xe400 ;  /* 0x0000e40008087836 */ /* 0x000fe20000000000 */
[----:B------:R-:W-:Y:S01]  /*10c30*/  UMOV UR6, 0x0 ;  /* 0x0000000000067882 */ /* 0x000fe20000000000 */
[----:B------:R-:W-:Y:S01]  /*10c40*/  VIADD R9, R5, 0x16890 ;  /* 0x0001689005097836 */ /* 0x000fe20000000000 */
[----:B------:R-:W-:-:S09]  /*10c50*/  UMOV UR7, 0x12f00000 ;  /* 0x12f0000000077882 */ /* 0x000fd20000000000 */
.L_x_630:
[----:B------:R-:W-:-:S13]  /*10c60*/  @P0 ELECT P2, URZ, PT ;  /* 0x00000000003f082f */ /* 0x000fda0003840000 */
[----:B------:R-:W-:Y:S02]  /*10c70*/  @P2 R2UR UR13, R2 ;  /* 0x00000000020d22ca */ /* 0x000fe400000e0000 */
[----:B------:R-:W-:Y:S02]  /*10c80*/  @P2 R2UR UR12, R18 ;  /* 0x00000000120c22ca */ /* 0x000fe400000e0000 */
[----:B------:R-:W-:Y:S02]  /*10c90*/  @P2 R2UR UR11, R7 ;  /* 0x00000000070b22ca */ /* 0x000fe400000e0000 */
[----:B------:R-:W-:Y:S02]  /*10ca0*/  @P2 R2UR UR9, R9 ;  /* 0x00000000090922ca */ /* 0x000fe400000e0000 */
[----:B------:R-:W-:Y:S02]  /*10cb0*/  @P2 R2UR UR8, R8 ;  /* 0x00000000080822ca */ /* 0x000fe400000e0000 */
[----:B------:R-:W-:-:S02]  /*10cc0*/  @P2 PLOP3.LUT P0, PT, P2, PT, PT, 0x8, 0x0 ;  /* 0x000000000000281c */ /* 0x000fc4000170e170 */
[----:B------:R-:W-:-:S09]  /*10cd0*/  PLOP3.LUT P2, PT, PT, PT, PT, 0x8, 0x0 ;  /* 0x000000000000781c */ /* 0x000fd20003f4e170 */
[----:B------:R1:W-:Y:S02]  /*10ce0*/  UTMALDG.4D [UR8], [UR4], desc[UR6] ;  /* 0x00000608040075b4 */ /* 0x0003e40008019000 */
[----:B-1----:R-:W-:Y:S05]  /*10cf0*/  @P0 BRA.U.ANY `(.L_x_630) ;  /* 0xfffffffd00d80947 */ /* 0x002fea000393ffff */
[----:B------:R-:W1:Y:S01]  /*10d00*/  SYNCS.PHASECHK.TRANS64.TRYWAIT P0, [R5+URZ+0x168c0], R6 ;  /* 0x0168c006050075a7 */ /* 0x000e62000800017f */
[----:B------:R-:W-:Y:S04]  /*10d10*/  BSSY B2, `(.L_x_631) ;  /* 0x0000002000027945 */ /* 0x000fe80003800000 */
[----:B-1----:R-:W-:Y:S05]  /*10d20*/  @!P0 BRA `(.L_x_632) ;  /* 0x0000006400548947 */ /* 0x002fea0003800000 */
.L_x_779:
[----:B------:R-:W-:Y:S05]  /*10d30*/  BSYNC B2 ;  /* 0x0000000000027941 */ /* 0x000fea0003800000 */
.L_x_631:
[----:B------:R-:W-:Y:S01]  /*10d40*/  BSSY B2, `(.L_x_633) ;  /* 0x000000b000027945 */ /* 0x000fe20003800000 */
[----:B------:R-:W-:Y:S01]  /*10d50*/  MOV R8, 0x0 ;  /* 0x0000000000087802 */ /* 0x000fe20000000f00 */
[----:B------:R-:W-:Y:S02]  /*10d60*/  IMAD.MOV.U32 R9, RZ, RZ, 0x12f00000 ;  /* 0x12f00000ff097424 */ /* 0x000fe400078e00ff */
[----:B------:R-:W-:Y:S05]  /*10d70*/  @P1 BRA `(.L_x_634) ;  /* 0x00000000001c1947 */ /* 0x000fea0003800000 */
[----:B------:R-:W2:Y:S01]  /*10d80*/  S2R R12, SR_TID.X ;  /* 0x00000000000c7919 */ /* 0x000ea20000002100 */
[----:B01----:R-:W-:-:S04]  /*10d90*/  IMAD.MOV.U32 R6, RZ, RZ, 0x4000 ;  /* 0x00004000ff067424 */ /* 0x003fc800078e00ff */
[----:B------:R3:W-:Y:S01]  /*10da0*/  SYNCS.ARRIVE.TRANS64 RZ, [R5+URZ+0x168b0], R6 ;  /* 0x0168b00605ff79a7 */ /* 0x0007e2000800003f */
[----:B--2---:R-:W-:-:S04]  /*10db0*/  LOP3.LUT R12, R12, 0x1f, RZ, 0xc0, !PT ;  /* 0x0000001f0c0c7812 */ /* 0x004fc800078ec0ff */
[----:B------:R-:W-:-:S13]  /*10dc0*/  ISETP.NE.AND P0, PT, R12, RZ, PT ;  /* 0x000000ff0c00720c */ /* 0x000fda0003f05270 */
[----:B---3--:R-:W-:Y:S05]  /*10dd0*/  @!P0 BRA `(.L_x_634) ;  /* 0x0000000000048947 */ /* 0x008fea0003800000 */
[----:B------:R-:W-:Y:S01]  /*10de0*/  BPT.TRAP 0x1 ;  /* 0x000000040000795c */ /* 0x000fe20000300000 */
.L_x_634:
[----:B------:R-:W-:Y:S05]  /*10df0*/  BSYNC B2 ;  /* 0x0000000000027941 */ /* 0x000fea0003800000 */
.L_x_633:
[----:B------:R-:W-:Y:S01]  /*10e00*/  R2UR UR10, R11 ;  /* 0x000000000b0a72ca */ /* 0x000fe200000e0000 */
[----:B------:R-:W-:Y:S01]  /*10e10*/  IMAD R10, R10, 0x2, R22 ;  /* 0x000000020a0a7824 */ /* 0x000fe200078e0216 */
[----:B------:R-:W-:Y:S01]  /*10e20*/  R2UR UR6, R8 ;  /* 0x00000000080672ca */ /* 0x000fe200000e0000 */
[----:B------:R-:W-:Y:S01]  /*10e30*/  UIADD3 UR4, UP0, UR40, 0x670, URZ ;  /* 0x0000067028047890 */ /* 0x000fe2000ff1e03f */
[----:B------:R-:W-:Y:S01]  /*10e40*/  R2UR UR7, R9 ;  /* 0x00000000090772ca */ /* 0x000fe200000e0000 */
[----:B01----:R-:W-:Y:S01]  /*10e50*/  VIADD R5, R5, 0x168b0 ;  /* 0x000168b005057836 */ /* 0x003fe20000000000 */
[----:B------:R-:W-:Y:S01]  /*10e60*/  PLOP3.LUT P0, PT, PT, PT, PT, 0x80, 0x0 ;  /* 0x000000000000781c */ /* 0x000fe20003f0f070 */
[----:B------:R-:W-:Y:S01]  /*10e70*/  VIADD R10, R10, 0x400 ;  /* 0x000004000a0a7836 */ /* 0x000fe20000000000 */
[----:B------:R-:W-:-:S12]  /*10e80*/  UIADD3.X UR5, URZ, UR41, URZ, UP0, !UPT ;  /* 0x000000293f057290 */ /* 0x000fd800087fe43f */
.L_x_635:
        /* <DEDUP_REMOVED lines=10> */
.L_x_625:
[----:B------:R-:W-:Y:S05]  /*10f30*/  BSYNC B1 ;  /* 0x0000000000017941 */ /* 0x000fea0003800000 */
.L_x_624:
[----:B------:R-:W-:Y:S01]  /*10f40*/  VIADD R4, R4, 0xfffffffe ;  /* 0xfffffffe04047836 */ /* 0x000fe20000000000 */
[----:B------:R-:W-:Y:S02]  /*10f50*/  IADD3 R27, R27, 0x1, RZ ;  /* 0x000000011b1b7810 */ /* 0x000fe40007ffe0ff */
[----:B------:R-:W-:Y:S02]  /*10f60*/  PLOP3.LUT P0, PT, PT, PT, PT, 0x8, 0x0 ;  /* 0x000000000000781c */ /* 0x000fe40003f0e170 */
[----:B------:R-:W-:Y:S02]  /*10f70*/  ISETP.GE.AND P2, PT, R4, R3, PT ;  /* 0x000000030400720c */ /* 0x000fe40003f46270 */
[----:B------:R-:W-:-:S04]  /*10f80*/  ISETP.NE.AND P1, PT, R27, 0x2, PT ;  /* 0x000000021b00780c */ /* 0x000fc80003f25270 */
[----:B0-----:R-:W-:Y:S02]  /*10f90*/  SEL R5, RZ, 0x1, P1 ;  /* 0x00000001ff057807 */ /* 0x001fe40000800000 */
[----:B------:R-:W-:Y:S02]  /*10fa0*/  SEL R27, R27, RZ, P1 ;  /* 0x000000ff1b1b7207 */ /* 0x000fe40000800000 */
[----:B------:R-:W-:-:S03]  /*10fb0*/  LOP3.LUT R29, R29, R5, RZ, 0x3c, !PT ;  /* 0x000000051d1d7212 */ /* 0x000fc600078e3cff */
[----:B------:R-:W-:Y:S05]  /*10fc0*/  @!P2 BRA `(.L_x_618) ;  /* 0x000000040058a947 */ /* 0x000fea0003800000 */
.L_x_648:
[----:B------:R-:W-:Y:S05]  /*10fd0*/  YIELD ;  /* 0x0000000000007946 */ /* 0x000fea0003800000 */
[----:B------:R-:W-:Y:S04]  /*10fe0*/  BSSY B1, `(.L_x_636) ;  /* 0x000004c000017945 */ /* 0x000fe80003800000 */
[----:B------:R-:W-:Y:S05]  /*10ff0*/  @!P6 BRA `(.L_x_637) ;  /* 0x000000040028e947 */ /* 0x000fea0003800000 */
[----:B------:R-:W0:Y:S01]  /*11000*/  S2R R5, SR_TID.X ;  /* 0x0000000000057919 */ /* 0x000e220000002100 */
[----:B------:R-:W-:Y:S01]  /*11010*/  SHF.L.U32 R6, R29, 0x1f, RZ ;  /* 0x0000001f1d067819 */ /* 0x000fe200000006ff */
[----:B------:R-:W-:Y:S01]  /*11020*/  BSSY B2, `(.L_x_638) ;  /* 0x0000006000027945 */ /* 0x000fe20003800000 */
[----:B0-----:R-:W-:Y:S01]  /*11030*/  LOP3.LUT R7, R5, 0x7f, RZ, 0xc0, !PT ;  /* 0x0000007f05077812 */ /* 0x001fe200078ec0ff */
[----:B------:R-:W-:-:S03]  /*11040*/  IMAD R5, R27, 0x8, R22 ;  /* 0x000000081b057824 */ /* 0x000fc600078e0216 */
[----:B------:R-:W-:Y:S01]  /*11050*/  ISETP.NE.AND P2, PT, R7, RZ, PT ;  /* 0x000000ff0700720c */ /* 0x000fe20003f45270 */
[----:B------:R-:W0:Y:S02]  /*11060*/  SYNCS.PHASECHK.TRANS64.TRYWAIT P1, [R5+URZ+0x168a0], R6 ;  /* 0x0168a006050075a7 */ /* 0x000e24000802017f */
[----:B0-----:R-:W-:Y:S10]  /*11070*/  @!P1 BRA `(.L_x_639) ;  /* 0x0000006000949947 */ /* 0x001ff40003800000 */
.L_x_780:
[----:B------:R-:W-:Y:S05]  /*11080*/  BSYNC B2 ;  /* 0x0000000000027941 */ /* 0x000fea0003800000 */
.L_x_638:
        /* <DEDUP_REMOVED lines=9> */
.L_x_641:
[----:B------:R-:W-:Y:S05]  /*11120*/  BSYNC B2 ;  /* 0x0000000000027941 */ /* 0x000fea0003800000 */
.L_x_640:
[----:B------:R-:W-:Y:S01]  /*11130*/  IMAD.MOV.U32 R11, RZ, RZ, RZ ;  /* 0x000000ffff0b7224 */ /* 0x000fe200078e00ff */
[----:B------:R-:W-:Y:S01]  /*11140*/  UIADD3 UR4, UP0, UR40, 0x570, URZ ;  /* 0x0000057028047890 */ /* 0x000fe2000ff1e03f */
[----:B------:R-:W-:Y:S01]  /*11150*/  IMAD R7, R27, 0x4000, R22 ;  /* 0x000040001b077824 */ /* 0x000fe200078e0216 */
[----:B------:R-:W-:Y:S01]  /*11160*/  PLOP3.LUT P1, PT, PT, PT, PT, 0x80, 0x0 ;  /* 0x000000000000781c */ /* 0x000fe20003f2f070 */
[----:B------:R-:W-:Y:S01]  /*11170*/  VIADD R9, R5, 0x16890 ;  /* 0x0001689005097836 */ /* 0x000fe20000000000 */
[----:B------:R-:W-:Y:S01]  /*11180*/  R2UR UR10, R11 ;  /* 0x000000000b0a72ca */ /* 0x000fe200000e0000 */
[----:B------:R-:W-:Y:S01]  /*11190*/  VIADD R10, R7, 0xe400 ;  /* 0x0000e400070a7836 */ /* 0x000fe20000000000 */
[----:B------:R-:W-:Y:S01]  /*111a0*/  LEA R8, R4, R0, 0x7 ;  /* 0x0000000004087211 */ /* 0x000fe200078e38ff */
[----:B------:R-:W-:Y:S01]  /*111b0*/  UIADD3.X UR5, URZ, UR41, URZ, UP0, !UPT ;  /* 0x000000293f057290 */ /* 0x000fe200087fe43f */
[----:B------:R-:W-:Y:S01]  /*111c0*/  UMOV UR6, 0x0 ;  /* 0x0000000000067882 */ /* 0x000fe20000000000 */
[----:B------:R-:W-:-:S10]  /*111d0*/  UMOV UR7, 0x12f00000 ;  /* 0x12f0000000077882 */ /* 0x000fd40000000000 */
.L_x_642:
        /* <DEDUP_REMOVED lines=13> */
.L_x_781:
[----:B------:R-:W-:Y:S05]  /*112b0*/  BSYNC B2 ;  /* 0x0000000000027941 */ /* 0x000fea0003800000 */
.L_x_643:
[----:B------:R-:W-:Y:S01]  /*112c0*/  BSSY B2, `(.L_x_645) ;  /* 0x000000b000027945 */ /* 0x000fe20003800000 */
[----:B------:R-:W-:Y:S02]  /*112d0*/  IMAD.MOV.U32 R12, RZ, RZ, 0x0 ;  /* 0x00000000ff0c7424 */ /* 0x000fe400078e00ff */
[----:B------:R-:W-:Y:S01]  /*112e0*/  IMAD.MOV.U32 R13, RZ, RZ, 0x12f00000 ;  /* 0x12f00000ff0d7424 */ /* 0x000fe200078e00ff */
[----:B------:R-:W-:Y:S06]  /*112f0*/  @P2 BRA `(.L_x_646) ;  /* 0x00000000001c2947 */ /* 0x000fec0003800000 */
[----:B------:R-:W2:Y:S01]  /*11300*/  S2R R9, SR_TID.X ;  /* 0x0000000000097919 */ /* 0x000ea20000002100 */
[----:B01----:R-:W-:-:S04]  /*11310*/  IMAD.MOV.U32 R6, RZ, RZ, 0x4000 ;  /* 0x00004000ff067424 */ /* 0x003fc800078e00ff */
[----:B------:R3:W-:Y:S01]  /*11320*/  SYNCS.ARRIVE.TRANS64 RZ, [R5+URZ+0x168b0], R6 ;  /* 0x0168b00605ff79a7 */ /* 0x0007e2000800003f */
[----:B--2---:R-:W-:-:S04]  /*11330*/  LOP3.LUT R9, R9, 0x1f, RZ, 0xc0, !PT ;  /* 0x0000001f09097812 */ /* 0x004fc800078ec0ff */
[----:B------:R-:W-:-:S13]  /*11340*/  ISETP.NE.AND P1, PT, R9, RZ, PT ;  /* 0x000000ff0900720c */ /* 0x000fda0003f25270 */
[----:B---3--:R-:W-:Y:S05]  /*11350*/  @!P1 BRA `(.L_x_646) ;  /* 0x0000000000049947 */ /* 0x008fea0003800000 */
[----:B------:R-:W-:Y:S01]  /*11360*/  BPT.TRAP 0x1 ;  /* 0x000000040000795c */ /* 0x000fe20000300000 */
.L_x_646:
[----:B------:R-:W-:Y:S05]  /*11370*/  BSYNC B2 ;  /* 0x0000000000027941 */ /* 0x000fea0003800000 */
.L_x_645:
[----:B------:R-:W-:Y:S01]  /*11380*/  R2UR UR10, R11 ;  /* 0x000000000b0a72ca */ /* 0x000fe200000e0000 */
[----:B------:R-:W-:Y:S01]  /*11390*/  UIADD3 UR4, UP0, UR40, 0x670, URZ ;  /* 0x0000067028047890 */ /* 0x000fe2000ff1e03f */
[----:B------:R-:W-:Y:S01]  /*113a0*/  R2UR UR6, R12 ;  /* 0x000000000c0672ca */ /* 0x000fe200000e0000 */
[----:B01----:R-:W-:Y:S01]  /*113b0*/  VIADD R5, R5, 0x168b0 ;  /* 0x000168b005057836 */ /* 0x003fe20000000000 */
[----:B------:R-:W-:Y:S01]  /*113c0*/  R2UR UR7, R13 ;  /* 0x000000000d0772ca */ /* 0x000fe200000e0000 */
[----:B------:R-:W-:Y:S01]  /*113d0*/  UIADD3.X UR5, URZ, UR41, URZ, UP0, !UPT ;  /* 0x000000293f057290 */ /* 0x000fe200087fe43f */
[----:B------:R-:W-:Y:S02]  /*113e0*/  PLOP3.LUT P1, PT, PT, PT, PT, 0x80, 0x0 ;  /* 0x000000000000781c */ /* 0x000fe40003f2f070 */
[----:B------:R-:W-:-:S11]  /*113f0*/  IADD3 R7, R7, 0x400, RZ ;  /* 0x0000040007077810 */ /* 0x000fd60007ffe0ff */
.L_x_647:
        /* <DEDUP_REMOVED lines=9> */
[----:B0-----:R-:W-:Y:S05]  /*11490*/  @P1 BRA.U.ANY `(.L_x_647) ;  /* 0xfffffffd00d81947 */ /* 0x001fea000393ffff */
.L_x_637:
[----:B------:R-:W-:Y:S05]  /*114a0*/  BSYNC B1 ;  /* 0x0000000000017941 */ /* 0x000fea0003800000 */
.L_x_636:
[C---:B------:R-:W-:Y:S01]  /*114b0*/  ISETP.GT.AND P2, PT, R4.reuse, R3, PT ;  /* 0x000000030400720c */ /* 0x040fe20003f44270 */
[----:B------:R-:W-:Y:S02]  /*114c0*/  VIADD R27, R27, 0x1 ;  /* 0x000000011b1b7836 */ /* 0x000fe40000000000 */
[----:B------:R-:W-:-:S03]  /*114d0*/  VIADD R4, R4, 0xffffffff ;  /* 0xffffffff04047836 */ /* 0x000fc60000000000 */
[----:B------:R-:W-:-:S04]  /*114e0*/  ISETP.NE.AND P1, PT, R27, 0x2, PT ;  /* 0x000000021b00780c */ /* 0x000fc80003f25270 */
[----:B------:R-:W-:Y:S02]  /*114f0*/  SEL R5, RZ, 0x1, P1 ;  /* 0x00000001ff057807 */ /* 0x000fe40000800000 */
[----:B------:R-:W-:Y:S02]  /*11500*/  SEL R27, R27, RZ, P1 ;  /* 0x000000ff1b1b7207 */ /* 0x000fe40000800000 */
[----:B------:R-:W-:Y:S01]  /*11510*/  LOP3.LUT R29, R29, R5, RZ, 0x3c, !PT ;  /* 0x000000051d1d7212 */ /* 0x000fe200078e3cff */
[----:B------:R-:W-:Y:S06]  /*11520*/  @P2 BRA `(.L_x_648) ;  /* 0xfffffff800a82947 */ /* 0x000fec000383ffff */
.L_x_618:
[----:B------:R-:W-:Y:S05]  /*11530*/  BSYNC B0 ;  /* 0x0000000000007941 */ /* 0x000fea0003800000 */
.L_x_617:
[----:B------:R-:W2:Y:S01]  /*11540*/  LDL R5, [R1+0x18] ;  /* 0x0000180001057983 */ /* 0x000ea20000100800 */
[----:B------:R-:W-:Y:S05]  /*11550*/  @!P0 WARPSYNC.ALL ;  /* 0x0000000000008948 */ /* 0x000fea0003800000 */
[----:B------:R-:W-:Y:S06]  /*11560*/  @!P0 BAR.SYNC.DEFER_BLOCKING 0xc, 0x200 ;  /* 0x0308000000008b1d */ /* 0x000fec0000010000 */
[----:B------:R-:W-:Y:S01]  /*11570*/  BSSY B7, `(.L_x_649) ;  /* 0x00003ae000077945 */ /* 0x000fe20003800000 */
[----:B--2---:R-:W-:-:S13]  /*11580*/  ISETP.GT.AND P0, PT, R5, RZ, PT ;  /* 0x000000ff0500720c */ /* 0x004fda0003f04270 */
[----:B------:R-:W-:Y:S05]  /*11590*/  @P0 BRA `(.L_x_650) ;  /* 0x0000000000440947 */ /* 0x000fea0003800000 */
[----:B------:R-:W0:Y:S02]  /*115a0*/  S2R R5, SR_TID.X ;  /* 0x0000000000057919 */ /* 0x000e240000002100 */
        /* <DEDUP_REMOVED lines=16> */
.L_x_650:
        /* <DEDUP_REMOVED lines=20> */
.L_x_653:
[----:B------:R-:W-:Y:S05]  /*117f0*/  BSYNC B6 ;  /* 0x0000000000067941 */ /* 0x000fea0003800000 */
.L_x_652:
        /* <DEDUP_REMOVED lines=11> */
[----:B------:R-:W-:Y:S02]  /*118b0*/  IMAD.U32 R5, RZ, RZ, UR7 ;  /* 0x00000007ff057e24 */ /* 0x000fe4000f8e00ff */
[----:B------:R-:W-:Y:S02]  /*118c0*/  IMAD.U32 R6, RZ, RZ, UR8 ;  /* 0x00000008ff067e24 */ /* 0x000fe4000f8e00ff */
[----:B------:R-:W-:-:S02]  /*118d0*/  IMAD.U32 R10, RZ, RZ, UR4 ;  /* 0x00000004ff0a7e24 */ /* 0x000fc4000f8e00ff */
[----:B------:R-:W-:Y:S02]  /*118e0*/  IMAD.U32 R11, RZ, RZ, UR5 ;  /* 0x00000005ff0b7e24 */ /* 0x000fe4000f8e00ff */
[----:B------:R-:W-:Y:S02]  /*118f0*/  IMAD.MOV.U32 R8, RZ, RZ, 0x70 ;  /* 0x00000070ff087424 */ /* 0x000fe400078e00ff */
[----:B------:R-:W-:Y:S02]  /*11900*/  IMAD.MOV.U32 R12, RZ, RZ, 0x1 ;  /* 0x00000001ff0c7424 */ /* 0x000fe400078e00ff */
[----:B0-----:R-:W-:-:S07]  /*11910*/  IMAD.MOV.U32 R13, RZ, RZ, RZ ;  /* 0x000000ffff0d7224 */ /* 0x001fce00078e00ff */
[----:B------:R-:W-:-:S07]  /*11920*/  LEPC R20, `(.L_x_656) ;  /* 0x000000001014794e */ /* 0x000fce0000000000 */
[----:B-1----:R-:W-:Y:S05]  /*11930*/  CALL.ABS.NOINC R2 ;  /* 0x0000000002007343 */ /* 0x002fea0003c00000 */
.L_x_656:
[----:B------:R0:W1:Y:S01]  /*11940*/  LDC.64 R2, c[0x4][R26] ;  /* 0x010000001a027b82 */ /* 0x0000620000000a00 */
[----:B------:R-:W-:Y:S01]  /*11950*/  ULDC.64 UR4, c[0x4][0x88] ;  /* 0x0100220000047ab9 */ /* 0x000fe20000000a00 */
[----:B------:R-:W-:Y:S01]  /*11960*/  ULDC.64 UR6, c[0x4][0x90] ;  /* 0x0100240000067ab9 */ /* 0x000fe20000000a00 */
[----:B------:R-:W-:Y:S01]  /*11970*/  ULDC.64 UR8, c[0x4][0x18] ;  /* 0x0100060000087ab9 */ /* 0x000fe20000000a00 */
[----:B------:R-:W-:Y:S01]  /*11980*/  MOV R4, UR4 ;  /* 0x0000000400047c02 */ /* 0x000fe20008000f00 */
[----:B------:R-:W-:Y:S01]  /*11990*/  IMAD.U32 R5, RZ, RZ, UR5 ;  /* 0x00000005ff057e24 */ /* 0x000fe2000f8e00ff */
[----:B------:R-:W-:Y:S01]  /*119a0*/  MOV R8, 0x70 ;  /* 0x0000007000087802 */ /* 0x000fe20000000f00 */
[----:B------:R-:W-:Y:S02]  /*119b0*/  IMAD.U32 R6, RZ, RZ, UR6 ;  /* 0x00000006ff067e24 */ /* 0x000fe4000f8e00ff */
[----:B------:R-:W-:Y:S02]  /*119c0*/  IMAD.U32 R7, RZ, RZ, UR7 ;  /* 0x00000007ff077e24 */ /* 0x000fe4000f8e00ff */
[----:B------:R-:W-:-:S02]  /*119d0*/  IMAD.U32 R10, RZ, RZ, UR8 ;  /* 0x00000008ff0a7e24 */ /* 0x000fc4000f8e00ff */
[----:B------:R-:W-:Y:S02]  /*119e0*/  IMAD.U32 R11, RZ, RZ, UR9 ;  /* 0x00000009ff0b7e24 */ /* 0x000fe4000f8e00ff */
[----:B------:R-:W-:Y:S02]  /*119f0*/  IMAD.MOV.U32 R12, RZ, RZ, 0x1 ;  /* 0x00000001ff0c7424 */ /* 0x000fe400078e00ff */
[----:B0-----:R-:W-:-:S07]  /*11a00*/  IMAD.MOV.U32 R13, RZ, RZ, RZ ;  /* 0x000000ffff0d7224 */ /* 0x001fce00078e00ff */
[----:B------:R-:W-:-:S07]  /*11a10*/  LEPC R20, `(.L_x_655) ;  /* 0x000000001014794e */ /* 0x000fce0000000000 */
[----:B-1----:R-:W-:Y:S05]  /*11a20*/  CALL.ABS.NOINC R2 ;  /* 0x0000000002007343 */ /* 0x002fea0003c00000 */
.L_x_655:
[----:B------:R-:W-:Y:S05]  /*11a30*/  BSYNC B6 ;  /* 0x0000000000067941 */ /* 0x000fea0003800000 */
.L_x_654:
        /* <DEDUP_REMOVED lines=12> */
[----:B------:R-:W4:Y:S04]  /*11b00*/  LDL.LU R9, [R1] ;  /* 0x0000000001097983 */ /* 0x000f280000300800 */
        /* <DEDUP_REMOVED lines=19> */
[----:B------:R-:W-:-:S04]  /*11c40*/  IMAD.MOV R5, RZ, RZ, -R4 ;  /* 0x000000ffff057224 */ /* 0x000fc800078e0a04 */
        /* <DEDUP_REMOVED lines=10> */
[----:B------:R0:W5:Y:S04]  /*11cf0*/  @!P0 LDG.E R2, desc[UR42][R6.64] ;  /* 0x0000002a06028981 */ /* 0x000168000c1e1900 */
[----:B------:R1:W-:Y:S02]  /*11d00*/  STL [R1+0x20], R10 ;  /* 0x0000200a01007387 */ /* 0x0003e40000100800 */
[----:B-1----:R-:W-:-:S05]  /*11d10*/  IMAD.U32 R10, RZ, RZ, UR38 ;  /* 0x00000026ff0a7e24 */ /* 0x002fca000f8e00ff */
[----:B------:R-:W-:Y:S02]  /*11d20*/  ISETP.NE.AND P2, PT, R10, 0x3, PT ;  /* 0x000000030a00780c */ /* 0x000fe40003f45270 */
[----:B------:R-:W-:-:S11]  /*11d30*/  LOP3.LUT R9, R9, 0xfffffffd, RZ, 0xc0, !PT ;  /* 0xfffffffd09097812 */ /* 0x000fd600078ec0ff */
[----:B------:R-:W-:-:S05]  /*11d40*/  @P2 LOP3.LUT R9, R9, 0x2, RZ, 0xfc, !PT ;  /* 0x0000000209092812 */ /* 0x000fca00078efcff */
[----:B------:R0:W-:Y:S01]  /*11d50*/  STL [R1], R9 ;  /* 0x0000000901007387 */ /* 0x0001e20000100800 */
[----:B------:R-:W-:-:S03]  /*11d60*/  UMOV UR4, 0xffffffff ;  /* 0xffffffff00047882 */ /* 0x000fc60000000000 */
[----:B------:R-:W-:Y:S05]  /*11d70*/  BRA.DIV UR4, `(.L_x_657) ;  /* 0x00000056047c7947 */ /* 0x000fea000b800000 */
.L_x_784:
[----:B0-----:R-:W-:-:S05]  /*11d80*/  SHF.R.S32.HI R9, RZ, 0x1f, R18 ;  /* 0x0000001fff097819 */ /* 0x001fca0000011412 */
[----:B------:R0:W-:Y:S01]  /*11d90*/  STL [R1+0x10], R9 ;  /* 0x0000100901007387 */ /* 0x0001e20000100800 */
[----:B------:R-:W-:Y:S05]  /*11da0*/  @!P2 BRA `(.L_x_658) ;  /* 0x000000000004a947 */ /* 0x000fea0003800000 */
[----:B------:R-:W-:Y:S01]  /*11db0*/  BPT.TRAP 0x1 ;  /* 0x000000040000795c */ /* 0x000fe20000300000 */
.L_x_658:
[----:B------:R-:W-:Y:S01]  /*11dc0*/  SHF.R.S32.HI R6, RZ, 0x1f, R0 ;  /* 0x0000001fff067819 */ /* 0x000fe20000011400 */
[----:B------:R-:W-:Y:S01]  /*11dd0*/  ULDC.64 UR4, c[0x0][0x328] ;  /* 0x0000ca0000047ab9 */ /* 0x000fe20000000a00 */
[----:B-----5:R-:W-:Y:S01]  /*11de0*/  SHF.R.S32.HI R7, RZ, 0x1f, R2 ;  /* 0x0000001fff077819 */ /* 0x020fe20000011402 */
[----:B------:R-:W-:Y:S01]  /*11df0*/  IMAD.WIDE.U32 R4, R0, UR4, RZ ;  /* 0x0000000400047c25 */ /* 0x000fe2000f8e00ff */
[----:B------:R-:W-:Y:S03]  /*11e00*/  BSSY B0, `(.L_x_659) ;  /* 0x0000015000007945 */ /* 0x000fe60003800000 */
[----:B------:R-:W-:-:S04]  /*11e10*/  IMAD R3, R6, UR4, RZ ;  /* 0x0000000406037c24 */ /* 0x000fc8000f8e02ff */
[----:B------:R-:W-:Y:S01]  /*11e20*/  IMAD R3, R0, UR5, R3 ;  /* 0x0000000500037c24 */ /* 0x000fe2000f8e0203 */
[----:B------:R-:W-:-:S03]  /*11e30*/  ULDC.64 UR4, c[0x0][0x338] ;  /* 0x0000ce0000047ab9 */ /* 0x000fc60000000a00 */
[----:B------:R-:W-:Y:S02]  /*11e40*/  IMAD.IADD R5, R5, 0x1, R3 ;  /* 0x0000000105057824 */ /* 0x000fe400078e0203 */
[----:B------:R-:W-:Y:S02]  /*11e50*/  IMAD R3, R7, UR4, RZ ;  /* 0x0000000407037c24 */ /* 0x000fe4000f8e02ff */
[----:B------:R-:W-:-:S04]  /*11e60*/  IMAD.WIDE.U32 R4, R2, UR4, R4 ;  /* 0x0000000402047c25 */ /* 0x000fc8000f8e0004 */
[----:B------:R-:W-:Y:S01]  /*11e70*/  IMAD R3, R2, UR5, R3 ;  /* 0x0000000502037c24 */ /* 0x000fe2000f8e0203 */
[----:B------:R-:W-:-:S04]  /*11e80*/  ULDC.64 UR4, c[0x0][0x330] ;  /* 0x0000cc0000047ab9 */ /* 0x000fc80000000a00 */
[----:B------:R-:W-:Y:S01]  /*11e90*/  IADD3 R5, R5, R3, RZ ;  /* 0x0000000305057210 */ /* 0x000fe20007ffe0ff */
[----:B------:R-:W-:Y:S02]  /*11ea0*/  IMAD R3, R9, UR4, RZ ;  /* 0x0000000409037c24 */ /* 0x000fe4000f8e02ff */
[----:B------:R-:W-:-:S04]  /*11eb0*/  IMAD.WIDE.U32 R4, R18, UR4, R4 ;  /* 0x0000000412047c25 */ /* 0x000fc8000f8e0004 */
[----:B------:R-:W-:Y:S01]  /*11ec0*/  IMAD R3, R18, UR5, R3 ;  /* 0x0000000512037c24 */ /* 0x000fe2000f8e0203 */
[----:B------:R-:W-:Y:S02]  /*11ed0*/  ULDC.64 UR4, c[0x0][0x318] ;  /* 0x0000c60000047ab9 */ /* 0x000fe40000000a00 */
[----:B------:R-:W-:Y:S01]  /*11ee0*/  LEA R23, P0, R4, UR4, 0x1 ;  /* 0x0000000404177c11 */ /* 0x000fe2000f8008ff */
[----:B------:R-:W-:Y:S02]  /*11ef0*/  IMAD.IADD R24, R5, 0x1, R3 ;  /* 0x0000000105187824 */ /* 0x000fe400078e0203 */
[----:B------:R-:W-:-:S03]  /*11f00*/  IMAD R3, R25, 0x8, R22 ;  /* 0x0000000819037824 */ /* 0x000fc600078e0216 */
[----:B------:R-:W-:Y:S02]  /*11f10*/  LEA.HI.X R24, R4, UR5, R24, 0x1, P0 ;  /* 0x0000000504187c11 */ /* 0x000fe400080f0c18 */
[----:B------:R-:W-:-:S04]  /*11f20*/  SHF.L.U32 R4, R28, 0x1f, RZ ;  /* 0x0000001f1c047819 */ /* 0x000fc800000006ff */
[----:B------:R-:W1:Y:S02]  /*11f30*/  SYNCS.PHASECHK.TRANS64.TRYWAIT P0, [R3+URZ+0x16840], R4 ;  /* 0x01684004030075a7 */ /* 0x000e64000800017f */
[----:B-1----:R-:W-:Y:S05]  /*11f40*/  @!P0 BRA `(.L_x_660) ;  /* 0x00000054003c8947 */ /* 0x002fea0003800000 */
.L_x_785:
[----:B------:R-:W-:Y:S05]  /*11f50*/  BSYNC B0 ;  /* 0x0000000000007941 */ /* 0x000fea0003800000 */
.L_x_659:
[----:B0-----:R-:W2:Y:S01]  /*11f60*/  LDL R9, [R1+0x10] ;  /* 0x0000100001097983 */ /* 0x001ea20000100800 */
[----:B------:R-:W-:-:S03]  /*11f70*/  ULDC.64 UR4, c[0x0][0x300] ;  /* 0x0000c00000047ab9 */ /* 0x000fc60000000a00 */
[----:B------:R-:W3:Y:S04]  /*11f80*/  LDL R14, [R1+0x18] ;  /* 0x00001800010e7983 */ /* 0x000ee80000100800 */
[----:B------:R-:W4:Y:S01]  /*11f90*/  LDL.LU R10, [R1] ;  /* 0x00000000010a7983 */ /* 0x000f220000300800 */
[----:B------:R-:W-:Y:S02]  /*11fa0*/  IMAD R6, R6, UR4, RZ ;  /* 0x0000000406067c24 */ /* 0x000fe4000f8e02ff */
[C---:B-1----:R-:W-:Y:S01]  /*11fb0*/  IMAD.WIDE.U32 R4, R0.reuse, UR4, RZ ;  /* 0x0000000400047c25 */ /* 0x042fe2000f8e00ff */
[----:B------:R-:W0:Y:S03]  /*11fc0*/  S2R R13, SR_TID.X ;  /* 0x00000000000d7919 */ /* 0x000e260000002100 */
[----:B------:R-:W-:Y:S01]  /*11fd0*/  IMAD R6, R0, UR5, R6 ;  /* 0x0000000500067c24 */ /* 0x000fe2000f8e0206 */
[----:B------:R-:W-:-:S02]  /*11fe0*/  ULDC.64 UR4, c[0x0][0x310] ;  /* 0x0000c40000047ab9 */ /* 0x000fc40000000a00 */
[----:B------:R-:W-:Y:S02]  /*11ff0*/  IMAD R7, R7, UR4, RZ ;  /* 0x0000000407077c24 */ /* 0x000fe4000f8e02ff */
[----:B------:R-:W-:Y:S02]  /*12000*/  IMAD.IADD R5, R5, 0x1, R6 ;  /* 0x0000000105057824 */ /* 0x000fe400078e0206 */
[C---:B------:R-:W-:Y:S02]  /*12010*/  IMAD R7, R2.reuse, UR5, R7 ;  /* 0x0000000502077c24 */ /* 0x040fe4000f8e0207 */
[----:B------:R-:W-:Y:S01]  /*12020*/  IMAD.WIDE.U32 R4, R2, UR4, R4 ;  /* 0x0000000402047c25 */ /* 0x000fe2000f8e0004 */
[----:B------:R-:W-:-:S03]  /*12030*/  ULDC.64 UR4, c[0x0][0x308] ;  /* 0x0000c20000047ab9 */ /* 0x000fc60000000a00 */
[----:B------:R-:W-:Y:S02]  /*12040*/  IMAD.IADD R5, R5, 0x1, R7 ;  /* 0x0000000105057824 */ /* 0x000fe400078e0207 */
[----:B------:R-:W-:-:S04]  /*12050*/  IMAD.WIDE.U32 R4, R18, UR4, R4 ;  /* 0x0000000412047c25 */ /* 0x000fc8000f8e0004 */
[----:B--2---:R-:W-:Y:S02]  /*12060*/  IMAD R2, R9, UR4, RZ ;  /* 0x0000000409027c24 */ /* 0x004fe4000f8e02ff */
[----:B------:R-:W1:Y:S02]  /*12070*/  S2R R9, SR_TID.X ;  /* 0x0000000000097919 */ /* 0x000e640000002100 */
[----:B------:R-:W-:Y:S01]  /*12080*/  IMAD R2, R18, UR5, R2 ;  /* 0x0000000512027c24 */ /* 0x000fe2000f8e0202 */
[----:B------:R-:W-:Y:S02]  /*12090*/  ULDC.64 UR4, c[0x0][0x2e8] ;  /* 0x0000ba0000047ab9 */ /* 0x000fe40000000a00 */
[----:B------:R-:W-:Y:S01]  /*120a0*/  LEA R0, P0, R4, UR4, 0x1 ;  /* 0x0000000404007c11 */ /* 0x000fe2000f8008ff */
[----:B------:R-:W-:Y:S01]  /*120b0*/  ULDC UR4, c[0x0][0x2f4] ;  /* 0x0000bd0000047ab9 */ /* 0x000fe20000000800 */
[----:B----4-:R-:W-:Y:S01]  /*120c0*/  LOP3.LUT R10, R10, 0xfffffffe, RZ, 0xc0, !PT ;  /* 0xfffffffe0a0a7812 */ /* 0x010fe200078ec0ff */
[----:B------:R-:W-:-:S05]  /*120d0*/  IMAD.IADD R2, R5, 0x1, R2 ;  /* 0x0000000105027824 */ /* 0x000fca00078e0202 */
[----:B------:R-:W-:Y:S02]  /*120e0*/  LEA.HI.X R2, R4, UR5, R2, 0x1, P0 ;  /* 0x0000000504027c11 */ /* 0x000fe400080f0c02 */
[----:B-1----:R-:W-:Y:S02]  /*120f0*/  LOP3.LUT R11, R9, 0x7f, RZ, 0xc0, !PT ;  /* 0x0000007f090b7812 */ /* 0x002fe400078ec0ff */
[----:B0-----:R-:W-:Y:S02]  /*12100*/  SHF.L.U32 R9, R13, 0x3, RZ ;  /* 0x000000030d097819 */ /* 0x001fe400000006ff */
[----:B------:R-:W-:Y:S02]  /*12110*/  SHF.R.U32.HI R12, RZ, 0x3, R11 ;  /* 0x00000003ff0c7819 */ /* 0x000fe4000001160b */
[----:B------:R-:W-:Y:S02]  /*12120*/  LOP3.LUT R9, R9, 0x38, RZ, 0xc0, !PT ;  /* 0x0000003809097812 */ /* 0x000fe400078ec0ff */
[----:B---3--:R-:W-:Y:S01]  /*12130*/  IADD3 R4, -R12, R14, -R8 ;  /* 0x0000000e0c047210 */ /* 0x008fe20007ffe908 */
[----:B------:R-:W-:Y:S01]  /*12140*/  IMAD.SHL.U32 R12, R11, 0x8, RZ ;  /* 0x000000080b0c7824 */ /* 0x000fe200078e00ff */
[----:B------:R-:W-:Y:S01]  /*12150*/  ISETP.GE.AND P2, PT, R9, UR4, PT ;  /* 0x0000000409007c0c */ /* 0x000fe2000bf46270 */
[----:B------:R-:W-:Y:S01]  /*12160*/  IMAD.SHL.U32 R11, R13, 0x8, RZ ;  /* 0x000000080d0b7824 */ /* 0x000fe200078e00ff */
[----:B------:R-:W-:Y:S01]  /*12170*/  UMOV UR4, 0xffffffff ;  /* 0xffffffff00047882 */ /* 0x000fe20000000000 */
[----:B------:R-:W-:-:S03]  /*12180*/  ISETP.GE.AND P0, PT, R4, 0x1, PT ;  /* 0x000000010400780c */ /* 0x000fc60003f06270 */
[----:B------:R-:W-:-:S04]  /*12190*/  LOP3.LUT R11, R11, 0x1f8, RZ, 0xc0, !PT ;  /* 0x000001f80b0b7812 */ /* 0x000fc800078ec0ff */
[----:B------:R-:W-:-:S03]  /*121a0*/  LOP3.LUT R11, R11, 0x38, R13, 0x78, !PT ;  /* 0x000000380b0b7812 */ /* 0x000fc600078e780d */
[----:B------:R-:W-:Y:S02]  /*121b0*/  @P2 LOP3.LUT R10, R10, 0x1, RZ, 0xfc, !PT ;  /* 0x000000010a0a2812 */ /* 0x000fe400078efcff */
[----:B------:R-:W-:-:S03]  /*121c0*/  LOP3.LUT R11, R11, 0x200, R12, 0xf8, !PT ;  /* 0x000002000b0b7812 */ /* 0x000fc600078ef80c */
[----:B------:R0:W-:Y:S02]  /*121d0*/  STL [R1], R10 ;  /* 0x0000000a01007387 */ /* 0x0001e40000100800 */
[----:B------:R-:W-:Y:S01]  /*121e0*/  IMAD R5, R25, 0x2000, R11 ;  /* 0x0000200019057824 */ /* 0x000fe200078e020b */
[----:B------:R-:W-:Y:S06]  /*121f0*/  BRA.DIV UR4, `(.L_x_661) ;  /* 0x0000005204a47947 */ /* 0x000fec000b800000 */
[----:B------:R-:W1:Y:S01]  /*12200*/  SHFL.IDX PT, R7, R0, RZ, 0x181f ;  /* 0x00181fff00077589 */ /* 0x000e6200000e0000 */
[----:B------:R-:W-:-:S03]  /*12210*/  @P0 IMAD R8, R5, 0x2, R22 ;  /* 0x0000000205080824 */ /* 0x000fc600078e0216 */
[----:B------:R-:W2:Y:S01]  /*12220*/  SHFL.IDX PT, R6, R2, RZ, 0x181f ;  /* 0x00181fff02067589 */ /* 0x000ea200000e0000 */
[----:B-1----:R-:W-:-:S05]  /*12230*/  @P0 LEA R7, P1, R9, R7, 0x1 ;  /* 0x0000000709070211 */ /* 0x002fca00078208ff */
[----:B--2---:R-:W-:-:S05]  /*12240*/  @P0 IMAD.X R6, RZ, RZ, R6, P1 ;  /* 0x000000ffff060224 */ /* 0x004fca00008e0606 */
[----:B------:R-:W-:-:S04]  /*12250*/  @P0 LOP3.LUT R7, R7, R6, RZ, 0x3c, !PT ;  /* 0x0000000607070212 */ /* 0x000fc800078e3cff */
[----:B------:R-:W-:-:S04]  /*12260*/  @P0 LOP3.LUT R6, R7, R6, RZ, 0x3c, !PT ;  /* 0x0000000607060212 */ /* 0x000fc800078e3cff */
[----:B------:R-:W-:-:S05]  /*12270*/  @P0 LOP3.LUT R7, R7, R6, RZ, 0x3c, !PT ;  /* 0x0000000607070212 */ /* 0x000fca00078e3cff */
[----:B------:R-:W-:Y:S01]  /*12280*/  @!PT LDS RZ, [RZ] ;  /* 0x00000000fffff984 */ /* 0x000fe20000000800 */
[----:B------:R1:W-:Y:S01]  /*12290*/  @P0 LDGSTS.E.BYPASS.LTC128B.128 [R8+0xe400], desc[UR42][R6.64], !P2 ;  /* 0x0e40000006080fae */ /* 0x0003e2000d101d6a */
[----:B------:R-:W-:-:S03]  /*122a0*/  ISETP.GE.AND P0, PT, R4, 0x11, PT ;  /* 0x000000110400780c */ /* 0x000fc60003f06270 */
[----:B-1----:R-:W1:Y:S10]  /*122b0*/  SHFL.IDX PT, R7, R0, 0x1, 0x181f ;  /* 0x00381f0000077f89 */ /* 0x002e7400000e0000 */
[----:B------:R-:W-:Y:S01]  /*122c0*/  @P0 IMAD R8, R5, 0x2, R22 ;  /* 0x0000000205080824 */ /* 0x000fe200078e0216 */
[----:B------:R-:W2:Y:S01]  /*122d0*/  SHFL.IDX PT, R6, R2, 0x1, 0x181f ;  /* 0x00381f0002067f89 */ /* 0x000ea200000e0000 */
[----:B-1----:R-:W-:-:S04]  /*122e0*/  @P0 LEA R7, P1, R9, R7, 0x1 ;  /* 0x0000000709070211 */ /* 0x002fc800078208ff */
[----:B--2---:R-:W-:-:S04]  /*122f0*/  @P0 IADD3.X R6, RZ, R6, RZ, P1, !PT ;  /* 0x00000006ff060210 */ /* 0x004fc80000ffe4ff */
[----:B------:R-:W-:-:S04]  /*12300*/  @P0 LOP3.LUT R7, R7, R6, RZ, 0x3c, !PT ;  /* 0x0000000607070212 */ /* 0x000fc800078e3cff */
[----:B------:R-:W-:-:S04]  /*12310*/  @P0 LOP3.LUT R6, R7, R6, RZ, 0x3c, !PT ;  /* 0x0000000607060212 */ /* 0x000fc800078e3cff */
[----:B------:R-:W-:-:S05]  /*12320*/  @P0 LOP3.LUT R7, R7, R6, RZ, 0x3c, !PT ;  /* 0x0000000607070212 */ /* 0x000fca00078e3cff */
[----:B------:R1:W-:Y:S01]  /*12330*/  @P0 LDGSTS.E.BYPASS.LTC128B.128 [R8+0xec00], desc[UR42][R6.64], !P2 ;  /* 0x0ec0000006080fae */ /* 0x0003e2000d101d6a */
[----:B------:R-:W-:-:S03]  /*12340*/  ISETP.GE.AND P0, PT, R4, 0x21, PT ;  /* 0x000000210400780c */ /* 0x000fc60003f06270 */
[----:B-1----:R-:W1:Y:S10]  /*12350*/  SHFL.IDX PT, R7, R0, 0x2, 0x181f ;  /* 0x00581f0000077f89 */ /* 0x002e7400000e0000 */
[----:B------:R-:W-:Y:S01]  /*12360*/  @P0 IMAD R8, R5, 0x2, R22 ;  /* 0x0000000205080824 */ /* 0x000fe200078e0216 */
[----:B------:R-:W2:Y:S01]  /*12370*/  SHFL.IDX PT, R6, R2, 0x2, 0x181f ;  /* 0x00581f0002067f89 */ /* 0x000ea200000e0000 */
[----:B-1----:R-:W-:-:S05]  /*12380*/  @P0 LEA R7, P1, R9, R7, 0x1 ;  /* 0x0000000709070211 */ /* 0x002fca00078208ff */
[----:B--2---:R-:W-:-:S05]  /*12390*/  @P0 IMAD.X R6, RZ, RZ, R6, P1 ;  /* 0x000000ffff060224 */ /* 0x004fca00008e0606 */
        /* <DEDUP_REMOVED lines=37> */
[----:B------:R-:W2:Y:S04]  /*125f0*/  SHFL.IDX PT, R6, R2, 0x6, 0x181f ;  /* 0x00d81f0002067f89 */ /* 0x000ea800000e0000 */
[----:B------:R-:W3:Y:S04]  /*12600*/  SHFL.IDX PT, R2, R2, 0x7, 0x181f ;  /* 0x00f81f0002027f89 */ /* 0x000ee800000e0000 */
[----:B------:R-:W4:Y:S01]  /*12610*/  SHFL.IDX PT, R0, R0, 0x7, 0x181f ;  /* 0x00f81f0000007f89 */ /* 0x000f2200000e0000 */
[----:B-1----:R-:W-:-:S05]  /*12620*/  @P0 LEA R7, P1, R9, R7, 0x1 ;  /* 0x0000000709070211 */ /* 0x002fca00078208ff */
[----:B--2---:R-:W-:-:S05]  /*12630*/  @P0 IMAD.X R6, RZ, RZ, R6, P1 ;  /* 0x000000ffff060224 */ /* 0x004fca00008e0606 */
[----:B------:R-:W-:-:S04]  /*12640*/  @P0 LOP3.LUT R7, R7, R6, RZ, 0x3c, !PT ;  /* 0x0000000607070212 */ /* 0x000fc800078e3cff */
[----:B------:R-:W-:-:S04]  /*12650*/  @P0 LOP3.LUT R6, R7, R6, RZ, 0x3c, !PT ;  /* 0x0000000607060212 */ /* 0x000fc800078e3cff */
[----:B------:R-:W-:-:S05]  /*12660*/  @P0 LOP3.LUT R7, R7, R6, RZ, 0x3c, !PT ;  /* 0x0000000607070212 */ /* 0x000fca00078e3cff */
[----:B---34-:R1:W-:Y:S02]  /*12670*/  @P0 LDGSTS.E.BYPASS.LTC128B.128 [R8+0x11400], desc[UR42][R6.64], !P2 ;  /* 0x1140000006080fae */ /* 0x0183e4000d101d6a */
.L_x_803:
[----:B------:R-:W-:-:S13]  /*12680*/  ISETP.GE.AND P0, PT, R4, 0x71, PT ;  /* 0x000000710400780c */ /* 0x000fda0003f06270 */
[----:B-12---:R-:W-:Y:S01]  /*12690*/  @P0 LEA R6, P1, R9, R0, 0x1 ;  /* 0x0000000009060211 */ /* 0x006fe200078208ff */
[----:B------:R-:W-:-:S03]  /*126a0*/  @P0 IMAD R5, R5, 0x2, R22 ;  /* 0x0000000205050824 */ /* 0x000fc600078e0216 */
[----:B------:R-:W-:-:S05]  /*126b0*/  @P0 IADD3.X R7, RZ, R2, RZ, P1, !PT ;  /* 0x00000002ff070210 */ /* 0x000fca0000ffe4ff */
[----:B------:R-:W-:Y:S01]  /*126c0*/  @!PT LDS RZ, [RZ] ;  /* 0x00000000fffff984 */ /* 0x000fe20000000800 */
[----:B------:R-:W-:Y:S01]  /*126d0*/  @!PT LDS RZ, [RZ] ;  /* 0x00000000fffff984 */ /* 0x000fe20000000800 */
[----:B------:R-:W-:Y:S01]  /*126e0*/  @!PT LDS RZ, [RZ] ;  /* 0x00000000fffff984 */ /* 0x000fe20000000800 */
[----:B------:R1:W-:Y:S01]  /*126f0*/  @P0 LDGSTS.E.BYPASS.LTC128B.128 [R5+0x11c00], desc[UR42][R6.64], !P2 ;  /* 0x11c0000006050fae */ /* 0x0003e2000d101d6a */
[----:B------:R-:W-:Y:S01]  /*12700*/  PLOP3.LUT P0, PT, PT, PT, PT, 0x80, 0x0 ;  /* 0x000000000000781c */ /* 0x000fe20003f0f070 */
[----:B------:R-:W-:-:S12]  /*12710*/  NOP ;  /* 0x0000000000007918 */ /* 0x000fd80000000000 */
.L_x_662:
        /* <DEDUP_REMOVED lines=11> */
.L_x_663:
[----:B------:R2:W5:Y:S01]  /*127d0*/  LDL.LU R4, [R1+0x28] ;  /* 0x0000280001047983 */ /* 0x0005620000300800 */
[----:B------:R2:W-:Y:S03]  /*127e0*/  SYNCS.ARRIVE.TRANS64.A1T0 RZ, [R3+URZ+0x16830], RZ ;  /* 0x016830ff03ff79a7 */ /* 0x0005e6000810003f */
[----:B-1----:R2:W5:Y:S04]  /*127f0*/  LDL.LU R7, [R1+0x8] ;  /* 0x0000080001077983 */ /* 0x0025680000300800 */
[----:B------:R2:W5:Y:S02]  /*12800*/  LDL.LU R6, [R1+0x30] ;  /* 0x0000300001067983 */ /* 0x0005640000300800 */
[----:B------:R-:W-:Y:S05]  /*12810*/  WARPSYNC.ALL ;  /* 0x0000000000007948 */ /* 0x000fea0003800000 */
[----:B------:R-:W-:Y:S01]  /*12820*/  ULDC.64 UR6, c[0x0][0xa00] ;  /* 0x0002800000067ab9 */ /* 0x000fe20000000a00 */
[----:B------:R-:W-:Y:S01]  /*12830*/  ULDC.64 UR4, c[0x0][0x298] ;  /* 0x0000a60000047ab9 */ /* 0x000fe20000000a00 */
[----:B------:R-:W-:Y:S01]  /*12840*/  VIADD R0, R22, 0x8400 ;  /* 0x0000840016007836 */ /* 0x000fe20000000000 */
[----:B------:R-:W-:Y:S01]  /*12850*/  BAR.SYNC.DEFER_BLOCKING 0x8, 0x200 ;  /* 0x0208000000007b1d */ /* 0x000fe20000010000 */
[----:B------:R-:W-:-:S03]  /*12860*/  ISETP.NE.U32.AND P0, PT, RZ, UR6, PT ;  /* 0x00000006ff007c0c */ /* 0x000fc6000bf05070 */
[----:B------:R-:W-:Y:S02]  /*12870*/  LOP3.LUT P1, RZ, R0, 0x3ff, RZ, 0xc0, !PT ;  /* 0x000003ff00ff7812 */ /* 0x000fe4000782c0ff */
[----:B------:R-:W-:Y:S01]  /*12880*/  ISETP.NE.AND.EX P0, PT, RZ, UR7, PT, P0 ;  /* 0x00000007ff007c0c */ /* 0x000fe2000bf05300 */
[----:B------:R-:W-:Y:S01]  /*12890*/  BSSY B6, `(.L_x_664) ;  /* 0x000001d000067945 */ /* 0x000fe20003800000 */
[----:B-----5:R-:W-:Y:S02]  /*128a0*/  SHF.R.S32.HI R2, RZ, 0x1f, R4 ;  /* 0x0000001fff027819 */ /* 0x020fe40000011404 */
[----:B--2---:R-:W-:-:S03]  /*128b0*/  SEL R3, R7, RZ, !P0 ;  /* 0x000000ff07037207 */ /* 0x004fc60004000000 */
[----:B------:R-:W-:-:S04]  /*128c0*/  IMAD R2, R2, UR4, RZ ;  /* 0x0000000402027c24 */ /* 0x000fc8000f8e02ff */
[----:B------:R-:W-:Y:S01]  /*128d0*/  IMAD R0, R4, UR5, R2 ;  /* 0x0000000504007c24 */ /* 0x000fe2000f8e0202 */
[----:B------:R-:W-:Y:S01]  /*128e0*/  SEL R2, R6, RZ, !P0 ;  /* 0x000000ff06027207 */ /* 0x000fe20004000000 */
[----:B------:R-:W-:-:S04]  /*128f0*/  IMAD.WIDE.U32 R4, R4, UR4, RZ ;  /* 0x0000000404047c25 */ /* 0x000fc8000f8e00ff */
[----:B------:R-:W-:Y:S01]  /*12900*/  IMAD.IADD R0, R5, 0x1, R0 ;  /* 0x0000000105007824 */ /* 0x000fe200078e0200 */
[----:B------:R1:W-:Y:S04]  /*12910*/  STL.64 [R1+0x28], R4 ;  /* 0x0000280401007387 */ /* 0x0003e80000100a00 */
[----:B------:R1:W-:Y:S04]  /*12920*/  STL [R1+0x8], R3 ;  /* 0x0000080301007387 */ /* 0x0003e80000100800 */
[----:B------:R1:W-:Y:S04]  /*12930*/  STL [R1+0x38], R2 ;  /* 0x0000380201007387 */ /* 0x0003e80000100800 */
[----:B------:R1:W-:Y:S01]  /*12940*/  STL [R1+0x30], R0 ;  /* 0x0000300001007387 */ /* 0x0003e20000100800 */
[----:B------:R-:W-:Y:S05]  /*12950*/  @!P1 BRA `(.L_x_665) ;  /* 0x0000000000409947 */ /* 0x000fea0003800000 */
[----:B-1----:R-:W-:Y:S01]  /*12960*/  MOV R2, 0x0 ;  /* 0x0000000000027802 */ /* 0x002fe20000000f00 */
        /* <DEDUP_REMOVED lines=9> */
[----:B0-----:R-:W-:-:S02]  /*12a00*/  IMAD.U32 R10, RZ, RZ, UR8 ;  /* 0x00000008ff0a7e24 */ /* 0x001fc4000f8e00ff */
[----:B------:R-:W-:Y:S02]  /*12a10*/  IMAD.U32 R11, RZ, RZ, UR9 ;  /* 0x00000009ff0b7e24 */ /* 0x000fe4000f8e00ff */
[----:B------:R-:W-:Y:S02]  /*12a20*/  IMAD.MOV.U32 R8, RZ, RZ, 0x70 ;  /* 0x00000070ff087424 */ /* 0x000fe400078e00ff */
[----:B------:R-:W-:-:S07]  /*12a30*/  IMAD.MOV.U32 R13, RZ, RZ, RZ ;  /* 0x000000ffff0d7224 */ /* 0x000fce00078e00ff */
[----:B------:R-:W-:-:S07]  /*12a40*/  LEPC R20, `(.L_x_665) ;  /* 0x000000001014794e */ /* 0x000fce0000000000 */
[----:B-1----:R-:W-:Y:S05]  /*12a50*/  CALL.ABS.NOINC R2 ;  /* 0x0000000002007343 */ /* 0x002fea0003c00000 */
.L_x_665:
[----:B------:R-:W-:Y:S05]  /*12a60*/  BSYNC B6 ;  /* 0x0000000000067941 */ /* 0x000fea0003800000 */
.L_x_664:
[----:B------:R-:W2:Y:S01]  /*12a70*/  LDL.LU R21, [R1+0x30] ;  /* 0x0000300001157983 */ /* 0x000ea20000300800 */
[----:B------:R-:W-:Y:S01]  /*12a80*/  ULDC.64 UR4, c[0x0][0x2d8] ;  /* 0x0000b60000047ab9 */ /* 0x000fe20000000a00 */
[----:B0-----:R-:W0:Y:S01]  /*12a90*/  LDC R10, c[0x0][0x448] ;  /* 0x00011200ff0a7b82 */ /* 0x001e220000000800 */
[----:B------:R-:W-:Y:S01]  /*12aa0*/  ULDC.64 UR6, c[0x0][0x2c8] ;  /* 0x0000b20000067ab9 */ /* 0x000fe20000000a00 */
[----:B-1----:R-:W2:Y:S01]  /*12ab0*/  LDL.LU.64 R2, [R1+0x28] ;  /* 0x0000280001027983 */ /* 0x002ea20000300a00 */
[----:B------:R-:W-:-:S03]  /*12ac0*/  ULDC.64 UR8, c[0x0][0x280] ;  /* 0x0000a00000087ab9 */ /* 0x000fc60000000a00 */
[----:B------:R-:W3:Y:S04]  /*12ad0*/  LDL R20, [R1+0x10] ;  /* 0x0000100001147983 */ /* 0x000ee80000100800 */
[----:B------:R-:W4:Y:S04]  /*12ae0*/  LDL.LU R6, [R1+0x38] ;  /* 0x0000380001067983 */ /* 0x000f280000300800 */
[----:B------:R-:W4:Y:S01]  /*12af0*/  LDL.LU R5, [R1+0x8] ;  /* 0x0000080001057983 */ /* 0x000f220000300800 */
[----:B0-----:R-:W-:-:S13]  /*12b00*/  ISETP.NE.AND P0, PT, R10, 0x1, PT ;  /* 0x000000010a00780c */ /* 0x001fda0003f05270 */
[----:B------:R-:W0:Y:S08]  /*12b10*/  @P0 LDC R7, c[0x0][0x44c] ;  /* 0x00011300ff070b82 */ /* 0x000e300000000800 */
[----:B------:R-:W1:Y:S01]  /*12b20*/  @P0 LDC R8, c[0x0][0x450] ;  /* 0x00011400ff080b82 */ /* 0x000e620000000800 */
[----:B--2---:R-:W-:Y:S02]  /*12b30*/  IMAD.MOV.U32 R3, RZ, RZ, R21 ;  /* 0x000000ffff037224 */ /* 0x004fe400078e0015 */
[----:B------:R-:W2:Y:S01]  /*12b40*/  S2R R21, SR_TID.X ;  /* 0x0000000000157919 */ /* 0x000ea20000002100 */
[----:B---3--:R-:W-:-:S02]  /*12b50*/  IMAD R0, R20, UR4, RZ ;  /* 0x0000000414007c24 */ /* 0x008fc4000f8e02ff */
[----:B------:R-:W3:Y:S01]  /*12b60*/  S2R R20, SR_TID.X ;  /* 0x0000000000147919 */ /* 0x000ee20000002100 */
[----:B------:R-:W-:-:S04]  /*12b70*/  IMAD.WIDE.U32 R2, R18, UR4, R2 ;  /* 0x0000000412027c25 */ /* 0x000fc8000f8e0002 */
[----:B------:R-:W-:Y:S01]  /*12b80*/  IMAD R0, R18, UR5, R0 ;  /* 0x0000000512007c24 */ /* 0x000fe2000f8e0200 */
[----:B------:R-:W-:-:S03]  /*12b90*/  ULDC.64 UR4, c[0x0][0x2e0] ;  /* 0x0000b80000047ab9 */ /* 0x000fc60000000a00 */
[----:B------:R-:W-:Y:S02]  /*12ba0*/  IMAD.IADD R3, R3, 0x1, R0 ;  /* 0x0000000103037824 */ /* 0x000fe400078e0200 */
[----:B----4-:R-:W-:Y:S02]  /*12bb0*/  IMAD R0, R6, UR4, RZ ;  /* 0x0000000406007c24 */ /* 0x010fe4000f8e02ff */
[----:B------:R-:W-:-:S04]  /*12bc0*/  IMAD.WIDE.U32 R2, R5, UR4, R2 ;  /* 0x0000000405027c25 */ /* 0x000fc8000f8e0002 */
[----:B------:R-:W-:Y:S01]  /*12bd0*/  IMAD R0, R5, UR5, R0 ;  /* 0x0000000505007c24 */ /* 0x000fe2000f8e0200 */
[----:B------:R-:W-:Y:S01]  /*12be0*/  MOV R4, R2 ;  /* 0x0000000200047202 */ /* 0x000fe20000000f00 */
[----:B------:R-:W-:Y:S02]  /*12bf0*/  ULDC.64 UR4, c[0x0][0x2d0] ;  /* 0x0000b40000047ab9 */ /* 0x000fe40000000a00 */
[----:B------:R-:W-:Y:S02]  /*12c00*/  IMAD.IADD R5, R3, 0x1, R0 ;  /* 0x0000000103057824 */ /* 0x000fe400078e0200 */
[----:B--2---:R-:W-:Y:S01]  /*12c10*/  IMAD.SHL.U32 R21, R21, 0x10, RZ ;  /* 0x0000001015157824 */ /* 0x004fe200078e00ff */
[----:B---3--:R-:W-:-:S04]  /*12c20*/  LOP3.LUT R20, R20, 0x7f, RZ, 0xc0, !PT ;  /* 0x0000007f14147812 */ /* 0x008fc800078ec0ff */
[----:B------:R-:W-:Y:S02]  /*12c30*/  LOP3.LUT R21, R21, 0x70, RZ, 0xc0, !PT ;  /* 0x0000007015157812 */ /* 0x000fe400078ec0ff */
[----:B------:R-:W-:-:S04]  /*12c40*/  SHF.R.U32.HI R20, RZ, 0x3, R20 ;  /* 0x00000003ff147819 */ /* 0x000fc80000011614 */
[----:B------:R-:W-:-:S05]  /*12c50*/  LOP3.LUT R20, R20, R21, RZ, 0xfc, !PT ;  /* 0x0000001514147212 */ /* 0x000fca00078efcff */
[----:B------:R-:W-:Y:S02]  /*12c60*/  IMAD R6, R17, 0xc0, R20 ;  /* 0x000000c011067824 */ /* 0x000fe400078e0214 */
[----:B------:R2:W5:Y:S02]  /*12c70*/  LDL R20, [R1+0x24] ;  /* 0x0000240001147983 */ /* 0x0005640000100800 */
[----:B0-----:R-:W-:Y:S01]  /*12c80*/  @P0 IMAD.HI.U32 R7, R6, R7, RZ ;  /* 0x0000000706070227 */ /* 0x001fe200078e00ff */
[----:B------:R-:W0:Y:S03]  /*12c90*/  S2R R11, SR_TID.X ;  /* 0x00000000000b7919 */ /* 0x000e260000002100 */
[----:B------:R-:W-:Y:S01]  /*12ca0*/  IMAD.MOV.U32 R2, RZ, RZ, R6 ;  /* 0x000000ffff027224 */ /* 0x000fe200078e0006 */
[----:B-1----:R-:W-:-:S04]  /*12cb0*/  @P0 SHF.R.U32.HI R2, RZ, R8, R7 ;  /* 0x00000008ff020219 */ /* 0x002fc80000011607 */
[----:B------:R-:W-:-:S05]  /*12cc0*/  SHF.R.S32.HI R0, RZ, 0x1f, R2 ;  /* 0x0000001fff007819 */ /* 0x000fca0000011402 */
[----:B------:R-:W-:-:S04]  /*12cd0*/  IMAD R0, R0, UR4, RZ ;  /* 0x0000000400007c24 */ /* 0x000fc8000f8e02ff */
[C---:B------:R-:W-:Y:S02]  /*12ce0*/  IMAD R7, R2.reuse, UR5, R0 ;  /* 0x0000000502077c24 */ /* 0x040fe4000f8e0200 */
[----:B------:R-:W-:Y:S02]  /*12cf0*/  IMAD.MOV R0, RZ, RZ, -R2 ;  /* 0x000000ffff007224 */ /* 0x000fe400078e0a02 */
[----:B------:R-:W-:-:S04]  /*12d00*/  IMAD.WIDE.U32 R2, R2, UR4, R4 ;  /* 0x0000000402027c25 */ /* 0x000fc8000f8e0004 */
[----:B------:R-:W-:Y:S02]  /*12d10*/  IMAD R0, R10, R0, R6 ;  /* 0x000000000a007224 */ /* 0x000fe400078e0206 */
[----:B------:R-:W-:-:S03]  /*12d20*/  IMAD.IADD R3, R3, 0x1, R7 ;  /* 0x0000000103037824 */ /* 0x000fc600078e0207 */
[----:B------:R-:W-:Y:S01]  /*12d30*/  SHF.R.S32.HI R7, RZ, 0x1f, R0 ;  /* 0x0000001fff077819 */ /* 0x000fe20000011400 */
[----:B------:R-:W-:-:S04]  /*12d40*/  IMAD.WIDE.U32 R8, R0, UR6, R2 ;  /* 0x0000000600087c25 */ /* 0x000fc8000f8e0002 */
[----:B------:R-:W-:Y:S01]  /*12d50*/  IMAD R7, R7, UR6, RZ ;  /* 0x0000000607077c24 */ /* 0x000fe2000f8e02ff */
[----:B------:R-:W-:Y:S01]  /*12d60*/  LEA R2, P1, R8, UR8, 0x1 ;  /* 0x0000000808027c11 */ /* 0x000fe2000f8208ff */
[----:B------:R-:W-:Y:S02]  /*12d70*/  VIADD R3, R6, 0x80 ;  /* 0x0000008006037836 */ /* 0x000fe40000000000 */
[----:B------:R-:W-:Y:S02]  /*12d80*/  IMAD R0, R0, UR7, R7 ;  /* 0x0000000700007c24 */ /* 0x000fe4000f8e0207 */
[----:B------:R-:W1:Y:S01]  /*12d90*/  @P0 LDC R7, c[0x0][0x44c] ;  /* 0x00011300ff070b82 */ /* 0x000e620000000800 */
[----:B------:R-:W-:Y:S01]  /*12da0*/  MOV R6, R3 ;  /* 0x0000000300067202 */ /* 0x000fe20000000f00 */
[----:B------:R-:W-:Y:S02]  /*12db0*/  IMAD.IADD R0, R9, 0x1, R0 ;  /* 0x0000000109007824 */ /* 0x000fe400078e0200 */
[C---:B0-----:R-:W-:Y:S01]  /*12dc0*/  IMAD.SHL.U32 R21, R11.reuse, 0x8, RZ ;  /* 0x000000080b157824 */ /* 0x041fe200078e00ff */
[----:B------:R-:W-:-:S02]  /*12dd0*/  LOP3.LUT R11, R11, 0x7f, RZ, 0xc0, !PT ;  /* 0x0000007f0b0b7812 */ /* 0x000fc400078ec0ff */
[----:B------:R-:W-:Y:S02]  /*12de0*/  LEA.HI.X R0, R8, UR9, R0, 0x1, P1 ;  /* 0x0000000908007c11 */ /* 0x000fe400088f0c00 */
[----:B------:R-:W0:Y:S01]  /*12df0*/  @P0 LDC R8, c[0x0][0x450] ;  /* 0x00011400ff080b82 */ /* 0x000e220000000800 */
[----:B------:R-:W-:Y:S02]  /*12e00*/  LOP3.LUT R21, R21, 0x38, RZ, 0xc0, !PT ;  /* 0x0000003815157812 */ /* 0x000fe400078ec0ff */
[----:B------:R-:W-:Y:S01]  /*12e10*/  SHF.R.U32.HI R9, RZ, 0x3, R11 ;  /* 0x00000003ff097819 */ /* 0x000fe2000001160b */
[----:B-1----:R-:W-:-:S05]  /*12e20*/  @P0 IMAD.HI.U32 R7, R3, R7, RZ ;  /* 0x0000000703070227 */ /* 0x002fca00078e00ff */
[----:B0-----:R-:W-:-:S05]  /*12e30*/  @P0 SHF.R.U32.HI R6, RZ, R8, R7 ;  /* 0x00000008ff060219 */ /* 0x001fca0000011607 */
[----:B------:R-:W-:Y:S02]  /*12e40*/  IMAD.MOV R7, RZ, RZ, -R6 ;  /* 0x000000ffff077224 */ /* 0x000fe400078e0a06 */
[----:B------:R-:W-:-:S04]  /*12e50*/  IMAD.WIDE.U32 R4, R6, UR4, R4 ;  /* 0x0000000406047c25 */ /* 0x000fc8000f8e0004 */
[----:B------:R-:W-:Y:S01]  /*12e60*/  IMAD R3, R10, R7, R3 ;  /* 0x000000070a037224 */ /* 0x000fe200078e0203 */
[----:B------:R-:W-:-:S04]  /*12e70*/  SHF.R.S32.HI R7, RZ, 0x1f, R6 ;  /* 0x0000001fff077819 */ /* 0x000fc80000011406 */
[----:B------:R-:W-:Y:S01]  /*12e80*/  SHF.R.S32.HI R8, RZ, 0x1f, R3 ;  /* 0x0000001fff087819 */ /* 0x000fe20000011403 */
[----:B------:R-:W-:Y:S01]  /*12e90*/  IMAD R7, R7, UR4, RZ ;  /* 0x0000000407077c24 */ /* 0x000fe2000f8e02ff */
[----:B------:R-:W-:Y:S02]  /*12ea0*/  ULDC UR4, c[0x0][0x2b8] ;  /* 0x0000ae0000047ab9 */ /* 0x000fe40000000800 */
[----:B------:R-:W-:Y:S01]  /*12eb0*/  ISETP.GE.AND P0, PT, R21, UR4, PT ;  /* 0x0000000415007c0c */ /* 0x000fe2000bf06270 */
[----:B------:R-:W-:Y:S01]  /*12ec0*/  IMAD R7, R6, UR5, R7 ;  /* 0x0000000506077c24 */ /* 0x000fe2000f8e0207 */
[----:B------:R-:W-:Y:S01]  /*12ed0*/  UMOV UR4, 0xffffffff ;  /* 0xffffffff00047882 */ /* 0x000fe20000000000 */
[----:B------:R-:W-:Y:S02]  /*12ee0*/  IMAD R8, R8, UR6, RZ ;  /* 0x0000000608087c24 */ /* 0x000fe4000f8e02ff */
[----:B------:R-:W-:Y:S02]  /*12ef0*/  IMAD.IADD R5, R5, 0x1, R7 ;  /* 0x0000000105057824 */ /* 0x000fe400078e0207 */
[----:B------:R-:W-:-:S02]  /*12f00*/  IMAD R8, R3, UR7, R8 ;  /* 0x0000000703087c24 */ /* 0x000fc4000f8e0208 */
[----:B------:R-:W-:-:S04]  /*12f10*/  IMAD.WIDE.U32 R6, R3, UR6, R4 ;  /* 0x0000000603067c25 */ /* 0x000fc8000f8e0004 */
[----:B------:R-:W-:Y:S01]  /*12f20*/  IMAD.IADD R4, R7, 0x1, R8 ;  /* 0x0000000107047824 */ /* 0x000fe200078e0208 */
[----:B------:R-:W-:-:S04]  /*12f30*/  LEA R5, P1, R6, UR8, 0x1 ;  /* 0x0000000806057c11 */ /* 0x000fc8000f8208ff */
[----:B------:R-:W-:Y:S01]  /*12f40*/  LEA.HI.X R4, R6, UR9, R4, 0x1, P1 ;  /* 0x0000000906047c11 */ /* 0x000fe200088f0c04 */
[----:B--2---:R-:W-:Y:S08]  /*12f50*/  BRA.DIV UR4, `(.L_x_666) ;  /* 0x0000004e04fc7947 */ /* 0x004ff0000b800000 */
[----:B------:R-:W2:Y:S01]  /*12f60*/  LDL.LU R6, [R1+0x34] ;  /* 0x0000340001067983 */ /* 0x000ea20000300800 */
[----:B------:R-:W-:-:S03]  /*12f70*/  IMAD R17, R17, 0xc0, R9 ;  /* 0x000000c011117824 */ /* 0x000fc600078e0209 */
[----:B------:R-:W0:Y:S04]  /*12f80*/  SHFL.IDX PT, R7, R2, RZ, 0x181f ;  /* 0x00181fff02077589 */ /* 0x000e2800000e0000 */
[----:B------:R-:W-:Y:S01]  /*12f90*/  SHFL.IDX PT, R8, R5, RZ, 0x181f ;  /* 0x00181fff05087589 */ /* 0x000fe200000e0000 */
[----:B--2---:R-:W-:-:S03]  /*12fa0*/  IMAD R3, R6, R10, RZ ;  /* 0x0000000a06037224 */ /* 0x004fc600078e02ff */
[----:B------:R-:W1:Y:S02]  /*12fb0*/  SHFL.IDX PT, R6, R0, RZ, 0x181f ;  /* 0x00181fff00067589 */ /* 0x000e6400000e0000 */
[----:B------:R-:W-:-:S13]  /*12fc0*/  ISETP.GE.AND P1, PT, R17, R3, PT ;  /* 0x000000031100720c */ /* 0x000fda0003f26270 */
[----:B0-----:R-:W-:-:S05]  /*12fd0*/  @!P1 LEA R7, P2, R21, R7, 0x1 ;  /* 0x0000000715079211 */ /* 0x001fca00078408ff */
[----:B-1----:R-:W-:-:S05]  /*12fe0*/  @!P1 IMAD.X R6, RZ, RZ, R6, P2 ;  /* 0x000000ffff069224 */ /* 0x002fca00010e0606 */
[----:B------:R-:W-:-:S04]  /*12ff0*/  @!P1 LOP3.LUT R7, R7, R6, RZ, 0x3c, !PT ;  /* 0x0000000607079212 */ /* 0x000fc800078e3cff */
[----:B------:R-:W-:-:S04]  /*13000*/  @!P1 LOP3.LUT R6, R7, R6, RZ, 0x3c, !PT ;  /* 0x0000000607069212 */ /* 0x000fc800078e3cff */
[----:B------:R-:W-:-:S05]  /*13010*/  @!P1 LOP3.LUT R7, R7, R6, RZ, 0x3c, !PT ;  /* 0x0000000607079212 */ /* 0x000fca00078e3cff */
[----:B-----5:R0:W-:Y:S02]  /*13020*/  @!P1 LDGSTS.E.BYPASS.LTC128B.128 [R20+0x8400], desc[UR42][R6.64], !P0 ;  /* 0x0840000006149fae */ /* 0x0201e4000c101d6a */
        /* <DEDUP_REMOVED lines=66> */
[----:B------:R-:W0:Y:S11]  /*13450*/  SHFL.IDX PT, R2, R4, RZ, 0x181f ;  /* 0x00181fff04027589 */ /* 0x000e3600000e0000 */
[----:B-1----:R-:W-:-:S05]  /*13460*/  @!P3 LEA R6, P2, R21, R6, 0x1 ;  /* 0x000000061506b211 */ /* 0x002fca00078408ff */
[----:B------:R-:W-:-:S04]  /*13470*/  @!P3 IMAD.X R0, RZ, RZ, R0, P2 ;  /* 0x000000ffff00b224 */ /* 0x000fc800010e0600 */
[----:B------:R-:W-:Y:S01]  /*13480*/  @!P3 IMAD.MOV.U32 R7, RZ, RZ, R0 ;  /* 0x000000ffff07b224 */ /* 0x000fe200078e0000 */
[----:B------:R-:W-:-:S04]  /*13490*/  IADD3 R0, R17, 0x90, RZ ;  /* 0x0000009011007810 */ /* 0x000fc80007ffe0ff */
[----:B------:R1:W-:Y:S02]  /*134a0*/  @!P3 LDGSTS.E.BYPASS.LTC128B.128 [R20+0xbc00], desc[UR42][R6.64], !P0 ;  /* 0x0bc000000614bfae */ /* 0x0003e4000c101d6a */
[----:B-1----:R-:W-:-:S05]  /*134b0*/  @!P1 LEA R6, P2, R21, R8, 0x1 ;  /* 0x0000000815069211 */ /* 0x002fca00078408ff */
[----:B0-----:R-:W-:-:S04]  /*134c0*/  @!P1 IMAD.X R2, RZ, RZ, R2, P2 ;  /* 0x000000ffff029224 */ /* 0x001fc800010e0602 */
[----:B------:R-:W-:Y:S02]  /*134d0*/  @!P1 IMAD.MOV.U32 R7, RZ, RZ, R2 ;  /* 0x000000ffff079224 */ /* 0x000fe400078e0002 */
[----:B------:R-:W-:Y:S04]  /*134e0*/  SHFL.IDX PT, R2, R5, 0x3, 0x181f ;  /* 0x00781f0005027f89 */ /* 0x000fe800000e0000 */
        /* <DEDUP_REMOVED lines=11> */
[----:B------:R-:W-:Y:S04]  /*135a0*/  SHFL.IDX PT, R4, R4, 0x3, 0x181f ;  /* 0x00781f0004047f89 */ /* 0x000fe800000e0000 */
[----:B0-----:R-:W0:Y:S03]  /*135b0*/  SHFL.IDX PT, R6, R5, 0x2, 0x181f ;  /* 0x00581f0005067f89 */ /* 0x001e2600000e0000 */
[----:B0-----:R-:W-:-:S05]  /*135c0*/  @!P1 LEA R6, P2, R21, R6, 0x1 ;  /* 0x0000000615069211 */ /* 0x001fca00078408ff */
[----:B------:R-:W-:-:S04]  /*135d0*/  @!P1 IMAD.X R0, RZ, RZ, R0, P2 ;  /* 0x000000ffff009224 */ /* 0x000fc800010e0600 */
[----:B------:R-:W-:-:S05]  /*135e0*/  @!P1 IMAD.MOV.U32 R7, RZ, RZ, R0 ;  /* 0x000000ffff079224 */ /* 0x000fca00078e0000 */
[----:B------:R0:W-:Y:S02]  /*135f0*/  @!P1 LDGSTS.E.BYPASS.LTC128B.128 [R20+0xd400], desc[UR42][R6.64], !P0 ;  /* 0x0d40000006149fae */ /* 0x0001e4000c101d6a */
.L_x_828:
[----:B------:R-:W-:-:S04]  /*13600*/  IADD3 R17, R17, 0xb0, RZ ;  /* 0x000000b011117810 */ /* 0x000fc80007ffe0ff */
[----:B------:R-:W-:-:S13]  /*13610*/  ISETP.GE.AND P1, PT, R17, R3, PT ;  /* 0x000000031100720c */ /* 0x000fda0003f26270 */
[----:B------:R-:W-:-:S05]  /*13620*/  @!P1 LEA R2, P2, R21, R2, 0x1 ;  /* 0x0000000215029211 */ /* 0x000fca00078408ff */
[----:B------:R-:W-:-:S05]  /*13630*/  @!P1 IMAD.X R3, RZ, RZ, R4, P2 ;  /* 0x000000ffff039224 */ /* 0x000fca00010e0604 */
[----:B------:R-:W-:Y:S01]  /*13640*/  @!PT LDS RZ, [RZ] ;  /* 0x00000000fffff984 */ /* 0x000fe20000000800 */
[----:B------:R-:W-:Y:S01]  /*13650*/  @!PT LDS RZ, [RZ] ;  /* 0x00000000fffff984 */ /* 0x000fe20000000800 */
[----:B------:R-:W-:Y:S01]  /*13660*/  @!PT LDS RZ, [RZ] ;  /* 0x00000000fffff984 */ /* 0x000fe20000000800 */
[----:B------:R1:W-:Y:S01]  /*13670*/  @!P1 LDGSTS.E.BYPASS.LTC128B.128 [R20+0xdc00], desc[UR42][R2.64], !P0 ;  /* 0x0dc0000002149fae */ /* 0x0003e2000c101d6a */
[----:B------:R-:W-:Y:S01]  /*13680*/  PLOP3.LUT P0, PT, PT, PT, PT, 0x80, 0x0 ;  /* 0x000000000000781c */ /* 0x000fe20003f0f070 */
[----:B------:R-:W-:-:S12]  /*13690*/  NOP ;  /* 0x0000000000007918 */ /* 0x000fd80000000000 */
.L_x_667:
[----:B------:R-:W-:Y:S02]  /*136a0*/  PLOP3.LUT P1, PT, P1, P0, PT, 0xa2, 0x0 ;  /* 0x000000000000781c */ /* 0x000fe40000f21472 */
[----:B------:R-:W-:-:S08]  /*136b0*/  @P0 R2UR P1, UR4, R22 ;  /* 0x00000000160402ca */ /* 0x000fd00000020000 */
[----:B------:R-:W-:-:S05]  /*136c0*/  @P0 PLOP3.LUT P0, PT, P1, PT, PT, 0x80, 0x0 ;  /* 0x000000000000081c */ /* 0x000fca0000f0f070 */
[----:B------:R-:W-:Y:S01]  /*136d0*/  @!P1 SYNCS.ARRIVE.TRANS64.RED.A0T1 RZ, [UR4+0x16800], RZ ;  /* 0x016800ffffff99a7 */ /* 0x000fe20008200404 */
[----:B------:R-:W-:Y:S07]  /*136e0*/  @!P1 ARRIVES.LDGSTSBAR.64.TRANSCNT [UR4+0x16800] ;  /* 0x01680000ff0099b0 */ /* 0x000fee0008000a84 */
[----:B------:R-:W-:Y:S05]  /*136f0*/  @P0 BRA.U.ANY `(.L_x_667) ;  /* 0xfffffffd00e80947 */ /* 0x000fea000393ffff */
[----:B-1----:R-:W2:Y:S02]  /*13700*/  LDL.LU R2, [R1+0x40] ;  /* 0x0000400001027983 */ /* 0x002ea40000300800 */
[----:B--2---:R-:W-:-:S05]  /*13710*/  VIADD R2, R2, 0x1 ;  /* 0x0000000102027836 */ /* 0x004fca0000000000 */
[----:B------:R1:W-:Y:S01]  /*13720*/  STL [R1+0x40], R2 ;  /* 0x0000400201007387 */ /* 0x0003e20000100800 */
[----:B------:R-:W-:-:S04]  /*13730*/  LEA.HI R0, R2, R2, RZ, 0x1 ;  /* 0x0000000202007211 */ /* 0x000fc800078f08ff */
[----:B------:R-:W-:-:S05]  /*13740*/  LOP3.LUT R0, R0, 0xfffffffe, RZ, 0xc0, !PT ;  /* 0xfffffffe00007812 */ /* 0x000fca00078ec0ff */
[----:B------:R-:W-:-:S05]  /*13750*/  IMAD.IADD R0, R2, 0x1, -R0 ;  /* 0x0000000102007824 */ /* 0x000fca00078e0a00 */
[----:B------:R-:W-:Y:S01]  /*13760*/  SHF.L.U32 R0, R0, 0x1f, RZ ;  /* 0x0000001f00007819 */ /* 0x000fe200000006ff */
[----:B------:R-:W-:Y:S01]  /*13770*/  NOP ;  /* 0x0000000000007918 */ /* 0x000fe20000000000 */
[----:B------:R1:W-:Y:S01]  /*13780*/  SYNCS.ARRIVE.TRANS64.A1T0 RZ, [R22+URZ+0x16800], RZ ;  /* 0x016800ff16ff79a7 */ /* 0x0003e2000810003f */
[----:B------:R-:W-:Y:S01]  /*13790*/  BSSY B0, `(.L_x_668) ;  /* 0x0000003000007945 */ /* 0x000fe20003800000 */
[----:B------:R-:W2:Y:S03]  /*137a0*/  SYNCS.PHASECHK.TRANS64.TRYWAIT P0, [R22+URZ+0x16820], R0 ;  /* 0x01682000160075a7 */ /* 0x000ea6000800017f */
[----:B-12---:R-:W-:Y:S05]  /*137b0*/  @!P0 BRA `(.L_x_669) ;  /* 0x0000005400cc8947 */ /* 0x006fea0003800000 */
.L_x_829:
[----:B------:R-:W-:Y:S05]  /*137c0*/  BSYNC B0 ;  /* 0x0000000000007941 */ /* 0x000fea0003800000 */
.L_x_668:
[----:B------:R-:W2:Y:S01]  /*137d0*/  LDL R2, [R1+0x18] ;  /* 0x0000180001027983 */ /* 0x000ea20000100800 */
[----:B------:R-:W-:Y:S01]  /*137e0*/  BSSY B0, `(.L_x_670) ;  /* 0x0000110000007945 */ /* 0x000fe20003800000 */
[----:B--2---:R-:W-:-:S13]  /*137f0*/  ISETP.GE.AND P0, PT, R2, 0x81, PT ;  /* 0x000000810200780c */ /* 0x004fda0003f06270 */
[----:B------:R-:W-:Y:S05]  /*13800*/  @!P0 BRA `(.L_x_671) ;  /* 0x0000001000348947 */ /* 0x000fea0003800000 */
[----:B------:R-:W2:Y:S01]  /*13810*/  S2R R2, SR_TID.X ;  /* 0x0000000000027919 */ /* 0x000ea20000002100 */
[----:B------:R-:W-:Y:S01]  /*13820*/  ULDC UR4, c[0x0][0x2f4] ;  /* 0x0000bd0000047ab9 */ /* 0x000fe20000000800 */
[----:B--2---:R-:W-:Y:S02]  /*13830*/  IMAD.SHL.U32 R3, R2, 0x8, RZ ;  /* 0x0000000802037824 */ /* 0x004fe400078e00ff */
[----:B------:R-:W2:Y:S03]  /*13840*/  LDL.LU R2, [R1+0x3c] ;  /* 0x00003c0001027983 */ /* 0x000ea60000300800 */
[----:B------:R-:W-:Y:S01]  /*13850*/  LOP3.LUT R3, R3, 0x38, RZ, 0xc0, !PT ;  /* 0x0000003803037812 */ /* 0x000fe200078ec0ff */
[----:B------:R3:W-:Y:S01]  /*13860*/  STL [R1+0x8], R26 ;  /* 0x0000081a01007387 */ /* 0x0007e20000100800 */
[----:B------:R-:W-:Y:S01]  /*13870*/  IMAD.MOV.U32 R17, RZ, RZ, R28 ;  /* 0x000000ffff117224 */ /* 0x000fe200078e001c */
[----:B0-----:R-:W-:-:S02]  /*13880*/  MOV R6, R25 ;  /* 0x0000001900067202 */ /* 0x001fc40000000f00 */
[----:B------:R-:W-:Y:S02]  /*13890*/  ISETP.GE.AND P1, PT, R3, UR4, PT ;  /* 0x0000000403007c0c */ /* 0x000fe4000bf26270 */
[----:B--23--:R-:W-:-:S11]  /*138a0*/  LEA.HI.SX32 R7, R2, 0xfffffffe, 0x19 ;  /* 0xfffffffe02077811 */ /* 0x00cfd600078fcaff */
.L_x_684:
[----:B------:R-:W2:Y:S01]  /*138b0*/  LDL R10, [R1+0x1c] ;  /* 0x00001c00010a7983 */ /* 0x000ea20000100800 */
[----:B-1----:R-:W0:Y:S03]  /*138c0*/  LDC R0, c[0x0][0x430] ;  /* 0x00010c00ff007b82 */ /* 0x002e260000000800 */
        /* <DEDUP_REMOVED lines=8> */
[----:B------:R-:W-:Y:S02]  /*13950*/  IMAD.SHL.U32 R2, R2, 0x10, RZ ;  /* 0x0000001002027824 */ /* 0x000fe400078e00ff */
[----:B------:R-:W-:-:S03]  /*13960*/  IMAD R4, R7, 0x80, R4 ;  /* 0x0000008007047824 */ /* 0x000fc600078e0204 */
[----:B------:R-:W-:Y:S01]  /*13970*/  LOP3.LUT R2, R2, 0x70, RZ, 0xc0, !PT ;  /* 0x0000007002027812 */ /* 0x000fe200078ec0ff */
[----:B------:R-:W-:Y:S05]  /*13980*/  YIELD ;  /* 0x0000000000007946 */ /* 0x000fea0003800000 */
[----:B------:R-:W-:Y:S01]  /*13990*/  ULDC.64 UR4, c[0x0][0x428] ;  /* 0x00010a0000047ab9 */ /* 0x000fe20000000a00 */
[----:B--2---:R-:W-:-:S05]  /*139a0*/  IADD3 R4, R2, R4, R10 ;  /* 0x0000000402047210 */ /* 0x004fca0007ffe00a */
[----:B0-----:R-:W-:-:S04]  /*139b0*/  @P0 IMAD.HI.U32 R5, R4, R5, RZ ;  /* 0x0000000504050227 */ /* 0x001fc800078e00ff */
[----:B------:R-:W-:Y:S01]  /*139c0*/  IMAD.MOV.U32 R2, RZ, RZ, R4 ;  /* 0x000000ffff027224 */ /* 0x000fe200078e0004 */
[----:B-1----:R-:W-:-:S05]  /*139d0*/  @P0 SHF.R.U32.HI R2, RZ, R3, R5 ;  /* 0x00000003ff020219 */ /* 0x002fca0000011605 */
[----:B------:R-:W-:-:S04]  /*139e0*/  IMAD.MOV R3, RZ, RZ, -R2 ;  /* 0x000000ffff037224 */ /* 0x000fc800078e0a02 */
[----:B------:R-:W-:Y:S01]  /*139f0*/  IMAD R0, R0, R3, R4 ;  /* 0x0000000300007224 */ /* 0x000fe200078e0204 */
        /* <DEDUP_REMOVED lines=9> */
[----:B------:R-:W-:Y:S01]  /*13a90*/  IMAD.U32 R8, RZ, RZ, UR38 ;  /* 0x00000026ff087e24 */ /* 0x000fe2000f8e00ff */
[----:B------:R-:W-:-:S04]  /*13aa0*/  IADD3 R25, R6, 0x1, RZ ;  /* 0x0000000106197810 */ /* 0x000fc80007ffe0ff */
        /* <DEDUP_REMOVED lines=9> */
.L_x_672:
[----:B------:R-:W-:Y:S01]  /*13b40*/  IMAD R5, R25, 0x8, R22 ;  /* 0x0000000819057824 */ /* 0x000fe200078e0216 */
[----:B------:R-:W-:Y:S01]  /*13b50*/  SHF.L.U32 R2, R28, 0x1f, RZ ;  /* 0x0000001f1c027819 */ /* 0x000fe200000006ff */
[----:B------:R-:W-:Y:S03]  /*13b60*/  BSSY B1, `(.L_x_673) ;  /* 0x0000003000017945 */ /* 0x000fe60003800000 */
[----:B------:R-:W0:Y:S02]  /*13b70*/  SYNCS.PHASECHK.TRANS64.TRYWAIT P0, [R5+URZ+0x16840], R2 ;  /* 0x01684002050075a7 */ /* 0x000e24000800017f */
[----:B0-----:R-:W-:Y:S05]  /*13b80*/  @!P0 BRA `(.L_x_674) ;  /* 0x0000005000ec8947 */ /* 0x001fea0003800000 */
.L_x_830:
[----:B------:R-:W-:Y:S05]  /*13b90*/  BSYNC B1 ;  /* 0x0000000000017941 */ /* 0x000fea0003800000 */
.L_x_673:
[----:B------:R-:W2:Y:S04]  /*13ba0*/  LDL R3, [R1] ;  /* 0x0000000001037983 */ /* 0x000ea80000100800 */
[----:B------:R-:W3:Y:S01]  /*13bb0*/  LDL R9, [R1+0x10] ;  /* 0x0000100001097983 */ /* 0x000ee20000100800 */
[----:B------:R-:W-:Y:S01]  /*13bc0*/  SHF.R.S32.HI R20, RZ, 0x1f, R0 ;  /* 0x0000001fff147819 */ /* 0x000fe20000011400 */
[----:B------:R-:W-:Y:S01]  /*13bd0*/  ULDC.64 UR4, c[0x0][0x300] ;  /* 0x0000c00000047ab9 */ /* 0x000fe20000000a00 */
[----:B------:R-:W1:Y:S03]  /*13be0*/  S2R R8, SR_TID.X ;  /* 0x0000000000087919 */ /* 0x000e660000002100 */
[----:B------:R-:W-:-:S04]  /*13bf0*/  IMAD R7, R20, UR4, RZ ;  /* 0x0000000414077c24 */ /* 0x000fc8000f8e02ff */
[----:B------:R-:W-:Y:S01]  /*13c00*/  IMAD R7, R0, UR5, R7 ;  /* 0x0000000500077c24 */ /* 0x000fe2000f8e0207 */
[----:B-1----:R-:W-:-:S04]  /*13c10*/  LOP3.LUT R8, R8, 0x7f, RZ, 0xc0, !PT ;  /* 0x0000007f08087812 */ /* 0x002fc800078ec0ff */
[----:B------:R-:W-:Y:S02]  /*13c20*/  SHF.L.U32 R11, R8, 0x3, RZ ;  /* 0x00000003080b7819 */ /* 0x000fe400000006ff */
        /* <DEDUP_REMOVED lines=10> */
[----:B------:R-:W0:Y:S01]  /*13cd0*/  S2R R9, SR_TID.X ;  /* 0x0000000000097919 */ /* 0x000e220000002100 */
[----:B------:R-:W-:-:S04]  /*13ce0*/  IMAD.WIDE.U32 R2, R18, UR4, R2 ;  /* 0x0000000412027c25 */ /* 0x000fc8000f8e0002 */
[----:B------:R-:W-:Y:S01]  /*13cf0*/  IMAD R7, R18, UR5, R7 ;  /* 0x0000000512077c24 */ /* 0x000fe2000f8e0207 */
[----:B------:R-:W-:-:S03]  /*13d00*/  ULDC.64 UR4, c[0x0][0x2e8] ;  /* 0x0000ba0000047ab9 */ /* 0x000fc60000000a00 */
[----:B------:R-:W-:Y:S02]  /*13d10*/  IMAD.IADD R7, R7, 0x1, R3 ;  /* 0x0000000107077824 */ /* 0x000fe400078e0203 */
[----:B0-----:R-:W-:-:S05]  /*13d20*/  IMAD.SHL.U32 R8, R9, 0x8, RZ ;  /* 0x0000000809087824 */ /* 0x001fca00078e00ff */
[----:B------:R-:W-:-:S04]  /*13d30*/  LOP3.LUT R8, R8, 0x1f8, RZ, 0xc0, !PT ;  /* 0x000001f808087812 */ /* 0x000fc800078ec0ff */
[----:B------:R-:W-:Y:S02]  /*13d40*/  LOP3.LUT R8, R8, 0x38, R9, 0x78, !PT ;  /* 0x0000003808087812 */ /* 0x000fe400078e7809 */
[----:B------:R-:W-:Y:S01]  /*13d50*/  LEA R9, P0, R2, UR4, 0x1 ;  /* 0x0000000402097c11 */ /* 0x000fe2000f8008ff */
[----:B------:R-:W-:Y:S01]  /*13d60*/  UMOV UR4, 0xffffffff ;  /* 0xffffffff00047882 */ /* 0x000fe20000000000 */
[----:B------:R-:W-:Y:S02]  /*13d70*/  LOP3.LUT R8, R8, 0x200, R11, 0xf8, !PT ;  /* 0x0000020008087812 */ /* 0x000fe400078ef80b */
[----:B------:R-:W-:-:S03]  /*13d80*/  LEA.HI.X R10, R2, UR5, R7, 0x1, P0 ;  /* 0x00000005020a7c11 */ /* 0x000fc600080f0c07 */
[----:B------:R-:W-:Y:S01]  /*13d90*/  IMAD R8, R25, 0x2000, R8 ;  /* 0x0000200019087824 */ /* 0x000fe200078e0208 */
[----:B------:R-:W-:Y:S06]  /*13da0*/  BRA.DIV UR4, `(.L_x_675) ;  /* 0x0000005204787947 */ /* 0x000fec000b800000 */
[----:B------:R-:W0:Y:S01]  /*13db0*/  S2R R3, SR_TID.X ;  /* 0x0000000000037919 */ /* 0x000e220000002100 */
[----:B------:R-:W-:Y:S01]  /*13dc0*/  IMAD R8, R8, 0x2, R22 ;  /* 0x0000000208087824 */ /* 0x000fe200078e0216 */
[----:B------:R-:W1:Y:S01]  /*13dd0*/  SHFL.IDX PT, R2, R9, RZ, 0x181f ;  /* 0x00181fff09027589 */ /* 0x000e6200000e0000 */
[----:B0-----:R-:W-:-:S03]  /*13de0*/  IMAD.SHL.U32 R11, R3, 0x8, RZ ;  /* 0x00000008030b7824 */ /* 0x001fc600078e00ff */
[----:B------:R-:W0:Y:S02]  /*13df0*/  SHFL.IDX PT, R3, R10, RZ, 0x181f ;  /* 0x00181fff0a037589 */ /* 0x000e2400000e0000 */
[----:B------:R-:W-:-:S05]  /*13e00*/  LOP3.LUT R11, R11, 0x38, RZ, 0xc0, !PT ;  /* 0x000000380b0b7812 */ /* 0x000fca00078ec0ff */
[----:B------:R-:W-:-:S05]  /*13e10*/  IMAD.SHL.U32 R7, R11, 0x2, RZ ;  /* 0x000000020b077824 */ /* 0x000fca00078e00ff */
[----:B-1----:R-:W-:-:S04]  /*13e20*/  IADD3 R2, P0, R2, R7, RZ ;  /* 0x0000000702027210 */ /* 0x002fc80007f1e0ff */
[----:B0-----:R-:W-:-:S05]  /*13e30*/  IADD3.X R3, RZ, R3, RZ, P0, !PT ;  /* 0x00000003ff037210 */ /* 0x001fca00007fe4ff */
        /* <DEDUP_REMOVED lines=34> */
.L_x_848:
        /* <DEDUP_REMOVED lines=8> */
.L_x_676:
        /* <DEDUP_REMOVED lines=11> */
.L_x_677:
[----:B------:R1:W-:Y:S01]  /*14190*/  SYNCS.ARRIVE.TRANS64.A1T0 RZ, [R5+URZ+0x16830], RZ ;  /* 0x016830ff05ff79a7 */ /* 0x0003e2000810003f */
[----:B------:R-:W-:Y:S05]  /*141a0*/  @!P3 BRA `(.L_x_678) ;  /* 0x000000000004b947 */ /* 0x000fea0003800000 */
[----:B------:R-:W-:Y:S01]  /*141b0*/  BPT.TRAP 0x1 ;  /* 0x000000040000795c */ /* 0x000fe20000300000 */
.L_x_678:
[----:B------:R-:W-:Y:S01]  /*141c0*/  SHF.L.U32 R2, R17, 0x1f, RZ ;  /* 0x0000001f11027819 */ /* 0x000fe200000006ff */
[----:B-1----:R-:W-:Y:S01]  /*141d0*/  IMAD R5, R6, 0x8, R22 ;  /* 0x0000000806057824 */ /* 0x002fe200078e0216 */
[----:B------:R-:W-:Y:S03]  /*141e0*/  BSSY B1, `(.L_x_679) ;  /* 0x0000003000017945 */ /* 0x000fe60003800000 */
[----:B------:R-:W1:Y:S02]  /*141f0*/  SYNCS.PHASECHK.TRANS64.TRYWAIT P0, [R5+URZ+0x16860], R2 ;  /* 0x01686002050075a7 */ /* 0x000e64000800017f */
[----:B-1----:R-:W-:Y:S05]  /*14200*/  @!P0 BRA `(.L_x_680) ;  /* 0x00000054009c8947 */ /* 0x002fea0003800000 */
.L_x_849:
[----:B------:R-:W-:Y:S05]  /*14210*/  BSYNC B1 ;  /* 0x0000000000017941 */ /* 0x000fea0003800000 */
.L_x_679:
[----:B------:R-:W2:Y:S04]  /*14220*/  LDL R11, [R1+0x18] ;  /* 0x00001800010b7983 */ /* 0x000ea80000100800 */
[----:B------:R-:W2:Y:S01]  /*14230*/  LDL.LU R8, [R1+0x8] ;  /* 0x0000080001087983 */ /* 0x000ea20000300800 */
[----:B------:R-:W0:Y:S01]  /*14240*/  S2R R12, SR_TID.X ;  /* 0x00000000000c7919 */ /* 0x000e220000002100 */
[----:B------:R-:W-:Y:S01]  /*14250*/  UMOV UR4, 0xffffffff ;  /* 0xffffffff00047882 */ /* 0x000fe20000000000 */
[C---:B0-----:R-:W-:Y:S02]  /*14260*/  SHF.L.U32 R9, R12.reuse, 0x3, RZ ;  /* 0x000000030c097819 */ /* 0x041fe400000006ff */
[----:B------:R-:W-:Y:S02]  /*14270*/  LOP3.LUT R3, R12, 0x7f, RZ, 0xc0, !PT ;  /* 0x0000007f0c037812 */ /* 0x000fe400078ec0ff */
[----:B------:R-:W-:-:S03]  /*14280*/  LOP3.LUT R9, R9, 0x1f8, RZ, 0xc0, !PT ;  /* 0x000001f809097812 */ /* 0x000fc600078ec0ff */
[----:B------:R-:W-:Y:S01]  /*14290*/  IMAD.SHL.U32 R10, R3, 0x8, RZ ;  /* 0x00000008030a7824 */ /* 0x000fe200078e00ff */
        /* <DEDUP_REMOVED lines=11> */
[----:B0-----:R-:W-:-:S05]  /*14350*/  IADD3 R2, P2, R2, R7, RZ ;  /* 0x0000000702027210 */ /* 0x001fca0007f5e0ff */
[----:B-1----:R-:W-:-:S05]  /*14360*/  IMAD.X R3, RZ, RZ, R3, P2 ;  /* 0x000000ffff037224 */ /* 0x002fca00010e0603 */
        /* <DEDUP_REMOVED lines=40> */
.L_x_867:
[----:B------:R-:W2:Y:S01]  /*145f0*/  LDL R9, [R1+0x10] ;  /* 0x0000100001097983 */ /* 0x000ea20000100800 */
        /* <DEDUP_REMOVED lines=13> */
[----:B------:R-:W-:-:S03]  /*146d0*/  NOP ;  /* 0x0000000000007918 */ /* 0x000fc60000000000 */
[----:B------:R-:W-:-:S03]  /*146e0*/  IADD3 R3, R3, R6, RZ ;  /* 0x0000000603037210 */ /* 0x000fc60007ffe0ff */
[----:B------:R-:W-:-:S04]  /*146f0*/  IMAD.WIDE.U32 R2, R4, UR4, R2 ;  /* 0x0000000404027c25 */ /* 0x000fc8000f8e0002 */
[----:B------:R-:W-:-:S04]  /*14700*/  IMAD R0, R21, UR4, RZ ;  /* 0x0000000415007c24 */ /* 0x000fc8000f8e02ff */
[----:B------:R-:W-:Y:S01]  /*14710*/  IMAD R0, R4, UR5, R0 ;  /* 0x0000000504007c24 */ /* 0x000fe2000f8e0200 */
[----:B------:R-:W-:-:S03]  /*14720*/  ULDC.64 UR4, c[0x0][0x330] ;  /* 0x0000cc0000047ab9 */ /* 0x000fc60000000a00 */
[----:B------:R-:W-:Y:S02]  /*14730*/  IMAD.IADD R3, R3, 0x1, R0 ;  /* 0x0000000103037824 */ /* 0x000fe400078e0200 */
[----:B------:R-:W-:-:S04]  /*14740*/  IMAD.WIDE.U32 R2, R18, UR4, R2 ;  /* 0x0000000412027c25 */ /* 0x000fc8000f8e0002 */
[----:B--2---:R-:W-:-:S04]  /*14750*/  IMAD R0, R9, UR4, RZ ;  /* 0x0000000409007c24 */ /* 0x004fc8000f8e02ff */
[----:B------:R-:W-:Y:S01]  /*14760*/  IMAD R0, R18, UR5, R0 ;  /* 0x0000000512007c24 */ /* 0x000fe2000f8e0200 */
[----:B------:R-:W-:Y:S02]  /*14770*/  ULDC.64 UR4, c[0x0][0x318] ;  /* 0x0000c60000047ab9 */ /* 0x000fe40000000a00 */
[----:B0-----:R-:W-:Y:S01]  /*14780*/  LEA R23, P2, R2, UR4, 0x1 ;  /* 0x0000000402177c11 */ /* 0x001fe2000f8408ff */
[----:B------:R-:W-:-:S05]  /*14790*/  IMAD.IADD R0, R0, 0x1, R3 ;  /* 0x0000000100007824 */ /* 0x000fca00078e0203 */
[----:B------:R-:W-:-:S07]  /*147a0*/  LEA.HI.X R0, R2, UR5, R0, 0x1, P2 ;  /* 0x0000000502007c11 */ /* 0x000fce00090f0c00 */
.L_x_682:
[----:B------:R-:W-:Y:S02]  /*147b0*/  PLOP3.LUT P2, PT, P2, P0, PT, 0xa2, 0x0 ;  /* 0x000000000000781c */ /* 0x000fe40001741472 */
[----:B------:R-:W-:-:S08]  /*147c0*/  @P0 R2UR P2, UR4, R5 ;  /* 0x00000000050402ca */ /* 0x000fd00000040000 */
[----:B------:R-:W-:-:S05]  /*147d0*/  @P0 PLOP3.LUT P0, PT, P2, PT, PT, 0x80, 0x0 ;  /* 0x000000000000081c */ /* 0x000fca000170f070 */
[----:B------:R-:W-:Y:S01]  /*147e0*/  @!P2 SYNCS.ARRIVE.TRANS64.RED.A0T1 RZ, [UR4+0x16850], RZ ;  /* 0x016850ffffffa9a7 */ /* 0x000fe20008200404 */
[----:B------:R-:W-:Y:S07]  /*147f0*/  @!P2 ARRIVES.LDGSTSBAR.64.TRANSCNT [UR4+0x16850] ;  /* 0x01685000ff00a9b0 */ /* 0x000fee0008000a84 */
[----:B------:R-:W-:Y:S05]  /*14800*/  @P0 BRA.U.ANY `(.L_x_682) ;  /* 0xfffffffd00e80947 */ /* 0x000fea000393ffff */
[----:B------:R-:W-:Y:S01]  /*14810*/  NOP ;  /* 0x0000000000007918 */ /* 0x000fe20000000000 */
[----:B------:R-:W-:Y:S02]  /*14820*/  IMAD.U32 R2, RZ, RZ, UR38 ;  /* 0x00000026ff027e24 */ /* 0x000fe4000f8e00ff */
[----:B------:R-:W-:-:S03]  /*14830*/  IMAD.MOV.U32 R24, RZ, RZ, R0 ;  /* 0x000000ffff187224 */ /* 0x000fc600078e0000 */
[----:B------:R-:W-:-:S13]  /*14840*/  ISETP.NE.AND P3, PT, R2, 0x3, PT ;  /* 0x000000030200780c */ /* 0x000fda0003f65270 */
[----:B------:R-:W-:Y:S05]  /*14850*/  @!P3 BRA `(.L_x_683) ;  /* 0x000000000004b947 */ /* 0x000fea0003800000 */
[----:B------:R-:W-:Y:S01]  /*14860*/  BPT.TRAP 0x1 ;  /* 0x000000040000795c */ /* 0x000fe20000300000 */
.L_x_683:
[----:B------:R2:W-:Y:S01]  /*14870*/  STL [R1+0x8], R26 ;  /* 0x0000081a01007387 */ /* 0x0005e20000100800 */
[C---:B------:R-:W-:Y:S01]  /*14880*/  ISETP.GT.AND P0, PT, R26.reuse, RZ, PT ;  /* 0x000000ff1a00720c */ /* 0x040fe20003f04270 */
[----:B------:R2:W-:Y:S01]  /*14890*/  SYNCS.ARRIVE.TRANS64.A1T0 RZ, [R5+URZ+0x16850], RZ ;  /* 0x016850ff05ff79a7 */ /* 0x0005e2000810003f */
[----:B------:R-:W-:Y:S01]  /*148a0*/  VIADD R7, R26, 0xffffffff ;  /* 0xffffffff1a077836 */ /* 0x000fe20000000000 */
[----:B------:R-:W-:Y:S01]  /*148b0*/  MOV R17, R28 ;  /* 0x0000001c00117202 */ /* 0x000fe20000000f00 */
[----:B------:R-:W-:-:S09]  /*148c0*/  IMAD.MOV.U32 R6, RZ, RZ, R25 ;  /* 0x000000ffff067224 */ /* 0x000fd200078e0019 */
[----:B--2---:R-:W-:Y:S05]  /*148d0*/  @P0 BRA `(.L_x_684) ;  /* 0xffffffec00f40947 */ /* 0x004fea000383ffff */
.L_x_671:
[----:B------:R-:W-:Y:S05]  /*148e0*/  BSYNC B0 ;  /* 0x0000000000007941 */ /* 0x000fea0003800000 */
.L_x_670:
[----:B-1----:R-:W1:Y:S01]  /*148f0*/  S2R R0, SR_TID.X ;  /* 0x0000000000007919 */ /* 0x002e620000002100 */
[----:B------:R-:W-:Y:S01]  /*14900*/  BSSY B0, `(.L_x_685) ;  /* 0x0000010000007945 */ /* 0x000fe20003800000 */
[----:B-1----:R-:W-:-:S04]  /*14910*/  LOP3.LUT R0, R0, 0x7f, RZ, 0xc0, !PT ;  /* 0x0000007f00007812 */ /* 0x002fc800078ec0ff */
[----:B------:R-:W-:-:S13]  /*14920*/  ISETP.NE.AND P0, PT, R0, RZ, PT ;  /* 0x000000ff0000720c */ /* 0x000fda0003f05270 */
[----:B------:R-:W-:Y:S05]  /*14930*/  @P0 BRA `(.L_x_686) ;  /* 0x0000000000300947 */ /* 0x000fea0003800000 */
[----:B------:R-:W1:Y:S01]  /*14940*/  S2R R5, SR_LANEID ;  /* 0x0000000000057919 */ /* 0x000e620000000000 */
[----:B------:R-:W-:Y:S01]  /*14950*/  VOTEU.ANY UR4, UPT, PT ;  /* 0x0000000000047886 */ /* 0x000fe200038e0100 */
[----:B------:R-:W2:Y:S01]  /*14960*/  LDC.64 R2, c[0x0][0xc60] ;  /* 0x00031800ff027b82 */ /* 0x000ea20000000a00 */
[----:B------:R-:W1:Y:S02]  /*14970*/  FLO.U32 R0, UR4 ;  /* 0x0000000400007d00 */ /* 0x000e6400080e0000 */
[----:B-1----:R-:W-:-:S06]  /*14980*/  ISETP.EQ.U32.AND P0, PT, R0, R5, PT ;  /* 0x000000050000720c */ /* 0x002fcc0003f02070 */
[----:B------:R-:W2:Y:S07]  /*14990*/  POPC R5, UR4 ;  /* 0x0000000400057d09 */ /* 0x000eae0008000000 */
[----:B--2---:R-:W2:Y:S01]  /*149a0*/  @P0 ATOMG.E.ADD.STRONG.GPU PT, R3, desc[UR42][R2.64], R5 ;  /* 0x00000005020309a8 */ /* 0x004ea200081ee1ea */
[----:B------:R-:W1:Y:S02]  /*149b0*/  S2R R4, SR_LTMASK ;  /* 0x0000000000047919 */ /* 0x000e640000003900 */
[----:B-1----:R-:W-:-:S04]  /*149c0*/  LOP3.LUT R4, R4, UR4, RZ, 0xc0, !PT ;  /* 0x0000000404047c12 */ /* 0x002fc8000f8ec0ff */
[----:B0-----:R-:W0:Y:S01]  /*149d0*/  POPC R7, R4 ;  /* 0x0000000400077309 */ /* 0x001e220000000000 */
[----:B--2---:R-:W0:Y:S02]  /*149e0*/  SHFL.IDX PT, R0, R3, R0, 0x1f ;  /* 0x00001f0003007589 */ /* 0x004e2400000e0000 */
[----:B0-----:R-:W-:-:S07]  /*149f0*/  IADD3 R16, R0, UR37, R7 ;  /* 0x0000002500107c10 */ /* 0x001fce000fffe007 */
.L_x_686:
[----:B------:R-:W-:Y:S05]  /*14a00*/  BSYNC B0 ;  /* 0x0000000000007941 */ /* 0x000fea0003800000 */
.L_x_685:
[----:B------:R-:W-:-:S05]  /*14a10*/  IMAD.U32 R0, RZ, RZ, UR38 ;  /* 0x00000026ff007e24 */ /* 0x000fca000f8e00ff */
[----:B------:R-:W-:-:S13]  /*14a20*/  ISETP.NE.AND P0, PT, R0, 0x3, PT ;  /* 0x000000030000780c */ /* 0x000fda0003f05270 */
[----:B------:R-:W-:Y:S05]  /*14a30*/  @!P0 BRA `(.L_x_687) ;  /* 0x0000000000048947 */ /* 0x000fea0003800000 */
[----:B------:R-:W-:Y:S01]  /*14a40*/  BPT.TRAP 0x1 ;  /* 0x000000040000795c */ /* 0x000fe20000300000 */
.L_x_687:
[----:B------:R-:W0:Y:S01]  /*14a50*/  LDL.LU R2, [R1+0x18] ;  /* 0x0000180001027983 */ /* 0x000e220000300800 */
[----:B------:R-:W-:Y:S01]  /*14a60*/  IMAD R0, R25, 0x8, R22 ;  /* 0x0000000819007824 */ /* 0x000fe200078e0216 */
[----:B------:R-:W-:Y:S01]  /*14a70*/  SHF.L.U32 R3, R28, 0x1f, RZ ;  /* 0x0000001f1c037819 */ /* 0x000fe200000006ff */
[----:B------:R-:W-:Y:S03]  /*14a80*/  BSSY B0, `(.L_x_688) ;  /* 0x0000004000007945 */ /* 0x000fe60003800000 */
[----:B------:R-:W1:Y:S01]  /*14a90*/  SYNCS.PHASECHK.TRANS64.TRYWAIT P0, [R0+URZ+0x16860], R3 ;  /* 0x01686003000075a7 */ /* 0x000e62000800017f */
[----:B0-----:R-:W-:Y:S01]  /*14aa0*/  IMAD R6, R26, -0x80, R2 ;  /* 0xffffff801a067824 */ /* 0x001fe200078e0202 */
[----:B-1----:R-:W-:Y:S06]  /*14ab0*/  @!P0 BRA `(.L_x_689) ;  /* 0x0000005400cc8947 */ /* 0x002fec0003800000 */
.L_x_868:
[----:B------:R-:W-:Y:S05]  /*14ac0*/  BSYNC B0 ;  /* 0x0000000000007941 */ /* 0x000fea0003800000 */
.L_x_688:
[----:B------:R-:W1:Y:S01]  /*14ad0*/  S2R R8, SR_TID.X ;  /* 0x0000000000087919 */ /* 0x000e620000002100 */
[----:B------:R-:W-:Y:S01]  /*14ae0*/  ULDC UR4, c[0x0][0x2f4] ;  /* 0x0000bd0000047ab9 */ /* 0x000fe20000000800 */
[C---:B-1----:R-:W-:Y:S01]  /*14af0*/  SHF.L.U32 R2, R8.reuse, 0x3, RZ ;  /* 0x0000000308027819 */ /* 0x042fe200000006ff */
[C---:B------:R-:W-:Y:S01]  /*14b00*/  IMAD.SHL.U32 R7, R8.reuse, 0x8, RZ ;  /* 0x0000000808077824 */ /* 0x040fe200078e00ff */
[----:B------:R-:W-:Y:S02]  /*14b10*/  LOP3.LUT R5, R8, 0x7f, RZ, 0xc0, !PT ;  /* 0x0000007f08057812 */ /* 0x000fe400078ec0ff */
[----:B------:R-:W-:Y:S02]  /*14b20*/  LOP3.LUT R2, R2, 0x1f8, RZ, 0xc0, !PT ;  /* 0x000001f802027812 */ /* 0x000fe400078ec0ff */
[----:B------:R-:W-:Y:S01]  /*14b30*/  LOP3.LUT R7, R7, 0x38, RZ, 0xc0, !PT ;  /* 0x0000003807077812 */ /* 0x000fe200078ec0ff */
[----:B------:R-:W-:Y:S01]  /*14b40*/  IMAD.SHL.U32 R4, R5, 0x8, RZ ;  /* 0x0000000805047824 */ /* 0x000fe200078e00ff */
[----:B------:R-:W-:-:S02]  /*14b50*/  LOP3.LUT R2, R2, 0x38, R8, 0x78, !PT ;  /* 0x0000003802027812 */ /* 0x000fc400078e7808 */
[----:B------:R-:W-:Y:S01]  /*14b60*/  ISETP.GE.AND P0, PT, R7, UR4, PT ;  /* 0x0000000407007c0c */ /* 0x000fe2000bf06270 */
[----:B------:R-:W-:Y:S01]  /*14b70*/  UMOV UR4, 0xffffffff ;  /* 0xffffffff00047882 */ /* 0x000fe20000000000 */
[----:B------:R-:W-:Y:S02]  /*14b80*/  SHF.R.U32.HI R5, RZ, 0x3, R5 ;  /* 0x00000003ff057819 */ /* 0x000fe40000011605 */
[----:B------:R-:W-:-:S03]  /*14b90*/  LOP3.LUT R2, R2, 0x200, R4, 0xf8, !PT ;  /* 0x0000020002027812 */ /* 0x000fc600078ef804 */
[----:B------:R-:W-:Y:S02]  /*14ba0*/  IMAD.IADD R6, R6, 0x1, -R5 ;  /* 0x0000000106067824 */ /* 0x000fe400078e0a05 */
[----:B------:R-:W-:Y:S01]  /*14bb0*/  IMAD R4, R25, 0x2000, R2 ;  /* 0x0000200019047824 */ /* 0x000fe200078e0202 */
[----:B------:R-:W-:Y:S06]  /*14bc0*/  BRA.DIV UR4, `(.L_x_690) ;  /* 0x00000056049c7947 */ /* 0x000fec000b800000 */
[----:B------:R-:W1:Y:S01]  /*14bd0*/  SHFL.IDX PT, R14, R23, RZ, 0x181f ;  /* 0x00181fff170e7589 */ /* 0x000e6200000e0000 */
[----:B------:R-:W-:Y:S01]  /*14be0*/  IMAD.SHL.U32 R5, R7, 0x2, RZ ;  /* 0x0000000207057824 */ /* 0x000fe200078e00ff */
[----:B------:R-:W-:Y:S01]  /*14bf0*/  ISETP.LT.OR P1, PT, R6, 0x1, P0 ;  /* 0x000000010600780c */ /* 0x000fe20000721670 */
[----:B------:R-:W-:Y:S01]  /*14c00*/  IMAD R4, R4, 0x2, R22 ;  /* 0x0000000204047824 */ /* 0x000fe200078e0216 */
[----:B0-----:R-:W0:Y:S02]  /*14c10*/  SHFL.IDX PT, R3, R24, RZ, 0x181f ;  /* 0x00181fff18037589 */ /* 0x001e2400000e0000 */
[----:B-1----:R-:W-:Y:S02]  /*14c20*/  IADD3 R2, P2, R14, R5, RZ ;  /* 0x000000050e027210 */ /* 0x002fe40007f5e0ff */
[----:B------:R-:W1:Y:S03]  /*14c30*/  SHFL.IDX PT, R14, R23, 0x1, 0x181f ;  /* 0x00381f00170e7f89 */ /* 0x000e6600000e0000 */
[----:B0-----:R-:W-:-:S05]  /*14c40*/  IMAD.X R3, RZ, RZ, R3, P2 ;  /* 0x000000ffff037224 */ /* 0x001fca00010e0603 */
[----:B------:R0:W-:Y:S01]  /*14c50*/  LDGSTS.E.BYPASS.LTC128B.128 [R4+0x400], desc[UR42][R2.64], !P1 ;  /* 0x0040000002047fae */ /* 0x0001e2000c901d6a */
[----:B------:R-:W-:-:S03]  /*14c60*/  ISETP.LT.OR P1, PT, R6, 0x11, P0 ;  /* 0x000000110600780c */ /* 0x000fc60000721670 */
[----:B0-----:R-:W0:Y:S01]  /*14c70*/  SHFL.IDX PT, R3, R24, 0x1, 0x181f ;  /* 0x00381f0018037f89 */ /* 0x001e2200000e0000 */
[----:B-1----:R-:W-:-:S03]  /*14c80*/  IADD3 R2, P2, R14, R5, RZ ;  /* 0x000000050e027210 */ /* 0x002fc60007f5e0ff */
[----:B------:R-:W1:Y:S01]  /*14c90*/  SHFL.IDX PT, R14, R23, 0x2, 0x181f ;  /* 0x00581f00170e7f89 */ /* 0x000e6200000e0000 */
[----:B0-----:R-:W-:-:S05]  /*14ca0*/  IADD3.X R3, RZ, R3, RZ, P2, !PT ;  /* 0x00000003ff037210 */ /* 0x001fca00017fe4ff */
[----:B------:R0:W-:Y:S01]  /*14cb0*/  LDGSTS.E.BYPASS.LTC128B.128 [R4+0xc00], desc[UR42][R2.64], !P1 ;  /* 0x00c0000002047fae */ /* 0x0001e2000c901d6a */
[----:B------:R-:W-:-:S03]  /*14cc0*/  ISETP.LT.OR P1, PT, R6, 0x21, P0 ;  /* 0x000000210600780c */ /* 0x000fc60000721670 */
[----:B0-----:R-:W0:Y:S01]  /*14cd0*/  SHFL.IDX PT, R3, R24, 0x2, 0x181f ;  /* 0x00581f0018037f89 */ /* 0x001e2200000e0000 */
[----:B-1----:R-:W-:-:S03]  /*14ce0*/  IADD3 R2, P2, R14, R5, RZ ;  /* 0x000000050e027210 */ /* 0x002fc60007f5e0ff */
[----:B------:R-:W1:Y:S02]  /*14cf0*/  SHFL.IDX PT, R14, R23, 0x3, 0x181f ;  /* 0x00781f00170e7f89 */ /* 0x000e6400000e0000 */
[----:B0-----:R-:W-:-:S05]  /*14d00*/  IMAD.X R3, RZ, RZ, R3, P2 ;  /* 0x000000ffff037224 */ /* 0x001fca00010e0603 */
        /* <DEDUP_REMOVED lines=22> */
[----:B------:R-:W1:Y:S04]  /*14e70*/  SHFL.IDX PT, R24, R24, 0x7, 0x181f ;  /* 0x00f81f0018187f89 */ /* 0x000e6800000e0000 */
[----:B------:R2:W3:Y:S01]  /*14e80*/  SHFL.IDX PT, R14, R23, 0x7, 0x181f ;  /* 0x00f81f00170e7f89 */ /* 0x0004e200000e0000 */
[----:B0-----:R-:W-:-:S05]  /*14e90*/  IMAD.X R3, RZ, RZ, R3, P2 ;  /* 0x000000ffff037224 */ /* 0x001fca00010e0603 */
[----:B-1----:R2:W-:Y:S02]  /*14ea0*/  LDGSTS.E.BYPASS.LTC128B.128 [R4+0x3400], desc[UR42][R2.64], !P1 ;  /* 0x0340000002047fae */ /* 0x0025e4000c901d6a */
.L_x_886:
[----:B------:R-:W-:Y:S02]  /*14eb0*/  ISETP.LT.OR P0, PT, R6, 0x71, P0 ;  /* 0x000000710600780c */ /* 0x000fe40000701670 */
[----:B--23--:R-:W-:-:S04]  /*14ec0*/  IADD3 R2, P1, R14, R5, RZ ;  /* 0x000000050e027210 */ /* 0x00cfc80007f3e0ff */
[----:B------:R-:W-:-:S07]  /*14ed0*/  IADD3.X R3, RZ, R24, RZ, P1, !PT ;  /* 0x00000018ff037210 */ /* 0x000fce0000ffe4ff */
[----:B------:R-:W-:Y:S01]  /*14ee0*/  @!PT LDS RZ, [RZ] ;  /* 0x00000000fffff984 */ /* 0x000fe20000000800 */
[----:B------:R-:W-:Y:S01]  /*14ef0*/  @!PT LDS RZ, [RZ] ;  /* 0x00000000fffff984 */ /* 0x000fe20000000800 */
[----:B------:R-:W-:Y:S01]  /*14f00*/  @!PT LDS RZ, [RZ] ;  /* 0x00000000fffff984 */ /* 0x000fe20000000800 */
[----:B------:R0:W-:Y:S01]  /*14f10*/  LDGSTS.E.BYPASS.LTC128B.128 [R4+0x3c00], desc[UR42][R2.64], !P0 ;  /* 0x03c0000002047fae */ /* 0x0001e2000c101d6a */
[----:B------:R-:W-:Y:S01]  /*14f20*/  PLOP3.LUT P0, PT, PT, PT, PT, 0x80, 0x0 ;  /* 0x000000000000781c */ /* 0x000fe20003f0f070 */
[----:B------:R-:W-:-:S12]  /*14f30*/  NOP ;  /* 0x0000000000007918 */ /* 0x000fd80000000000 */
.L_x_691:
        /* <DEDUP_REMOVED lines=11> */
.L_x_692:
[----:B------:R0:W-:Y:S01]  /*14ff0*/  SYNCS.ARRIVE.TRANS64.A1T0 RZ, [R0+URZ+0x16850], RZ ;  /* 0x016850ff00ff79a7 */ /* 0x0001e2000810003f */
[----:B------:R-:W-:-:S05]  /*15000*/  VIADD R25, R25, 0x1 ;  /* 0x0000000119197836 */ /* 0x000fca0000000000 */
[----:B------:R-:W-:-:S04]  /*15010*/  ISETP.NE.AND P0, PT, R25, 0x2, PT ;  /* 0x000000021900780c */ /* 0x000fc80003f05270 */
[----:B------:R-:W-:Y:S02]  /*15020*/  SEL R3, RZ, 0x1, P0 ;  /* 0x00000001ff037807 */ /* 0x000fe40000000000 */
[----:B------:R-:W-:Y:S02]  /*15030*/  SEL R25, R25, RZ, P0 ;  /* 0x000000ff19197207 */ /* 0x000fe40000000000 */
[----:B0-----:R-:W-:-:S07]  /*15040*/  LOP3.LUT R28, R28, R3, RZ, 0x3c, !PT ;  /* 0x000000031c1c7212 */ /* 0x001fce00078e3cff */
.L_x_651:
[----:B------:R-:W-:Y:S05]  /*15050*/  BSYNC B7 ;  /* 0x0000000000077941 */ /* 0x000fea0003800000 */
.L_x_649:
[----:B------:R-:W2:Y:S02]  /*15060*/  LDL R0, [R1] ;  /* 0x0000000001007983 */ /* 0x000ea40000100800 */
[----:B--2---:R-:W-:-:S13]  /*15070*/  LOP3.LUT P0, RZ, R0, 0x4, RZ, 0xc0, !PT ;  /* 0x0000000400ff7812 */ /* 0x004fda000780c0ff */
[----:B------:R-:W-:Y:S05]  /*15080*/  @!P0 BRA `(.L_x_693) ;  /* 0x0000000000248947 */ /* 0x000fea0003800000 */
[----:B------:R-:W-:Y:S05]  /*15090*/  WARPSYNC.ALL ;  /* 0x0000000000007948 */ /* 0x000fea0003800000 */
[----:B------:R-:W0:Y:S08]  /*150a0*/  S2UR UR5, SR_CgaCtaId ;  /* 0x00000000000579c3 */ /* 0x000e300000008800 */
[----:B------:R-:W-:Y:S06]  /*150b0*/  BAR.SYNC.DEFER_BLOCKING 0x5, 0x200 ;  /* 0x0148000000007b1d */ /* 0x000fec0000010000 */
[----:B------:R-:W-:-:S02]  /*150c0*/  UMOV UR4, 0x400 ;  /* 0x0000040000047882 */ /* 0x000fc40000000000 */
[----:B0-----:R-:W-:-:S06]  /*150d0*/  ULEA UR4, UR5, UR4, 0x18 ;  /* 0x0000000405047291 */ /* 0x001fcc000f8ec03f */
[----:B------:R-:W-:-:S05]  /*150e0*/  IMAD.U32 R22, RZ, RZ, UR4 ;  /* 0x00000004ff167e24 */ /* 0x000fca000f8e00ff */
[----:B------:R0:W1:Y:S01]  /*150f0*/  LDS.128 R16, [R22+0x168d0] ;  /* 0x0168d00016107984 */ /* 0x0000620000000c00 */
[----:B------:R-:W-:Y:S06]  /*15100*/  BAR.ARV 0x4, 0x200 ;  /* 0x0108000000007b1d */ /* 0x000fec0000002000 */
[----:B------:R-:W-:Y:S05]  /*15110*/  BRA `(.L_x_694) ;  /* 0x0000000800407947 */ /* 0x000fea0003800000 */
.L_x_693:
        /* <DEDUP_REMOVED lines=10> */
[----:B------:R0:W2:Y:S01]  /*151c0*/  @!P1 LDG.E R3, desc[UR42][R2.64] ;  /* 0x0000002a02039981 */ /* 0x0000a2000c1e1900 */
[C---:B------:R-:W-:Y:S02]  /*151d0*/  ISETP.GE.U32.AND P2, PT, R8.reuse, 0x2, PT ;  /* 0x000000020800780c */ /* 0x040fe40003f46070 */
[C---:B------:R-:W-:Y:S01]  /*151e0*/  ISETP.GE.U32.AND P3, PT, R8.reuse, 0x4, PT ;  /* 0x000000040800780c */ /* 0x040fe20003f66070 */
[----:B------:R-:W-:Y:S01]  /*151f0*/  SHFL.IDX PT, R0, R16, RZ, 0x1f ;  /* 0x00001fff10007589 */ /* 0x000fe200000e0000 */
[C---:B------:R-:W-:Y:S02]  /*15200*/  ISETP.GE.U32.AND P4, PT, R8.reuse, 0x8, PT ;  /* 0x000000080800780c */ /* 0x040fe40003f86070 */
[----:B------:R-:W-:Y:S01]  /*15210*/  ISETP.GE.U32.AND P5, PT, R8, 0x10, PT ;  /* 0x000000100800780c */ /* 0x000fe20003fa6070 */
[----:B------:R-:W-:Y:S01]  /*15220*/  SHFL.IDX PT, R4, R16, 0x1, 0x1f ;  /* 0x00201f0010047f89 */ /* 0x000fe200000e0000 */
[----:B0-----:R-:W-:Y:S01]  /*15230*/  IMAD.MOV.U32 R2, RZ, RZ, RZ ;  /* 0x000000ffff027224 */ /* 0x001fe200078e00ff */
[----:B--2---:R-:W-:-:S02]  /*15240*/  @!P1 MOV R2, R3 ;  /* 0x0000000300029202 */ /* 0x004fc40000000f00 */
[----:B------:R-:W-:-:S03]  /*15250*/  ISETP.NE.AND P1, PT, R8, RZ, PT ;  /* 0x000000ff0800720c */ /* 0x000fc60003f25270 */
        /* <DEDUP_REMOVED lines=16> */
.L_x_896:
[----:B------:R-:W-:Y:S02]  /*15360*/  ULDC UR4, c[0x0][0xc38] ;  /* 0x00030e0000047ab9 */ /* 0x000fe40000000800 */
[----:B------:R-:W-:-:S05]  /*15370*/  MOV R16, UR4 ;  /* 0x0000000400107c02 */ /* 0x000fca0008000f00 */
[----:B-1----:R-:W-:-:S04]  /*15380*/  IMAD R5, R14, R16, RZ ;  /* 0x000000100e057224 */ /* 0x002fc800078e02ff */
[----:B------:R-:W-:-:S05]  /*15390*/  IMAD.IADD R4, R4, 0x1, R5 ;  /* 0x0000000104047824 */ /* 0x000fca00078e0205 */
[----:B------:R-:W-:-:S13]  /*153a0*/  ISETP.GT.AND P6, PT, R4, R0, PT ;  /* 0x000000000400720c */ /* 0x000fda0003fc4270 */
[----:B------:R-:W-:Y:S05]  /*153b0*/  @P6 BRA `(.L_x_696) ;  /* 0x00000000009c6947 */ /* 0x000fea0003800000 */
.L_x_701:
[----:B------:R-:W1:Y:S01]  /*153c0*/  LDC R6, c[0x0][0xc3c] ;  /* 0x00030f00ff067b82 */ /* 0x000e620000000800 */
[----:B------:R-:W-:-:S05]  /*153d0*/  VIADD R19, R19, 0x1f ;  /* 0x0000001f13137836 */ /* 0x000fca0000000000 */
[----:B-1----:R-:W-:-:S13]  /*153e0*/  ISETP.GE.AND P6, PT, R19, R6, PT ;  /* 0x000000061300720c */ /* 0x002fda0003fc6270 */
[----:B------:R-:W-:Y:S05]  /*153f0*/  @P6 BRA `(.L_x_697) ;  /* 0x0000000400446947 */ /* 0x000fea0003800000 */
[----:B------:R-:W1:Y:S01]  /*15400*/  S2R R2, SR_TID.X ;  /* 0x0000000000027919 */ /* 0x000e620000002100 */
[----:B------:R-:W-:Y:S01]  /*15410*/  BSSY B0, `(.L_x_698) ;  /* 0x0000009000007945 */ /* 0x000fe20003800000 */
[----:B-1----:R-:W-:-:S05]  /*15420*/  LOP3.LUT R2, R2, 0x1f, RZ, 0xc0, !PT ;  /* 0x0000001f02027812 */ /* 0x002fca00078ec0ff */
[----:B------:R-:W-:Y:S02]  /*15430*/  IMAD.IADD R5, R19, 0x1, R2 ;  /* 0x0000000113057824 */ /* 0x000fe400078e0202 */
[----:B------:R-:W-:-:S03]  /*15440*/  IMAD.MOV.U32 R2, RZ, RZ, RZ ;  /* 0x000000ffff027224 */ /* 0x000fc600078e00ff */
[----:B------:R-:W-:-:S13]  /*15450*/  ISETP.GE.OR P6, PT, R5, R6, !P0 ;  /* 0x000000060500720c */ /* 0x000fda00047c6670 */
[----:B------:R-:W-:Y:S05]  /*15460*/  @P6 BRA `(.L_x_699) ;  /* 0x00000000000c6947 */ /* 0x000fea0003800000 */
[----:B0-----:R-:W0:Y:S02]  /*15470*/  LDC.64 R2, c[0x0][0xc80] ;  /* 0x00032000ff027b82 */ /* 0x001e240000000a00 */
[----:B0-----:R-:W-:-:S06]  /*15480*/  IMAD.WIDE R2, R5, 0x4, R2 ;  /* 0x0000000405027825 */ /* 0x001fcc00078e0202 */
[----:B------:R1:W5:Y:S02]  /*15490*/  LDG.E R2, desc[UR42][R2.64] ;  /* 0x0000002a02027981 */ /* 0x000364000c1e1900 */
.L_x_699:
[----:B------:R-:W-:Y:S05]  /*154a0*/  BSYNC B0 ;  /* 0x0000000000007941 */ /* 0x000fea0003800000 */
.L_x_698:
[----:B------:R-:W-:-:S03]  /*154b0*/  UMOV UR4, 0xffffffff ;  /* 0xffffffff00047882 */ /* 0x000fc60000000000 */
[----:B------:R-:W-:Y:S05]  /*154c0*/  BRA.DIV UR4, `(.L_x_700) ;  /* 0x0000005a04ac7947 */ /* 0x000fea000b800000 */
[----:B-----5:R-:W2:Y:S02]  /*154d0*/  SHFL.UP PT, R14, R2, 0x1, RZ ;  /* 0x04200000020e7989 */ /* 0x020ea400000e00ff */
[----:B--2---:R-:W-:-:S05]  /*154e0*/  SEL R13, R14, RZ, P1 ;  /* 0x000000ff0e0d7207 */ /* 0x004fca0000800000 */
[----:B------:R-:W-:-:S05]  /*154f0*/  IMAD.IADD R13, R2, 0x1, R13 ;  /* 0x00000001020d7824 */ /* 0x000fca00078e020d */
[----:B------:R-:W2:Y:S02]  /*15500*/  SHFL.UP PT, R14, R13, 0x2, RZ ;  /* 0x044000000d0e7989 */ /* 0x000ea400000e00ff */
[----:B--2---:R-:W-:-:S04]  /*15510*/  SEL R14, R14, RZ, P2 ;  /* 0x000000ff0e0e7207 */ /* 0x004fc80001000000 */
[----:B01----:R-:W-:-:S05]  /*15520*/  IADD3 R3, R13, R14, RZ ;  /* 0x0000000e0d037210 */ /* 0x003fca0007ffe0ff */
        /* <DEDUP_REMOVED lines=10> */
.L_x_904:
[----:B------:R-:W-:Y:S02]  /*155d0*/  ULDC UR4, c[0x0][0xc38] ;  /* 0x00030e0000047ab9 */ /* 0x000fe40000000800 */
[----:B------:R-:W-:-:S04]  /*155e0*/  IMAD.U32 R16, RZ, RZ, UR4 ;  /* 0x00000004ff107e24 */ /* 0x000fc8000f8e00ff */
[----:B-1----:R-:W-:-:S04]  /*155f0*/  IMAD R5, R14, R16, RZ ;  /* 0x000000100e057224 */ /* 0x002fc800078e02ff */
[----:B------:R-:W-:-:S05]  /*15600*/  IMAD.IADD R4, R5, 0x1, R4 ;  /* 0x0000000105047824 */ /* 0x000fca00078e0204 */
[----:B------:R-:W-:-:S13]  /*15610*/  ISETP.GT.AND P6, PT, R4, R0, PT ;  /* 0x000000000400720c */ /* 0x000fda0003fc4270 */
[----:B------:R-:W-:Y:S05]  /*15620*/  @!P6 BRA `(.L_x_701) ;  /* 0xfffffffc0064e947 */ /* 0x000fea000383ffff */
.L_x_696:
[----:B------:R-:W-:Y:S01]  /*15630*/  IADD3 R5, -R5, R4, RZ ;  /* 0x0000000405057210 */ /* 0x000fe20007ffe1ff */
[----:B------:R-:W-:-:S04]  /*15640*/  UMOV UR4, 0xffffffff ;  /* 0xffffffff00047882 */ /* 0x000fc80000000000 */
[----:B------:R-:W-:-:S05]  /*15650*/  IMAD R7, R3, R16, R5 ;  /* 0x0000001003077224 */ /* 0x000fca00078e0205 */
[----:B------:R-:W-:Y:S01]  /*15660*/  ISETP.GT.AND P6, PT, R7, R0, PT ;  /* 0x000000000700720c */ /* 0x000fe20003fc4270 */
[----:B------:R-:W-:-:S12]  /*15670*/  BRA.DIV UR4, `(.L_x_702) ;  /* 0x0000005a04fc7947 */ /* 0x000fd8000b800000 */
[----:B------:R-:W-:-:S04]  /*15680*/  VOTE.ANY R6, PT, !P6 ;  /* 0x0000000000067806 */ /* 0x000fc800070e0100 */
[----:B------:R-:W1:Y:S02]  /*15690*/  POPC R4, R6 ;  /* 0x0000000600047309 */ /* 0x000e640000000000 */
[----:B-1----:R1:W2:Y:S02]  /*156a0*/  SHFL.IDX PT, R17, R2, R4, 0x1f ;  /* 0x00001f0402117589 */ /* 0x0022a400000e0000 */
.L_x_908:
[----:B------:R-:W-:Y:S01]  /*156b0*/  ISETP.NE.AND P0, PT, R6, RZ, PT ;  /* 0x000000ff0600720c */ /* 0x000fe20003f05270 */
[----:B------:R-:W-:-:S12]  /*156c0*/  IMAD.MOV.U32 R14, RZ, RZ, RZ ;  /* 0x000000ffff0e7224 */ /* 0x000fd800078e00ff */
[----:B------:R-:W-:Y:S05]  /*156d0*/  @!P0 BRA `(.L_x_703) ;  /* 0x0000000000108947 */ /* 0x000fea0003800000 */
[----:B------:R-:W-:Y:S01]  /*156e0*/  UMOV UR4, 0xffffffff ;  /* 0xffffffff00047882 */ /* 0x000fe20000000000 */
[----:B------:R-:W-:Y:S02]  /*156f0*/  VIADD R12, R4, 0xffffffff ;  /* 0xffffffff040c7836 */ /* 0x000fe40000000000 */
[----:B------:R-:W-:Y:S05]  /*15700*/  BRA.DIV UR4, `(.L_x_704) ;  /* 0x0000005e04207947 */ /* 0x000fea000b800000 */
[----:B------:R3:W4:Y:S02]  /*15710*/  SHFL.IDX PT, R14, R3, R12, 0x1f ;  /* 0x00001f0c030e7589 */ /* 0x00072400000e0000 */
.L_x_703:
[----:B--2---:R-:W-:Y:S01]  /*15720*/  IABS R6, R17 ;  /* 0x0000001100067213 */ /* 0x004fe20000000000 */
[----:B----4-:R-:W-:Y:S02]  /*15730*/  IMAD R16, R14, R16, R5 ;  /* 0x000000100e107224 */ /* 0x010fe400078e0205 */
[----:B------:R-:W-:Y:S01]  /*15740*/  IMAD.IADD R19, R4, 0x1, R19 ;  /* 0x0000000104137824 */ /* 0x000fe200078e0213 */
[----:B------:R-:W2:Y:S02]  /*15750*/  I2F.RP R7, R6 ;  /* 0x0000000600077306 */ /* 0x000ea40000209400 */
[----:B------:R-:W-:-:S06]  /*15760*/  IADD3 R0, R0, -R16, RZ ;  /* 0x8000001000007210 */ /* 0x000fcc0007ffe0ff */
[----:B--2---:R-:W1:Y:S02]  /*15770*/  MUFU.RCP R7, R7 ;  /* 0x0000000700077308 */ /* 0x004e640000001000 */
[----:B-1----:R-:W-:-:S06]  /*15780*/  VIADD R2, R7, 0xffffffe ;  /* 0x0ffffffe07027836 */ /* 0x002fcc0000000000 */
[----:B0--3--:R0:W1:Y:S02]  /*15790*/  F2I.FTZ.U32.TRUNC.NTZ R3, R2 ;  /* 0x0000000200037305 */ /* 0x009064000021f000 */
[----:B0-----:R-:W-:Y:S02]  /*157a0*/  IMAD.MOV.U32 R2, RZ, RZ, RZ ;  /* 0x000000ffff027224 */ /* 0x001fe400078e00ff */
[----:B-1----:R-:W-:-:S04]  /*157b0*/  IMAD.MOV R5, RZ, RZ, -R3 ;  /* 0x000000ffff057224 */ /* 0x002fc800078e0a03 */
        /* <DEDUP_REMOVED lines=10> */
[----:B------:R-:W-:Y:S02]  /*15860*/  @!P1 IMAD.IADD R5, R5, 0x1, -R6 ;  /* 0x0000000105059824 */ /* 0x000fe400078e0a06 */
[----:B------:R-:W-:Y:S01]  /*15870*/  @!P1 VIADD R3, R3, 0x1 ;  /* 0x0000000103039836 */ /* 0x000fe20000000000 */
[----:B------:R-:W-:Y:S02]  /*15880*/  ISETP.NE.AND P1, PT, R17, RZ, PT ;  /* 0x000000ff1100720c */ /* 0x000fe40003f25270 */
[----:B------:R-:W-:-:S13]  /*15890*/  ISETP.GE.U32.AND P0, PT, R5, R6, PT ;  /* 0x000000060500720c */ /* 0x000fda0003f06070 */
[----:B------:R-:W-:-:S04]  /*158a0*/  @P0 VIADD R3, R3, 0x1 ;  /* 0x0000000103030836 */ /* 0x000fc80000000000 */
[----:B------:R-:W-:Y:S01]  /*158b0*/  @!P2 IMAD.MOV R3, RZ, RZ, -R3 ;  /* 0x000000ffff03a224 */ /* 0x000fe200078e0a03 */
[----:B------:R-:W-:-:S04]  /*158c0*/  @!P1 LOP3.LUT R3, RZ, R17, RZ, 0x33, !PT ;  /* 0x00000011ff039212 */ /* 0x000fc800078e33ff */
[----:B------:R-:W-:Y:S01]  /*158d0*/  IADD3 R2, -R3, RZ, RZ ;  /* 0x000000ff03027210 */ /* 0x000fe20007ffe1ff */
[----:B------:R-:W-:-:S04]  /*158e0*/  IMAD.MOV.U32 R18, RZ, RZ, R3 ;  /* 0x000000ffff127224 */ /* 0x000fc800078e0003 */
[----:B------:R-:W-:Y:S01]  /*158f0*/  IMAD R17, R17, R2, R0 ;  /* 0x0000000211117224 */ /* 0x000fe200078e0200 */
[----:B------:R-:W-:Y:S06]  /*15900*/  BRA `(.L_x_705) ;  /* 0x00000000001c7947 */ /* 0x000fec0003800000 */
.L_x_697:
[----:B------:R-:W-:Y:S01]  /*15910*/  UMOV UR4, URZ ;  /* 0x0000003f00047c82 */ /* 0x000fe20008000000 */
[----:B------:R-:W-:Y:S01]  /*15920*/  UMOV UR5, URZ ;  /* 0x0000003f00057c82 */ /* 0x000fe20008000000 */
[----:B------:R-:W-:Y:S01]  /*15930*/  ULDC UR6, c[0x0][0xc3c] ;  /* 0x00030f0000067ab9 */ /* 0x000fe20000000800 */
[----:B------:R-:W-:Y:S01]  /*15940*/  IMAD.MOV.U32 R16, RZ, RZ, R0 ;  /* 0x000000ffff107224 */ /* 0x000fe200078e0000 */
[----:B------:R-:W-:Y:S01]  /*15950*/  MOV R19, UR6 ;  /* 0x0000000600137c02 */ /* 0x000fe20008000f00 */
[----:B------:R-:W-:Y:S02]  /*15960*/  IMAD.U32 R17, RZ, RZ, UR4 ;  /* 0x00000004ff117e24 */ /* 0x000fe4000f8e00ff */
[----:B------:R-:W-:-:S07]  /*15970*/  IMAD.U32 R18, RZ, RZ, UR5 ;  /* 0x00000005ff127e24 */ /* 0x000fce000f8e00ff */
.L_x_705:
[----:B------:R-:W1:Y:S01]  /*15980*/  S2R R0, SR_TID.X ;  /* 0x0000000000007919 */ /* 0x000e620000002100 */
[----:B------:R-:W-:Y:S05]  /*15990*/  WARPSYNC.ALL ;  /* 0x0000000000007948 */ /* 0x000fea0003800000 */
[----:B------:R-:W-:Y:S01]  /*159a0*/  BAR.SYNC.DEFER_BLOCKING 0x4, 0x200 ;  /* 0x0108000000007b1d */ /* 0x000fe20000010000 */
[----:B-1----:R-:W-:-:S04]  /*159b0*/  LOP3.LUT R0, R0, 0x1f, RZ, 0xc0, !PT ;  /* 0x0000001f00007812 */ /* 0x002fc800078ec0ff */
[----:B------:R-:W-:-:S13]  /*159c0*/  ISETP.NE.AND P0, PT, R0, RZ, PT ;  /* 0x000000ff0000720c */ /* 0x000fda0003f05270 */
[----:B0-----:R-:W0:Y:S01]  /*159d0*/  @!P0 S2R R3, SR_CgaCtaId ;  /* 0x0000000000038919 */ /* 0x001e220000008800 */
[----:B------:R-:W-:-:S04]  /*159e0*/  @!P0 MOV R0, 0x400 ;  /* 0x0000040000008802 */ /* 0x000fc80000000f00 */
[----:B0-----:R-:W-:-:S05]  /*159f0*/  @!P0 LEA R22, R3, R0, 0x18 ;  /* 0x0000000003168211 */ /* 0x001fca00078ec0ff */
[----:B------:R2:W-:Y:S01]  /*15a00*/  @!P0 STS.128 [R22+0x168d0], R16 ;  /* 0x0168d01016008388 */ /* 0x0005e20000000c00 */
[----:B------:R-:W-:Y:S06]  /*15a10*/  BAR.ARV 0x5, 0x200 ;  /* 0x0148000000007b1d */ /* 0x000fec0000002000 */
.L_x_694:
[----:B------:R-:W-:Y:S02]  /*15a20*/  ULDC UR4, c[0x0][0xc3c] ;  /* 0x00030f0000047ab9 */ /* 0x000fe40000000800 */
[----:B-1----:R-:W-:-:S13]  /*15a30*/  ISETP.GE.AND P0, PT, R19, UR4, PT ;  /* 0x0000000413007c0c */ /* 0x002fda000bf06270 */
[----:B------:R-:W-:Y:S05]  /*15a40*/  @!P0 BRA `(.L_x_706) ;  /* 0xffffffa8000c8947 */ /* 0x000fea000383ffff */
[----:B------:R-:W-:Y:S05]  /*15a50*/  BSYNC B8 ;  /* 0x0000000000087941 */ /* 0x000fea0003800000 */
.L_x_613:
[----:B--2---:R-:W2:Y:S01]  /*15a60*/  LDL.LU R0, [R1+0x40] ;  /* 0x0000400001007983 */ /* 0x004ea20000300800 */
[----:B------:R-:W-:Y:S01]  /*15a70*/  BSSY B0, `(.L_x_707) ;  /* 0x000000b000007945 */ /* 0x000fe20003800000 */
[----:B------:R-:W1:Y:S01]  /*15a80*/  S2R R5, SR_CgaCtaId ;  /* 0x0000000000057919 */ /* 0x000e620000008800 */
[----:B--2---:R-:W-:-:S05]  /*15a90*/  VIADD R0, R0, 0x1 ;  /* 0x0000000100007836 */ /* 0x004fca0000000000 */
[----:B0-----:R-:W-:-:S04]  /*15aa0*/  LEA.HI R2, R0, R0, RZ, 0x1 ;  /* 0x0000000000027211 */ /* 0x001fc800078f08ff */
[----:B------:R-:W-:Y:S02]  /*15ab0*/  LOP3.LUT R3, R2, 0xfffffffe, RZ, 0xc0, !PT ;  /* 0xfffffffe02037812 */ /* 0x000fe400078ec0ff */
[----:B------:R-:W-:-:S03]  /*15ac0*/  MOV R2, 0x400 ;  /* 0x0000040000027802 */ /* 0x000fc60000000f00 */
[----:B------:R-:W-:Y:S01]  /*15ad0*/  IMAD.IADD R0, R0, 0x1, -R3 ;  /* 0x0000000100007824 */ /* 0x000fe200078e0a03 */
[----:B-1----:R-:W-:-:S04]  /*15ae0*/  LEA R4, R5, R2, 0x18 ;  /* 0x0000000205047211 */ /* 0x002fc800078ec0ff */
[----:B------:R-:W-:-:S04]  /*15af0*/  SHF.L.U32 R0, R0, 0x1f, RZ ;  /* 0x0000001f00007819 */ /* 0x000fc800000006ff */
[----:B------:R-:W0:Y:S02]  /*15b00*/  SYNCS.PHASECHK.TRANS64.TRYWAIT P0, [R4+URZ+0x16820], R0 ;  /* 0x01682000040075a7 */ /* 0x000e24000800017f */
[----:B0-----:R-:W-:Y:S05]  /*15b10*/  @!P0 BRA `(.L_x_708) ;  /* 0x0000005800408947 */ /* 0x001fea0003800000 */
.L_x_911:
[----:B------:R-:W-:Y:S05]  /*15b20*/  BSYNC B0 ;  /* 0x0000000000007941 */ /* 0x000fea0003800000 */
.L_x_707:
[----:B------:R-:W-:-:S03]  /*15b30*/  UMOV UR4, 0xffffffff ;  /* 0xffffffff00047882 */ /* 0x000fc60000000000 */
[----:B------:R-:W-:Y:S05]  /*15b40*/  BRA.DIV UR4, `(.L_x_709) ;  /* 0x0000005a04487947 */ /* 0x000fea000b800000 */
[----:B0-----:R-:W0:Y:S02]  /*15b50*/  S2R R0, SR_TID.X ;  /* 0x0000000000007919 */ /* 0x001e240000002100 */
[----:B0-----:R-:W-:-:S04]  /*15b60*/  SHF.R.U32.HI R0, RZ, 0x5, R0 ;  /* 0x00000005ff007819 */ /* 0x001fc80000011600 */
[----:B------:R-:W-:-:S05]  /*15b70*/  LOP3.LUT R0, R0, 0x3, RZ, 0xc0, !PT ;  /* 0x0000000300007812 */ /* 0x000fca00078ec0ff */
[----:B------:R0:W1:Y:S02]  /*15b80*/  SHFL.IDX PT, R14, R0, RZ, 0x1f ;  /* 0x00001fff000e7589 */ /* 0x00006400000e0000 */
.L_x_914:
[----:B-1----:R-:W-:-:S13]  /*15b90*/  ISETP.NE.AND P0, PT, R14, RZ, PT ;  /* 0x000000ff0e00720c */ /* 0x002fda0003f05270 */
[----:B------:R-:W-:Y:S05]  /*15ba0*/  @P0 BRA `(.L_x_474) ;  /* 0x0000000000880947 */ /* 0x000fea0003800000 */
[----:B------:R-:W-:-:S03]  /*15bb0*/  UMOV UR4, 0xffffffff ;  /* 0xffffffff00047882 */ /* 0x000fc60000000000 */
[----:B------:R-:W-:Y:S05]  /*15bc0*/  BRA.DIV UR4, `(.L_x_710) ;  /* 0x0000005a045c7947 */ /* 0x000fea000b800000 */
[----:B------:R-:W-:-:S13]  /*15bd0*/  ELECT P6, URZ, PT ;  /* 0x00000000003f782f */ /* 0x000fda00038c0000 */
.L_x_917:
[----:B------:R-:W-:Y:S05]  /*15be0*/  @!P6 BRA `(.L_x_474) ;  /* 0x000000000078e947 */ /* 0x000fea0003800000 */
[----:B------:R-:W-:-:S06]  /*15bf0*/  ULOP3.LUT UR4, UR36, 0x2, URZ, 0xfc, !UPT ;  /* 0x0000000224047892 */ /* 0x000fcc000f8efc3f */
[----:B0-----:R-:W-:-:S05]  /*15c00*/  IMAD.U32 R0, RZ, RZ, UR4 ;  /* 0x00000004ff007e24 */ /* 0x001fca000f8e00ff */
[----:B------:R-:W-:-:S13]  /*15c10*/  ISETP.NE.AND P0, PT, R0, 0x3, PT ;  /* 0x000000030000780c */ /* 0x000fda0003f05270 */
[----:B------:R-:W-:Y:S05]  /*15c20*/  @!P0 BRA `(.L_x_711) ;  /* 0x0000000000048947 */ /* 0x000fea0003800000 */
[----:B------:R-:W-:Y:S01]  /*15c30*/  BPT.TRAP 0x1 ;  /* 0x000000040000795c */ /* 0x000fe20000300000 */
.L_x_711:
[C---:B------:R-:W-:Y:S01]  /*15c40*/  IMAD R5, R25.reuse, 0x8, R4 ;  /* 0x0000000819057824 */ /* 0x040fe200078e0204 */
[----:B------:R-:W-:Y:S01]  /*15c50*/  SHF.L.U32 R0, R28, 0x1f, RZ ;  /* 0x0000001f1c007819 */ /* 0x000fe200000006ff */
[----:B------:R-:W-:-:S03]  /*15c60*/  VIADD R25, R25, 0x1 ;  /* 0x0000000119197836 */ /* 0x000fc60000000000 */
[----:B------:R-:W0:Y:S02]  /*15c70*/  SYNCS.PHASECHK.TRANS64.TRYWAIT P1, [R5+URZ+0x16840], R0 ;  /* 0x01684000050075a7 */ /* 0x000e24000802017f */
[----:B------:R-:W-:-:S04]  /*15c80*/  ISETP.NE.AND P2, PT, R25, 0x2, PT ;  /* 0x000000021900780c */ /* 0x000fc80003f45270 */
[----:B------:R-:W-:Y:S01]  /*15c90*/  SEL R3, RZ, 0x1, P2 ;  /* 0x00000001ff037807 */ /* 0x000fe20001000000 */
[----:B0-----:R-:W-:Y:S08]  /*15ca0*/  @!P1 BRA `(.L_x_712) ;  /* 0x0000005800449947 */ /* 0x001ff00003800000 */
.L_x_918:
[----:B------:R-:W-:Y:S02]  /*15cb0*/  SEL R25, R25, RZ, P2 ;  /* 0x000000ff19197207 */ /* 0x000fe40001000000 */
[----:B------:R-:W-:Y:S01]  /*15cc0*/  LOP3.LUT R2, R28, R3, RZ, 0x3c, !PT ;  /* 0x000000031c027212 */ /* 0x000fe200078e3cff */
[----:B------:R-:W-:Y:S06]  /*15cd0*/  @!P0 BRA `(.L_x_713) ;  /* 0x0000000000048947 */ /* 0x000fec0003800000 */
[----:B------:R-:W-:Y:S01]  /*15ce0*/  BPT.TRAP 0x1 ;  /* 0x000000040000795c */ /* 0x000fe20000300000 */
.L_x_713:
[----:B------:R-:W-:Y:S02]  /*15cf0*/  LEA R25, R25, R4, 0x3 ;  /* 0x0000000419197211 */ /* 0x000fe400078e18ff */
[----:B------:R-:W-:-:S04]  /*15d00*/  SHF.L.U32 R2, R2, 0x1f, RZ ;  /* 0x0000001f02027819 */ /* 0x000fc800000006ff */
[----:B------:R-:W1:Y:S02]  /*15d10*/  SYNCS.PHASECHK.TRANS64.TRYWAIT P1, [R25+URZ+0x16840], R2 ;  /* 0x01684002190075a7 */ /* 0x000e64000802017f */
[----:B-1----:R-:W-:Y:S05]  /*15d20*/  @!P1 BRA `(.L_x_714) ;  /* 0x0000005800389947 */ /* 0x002fea0003800000 */
.L_x_919:
[----:B------:R-:W-:Y:S05]  /*15d30*/  @!P0 BRA `(.L_x_715) ;  /* 0x0000000000048947 */ /* 0x000fea0003800000 */
[----:B------:R-:W-:Y:S01]  /*15d40*/  BPT.TRAP 0x1 ;  /* 0x000000040000795c */ /* 0x000fe20000300000 */
.L_x_715:
[----:B------:R-:W2:Y:S02]  /*15d50*/  SYNCS.PHASECHK.TRANS64.TRYWAIT P1, [R5+URZ+0x16860], R0 ;  /* 0x01686000050075a7 */ /* 0x000ea4000802017f */
[----:B--2---:R-:W-:Y:S05]  /*15d60*/  @!P1 BRA `(.L_x_716) ;  /* 0x00000058003c9947 */ /* 0x004fea0003800000 */
.L_x_920:
[----:B------:R-:W-:Y:S05]  /*15d70*/  @!P0 BRA `(.L_x_717) ;  /* 0x0000000000048947 */ /* 0x000fea0003800000 */
[----:B------:R-:W-:Y:S01]  /*15d80*/  BPT.TRAP 0x1 ;  /* 0x000000040000795c */ /* 0x000fe20000300000 */
.L_x_717:
[----:B---3--:R3:W4:Y:S02]  /*15d90*/  SYNCS.PHASECHK.TRANS64.TRYWAIT P0, [R25+URZ+0x16860], R2 ;  /* 0x01686002190075a7 */ /* 0x008724000800017f */
[----:B----4-:R-:W-:Y:S05]  /*15da0*/  @!P0 NANOSLEEP.SYNCS 0x989680 ;  /* 0x009896800000895d */ /* 0x010fea0003900000 */
[----:B------:R-:W4:Y:S02]  /*15db0*/  @!P0 SYNCS.PHASECHK.TRANS64 P0, [R25+URZ+0x16860], R2 ;  /* 0x01686002190085a7 */ /* 0x000f24000800007f */
[----:B----4-:R-:W-:Y:S05]  /*15dc0*/  @!P0 BRA `(.L_x_717) ;  /* 0xfffffffc00f08947 */ /* 0x010fea000383ffff */
.L_x_474:
[----:B------:R-:W-:Y:S05]  /*15dd0*/  BSYNC B9 ;  /* 0x0000000000097941 */ /* 0x000fea0003800000 */
.L_x_471:
[----:B------:R-:W-:Y:S05]  /*15de0*/  EXIT ;  /* 0x000000000000794d */ /* 0x000fea0003800000 */
.L_x_492:
[----:B0-----:R0:W1:Y:S02]  /*15df0*/  SYNCS.PHASECHK.TRANS64.TRYWAIT P6, [R71+URZ+0x16890], R79 ;  /* 0x0168904f470075a7 */ /* 0x00106400080c017f */
[----:B-1----:R-:W-:Y:S05]  /*15e00*/  @!P6 NANOSLEEP.SYNCS 0x989680 ;  /* 0x009896800000e95d */ /* 0x002fea0003900000 */
[----:B------:R-:W1:Y:S02]  /*15e10*/  @!P6 SYNCS.PHASECHK.TRANS64 P6, [R71+URZ+0x16890], R79 ;  /* 0x0168904f4700e5a7 */ /* 0x000e6400080c007f */
[----:B-1----:R-:W-:Y:S05]  /*15e20*/  @!P6 BRA `(.L_x_492) ;  /* 0xfffffffc00f0e947 */ /* 0x002fea000383ffff */
[----:B------:R-:W-:Y:S05]  /*15e30*/  BRA `(.L_x_718) ;  /* 0xfffffecc00387947 */ /* 0x000fea000383ffff */
.L_x_493:
[----:B------:R-:W-:Y:S01]  /*15e40*/  BSSY B1, `(.L_x_719) ;  /* 0x0000008000017945 */ /* 0x000fe20003800000 */
[----:B------:R-:W-:Y:S02]  /*15e50*/  IMAD.MOV.U32 R13, RZ, RZ, R85 ;  /* 0x000000ffff0d7224 */ /* 0x000fe400078e0055 */
[----:B------:R-:W-:Y:S02]  /*15e60*/  IMAD.MOV.U32 R12, RZ, RZ, RZ ;  /* 0x000000ffff0c7224 */ /* 0x000fe400078e00ff */
[----:B------:R-:W-:Y:S02]  /*15e70*/  IMAD.MOV.U32 R11, RZ, RZ, 0x1c1f ;  /* 0x00001c1fff0b7424 */ /* 0x000fe400078e00ff */
[----:B------:R-:W-:-:S07]  /*15e80*/  IMAD.MOV.U32 R15, RZ, RZ, -0x1 ;  /* 0xffffffffff0f7424 */ /* 0x000fce00078e00ff */
[----:B0-----:R-:W-:Y:S05]  /*15e90*/  WARPSYNC.COLLECTIVE R15, `(.L_x_720) ;  /* 0x000000000f087348 */ /* 0x001fea0003c00000 */
[----:B------:R1:W2:Y:S02]  /*15ea0*/  SHFL.IDX P6, R14, R13, R12, R11 ;  /* 0x0000000c0d0e7389 */ /* 0x0002a400000c000b */
[----:B012---:R-:W-:Y:S01]  /*15eb0*/  ENDCOLLECTIVE ;  /* 0x000000000000791b */ /* 0x007fe20003800000 */
.L_x_720:
[----:B------:R-:W-:Y:S05]  /*15ec0*/  BSYNC B1 ;  /* 0x0000000000017941 */ /* 0x000fea0003800000 */
.L_x_719:
[----:B------:R-:W-:Y:S01]  /*15ed0*/  MOV R13, R84 ;  /* 0x00000054000d7202 */ /* 0x000fe20000000f00 */
[----:B------:R-:W-:Y:S02]  /*15ee0*/  IMAD.MOV.U32 R12, RZ, RZ, RZ ;  /* 0x000000ffff0c7224 */ /* 0x000fe400078e00ff */
[----:B------:R-:W-:Y:S02]  /*15ef0*/  IMAD.MOV.U32 R11, RZ, RZ, 0x1c1f ;  /* 0x00001c1fff0b7424 */ /* 0x000fe400078e00ff */
[----:B------:R-:W-:Y:S02]  /*15f00*/  IMAD.MOV.U32 R15, RZ, RZ, -0x1 ;  /* 0xffffffffff0f7424 */ /* 0x000fe400078e00ff */
[----:B------:R-:W-:-:S07]  /*15f10*/  IMAD.MOV.U32 R81, RZ, RZ, R14 ;  /* 0x000000ffff517224 */ /* 0x000fce00078e000e */
[----:B------:R-:W-:Y:S05]  /*15f20*/  WARPSYNC.COLLECTIVE R15, `(.L_x_721) ;  /* 0x000000000f087348 */ /* 0x000fea0003c00000 */
[----:B------:R0:W1:Y:S02]  /*15f30*/  SHFL.IDX P6, R14, R13, R12, R11 ;  /* 0x0000000c0d0e7389 */ /* 0x00006400000c000b */
[----:B01----:R-:W-:Y:S01]  /*15f40*/  ENDCOLLECTIVE ;  /* 0x000000000000791b */ /* 0x003fe20003800000 */
.L_x_721:
[----:B------:R-:W-:Y:S05]  /*15f50*/  BRA `(.L_x_722) ;  /* 0xfffffecc00047947 */ /* 0x000fea000383ffff */
.L_x_502:
[----:B------:R-:W-:Y:S01]  /*15f60*/  BSSY B1, `(.L_x_723) ;  /* 0x0000008000017945 */ /* 0x000fe20003800000 */
[----:B0---4-:R-:W-:Y:S01]  /*15f70*/  IMAD.MOV.U32 R13, RZ, RZ, R85 ;  /* 0x000000ffff0d7224 */ /* 0x011fe200078e0055 */
[----:B------:R-:W-:Y:S01]  /*15f80*/  MOV R11, 0x1c1f ;  /* 0x00001c1f000b7802 */ /* 0x000fe20000000f00 */
[----:B------:R-:W-:Y:S02]  /*15f90*/  IMAD.MOV.U32 R12, RZ, RZ, 0x1 ;  /* 0x00000001ff0c7424 */ /* 0x000fe400078e00ff */
[----:B------:R-:W-:-:S07]  /*15fa0*/  IMAD.MOV.U32 R15, RZ, RZ, -0x1 ;  /* 0xffffffffff0f7424 */ /* 0x000fce00078e00ff */
[----:B-123--:R-:W-:Y:S05]  /*15fb0*/  WARPSYNC.COLLECTIVE R15, `(.L_x_724) ;  /* 0x000000000f087348 */ /* 0x00efea0003c00000 */
[----:B---3--:R0:W3:Y:S02]  /*15fc0*/  SHFL.IDX P6, R14, R13, R12, R11 ;  /* 0x0000000c0d0e7389 */ /* 0x0080e400000c000b */
[----:B0123--:R-:W-:Y:S01]  /*15fd0*/  ENDCOLLECTIVE ;  /* 0x000000000000791b */ /* 0x00ffe20003800000 */
.L_x_724:
[----:B------:R-:W-:Y:S05]  /*15fe0*/  BSYNC B1 ;  /* 0x0000000000017941 */ /* 0x000fea0003800000 */
.L_x_723:
[----:B------:R-:W-:Y:S01]  /*15ff0*/  IMAD.MOV.U32 R13, RZ, RZ, R84 ;  /* 0x000000ffff0d7224 */ /* 0x000fe200078e0054 */
[----:B------:R-:W-:Y:S01]  /*16000*/  MOV R15, 0xffffffff ;  /* 0xffffffff000f7802 */ /* 0x000fe20000000f00 */
[----:B------:R-:W-:Y:S02]  /*16010*/  IMAD.MOV.U32 R12, RZ, RZ, 0x1 ;  /* 0x00000001ff0c7424 */ /* 0x000fe400078e00ff */
[----:B------:R-:W-:Y:S02]  /*16020*/  IMAD.MOV.U32 R11, RZ, RZ, 0x1c1f ;  /* 0x00001c1fff0b7424 */ /* 0x000fe400078e00ff */
[----:B------:R-:W-:-:S07]  /*16030*/  IMAD.MOV.U32 R85, RZ, RZ, R14 ;  /* 0x000000ffff557224 */ /* 0x000fce00078e000e */
[----:B------:R-:W-:Y:S05]  /*16040*/  WARPSYNC.COLLECTIVE R15, `(.L_x_725) ;  /* 0x000000000f087348 */ /* 0x000fea0003c00000 */
[----:B------:R0:W1:Y:S02]  /*16050*/  SHFL.IDX P6, R14, R13, R12, R11 ;  /* 0x0000000c0d0e7389 */ /* 0x00006400000c000b */
[----:B01----:R-:W-:Y:S01]  /*16060*/  ENDCOLLECTIVE ;  /* 0x000000000000791b */ /* 0x003fe20003800000 */
.L_x_725:
[----:B------:R-:W-:Y:S05]  /*16070*/  BRA `(.L_x_726) ;  /* 0xfffffed000907947 */ /* 0x000fea000383ffff */
.L_x_514:
[----:B--2---:R2:W3:Y:S02]  /*16080*/  SYNCS.PHASECHK.TRANS64.TRYWAIT P4, [R71+URZ+0x16890], R79 ;  /* 0x0168904f470075a7 */ /* 0x0044e4000808017f */
[----:B---3--:R-:W-:Y:S05]  /*16090*/  @!P4 NANOSLEEP.SYNCS 0x989680 ;  /* 0x009896800000c95d */ /* 0x008fea0003900000 */
[----:B------:R-:W3:Y:S02]  /*160a0*/  @!P4 SYNCS.PHASECHK.TRANS64 P4, [R71+URZ+0x16890], R79 ;  /* 0x0168904f4700c5a7 */ /* 0x000ee4000808007f */
[----:B---3--:R-:W-:Y:S05]  /*160b0*/  @!P4 BRA `(.L_x_514) ;  /* 0xfffffffc00f0c947 */ /* 0x008fea000383ffff */
[----:B------:R-:W-:Y:S05]  /*160c0*/  BRA `(.L_x_727) ;  /* 0xfffffedc00b07947 */ /* 0x000fea000383ffff */
.L_x_515:
[----:B------:R-:W-:Y:S01]  /*160d0*/  BSSY B1, `(.L_x_728) ;  /* 0x0000008000017945 */ /* 0x000fe20003800000 */
[----:B0-----:R-:W-:Y:S02]  /*160e0*/  IMAD.MOV.U32 R13, RZ, RZ, R85 ;  /* 0x000000ffff0d7224 */ /* 0x001fe400078e0055 */
[----:B------:R-:W-:Y:S02]  /*160f0*/  IMAD.MOV.U32 R12, RZ, RZ, RZ ;  /* 0x000000ffff0c7224 */ /* 0x000fe400078e00ff */
[----:B------:R-:W-:Y:S02]  /*16100*/  IMAD.MOV.U32 R11, RZ, RZ, 0x1c1f ;  /* 0x00001c1fff0b7424 */ /* 0x000fe400078e00ff */
[----:B------:R-:W-:-:S07]  /*16110*/  IMAD.MOV.U32 R15, RZ, RZ, -0x1 ;  /* 0xffffffffff0f7424 */ /* 0x000fce00078e00ff */
[----:B--2---:R-:W-:Y:S05]  /*16120*/  WARPSYNC.COLLECTIVE R15, `(.L_x_729) ;  /* 0x000000000f087348 */ /* 0x004fea0003c00000 */
[----:B------:R0:W1:Y:S02]  /*16130*/  SHFL.IDX P6, R14, R13, R12, R11 ;  /* 0x0000000c0d0e7389 */ /* 0x00006400000c000b */
[----:B012---:R-:W-:Y:S01]  /*16140*/  ENDCOLLECTIVE ;  /* 0x000000000000791b */ /* 0x007fe20003800000 */
.L_x_729:
[----:B------:R-:W-:Y:S05]  /*16150*/  BSYNC B1 ;  /* 0x0000000000017941 */ /* 0x000fea0003800000 */
.L_x_728:
        /* <DEDUP_REMOVED lines=8> */
.L_x_730:
[----:B------:R-:W-:Y:S01]  /*161e0*/  IMAD.MOV.U32 R82, RZ, RZ, R14 ;  /* 0x000000ffff527224 */ /* 0x000fe200078e000e */
[----:B------:R-:W-:Y:S06]  /*161f0*/  BRA `(.L_x_731) ;  /* 0xfffffedc007c7947 */ /* 0x000fec000383ffff */
.L_x_520:
[----:B------:R-:W-:Y:S01]  /*16200*/  BSSY B1, `(.L_x_732) ;  /* 0x0000008000017945 */ /* 0x000fe20003800000 */
[----:B0-----:R-:W-:Y:S01]  /*16210*/  IMAD.MOV.U32 R13, RZ, RZ, R85 ;  /* 0x000000ffff0d7224 */ /* 0x001fe200078e0055 */
[----:B------:R-:W-:Y:S01]  /*16220*/  MOV R12, 0x1 ;  /* 0x00000001000c7802 */ /* 0x000fe20000000f00 */
[----:B------:R-:W-:Y:S02]  /*16230*/  IMAD.MOV.U32 R11, RZ, RZ, 0x1c1f ;  /* 0x00001c1fff0b7424 */ /* 0x000fe400078e00ff */
[----:B------:R-:W-:-:S07]  /*16240*/  IMAD.MOV.U32 R15, RZ, RZ, -0x1 ;  /* 0xffffffffff0f7424 */ /* 0x000fce00078e00ff */
[----:B-1234-:R-:W-:Y:S05]  /*16250*/  WARPSYNC.COLLECTIVE R15, `(.L_x_733) ;  /* 0x000000000f087348 */ /* 0x01efea0003c00000 */
[----:B------:R0:W0:Y:S02]  /*16260*/  SHFL.IDX P6, R14, R13, R12, R11 ;  /* 0x0000000c0d0e7389 */ /* 0x00002400000c000b */
[----:B01234-:R-:W-:Y:S01]  /*16270*/  ENDCOLLECTIVE ;  /* 0x000000000000791b */ /* 0x01ffe20003800000 */
.L_x_733:
[----:B------:R-:W-:Y:S05]  /*16280*/  BSYNC B1 ;  /* 0x0000000000017941 */ /* 0x000fea0003800000 */
.L_x_732:
[----:B------:R-:W-:Y:S01]  /*16290*/  IMAD.MOV.U32 R13, RZ, RZ, R84 ;  /* 0x000000ffff0d7224 */ /* 0x000fe200078e0054 */
[----:B------:R-:W-:Y:S01]  /*162a0*/  MOV R11, 0x1c1f ;  /* 0x00001c1f000b7802 */ /* 0x000fe20000000f00 */
[----:B------:R-:W-:Y:S02]  /*162b0*/  IMAD.MOV.U32 R12, RZ, RZ, 0x1 ;  /* 0x00000001ff0c7424 */ /* 0x000fe400078e00ff */
[----:B------:R-:W-:Y:S02]  /*162c0*/  IMAD.MOV.U32 R15, RZ, RZ, -0x1 ;  /* 0xffffffffff0f7424 */ /* 0x000fe400078e00ff */
[----:B------:R-:W-:-:S07]  /*162d0*/  IMAD.MOV.U32 R85, RZ, RZ, R14 ;  /* 0x000000ffff557224 */ /* 0x000fce00078e000e */
[----:B------:R-:W-:Y:S05]  /*162e0*/  WARPSYNC.COLLECTIVE R15, `(.L_x_734) ;  /* 0x000000000f087348 */ /* 0x000fea0003c00000 */
[----:B------:R0:W1:Y:S02]  /*162f0*/  SHFL.IDX P6, R14, R13, R12, R11 ;  /* 0x0000000c0d0e7389 */ /* 0x00006400000c000b */
[----:B01----:R-:W-:Y:S01]  /*16300*/  ENDCOLLECTIVE ;  /* 0x000000000000791b */ /* 0x003fe20003800000 */
.L_x_734:
[----:B------:R-:W-:Y:S01]  /*16310*/  IMAD.MOV.U32 R84, RZ, RZ, R14 ;  /* 0x000000ffff547224 */ /* 0x000fe200078e000e */
[----:B------:R-:W-:Y:S06]  /*16320*/  BRA `(.L_x_735) ;  /* 0xfffffee400387947 */ /* 0x000fec000383ffff */
.L_x_525:
[----:B0-----:R0:W1:Y:S02]  /*16330*/  SYNCS.PHASECHK.TRANS64.TRYWAIT P3, [R71+URZ+0x16890], R79 ;  /* 0x0168904f470075a7 */ /* 0x001064000806017f */
[----:B-1----:R-:W-:Y:S05]  /*16340*/  @!P3 NANOSLEEP.SYNCS 0x989680 ;  /* 0x009896800000b95d */ /* 0x002fea0003900000 */
[----:B------:R-:W1:Y:S02]  /*16350*/  @!P3 SYNCS.PHASECHK.TRANS64 P3, [R71+URZ+0x16890], R79 ;  /* 0x0168904f4700b5a7 */ /* 0x000e64000806007f */
[----:B-1----:R-:W-:Y:S05]  /*16360*/  @!P3 BRA `(.L_x_525) ;  /* 0xfffffffc00f0b947 */ /* 0x002fea000383ffff */
[----:B------:R-:W-:Y:S05]  /*16370*/  BRA `(.L_x_736) ;  /* 0xfffffeec00587947 */ /* 0x000fea000383ffff */
.L_x_526:
        /* <DEDUP_REMOVED lines=8> */
.L_x_738:
[----:B------:R-:W-:Y:S05]  /*16400*/  BSYNC B1 ;  /* 0x0000000000017941 */ /* 0x000fea0003800000 */
.L_x_737:
[----:B------:R-:W-:Y:S02]  /*16410*/  IMAD.MOV.U32 R13, RZ, RZ, R36 ;  /* 0x000000ffff0d7224 */ /* 0x000fe400078e0024 */
[----:B------:R-:W-:Y:S02]  /*16420*/  IMAD.MOV.U32 R12, RZ, RZ, RZ ;  /* 0x000000ffff0c7224 */ /* 0x000fe400078e00ff */
[----:B------:R-:W-:Y:S02]  /*16430*/  IMAD.MOV.U32 R11, RZ, RZ, 0x1c1f ;  /* 0x00001c1fff0b7424 */ /* 0x000fe400078e00ff */
[----:B------:R-:W-:Y:S02]  /*16440*/  IMAD.MOV.U32 R15, RZ, RZ, -0x1 ;  /* 0xffffffffff0f7424 */ /* 0x000fe400078e00ff */
[----:B------:R-:W-:-:S07]  /*16450*/  IMAD.MOV.U32 R9, RZ, RZ, R14 ;  /* 0x000000ffff097224 */ /* 0x000fce00078e000e */
[----:B------:R-:W-:Y:S05]  /*16460*/  WARPSYNC.COLLECTIVE R15, `(.L_x_739) ;  /* 0x000000000f087348 */ /* 0x000fea0003c00000 */
[----:B------:R0:W1:Y:S02]  /*16470*/  SHFL.IDX P6, R14, R13, R12, R11 ;  /* 0x0000000c0d0e7389 */ /* 0x00006400000c000b */
[----:B01----:R-:W-:Y:S01]  /*16480*/  ENDCOLLECTIVE ;  /* 0x000000000000791b */ /* 0x003fe20003800000 */
.L_x_739:
[----:B------:R-:W-:Y:S01]  /*16490*/  MOV R37, R14 ;  /* 0x0000000e00257202 */ /* 0x000fe20000000f00 */
[----:B------:R-:W-:Y:S06]  /*164a0*/  BRA `(.L_x_740) ;  /* 0xfffffeec007c7947 */ /* 0x000fec000383ffff */
.L_x_529:
[----:B------:R-:W-:Y:S01]  /*164b0*/  BSSY B1, `(.L_x_741) ;  /* 0x0000008000017945 */ /* 0x000fe20003800000 */
[----:B----4-:R-:W-:Y:S02]  /*164c0*/  IMAD.MOV.U32 R13, RZ, RZ, R38 ;  /* 0x000000ffff0d7224 */ /* 0x010fe400078e0026 */
[----:B------:R-:W-:Y:S02]  /*164d0*/  IMAD.MOV.U32 R12, RZ, RZ, 0x1 ;  /* 0x00000001ff0c7424 */ /* 0x000fe400078e00ff */
[----:B------:R-:W-:Y:S02]  /*164e0*/  IMAD.MOV.U32 R11, RZ, RZ, 0x1c1f ;  /* 0x00001c1fff0b7424 */ /* 0x000fe400078e00ff */
[----:B------:R-:W-:-:S07]  /*164f0*/  IMAD.MOV.U32 R15, RZ, RZ, -0x1 ;  /* 0xffffffffff0f7424 */ /* 0x000fce00078e00ff */
[----:B0123--:R-:W-:Y:S05]  /*16500*/  WARPSYNC.COLLECTIVE R15, `(.L_x_742) ;  /* 0x000000000f087348 */ /* 0x00ffea0003c00000 */
[----:B------:R4:W0:Y:S02]  /*16510*/  SHFL.IDX P6, R14, R13, R12, R11 ;  /* 0x0000000c0d0e7389 */ /* 0x00082400000c000b */
[----:B01234-:R-:W-:Y:S01]  /*16520*/  ENDCOLLECTIVE ;  /* 0x000000000000791b */ /* 0x01ffe20003800000 */
.L_x_742:
[----:B------:R-:W-:Y:S05]  /*16530*/  BSYNC B1 ;  /* 0x0000000000017941 */ /* 0x000fea0003800000 */
.L_x_741:
[----:B------:R-:W-:Y:S01]  /*16540*/  MOV R13, R36 ;  /* 0x00000024000d7202 */ /* 0x000fe20000000f00 */
[----:B------:R-:W-:Y:S02]  /*16550*/  IMAD.MOV.U32 R12, RZ, RZ, 0x1 ;  /* 0x00000001ff0c7424 */ /* 0x000fe400078e00ff */
[----:B------:R-:W-:Y:S02]  /*16560*/  IMAD.MOV.U32 R11, RZ, RZ, 0x1c1f ;  /* 0x00001c1fff0b7424 */ /* 0x000fe400078e00ff */
[----:B------:R-:W-:Y:S02]  /*16570*/  IMAD.MOV.U32 R15, RZ, RZ, -0x1 ;  /* 0xffffffffff0f7424 */ /* 0x000fe400078e00ff */
[----:B------:R-:W-:-:S07]  /*16580*/  IMAD.MOV.U32 R9, RZ, RZ, R14 ;  /* 0x000000ffff097224 */ /* 0x000fce00078e000e */
[----:B------:R-:W-:Y:S05]  /*16590*/  WARPSYNC.COLLECTIVE R15, `(.L_x_743) ;  /* 0x000000000f087348 */ /* 0x000fea0003c00000 */
[----:B------:R0:W1:Y:S02]  /*165a0*/  SHFL.IDX P6, R14, R13, R12, R11 ;  /* 0x0000000c0d0e7389 */ /* 0x00006400000c000b */
[----:B01----:R-:W-:Y:S01]  /*165b0*/  ENDCOLLECTIVE ;  /* 0x000000000000791b */ /* 0x003fe20003800000 */
.L_x_743:
[----:B------:R-:W-:Y:S01]  /*165c0*/  IMAD.MOV.U32 R37, RZ, RZ, R14 ;  /* 0x000000ffff257224 */ /* 0x000fe200078e000e */
[----:B------:R-:W-:Y:S06]  /*165d0*/  BRA `(.L_x_744) ;  /* 0xfffffeec00787947 */ /* 0x000fec000383ffff */
.L_x_533:
[----:B0-----:R0:W4:Y:S02]  /*165e0*/  SYNCS.PHASECHK.TRANS64.TRYWAIT P4, [R71+URZ+0x168b0], R79 ;  /* 0x0168b04f470075a7 */ /* 0x001124000808017f */
[----:B----4-:R-:W-:Y:S05]  /*165f0*/  @!P4 NANOSLEEP.SYNCS 0x989680 ;  /* 0x009896800000c95d */ /* 0x010fea0003900000 */
[----:B------:R-:W4:Y:S02]  /*16600*/  @!P4 SYNCS.PHASECHK.TRANS64 P4, [R71+URZ+0x168b0], R79 ;  /* 0x0168b04f4700c5a7 */ /* 0x000f24000808007f */
[----:B----4-:R-:W-:Y:S05]  /*16610*/  @!P4 BRA `(.L_x_533) ;  /* 0xfffffffc00f0c947 */ /* 0x010fea000383ffff */
[----:B------:R-:W-:Y:S05]  /*16620*/  BRA `(.L_x_745) ;  /* 0xfffffeec00f07947 */ /* 0x000fea000383ffff */
.L_x_541:
[----:B------:R-:W0:Y:S01]  /*16630*/  S2R R4, SR_TID.X ;  /* 0x0000000000047919 */ /* 0x000e220000002100 */
[----:B------:R-:W-:Y:S01]  /*16640*/  BSSY B0, `(.L_x_746) ;  /* 0x000000c000007945 */ /* 0x000fe20003800000 */
[----:B------:R-:W-:Y:S02]  /*16650*/  IMAD.MOV.U32 R12, RZ, RZ, RZ ;  /* 0x000000ffff0c7224 */ /* 0x000fe400078e00ff */
[----:B------:R-:W-:Y:S02]  /*16660*/  IMAD.MOV.U32 R11, RZ, RZ, 0x1f ;  /* 0x0000001fff0b7424 */ /* 0x000fe400078e00ff */
[----:B------:R-:W-:Y:S02]  /*16670*/  IMAD.MOV.U32 R15, RZ, RZ, -0x1 ;  /* 0xffffffffff0f7424 */ /* 0x000fe400078e00ff */
[----:B0-----:R-:W-:-:S05]  /*16680*/  VIADD R5, R4, 0xffffff80 ;  /* 0xffffff8004057836 */ /* 0x001fca0000000000 */
[----:B------:R-:W-:-:S04]  /*16690*/  SHF.R.S32.HI R4, RZ, 0x1f, R5 ;  /* 0x0000001fff047819 */ /* 0x000fc80000011405 */
[----:B------:R-:W-:-:S04]  /*166a0*/  LEA.HI R4, R4, R5, RZ, 0x7 ;  /* 0x0000000504047211 */ /* 0x000fc800078f38ff */
[----:B------:R-:W-:-:S04]  /*166b0*/  SHF.R.S32.HI R4, RZ, 0x7, R4 ;  /* 0x00000007ff047819 */ /* 0x000fc80000011404 */
[----:B------:R-:W-:-:S07]  /*166c0*/  MOV R13, R4 ;  /* 0x00000004000d7202 */ /* 0x000fce0000000f00 */
[----:B-----5:R-:W-:Y:S05]  /*166d0*/  WARPSYNC.COLLECTIVE R15, `(.L_x_747) ;  /* 0x000000000f087348 */ /* 0x020fea0003c00000 */
[----:B------:R0:W1:Y:S02]  /*166e0*/  SHFL.IDX P6, R14, R13, R12, R11 ;  /* 0x0000000c0d0e7389 */ /* 0x00006400000c000b */
[----:B01---5:R-:W-:Y:S01]  /*166f0*/  ENDCOLLECTIVE ;  /* 0x000000000000791b */ /* 0x023fe20003800000 */
.L_x_747:
[----:B------:R-:W-:Y:S05]  /*16700*/  BSYNC B0 ;  /* 0x0000000000007941 */ /* 0x000fea0003800000 */
.L_x_746:
[----:B------:R1:W-:Y:S01]  /*16710*/  STL [R1+0x18], R14 ;  /* 0x0000180e01007387 */ /* 0x0003e20000100800 */
[----:B------:R-:W-:Y:S05]  /*16720*/  BRA `(.L_x_748) ;  /* 0xfffffef400707947 */ /* 0x000fea000383ffff */
.L_x_553:
[----:B------:R-:W-:Y:S01]  /*16730*/  BSSY B1, `(.L_x_749) ;  /* 0x0000008000017945 */ /* 0x000fe20003800000 */
[----:B------:R-:W-:Y:S01]  /*16740*/  IMAD.MOV.U32 R13, RZ, RZ, R26 ;  /* 0x000000ffff0d7224 */ /* 0x000fe200078e001a */
[----:B------:R-:W-:Y:S01]  /*16750*/  MOV R11, 0x1c1f ;  /* 0x00001c1f000b7802 */ /* 0x000fe20000000f00 */
[----:B------:R-:W-:Y:S02]  /*16760*/  IMAD.MOV.U32 R12, RZ, RZ, RZ ;  /* 0x000000ffff0c7224 */ /* 0x000fe400078e00ff */
[----:B------:R-:W-:-:S07]  /*16770*/  IMAD.MOV.U32 R15, RZ, RZ, -0x1 ;  /* 0xffffffffff0f7424 */ /* 0x000fce00078e00ff */
[----:B-1----:R-:W-:Y:S05]  /*16780*/  WARPSYNC.COLLECTIVE R15, `(.L_x_750) ;  /* 0x000000000f087348 */ /* 0x002fea0003c00000 */
[----:B-1----:R0:W1:Y:S02]  /*16790*/  SHFL.IDX P6, R14, R13, R12, R11 ;  /* 0x0000000c0d0e7389 */ /* 0x00206400000c000b */
[----:B01----:R-:W-:Y:S01]  /*167a0*/  ENDCOLLECTIVE ;  /* 0x000000000000791b */ /* 0x003fe20003800000 */
.L_x_750:
[----:B------:R-:W-:Y:S05]  /*167b0*/  BSYNC B1 ;  /* 0x0000000000017941 */ /* 0x000fea0003800000 */
.L_x_749:
[----:B------:R-:W-:Y:S01]  /*167c0*/  IMAD.MOV.U32 R13, RZ, RZ, R24 ;  /* 0x000000ffff0d7224 */ /* 0x000fe200078e0018 */
[----:B------:R-:W-:Y:S01]  /*167d0*/  MOV R15, 0xffffffff ;  /* 0xffffffff000f7802 */ /* 0x000fe20000000f00 */
[----:B------:R-:W-:Y:S02]  /*167e0*/  IMAD.MOV.U32 R12, RZ, RZ, RZ ;  /* 0x000000ffff0c7224 */ /* 0x000fe400078e00ff */
[----:B------:R-:W-:Y:S02]  /*167f0*/  IMAD.MOV.U32 R11, RZ, RZ, 0x1c1f ;  /* 0x00001c1fff0b7424 */ /* 0x000fe400078e00ff */
[----:B------:R-:W-:-:S07]  /*16800*/  IMAD.MOV.U32 R3, RZ, RZ, R14 ;  /* 0x000000ffff037224 */ /* 0x000fce00078e000e */
[----:B------:R-:W-:Y:S05]  /*16810*/  WARPSYNC.COLLECTIVE R15, `(.L_x_751) ;  /* 0x000000000f087348 */ /* 0x000fea0003c00000 */
[----:B------:R0:W1:Y:S02]  /*16820*/  SHFL.IDX P6, R14, R13, R12, R11 ;  /* 0x0000000c0d0e7389 */ /* 0x00006400000c000b */
[----:B01----:R-:W-:Y:S01]  /*16830*/  ENDCOLLECTIVE ;  /* 0x000000000000791b */ /* 0x003fe20003800000 */
.L_x_751:
[----:B------:R-:W-:Y:S02]  /*16840*/  IMAD.MOV.U32 R13, RZ, RZ, R28 ;  /* 0x000000ffff0d7224 */ /* 0x000fe400078e001c */
[----:B------:R-:W-:-:S07]  /*16850*/  IMAD.MOV.U32 R0, RZ, RZ, R14 ;  /* 0x000000ffff007224 */ /* 0x000fce00078e000e */
[----:B------:R-:W-:Y:S05]  /*16860*/  WARPSYNC.COLLECTIVE R15, `(.L_x_752) ;  /* 0x000000000f087348 */ /* 0x000fea0003c00000 */
[----:B------:R0:W1:Y:S02]  /*16870*/  SHFL.IDX P6, R14, R13, R12, R11 ;  /* 0x0000000c0d0e7389 */ /* 0x00006400000c000b */
[----:B01----:R-:W-:Y:S01]  /*16880*/  ENDCOLLECTIVE ;  /* 0x000000000000791b */ /* 0x003fe20003800000 */
.L_x_752:
[----:B------:R-:W-:Y:S02]  /*16890*/  IMAD.MOV.U32 R13, RZ, RZ, R27 ;  /* 0x000000ffff0d7224 */ /* 0x000fe400078e001b */
[----:B------:R-:W-:-:S07]  /*168a0*/  IMAD.MOV.U32 R5, RZ, RZ, R14 ;  /* 0x000000ffff057224 */ /* 0x000fce00078e000e */
[----:B------:R-:W-:Y:S05]  /*168b0*/  WARPSYNC.COLLECTIVE R15, `(.L_x_753) ;  /* 0x000000000f087348 */ /* 0x000fea0003c00000 */
[----:B------:R0:W1:Y:S02]  /*168c0*/  SHFL.IDX P6, R14, R13, R12, R11 ;  /* 0x0000000c0d0e7389 */ /* 0x00006400000c000b */
[----:B01----:R-:W-:Y:S01]  /*168d0*/  ENDCOLLECTIVE ;  /* 0x000000000000791b */ /* 0x003fe20003800000 */
.L_x_753:
[----:B------:R-:W-:Y:S05]  /*168e0*/  BRA `(.L_x_754) ;  /* 0xfffffef800807947 */ /* 0x000fea000383ffff */
.L_x_557:
[----:B0-----:R0:W1:Y:S02]  /*168f0*/  SYNCS.PHASECHK.TRANS64.TRYWAIT P0, [R18+URZ+0x16800], R5 ;  /* 0x01680005120075a7 */ /* 0x001064000800017f */
[----:B-1----:R-:W-:Y:S05]  /*16900*/  @!P0 NANOSLEEP.SYNCS 0x989680 ;  /* 0x009896800000895d */ /* 0x002fea0003900000 */
[----:B------:R-:W1:Y:S02]  /*16910*/  @!P0 SYNCS.PHASECHK.TRANS64 P0, [R18+URZ+0x16800], R5 ;  /* 0x01680005120085a7 */ /* 0x000e64000800007f */
[----:B-1----:R-:W-:Y:S05]  /*16920*/  @!P0 BRA `(.L_x_557) ;  /* 0xfffffffc00f08947 */ /* 0x002fea000383ffff */
[----:B------:R-:W-:Y:S05]  /*16930*/  BRA `(.L_x_755) ;  /* 0xfffffefc00ac7947 */ /* 0x000fea000383ffff */
.L_x_565:
[----:B------:R-:W-:Y:S01]  /*16940*/  BSSY B1, `(.L_x_756) ;  /* 0x0000008000017945 */ /* 0x000fe20003800000 */
[----:B------:R-:W-:Y:S01]  /*16950*/  IMAD.MOV.U32 R13, RZ, RZ, R26 ;  /* 0x000000ffff0d7224 */ /* 0x000fe200078e001a */
[----:B------:R-:W-:Y:S01]  /*16960*/  MOV R12, RZ ;  /* 0x000000ff000c7202 */ /* 0x000fe20000000f00 */
[----:B------:R-:W-:Y:S02]  /*16970*/  IMAD.MOV.U32 R11, RZ, RZ, 0x1c1f ;  /* 0x00001c1fff0b7424 */ /* 0x000fe400078e00ff */
[----:B------:R-:W-:-:S07]  /*16980*/  IMAD.MOV.U32 R15, RZ, RZ, -0x1 ;  /* 0xffffffffff0f7424 */ /* 0x000fce00078e00ff */
[----:B-1----:R-:W-:Y:S05]  /*16990*/  WARPSYNC.COLLECTIVE R15, `(.L_x_757) ;  /* 0x000000000f087348 */ /* 0x002fea0003c00000 */
[----:B-1----:R0:W1:Y:S02]  /*169a0*/  SHFL.IDX P6, R14, R13, R12, R11 ;  /* 0x0000000c0d0e7389 */ /* 0x00206400000c000b */
[----:B01----:R-:W-:Y:S01]  /*169b0*/  ENDCOLLECTIVE ;  /* 0x000000000000791b */ /* 0x003fe20003800000 */
.L_x_757:
[----:B------:R-:W-:Y:S05]  /*169c0*/  BSYNC B1 ;  /* 0x0000000000017941 */ /* 0x000fea0003800000 */
.L_x_756:
[----:B------:R-:W-:Y:S01]  /*169d0*/  IMAD.MOV.U32 R13, RZ, RZ, R24 ;  /* 0x000000ffff0d7224 */ /* 0x000fe200078e0018 */
[----:B------:R-:W-:Y:S01]  /*169e0*/  MOV R11, 0x1c1f ;  /* 0x00001c1f000b7802 */ /* 0x000fe20000000f00 */
[----:B------:R-:W-:Y:S02]  /*169f0*/  IMAD.MOV.U32 R12, RZ, RZ, RZ ;  /* 0x000000ffff0c7224 */ /* 0x000fe400078e00ff */
[----:B------:R-:W-:Y:S02]  /*16a00*/  IMAD.MOV.U32 R15, RZ, RZ, -0x1 ;  /* 0xffffffffff0f7424 */ /* 0x000fe400078e00ff */
[----:B------:R-:W-:-:S07]  /*16a10*/  IMAD.MOV.U32 R0, RZ, RZ, R14 ;  /* 0x000000ffff007224 */ /* 0x000fce00078e000e */
[----:B------:R-:W-:Y:S05]  /*16a20*/  WARPSYNC.COLLECTIVE R15, `(.L_x_758) ;  /* 0x000000000f087348 */ /* 0x000fea0003c00000 */
[----:B------:R0:W1:Y:S02]  /*16a30*/  SHFL.IDX P6, R14, R13, R12, R11 ;  /* 0x0000000c0d0e7389 */ /* 0x00006400000c000b */
[----:B01----:R-:W-:Y:S01]  /*16a40*/  ENDCOLLECTIVE ;  /* 0x000000000000791b */ /* 0x003fe20003800000 */
.L_x_758:
[----:B------:R-:W-:Y:S02]  /*16a50*/  IMAD.MOV.U32 R13, RZ, RZ, R28 ;  /* 0x000000ffff0d7224 */ /* 0x000fe400078e001c */
[----:B------:R-:W-:-:S07]  /*16a60*/  IMAD.MOV.U32 R3, RZ, RZ, R14 ;  /* 0x000000ffff037224 */ /* 0x000fce00078e000e */
[----:B------:R-:W-:Y:S05]  /*16a70*/  WARPSYNC.COLLECTIVE R15, `(.L_x_759) ;  /* 0x000000000f087348 */ /* 0x000fea0003c00000 */
[----:B------:R0:W1:Y:S02]  /*16a80*/  SHFL.IDX P6, R14, R13, R12, R11 ;  /* 0x0000000c0d0e7389 */ /* 0x00006400000c000b */
[----:B01----:R-:W-:Y:S01]  /*16a90*/  ENDCOLLECTIVE ;  /* 0x000000000000791b */ /* 0x003fe20003800000 */
.L_x_759:
[----:B------:R-:W-:Y:S02]  /*16aa0*/  IMAD.MOV.U32 R13, RZ, RZ, R27 ;  /* 0x000000ffff0d7224 */ /* 0x000fe400078e001b */
[----:B------:R-:W-:-:S07]  /*16ab0*/  IMAD.MOV.U32 R20, RZ, RZ, R14 ;  /* 0x000000ffff147224 */ /* 0x000fce00078e000e */
[----:B------:R-:W-:Y:S05]  /*16ac0*/  WARPSYNC.COLLECTIVE R15, `(.L_x_760) ;  /* 0x000000000f087348 */ /* 0x000fea0003c00000 */
[----:B------:R0:W1:Y:S02]  /*16ad0*/  SHFL.IDX P6, R14, R13, R12, R11 ;  /* 0x0000000c0d0e7389 */ /* 0x00006400000c000b */
[----:B01----:R-:W-:Y:S01]  /*16ae0*/  ENDCOLLECTIVE ;  /* 0x000000000000791b */ /* 0x003fe20003800000 */
.L_x_760:
[----:B------:R-:W-:Y:S05]  /*16af0*/  BRA `(.L_x_761) ;  /* 0xffffff08001c7947 */ /* 0x000fea000383ffff */
.L_x_569:
[----:B0-----:R0:W1:Y:S02]  /*16b00*/  SYNCS.PHASECHK.TRANS64.TRYWAIT P1, [R18+URZ+0x16800], R27 ;  /* 0x0168001b120075a7 */ /* 0x001064000802017f */
[----:B-1----:R-:W-:Y:S05]  /*16b10*/  @!P1 NANOSLEEP.SYNCS 0x989680 ;  /* 0x009896800000995d */ /* 0x002fea0003900000 */
[----:B------:R-:W1:Y:S02]  /*16b20*/  @!P1 SYNCS.PHASECHK.TRANS64 P1, [R18+URZ+0x16800], R27 ;  /* 0x0168001b120095a7 */ /* 0x000e64000802007f */
[----:B-1----:R-:W-:Y:S05]  /*16b30*/  @!P1 BRA `(.L_x_569) ;  /* 0xfffffffc00f09947 */ /* 0x002fea000383ffff */
[----:B------:R-:W-:Y:S05]  /*16b40*/  BRA `(.L_x_762) ;  /* 0xffffff0800fc7947 */ /* 0x000fea000383ffff */
.L_x_575:
[----:B-1----:R1:W3:Y:S02]  /*16b50*/  SYNCS.PHASECHK.TRANS64.TRYWAIT P1, [R0+URZ+0x16830], R5 ;  /* 0x01683005000075a7 */ /* 0x0022e4000802017f */
[----:B---3--:R-:W-:Y:S05]  /*16b60*/  @!P1 NANOSLEEP.SYNCS 0x989680 ;  /* 0x009896800000995d */ /* 0x008fea0003900000 */
[----:B------:R-:W3:Y:S02]  /*16b70*/  @!P1 SYNCS.PHASECHK.TRANS64 P1, [R0+URZ+0x16830], R5 ;  /* 0x01683005000095a7 */ /* 0x000ee4000802007f */
[----:B---3--:R-:W-:Y:S05]  /*16b80*/  @!P1 BRA `(.L_x_575) ;  /* 0xfffffffc00f09947 */ /* 0x008fea000383ffff */
[----:B------:R-:W-:Y:S05]  /*16b90*/  BRA `(.L_x_574) ;  /* 0xffffff18004c7947 */ /* 0x000fea000383ffff */
.L_x_582:
[----:B-1----:R1:W2:Y:S02]  /*16ba0*/  SYNCS.PHASECHK.TRANS64.TRYWAIT P2, [R5+URZ+0x16830], R6 ;  /* 0x01683006050075a7 */ /* 0x0022a4000804017f */
[----:B--2---:R-:W-:Y:S05]  /*16bb0*/  @!P2 NANOSLEEP.SYNCS 0x989680 ;  /* 0x009896800000a95d */ /* 0x004fea0003900000 */
[----:B------:R-:W2:Y:S02]  /*16bc0*/  @!P2 SYNCS.PHASECHK.TRANS64 P2, [R5+URZ+0x16830], R6 ;  /* 0x016830060500a5a7 */ /* 0x000ea4000804007f */
[----:B--2---:R-:W-:Y:S05]  /*16bd0*/  @!P2 BRA `(.L_x_582) ;  /* 0xfffffffc00f0a947 */ /* 0x004fea000383ffff */
[----:B------:R-:W-:Y:S05]  /*16be0*/  BRA `(.L_x_581) ;  /* 0xffffff4000807947 */ /* 0x000fea000383ffff */
.L_x_586:
[----:B-1----:R1:W2:Y:S02]  /*16bf0*/  SYNCS.PHASECHK.TRANS64.TRYWAIT P1, [R5+URZ+0x16850], R4 ;  /* 0x01685004050075a7 */ /* 0x0022a4000802017f */
[----:B--2---:R-:W-:Y:S05]  /*16c00*/  @!P1 NANOSLEEP.SYNCS 0x989680 ;  /* 0x009896800000995d */ /* 0x004fea0003900000 */
[----:B------:R-:W2:Y:S02]  /*16c10*/  @!P1 SYNCS.PHASECHK.TRANS64 P1, [R5+URZ+0x16850], R4 ;  /* 0x01685004050095a7 */ /* 0x000ea4000802007f */
[----:B--2---:R-:W-:Y:S05]  /*16c20*/  @!P1 BRA `(.L_x_586) ;  /* 0xfffffffc00f09947 */ /* 0x004fea000383ffff */
[----:B------:R-:W-:Y:S05]  /*16c30*/  BRA `(.L_x_583) ;  /* 0xffffff4400507947 */ /* 0x000fea000383ffff */
.L_x_593:
[----:B-1----:R1:W2:Y:S02]  /*16c40*/  SYNCS.PHASECHK.TRANS64.TRYWAIT P1, [R11+URZ+0x16850], R4 ;  /* 0x016850040b0075a7 */ /* 0x0022a4000802017f */
[----:B--2---:R-:W-:Y:S05]  /*16c50*/  @!P1 NANOSLEEP.SYNCS 0x989680 ;  /* 0x009896800000995d */ /* 0x004fea0003900000 */
[----:B------:R-:W2:Y:S02]  /*16c60*/  @!P1 SYNCS.PHASECHK.TRANS64 P1, [R11+URZ+0x16850], R4 ;  /* 0x016850040b0095a7 */ /* 0x000ea4000802007f */
[----:B--2---:R-:W-:Y:S05]  /*16c70*/  @!P1 BRA `(.L_x_593) ;  /* 0xfffffffc00f09947 */ /* 0x004fea000383ffff */
[----:B------:R-:W-:Y:S05]  /*16c80*/  BRA `(.L_x_592) ;  /* 0xffffff6800187947 */ /* 0x000fea000383ffff */
.L_x_602:
[----:B------:R-:W-:Y:S01]  /*16c90*/  MOV R13, R20 ;  /* 0x00000014000d7202 */ /* 0x000fe20000000f00 */
[----:B------:R-:W-:Y:S02]  /*16ca0*/  IMAD.MOV.U32 R12, RZ, RZ, RZ ;  /* 0x000000ffff0c7224 */ /* 0x000fe400078e00ff */
[----:B------:R-:W-:Y:S02]  /*16cb0*/  IMAD.MOV.U32 R11, RZ, RZ, 0x181f ;  /* 0x0000181fff0b7424 */ /* 0x000fe400078e00ff */
[----:B------:R-:W-:Y:S02]  /*16cc0*/  IMAD.MOV.U32 R15, RZ, RZ, -0x1 ;  /* 0xffffffffff0f7424 */ /* 0x000fe400078e00ff */
[----:B------:R-:W-:Y:S02]  /*16cd0*/  IMAD R24, R28, 0xc0, R29 ;  /* 0x000000c01c187824 */ /* 0x000fe400078e021d */
[----:B------:R-:W-:-:S07]  /*16ce0*/  IMAD R21, R8, R25, RZ ;  /* 0x0000001908157224 */ /* 0x000fce00078e02ff */
[----:B-1----:R-:W-:Y:S05]  /*16cf0*/  WARPSYNC.COLLECTIVE R15, `(.L_x_763) ;  /* 0x000000000f087348 */ /* 0x002fea0003c00000 */
[----:B------:R0:W2:Y:S02]  /*16d00*/  SHFL.IDX P6, R14, R13, R12, R11 ;  /* 0x0000000c0d0e7389 */ /* 0x0000a400000c000b */
[----:B012---:R-:W-:Y:S01]  /*16d10*/  ENDCOLLECTIVE ;  /* 0x000000000000791b */ /* 0x007fe20003800000 */
.L_x_763:
[C---:B------:R-:W-:Y:S01]  /*16d20*/  VIADD R8, R24.reuse, 0x30 ;  /* 0x0000003018087836 */ /* 0x040fe20000000000 */
[----:B------:R-:W-:-:S04]  /*16d30*/  ISETP.GE.OR P3, PT, R24, R21, P0 ;  /* 0x000000151800720c */ /* 0x000fc80000766670 */
[----:B------:R-:W-:Y:S01]  /*16d40*/  ISETP.GE.OR P4, PT, R8, R21, P0 ;  /* 0x000000150800720c */ /* 0x000fe20000786670 */
[----:B------:R-:W-:-:S05]  /*16d50*/  VIADD R8, R24, 0x60 ;  /* 0x0000006018087836 */ /* 0x000fca0000000000 */
[----:B------:R-:W-:Y:S01]  /*16d60*/  ISETP.GE.OR P2, PT, R8, R21, P0 ;  /* 0x000000150800720c */ /* 0x000fe20000746670 */
[----:B------:R-:W-:Y:S02]  /*16d70*/  IMAD.MOV.U32 R13, RZ, RZ, R7 ;  /* 0x000000ffff0d7224 */ /* 0x000fe400078e0007 */
[----:B------:R-:W-:-:S10]  /*16d80*/  IMAD.MOV.U32 R0, RZ, RZ, R14 ;  /* 0x000000ffff007224 */ /* 0x000fd400078e000e */
[----:B------:R-:W-:Y:S05]  /*16d90*/  WARPSYNC.COLLECTIVE R15, `(.L_x_764) ;  /* 0x000000000f087348 */ /* 0x000fea0003c00000 */
[----:B------:R0:W1:Y:S02]  /*16da0*/  SHFL.IDX P6, R14, R13, R12, R11 ;  /* 0x0000000c0d0e7389 */ /* 0x00006400000c000b */
[----:B01----:R-:W-:Y:S01]  /*16db0*/  ENDCOLLECTIVE ;  /* 0x000000000000791b */ /* 0x003fe20003800000 */
.L_x_764:
[----:B------:R-:W-:Y:S02]  /*16dc0*/  IMAD.MOV.U32 R13, RZ, RZ, R20 ;  /* 0x000000ffff0d7224 */ /* 0x000fe400078e0014 */
[----:B------:R-:W-:Y:S01]  /*16dd0*/  IMAD.MOV.U32 R12, RZ, RZ, 0x1 ;  /* 0x00000001ff0c7424 */ /* 0x000fe200078e00ff */
[----:B------:R-:W-:-:S07]  /*16de0*/  MOV R3, R14 ;  /* 0x0000000e00037202 */ /* 0x000fce0000000f00 */
[----:B------:R-:W-:Y:S05]  /*16df0*/  WARPSYNC.COLLECTIVE R15, `(.L_x_765) ;  /* 0x000000000f087348 */ /* 0x000fea0003c00000 */
[----:B------:R0:W1:Y:S02]  /*16e00*/  SHFL.IDX P6, R14, R13, R12, R11 ;  /* 0x0000000c0d0e7389 */ /* 0x00006400000c000b */
[----:B01----:R-:W-:Y:S01]  /*16e10*/  ENDCOLLECTIVE ;  /* 0x000000000000791b */ /* 0x003fe20003800000 */
.L_x_765:
[----:B------:R-:W-:-:S04]  /*16e20*/  @!P3 LEA R10, P5, R26, R3, 0x1 ;  /* 0x000000031a0ab211 */ /* 0x000fc800078a08ff */
[----:B------:R-:W-:Y:S01]  /*16e30*/  @!P3 LEA.HI.X R3, R26, R0, R27, 0x1, P5 ;  /* 0x000000001a03b211 */ /* 0x000fe200028f0c1b */
[----:B------:R-:W-:Y:S02]  /*16e40*/  IMAD.MOV.U32 R13, RZ, RZ, R7 ;  /* 0x000000ffff0d7224 */ /* 0x000fe400078e0007 */
[----:B------:R-:W-:-:S07]  /*16e50*/  IMAD.MOV.U32 R4, RZ, RZ, R14 ;  /* 0x000000ffff047224 */ /* 0x000fce00078e000e */
[----:B------:R-:W-:Y:S05]  /*16e60*/  WARPSYNC.COLLECTIVE R15, `(.L_x_766) ;  /* 0x000000000f087348 */ /* 0x000fea0003c00000 */
[----:B------:R0:W1:Y:S02]  /*16e70*/  SHFL.IDX P6, R14, R13, R12, R11 ;  /* 0x0000000c0d0e7389 */ /* 0x00006400000c000b */
[----:B01----:R-:W-:Y:S01]  /*16e80*/  ENDCOLLECTIVE ;  /* 0x000000000000791b */ /* 0x003fe20003800000 */
.L_x_766:
[----:B------:R-:W-:Y:S01]  /*16e90*/  MOV R13, R20 ;  /* 0x00000014000d7202 */ /* 0x000fe20000000f00 */
[----:B------:R-:W-:Y:S02]  /*16ea0*/  IMAD.MOV.U32 R12, RZ, RZ, 0x2 ;  /* 0x00000002ff0c7424 */ /* 0x000fe400078e00ff */
[----:B------:R-:W-:-:S07]  /*16eb0*/  IMAD.MOV.U32 R5, RZ, RZ, R14 ;  /* 0x000000ffff057224 */ /* 0x000fce00078e000e */
[----:B------:R-:W-:Y:S05]  /*16ec0*/  WARPSYNC.COLLECTIVE R15, `(.L_x_767) ;  /* 0x000000000f087348 */ /* 0x000fea0003c00000 */
[----:B------:R0:W1:Y:S02]  /*16ed0*/  SHFL.IDX P6, R14, R13, R12, R11 ;  /* 0x0000000c0d0e7389 */ /* 0x00006400000c000b */
[----:B01----:R-:W-:Y:S01]  /*16ee0*/  ENDCOLLECTIVE ;  /* 0x000000000000791b */ /* 0x003fe20003800000 */
.L_x_767:
[----:B------:R-:W-:-:S04]  /*16ef0*/  @!P4 LEA R8, P1, R26, R5, 0x1 ;  /* 0x000000051a08c211 */ /* 0x000fc800078208ff */
[----:B------:R-:W-:Y:S01]  /*16f00*/  @!P4 LEA.HI.X R9, R26, R4, R27, 0x1, P1 ;  /* 0x000000041a09c211 */ /* 0x000fe200008f0c1b */
[----:B------:R-:W-:Y:S02]  /*16f10*/  IMAD.MOV.U32 R13, RZ, RZ, R7 ;  /* 0x000000ffff0d7224 */ /* 0x000fe400078e0007 */
[----:B------:R-:W-:-:S07]  /*16f20*/  IMAD.MOV.U32 R6, RZ, RZ, R14 ;  /* 0x000000ffff067224 */ /* 0x000fce00078e000e */
[----:B------:R-:W-:Y:S05]  /*16f30*/  WARPSYNC.COLLECTIVE R15, `(.L_x_768) ;  /* 0x000000000f087348 */ /* 0x000fea0003c00000 */
[----:B------:R0:W1:Y:S02]  /*16f40*/  SHFL.IDX P6, R14, R13, R12, R11 ;  /* 0x0000000c0d0e7389 */ /* 0x00006400000c000b */
[----:B01----:R-:W-:Y:S01]  /*16f50*/  ENDCOLLECTIVE ;  /* 0x000000000000791b */ /* 0x003fe20003800000 */
.L_x_768:
[----:B------:R-:W-:Y:S01]  /*16f60*/  @!P3 MOV R11, R3 ;  /* 0x00000003000bb202 */ /* 0x000fe20000000f00 */
[----:B------:R-:W-:Y:S02]  /*16f70*/  IMAD.MOV.U32 R13, RZ, RZ, R20 ;  /* 0x000000ffff0d7224 */ /* 0x000fe400078e0014 */
[----:B------:R-:W-:Y:S02]  /*16f80*/  IMAD.MOV.U32 R12, RZ, RZ, 0x3 ;  /* 0x00000003ff0c7424 */ /* 0x000fe400078e00ff */
[----:B------:R0:W-:Y:S04]  /*16f90*/  @!P3 ST.E.128 desc[UR42][R10.64], RZ ;  /* 0x000000ff0a00b985 */ /* 0x0001e8000c101d2a */
[----:B------:R1:W-:Y:S01]  /*16fa0*/  @!P4 ST.E.128 desc[UR42][R8.64], RZ ;  /* 0x000000ff0800c985 */ /* 0x0003e2000c101d2a */
[----:B------:R-:W-:-:S04]  /*16fb0*/  @!P2 LEA R25, P5, R26, R14, 0x1 ;  /* 0x0000000e1a19a211 */ /* 0x000fc800078a08ff */
[----:B------:R-:W-:Y:S01]  /*16fc0*/  @!P2 LEA.HI.X R5, R26, R6, R27, 0x1, P5 ;  /* 0x000000061a05a211 */ /* 0x000fe200028f0c1b */
[----:B0-----:R-:W-:Y:S01]  /*16fd0*/  IMAD.MOV.U32 R11, RZ, RZ, 0x181f ;  /* 0x0000181fff0b7424 */ /* 0x001fe200078e00ff */
[----:B------:R-:W-:-:S07]  /*16fe0*/  @!P2 MOV R4, R25 ;  /* 0x000000190004a202 */ /* 0x000fce0000000f00 */
[----:B-1----:R-:W-:Y:S05]  /*16ff0*/  WARPSYNC.COLLECTIVE R15, `(.L_x_769) ;  /* 0x000000000f087348 */ /* 0x002fea0003c00000 */
[----:B------:R0:W2:Y:S02]  /*17000*/  SHFL.IDX P6, R14, R13, R12, R11 ;  /* 0x0000000c0d0e7389 */ /* 0x0000a400000c000b */
[----:B012---:R-:W-:Y:S01]  /*17010*/  ENDCOLLECTIVE ;  /* 0x000000000000791b */ /* 0x007fe20003800000 */
.L_x_769:
[----:B------:R0:W-:Y:S01]  /*17020*/  @!P2 ST.E.128 desc[UR42][R4.64], RZ ;  /* 0x000000ff0400a985 */ /* 0x0001e2000c101d2a */
[----:B------:R-:W-:Y:S02]  /*17030*/  IMAD.MOV.U32 R13, RZ, RZ, R7 ;  /* 0x000000ffff0d7224 */ /* 0x000fe400078e0007 */
[----:B------:R-:W-:-:S07]  /*17040*/  IMAD.MOV.U32 R0, RZ, RZ, R14 ;  /* 0x000000ffff007224 */ /* 0x000fce00078e000e */
[----:B0-----:R-:W-:Y:S05]  /*17050*/  WARPSYNC.COLLECTIVE R15, `(.L_x_770) ;  /* 0x000000000f087348 */ /* 0x001fea0003c00000 */
[----:B------:R1:W2:Y:S02]  /*17060*/  SHFL.IDX P6, R14, R13, R12, R11 ;  /* 0x0000000c0d0e7389 */ /* 0x0002a400000c000b */
[----:B012---:R-:W-:Y:S01]  /*17070*/  ENDCOLLECTIVE ;  /* 0x000000000000791b */ /* 0x007fe20003800000 */
.L_x_770:
[----:B------:R-:W-:Y:S05]  /*17080*/  BRA `(.L_x_771) ;  /* 0xffffff84008c7947 */ /* 0x000fea000383ffff */
.L_x_619:
[----:B------:R-:W0:Y:S01]  /*17090*/  S2R R8, SR_TID.X ;  /* 0x0000000000087919 */ /* 0x000e220000002100 */
[----:B------:R-:W-:Y:S01]  /*170a0*/  BSSY B1, `(.L_x_772) ;  /* 0x000000a000017945 */ /* 0x000fe20003800000 */
[----:B------:R-:W-:Y:S02]  /*170b0*/  IMAD.MOV.U32 R12, RZ, RZ, RZ ;  /* 0x000000ffff0c7224 */ /* 0x000fe400078e00ff */
[----:B------:R-:W-:Y:S02]  /*170c0*/  IMAD.MOV.U32 R11, RZ, RZ, 0x1f ;  /* 0x0000001fff0b7424 */ /* 0x000fe400078e00ff */
[----:B------:R-:W-:Y:S01]  /*170d0*/  IMAD.MOV.U32 R15, RZ, RZ, -0x1 ;  /* 0xffffffffff0f7424 */ /* 0x000fe200078e00ff */
[----:B0-----:R-:W-:-:S04]  /*170e0*/  SHF.R.U32.HI R8, RZ, 0x5, R8 ;  /* 0x00000005ff087819 */ /* 0x001fc80000011608 */
[----:B------:R-:W-:-:S05]  /*170f0*/  LOP3.LUT R8, R8, 0x3, RZ, 0xc0, !PT ;  /* 0x0000000308087812 */ /* 0x000fca00078ec0ff */
[----:B------:R-:W-:-:S07]  /*17100*/  IMAD.MOV.U32 R13, RZ, RZ, R8 ;  /* 0x000000ffff0d7224 */ /* 0x000fce00078e0008 */
[----:B------:R-:W-:Y:S05]  /*17110*/  WARPSYNC.COLLECTIVE R15, `(.L_x_773) ;  /* 0x000000000f087348 */ /* 0x000fea0003c00000 */
[----:B------:R0:W1:Y:S02]  /*17120*/  SHFL.IDX P6, R14, R13, R12, R11 ;  /* 0x0000000c0d0e7389 */ /* 0x00006400000c000b */
[----:B01----:R-:W-:Y:S01]  /*17130*/  ENDCOLLECTIVE ;  /* 0x000000000000791b */ /* 0x003fe20003800000 */
.L_x_773:
[----:B------:R-:W-:Y:S05]  /*17140*/  BSYNC B1 ;  /* 0x0000000000017941 */ /* 0x000fea0003800000 */
.L_x_772:
[----:B------:R-:W-:Y:S05]  /*17150*/  BRA `(.L_x_774) ;  /* 0xffffff9400f87947 */ /* 0x000fea000383ffff */
.L_x_621:
[----:B------:R-:W-:Y:S01]  /*17160*/  BSSY B1, `(.L_x_775) ;  /* 0x0000006000017945 */ /* 0x000fe20003800000 */
[----:B------:R-:W-:-:S07]  /*17170*/  IMAD.MOV.U32 R15, RZ, RZ, -0x1 ;  /* 0xffffffffff0f7424 */ /* 0x000fce00078e00ff */
[----:B0-----:R-:W-:Y:S05]  /*17180*/  WARPSYNC.COLLECTIVE R15, `(.L_x_776) ;  /* 0x000000000f0c7348 */ /* 0x001fea0003c00000 */
[----:B------:R-:W-:Y:S02]  /*17190*/  ELECT P6, UR62, PT ;  /* 0x00000000003e782f */ /* 0x000fe400038c0000 */
[----:B------:R-:W-:Y:S01]  /*171a0*/  MOV R14, UR62 ;  /* 0x0000003e000e7c02 */ /* 0x000fe20008000f00 */
[----:B0-----:R-:W-:Y:S10]  /*171b0*/  ENDCOLLECTIVE ;  /* 0x000000000000791b */ /* 0x001ff40003800000 */
.L_x_776:
[----:B------:R-:W-:Y:S05]  /*171c0*/  BSYNC B1 ;  /* 0x0000000000017941 */ /* 0x000fea0003800000 */
.L_x_775:
[----:B------:R-:W-:Y:S05]  /*171d0*/  BRA `(.L_x_620) ;  /* 0xffffff9400f07947 */ /* 0x000fea000383ffff */
.L_x_623:
[----:B0-----:R0:W1:Y:S02]  /*171e0*/  SYNCS.PHASECHK.TRANS64.TRYWAIT P0, [R22+URZ+0x16820], R5 ;  /* 0x01682005160075a7 */ /* 0x001064000800017f */
[----:B-1----:R-:W-:Y:S05]  /*171f0*/  @!P0 NANOSLEEP.SYNCS 0x989680 ;  /* 0x009896800000895d */ /* 0x002fea0003900000 */
[----:B------:R-:W1:Y:S02]  /*17200*/  @!P0 SYNCS.PHASECHK.TRANS64 P0, [R22+URZ+0x16820], R5 ;  /* 0x01682005160085a7 */ /* 0x000e64000800007f */
[----:B-1----:R-:W-:Y:S05]  /*17210*/  @!P0 BRA `(.L_x_623) ;  /* 0xfffffffc00f08947 */ /* 0x002fea000383ffff */
[----:B------:R-:W-:Y:S05]  /*17220*/  BRA `(.L_x_777) ;  /* 0xffffff9800007947 */ /* 0x000fea000383ffff */
.L_x_627:
[----:B0-----:R0:W1:Y:S02]  /*17230*/  SYNCS.PHASECHK.TRANS64.TRYWAIT P0, [R5+URZ+0x168a0], R6 ;  /* 0x0168a006050075a7 */ /* 0x001064000800017f */
[----:B-1----:R-:W-:Y:S05]  /*17240*/  @!P0 NANOSLEEP.SYNCS 0x989680 ;  /* 0x009896800000895d */ /* 0x002fea0003900000 */
[----:B------:R-:W1:Y:S02]  /*17250*/  @!P0 SYNCS.PHASECHK.TRANS64 P0, [R5+URZ+0x168a0], R6 ;  /* 0x0168a006050085a7 */ /* 0x000e64000800007f */
[----:B-1----:R-:W-:Y:S05]  /*17260*/  @!P0 BRA `(.L_x_627) ;  /* 0xfffffffc00f08947 */ /* 0x002fea000383ffff */
[----:B------:R-:W-:Y:S05]  /*17270*/  BRA `(.L_x_778) ;  /* 0xffffff9800187947 */ /* 0x000fea000383ffff */
.L_x_632:
[----:B-1----:R1:W2:Y:S02]  /*17280*/  SYNCS.PHASECHK.TRANS64.TRYWAIT P0, [R5+URZ+0x168c0], R6 ;  /* 0x0168c006050075a7 */ /* 0x0022a4000800017f */
[----:B--2---:R-:W-:Y:S05]  /*17290*/  @!P0 NANOSLEEP.SYNCS 0x989680 ;  /* 0x009896800000895d */ /* 0x004fea0003900000 */
[----:B------:R-:W2:Y:S02]  /*172a0*/  @!P0 SYNCS.PHASECHK.TRANS64 P0, [R5+URZ+0x168c0], R6 ;  /* 0x0168c006050085a7 */ /* 0x000ea4000800007f */
[----:B--2---:R-:W-:Y:S05]  /*172b0*/  @!P0 BRA `(.L_x_632) ;  /* 0xfffffffc00f08947 */ /* 0x004fea000383ffff */
[----:B------:R-:W-:Y:S05]  /*172c0*/  BRA `(.L_x_779) ;  /* 0xffffff9800987947 */ /* 0x000fea000383ffff */
.L_x_639:
[----:B0-----:R0:W1:Y:S02]  /*172d0*/  SYNCS.PHASECHK.TRANS64.TRYWAIT P1, [R5+URZ+0x168a0], R6 ;  /* 0x0168a006050075a7 */ /* 0x001064000802017f */
[----:B-1----:R-:W-:Y:S05]  /*172e0*/  @!P1 NANOSLEEP.SYNCS 0x989680 ;  /* 0x009896800000995d */ /* 0x002fea0003900000 */
[----:B------:R-:W1:Y:S02]  /*172f0*/  @!P1 SYNCS.PHASECHK.TRANS64 P1, [R5+URZ+0x168a0], R6 ;  /* 0x0168a006050095a7 */ /* 0x000e64000802007f */
[----:B-1----:R-:W-:Y:S05]  /*17300*/  @!P1 BRA `(.L_x_639) ;  /* 0xfffffffc00f09947 */ /* 0x002fea000383ffff */
[----:B------:R-:W-:Y:S05]  /*17310*/  BRA `(.L_x_780) ;  /* 0xffffff9c00587947 */ /* 0x000fea000383ffff */
.L_x_644:
[----:B-1----:R1:W2:Y:S02]  /*17320*/  SYNCS.PHASECHK.TRANS64.TRYWAIT P1, [R5+URZ+0x168c0], R6 ;  /* 0x0168c006050075a7 */ /* 0x0022a4000802017f */
[----:B--2---:R-:W-:Y:S05]  /*17330*/  @!P1 NANOSLEEP.SYNCS 0x989680 ;  /* 0x009896800000995d */ /* 0x004fea0003900000 */
[----:B------:R-:W2:Y:S02]  /*17340*/  @!P1 SYNCS.PHASECHK.TRANS64 P1, [R5+URZ+0x168c0], R6 ;  /* 0x0168c006050095a7 */ /* 0x000ea4000802007f */
[----:B--2---:R-:W-:Y:S05]  /*17350*/  @!P1 BRA `(.L_x_644) ;  /* 0xfffffffc00f09947 */ /* 0x004fea000383ffff */
[----:B------:R-:W-:Y:S05]  /*17360*/  BRA `(.L_x_781) ;  /* 0xffffff9c00d07947 */ /* 0x000fea000383ffff */
.L_x_657:
[----:B------:R-:W0:Y:S01]  /*17370*/  S2R R20, SR_TID.X ;  /* 0x0000000000147919 */ /* 0x000e220000002100 */
        /* <DEDUP_REMOVED lines=10> */
.L_x_783:
[----:B------:R-:W-:Y:S05]  /*17420*/  BSYNC B0 ;  /* 0x0000000000007941 */ /* 0x000fea0003800000 */
.L_x_782:
[----:B------:R-:W-:Y:S05]  /*17430*/  BRA `(.L_x_784) ;  /* 0xffffffa800507947 */ /* 0x000fea000383ffff */
.L_x_660:
[----:B-1----:R1:W2:Y:S02]  /*17440*/  SYNCS.PHASECHK.TRANS64.TRYWAIT P0, [R3+URZ+0x16840], R4 ;  /* 0x01684004030075a7 */ /* 0x0022a4000800017f */
[----:B--2---:R-:W-:Y:S05]  /*17450*/  @!P0 NANOSLEEP.SYNCS 0x989680 ;  /* 0x009896800000895d */ /* 0x004fea0003900000 */
[----:B------:R-:W2:Y:S02]  /*17460*/  @!P0 SYNCS.PHASECHK.TRANS64 P0, [R3+URZ+0x16840], R4 ;  /* 0x01684004030085a7 */ /* 0x000ea4000800007f */
[----:B--2---:R-:W-:Y:S05]  /*17470*/  @!P0 BRA `(.L_x_660) ;  /* 0xfffffffc00f08947 */ /* 0x004fea000383ffff */
[----:B------:R-:W-:Y:S05]  /*17480*/  BRA `(.L_x_785) ;  /* 0xffffffa800b07947 */ /* 0x000fea000383ffff */
.L_x_661:
[----:B------:R-:W-:Y:S01]  /*17490*/  BSSY B0, `(.L_x_786) ;  /* 0x0000008000007945 */ /* 0x000fe20003800000 */
[----:B------:R-:W-:Y:S01]  /*174a0*/  IMAD.MOV.U32 R13, RZ, RZ, R2 ;  /* 0x000000ffff0d7224 */ /* 0x000fe200078e0002 */
[----:B------:R-:W-:Y:S01]  /*174b0*/  MOV R11, 0x181f ;  /* 0x0000181f000b7802 */ /* 0x000fe20000000f00 */
[----:B------:R-:W-:Y:S02]  /*174c0*/  IMAD.MOV.U32 R12, RZ, RZ, RZ ;  /* 0x000000ffff0c7224 */ /* 0x000fe400078e00ff */
[----:B------:R-:W-:-:S07]  /*174d0*/  IMAD.MOV.U32 R15, RZ, RZ, -0x1 ;  /* 0xffffffffff0f7424 */ /* 0x000fce00078e00ff */
[----:B0-----:R-:W-:Y:S05]  /*174e0*/  WARPSYNC.COLLECTIVE R15, `(.L_x_787) ;  /* 0x000000000f087348 */ /* 0x001fea0003c00000 */
[----:B------:R1:W2:Y:S02]  /*174f0*/  SHFL.IDX P6, R14, R13, R12, R11 ;  /* 0x0000000c0d0e7389 */ /* 0x0002a400000c000b */
[----:B012---:R-:W-:Y:S01]  /*17500*/  ENDCOLLECTIVE ;  /* 0x000000000000791b */ /* 0x007fe20003800000 */
.L_x_787:
[----:B------:R-:W-:Y:S05]  /*17510*/  BSYNC B0 ;  /* 0x0000000000007941 */ /* 0x000fea0003800000 */
.L_x_786:
[----:B------:R-:W-:Y:S01]  /*17520*/  IMAD.MOV.U32 R13, RZ, RZ, R0 ;  /* 0x000000ffff0d7224 */ /* 0x000fe200078e0000 */
[----:B------:R-:W-:Y:S01]  /*17530*/  MOV R15, 0xffffffff ;  /* 0xffffffff000f7802 */ /* 0x000fe20000000f00 */
[----:B------:R-:W-:Y:S02]  /*17540*/  IMAD.MOV.U32 R12, RZ, RZ, RZ ;  /* 0x000000ffff0c7224 */ /* 0x000fe400078e00ff */
[----:B------:R-:W-:Y:S02]  /*17550*/  IMAD.MOV.U32 R11, RZ, RZ, 0x181f ;  /* 0x0000181fff0b7424 */ /* 0x000fe400078e00ff */
[----:B------:R-:W-:Y:S02]  /*17560*/  IMAD.MOV.U32 R6, RZ, RZ, R14 ;  /* 0x000000ffff067224 */ /* 0x000fe400078e000e */
[----:B------:R-:W-:-:S07]  /*17570*/  @P0 IMAD R8, R5, 0x2, R22 ;  /* 0x0000000205080824 */ /* 0x000fce00078e0216 */
[----:B------:R-:W-:Y:S05]  /*17580*/  WARPSYNC.COLLECTIVE R15, `(.L_x_788) ;  /* 0x000000000f087348 */ /* 0x000fea0003c00000 */
[----:B------:R0:W1:Y:S02]  /*17590*/  SHFL.IDX P6, R14, R13, R12, R11 ;  /* 0x0000000c0d0e7389 */ /* 0x00006400000c000b */
[----:B01----:R-:W-:Y:S01]  /*175a0*/  ENDCOLLECTIVE ;  /* 0x000000000000791b */ /* 0x003fe20003800000 */
.L_x_788:
[----:B------:R-:W-:Y:S02]  /*175b0*/  IMAD.MOV.U32 R13, RZ, RZ, R2 ;  /* 0x000000ffff0d7224 */ /* 0x000fe400078e0002 */
[----:B------:R-:W-:Y:S02]  /*175c0*/  IMAD.MOV.U32 R12, RZ, RZ, 0x1 ;  /* 0x00000001ff0c7424 */ /* 0x000fe400078e00ff */
[----:B------:R-:W-:-:S07]  /*175d0*/  IMAD.MOV.U32 R7, RZ, RZ, R14 ;  /* 0x000000ffff077224 */ /* 0x000fce00078e000e */
[----:B------:R-:W-:Y:S05]  /*175e0*/  WARPSYNC.COLLECTIVE R15, `(.L_x_789) ;  /* 0x000000000f087348 */ /* 0x000fea0003c00000 */
[----:B------:R0:W1:Y:S02]  /*175f0*/  SHFL.IDX P6, R14, R13, R12, R11 ;  /* 0x0000000c0d0e7389 */ /* 0x00006400000c000b */
[----:B01----:R-:W-:Y:S01]  /*17600*/  ENDCOLLECTIVE ;  /* 0x000000000000791b */ /* 0x003fe20003800000 */
.L_x_789:
        /* <DEDUP_REMOVED lines=15> */
.L_x_790:
[----:B------:R-:W-:Y:S02]  /*17700*/  @P0 IMAD R8, R5, 0x2, R22 ;  /* 0x0000000205080824 */ /* 0x000fe400078e0216 */
[----:B------:R-:W-:Y:S01]  /*17710*/  IMAD.MOV.U32 R13, RZ, RZ, R2 ;  /* 0x000000ffff0d7224 */ /* 0x000fe200078e0002 */
[----:B------:R-:W-:Y:S01]  /*17720*/  MOV R12, 0x2 ;  /* 0x00000002000c7802 */ /* 0x000fe20000000f00 */
[----:B------:R-:W-:-:S07]  /*17730*/  IMAD.MOV.U32 R7, RZ, RZ, R14 ;  /* 0x000000ffff077224 */ /* 0x000fce00078e000e */
[----:B------:R-:W-:Y:S05]  /*17740*/  WARPSYNC.COLLECTIVE R15, `(.L_x_791) ;  /* 0x000000000f087348 */ /* 0x000fea0003c00000 */
[----:B------:R0:W1:Y:S02]  /*17750*/  SHFL.IDX P6, R14, R13, R12, R11 ;  /* 0x0000000c0d0e7389 */ /* 0x00006400000c000b */
[----:B01----:R-:W-:Y:S01]  /*17760*/  ENDCOLLECTIVE ;  /* 0x000000000000791b */ /* 0x003fe20003800000 */
.L_x_791:
        /* <DEDUP_REMOVED lines=15> */
.L_x_792:
[----:B------:R-:W-:Y:S01]  /*17860*/  @P0 IMAD R8, R5, 0x2, R22 ;  /* 0x0000000205080824 */ /* 0x000fe200078e0216 */
[----:B------:R-:W-:Y:S01]  /*17870*/  MOV R13, R2 ;  /* 0x00000002000d7202 */ /* 0x000fe20000000f00 */
[----:B------:R-:W-:Y:S02]  /*17880*/  IMAD.MOV.U32 R12, RZ, RZ, 0x3 ;  /* 0x00000003ff0c7424 */ /* 0x000fe400078e00ff */
[----:B------:R-:W-:-:S07]  /*17890*/  IMAD.MOV.U32 R7, RZ, RZ, R14 ;  /* 0x000000ffff077224 */ /* 0x000fce00078e000e */
[----:B------:R-:W-:Y:S05]  /*178a0*/  WARPSYNC.COLLECTIVE R15, `(.L_x_793) ;  /* 0x000000000f087348 */ /* 0x000fea0003c00000 */
[----:B------:R0:W1:Y:S02]  /*178b0*/  SHFL.IDX P6, R14, R13, R12, R11 ;  /* 0x0000000c0d0e7389 */ /* 0x00006400000c000b */
[----:B01----:R-:W-:Y:S01]  /*178c0*/  ENDCOLLECTIVE ;  /* 0x000000000000791b */ /* 0x003fe20003800000 */
.L_x_793:
        /* <DEDUP_REMOVED lines=15> */
.L_x_794:
[----:B------:R-:W-:Y:S01]  /*179c0*/  @P0 LEA R8, R5, R22, 0x1 ;  /* 0x0000001605080211 */ /* 0x000fe200078e08ff */
[----:B------:R-:W-:Y:S02]  /*179d0*/  IMAD.MOV.U32 R13, RZ, RZ, R2 ;  /* 0x000000ffff0d7224 */ /* 0x000fe400078e0002 */
[----:B------:R-:W-:Y:S02]  /*179e0*/  IMAD.MOV.U32 R12, RZ, RZ, 0x4 ;  /* 0x00000004ff0c7424 */ /* 0x000fe400078e00ff */
[----:B------:R-:W-:-:S07]  /*179f0*/  IMAD.MOV.U32 R7, RZ, RZ, R14 ;  /* 0x000000ffff077224 */ /* 0x000fce00078e000e */
[----:B------:R-:W-:Y:S05]  /*17a00*/  WARPSYNC.COLLECTIVE R15, `(.L_x_795) ;  /* 0x000000000f087348 */ /* 0x000fea0003c00000 */
[----:B------:R0:W1:Y:S02]  /*17a10*/  SHFL.IDX P6, R14, R13, R12, R11 ;  /* 0x0000000c0d0e7389 */ /* 0x00006400000c000b */
[----:B01----:R-:W-:Y:S01]  /*17a20*/  ENDCOLLECTIVE ;  /* 0x000000000000791b */ /* 0x003fe20003800000 */
.L_x_795:
        /* <DEDUP_REMOVED lines=15> */
.L_x_796:
[----:B------:R-:W-:Y:S02]  /*17b20*/  @P0 IMAD R8, R5, 0x2, R22 ;  /* 0x0000000205080824 */ /* 0x000fe400078e0216 */
[----:B------:R-:W-:Y:S02]  /*17b30*/  IMAD.MOV.U32 R13, RZ, RZ, R2 ;  /* 0x000000ffff0d7224 */ /* 0x000fe400078e0002 */
[----:B------:R-:W-:Y:S02]  /*17b40*/  IMAD.MOV.U32 R12, RZ, RZ, 0x5 ;  /* 0x00000005ff0c7424 */ /* 0x000fe400078e00ff */
[----:B------:R-:W-:-:S07]  /*17b50*/  IMAD.MOV.U32 R7, RZ, RZ, R14 ;  /* 0x000000ffff077224 */ /* 0x000fce00078e000e */
[----:B------:R-:W-:Y:S05]  /*17b60*/  WARPSYNC.COLLECTIVE R15, `(.L_x_797) ;  /* 0x000000000f087348 */ /* 0x000fea0003c00000 */
[----:B------:R0:W1:Y:S02]  /*17b70*/  SHFL.IDX P6, R14, R13, R12, R11 ;  /* 0x0000000c0d0e7389 */ /* 0x00006400000c000b */
[----:B01----:R-:W-:Y:S01]  /*17b80*/  ENDCOLLECTIVE ;  /* 0x000000000000791b */ /* 0x003fe20003800000 */
.L_x_797:
        /* <DEDUP_REMOVED lines=15> */
.L_x_798:
[----:B------:R-:W-:Y:S02]  /*17c80*/  @P0 IMAD R8, R5, 0x2, R22 ;  /* 0x0000000205080824 */ /* 0x000fe400078e0216 */
[----:B------:R-:W-:Y:S02]  /*17c90*/  IMAD.MOV.U32 R13, RZ, RZ, R2 ;  /* 0x000000ffff0d7224 */ /* 0x000fe400078e0002 */
[----:B------:R-:W-:Y:S01]  /*17ca0*/  IMAD.MOV.U32 R12, RZ, RZ, 0x6 ;  /* 0x00000006ff0c7424 */ /* 0x000fe200078e00ff */
[----:B------:R-:W-:-:S07]  /*17cb0*/  MOV R7, R14 ;  /* 0x0000000e00077202 */ /* 0x000fce0000000f00 */
[----:B------:R-:W-:Y:S05]  /*17cc0*/  WARPSYNC.COLLECTIVE R15, `(.L_x_799) ;  /* 0x000000000f087348 */ /* 0x000fea0003c00000 */
[----:B------:R0:W1:Y:S02]  /*17cd0*/  SHFL.IDX P6, R14, R13, R12, R11 ;  /* 0x0000000c0d0e7389 */ /* 0x00006400000c000b */
[----:B01----:R-:W-:Y:S01]  /*17ce0*/  ENDCOLLECTIVE ;  /* 0x000000000000791b */ /* 0x003fe20003800000 */
.L_x_799:
        /* <DEDUP_REMOVED lines=15> */
.L_x_800:
[----:B------:R-:W-:Y:S02]  /*17de0*/  @P0 IMAD R8, R5, 0x2, R22 ;  /* 0x0000000205080824 */ /* 0x000fe400078e0216 */
[----:B------:R-:W-:Y:S02]  /*17df0*/  IMAD.MOV.U32 R13, RZ, RZ, R2 ;  /* 0x000000ffff0d7224 */ /* 0x000fe400078e0002 */
[----:B------:R-:W-:Y:S02]  /*17e00*/  IMAD.MOV.U32 R12, RZ, RZ, 0x7 ;  /* 0x00000007ff0c7424 */ /* 0x000fe400078e00ff */
[----:B------:R-:W-:-:S07]  /*17e10*/  IMAD.MOV.U32 R7, RZ, RZ, R14 ;  /* 0x000000ffff077224 */ /* 0x000fce00078e000e */
[----:B------:R-:W-:Y:S05]  /*17e20*/  WARPSYNC.COLLECTIVE R15, `(.L_x_801) ;  /* 0x000000000f087348 */ /* 0x000fea0003c00000 */
[----:B------:R0:W1:Y:S02]  /*17e30*/  SHFL.IDX P6, R14, R13, R12, R11 ;  /* 0x0000000c0d0e7389 */ /* 0x00006400000c000b */
[----:B01----:R-:W-:Y:S01]  /*17e40*/  ENDCOLLECTIVE ;  /* 0x000000000000791b */ /* 0x003fe20003800000 */
.L_x_801:
[----:B------:R-:W-:-:S05]  /*17e50*/  @P0 LEA R7, P1, R9, R7, 0x1 ;  /* 0x0000000709070211 */ /* 0x000fca00078208ff */
[----:B------:R-:W-:-:S05]  /*17e60*/  @P0 IMAD.X R6, RZ, RZ, R6, P1 ;  /* 0x000000ffff060224 */ /* 0x000fca00008e0606 */
[----:B------:R-:W-:Y:S01]  /*17e70*/  @P0 LOP3.LUT R7, R7, R6, RZ, 0x3c, !PT ;  /* 0x0000000607070212 */ /* 0x000fe200078e3cff */
[----:B------:R-:W-:-:S03]  /*17e80*/  IMAD.MOV.U32 R13, RZ, RZ, R0 ;  /* 0x000000ffff0d7224 */ /* 0x000fc600078e0000 */
[----:B------:R-:W-:-:S04]  /*17e90*/  @P0 LOP3.LUT R6, R7, R6, RZ, 0x3c, !PT ;  /* 0x0000000607060212 */ /* 0x000fc800078e3cff */
[----:B------:R-:W-:Y:S02]  /*17ea0*/  @P0 LOP3.LUT R7, R7, R6, RZ, 0x3c, !PT ;  /* 0x0000000607070212 */ /* 0x000fe400078e3cff */
[----:B------:R-:W-:-:S07]  /*17eb0*/  MOV R2, R14 ;  /* 0x0000000e00027202 */ /* 0x000fce0000000f00 */
[----:B------:R-:W-:Y:S05]  /*17ec0*/  WARPSYNC.COLLECTIVE R15, `(.L_x_802) ;  /* 0x000000000f087348 */ /* 0x000fea0003c00000 */
[----:B------:R0:W1:Y:S02]  /*17ed0*/  SHFL.IDX P6, R14, R13, R12, R11 ;  /* 0x0000000c0d0e7389 */ /* 0x00006400000c000b */
[----:B01----:R-:W-:Y:S01]  /*17ee0*/  ENDCOLLECTIVE ;  /* 0x000000000000791b */ /* 0x003fe20003800000 */
.L_x_802:
[----:B------:R-:W-:Y:S01]  /*17ef0*/  @!PT LDS RZ, [RZ] ;  /* 0x00000000fffff984 */ /* 0x000fe20000000800 */
[----:B------:R-:W-:Y:S01]  /*17f00*/  @!PT LDS RZ, [RZ] ;  /* 0x00000000fffff984 */ /* 0x000fe20000000800 */
[----:B------:R-:W-:Y:S01]  /*17f10*/  @!PT LDS RZ, [RZ] ;  /* 0x00000000fffff984 */ /* 0x000fe20000000800 */
[----:B------:R2:W-:Y:S01]  /*17f20*/  @P0 LDGSTS.E.BYPASS.LTC128B.128 [R8+0x11400], desc[UR42][R6.64], !P2 ;  /* 0x1140000006080fae */ /* 0x0005e2000d101d6a */
[----:B------:R-:W-:Y:S01]  /*17f30*/  IMAD.MOV.U32 R0, RZ, RZ, R14 ;  /* 0x000000ffff007224 */ /* 0x000fe200078e000e */
[----:B------:R-:W-:Y:S06]  /*17f40*/  BRA `(.L_x_803) ;  /* 0xffffffa400cc7947 */ /* 0x000fec000383ffff */
.L_x_666:
[----:B------:R-:W2:Y:S01]  /*17f50*/  LDL.LU R11, [R1+0x34] ;  /* 0x00003400010b7983 */ /* 0x000ea20000300800 */
[----:B------:R-:W-:Y:S01]  /*17f60*/  IMAD.MOV.U32 R13, RZ, RZ, R0 ;  /* 0x000000ffff0d7224 */ /* 0x000fe200078e0000 */
[----:B------:R-:W-:Y:S01]  /*17f70*/  MOV R15, 0xffffffff ;  /* 0xffffffff000f7802 */ /* 0x000fe20000000f00 */
[----:B------:R-:W-:Y:S02]  /*17f80*/  IMAD.MOV.U32 R12, RZ, RZ, RZ ;  /* 0x000000ffff0c7224 */ /* 0x000fe400078e00ff */
[----:B------:R-:W-:-:S04]  /*17f90*/  IMAD R17, R17, 0xc0, R9 ;  /* 0x000000c011117824 */ /* 0x000fc800078e0209 */
[----:B------:R-:W-:Y:S02]  /*17fa0*/  VIADD R8, R17, 0x10 ;  /* 0x0000001011087836 */ /* 0x000fe40000000000 */
[----:B--2---:R-:W-:Y:S02]  /*17fb0*/  IMAD R3, R11, R10, RZ ;  /* 0x0000000a0b037224 */ /* 0x004fe400078e02ff */
[----:B------:R-:W-:-:S03]  /*17fc0*/  IMAD.MOV.U32 R11, RZ, RZ, 0x181f ;  /* 0x0000181fff0b7424 */ /* 0x000fc600078e00ff */
[----:B------:R-:W-:-:S13]  /*17fd0*/  ISETP.GE.AND P1, PT, R17, R3, PT ;  /* 0x000000031100720c */ /* 0x000fda0003f26270 */
[----:B-----5:R-:W-:Y:S05]  /*17fe0*/  WARPSYNC.COLLECTIVE R15, `(.L_x_804) ;  /* 0x000000000f087348 */ /* 0x020fea0003c00000 */
[----:B------:R0:W1:Y:S02]  /*17ff0*/  SHFL.IDX P6, R14, R13, R12, R11 ;  /* 0x0000000c0d0e7389 */ /* 0x00006400000c000b */
[----:B01---5:R-:W-:Y:S01]  /*18000*/  ENDCOLLECTIVE ;  /* 0x000000000000791b */ /* 0x023fe20003800000 */
.L_x_804:
[----:B------:R-:W-:Y:S02]  /*18010*/  IMAD.MOV.U32 R13, RZ, RZ, R2 ;  /* 0x000000ffff0d7224 */ /* 0x000fe400078e0002 */
[----:B------:R-:W-:-:S07]  /*18020*/  IMAD.MOV.U32 R6, RZ, RZ, R14 ;  /* 0x000000ffff067224 */ /* 0x000fce00078e000e */
[----:B------:R-:W-:Y:S05]  /*18030*/  WARPSYNC.COLLECTIVE R15, `(.L_x_805) ;  /* 0x000000000f087348 */ /* 0x000fea0003c00000 */
[----:B------:R0:W1:Y:S02]  /*18040*/  SHFL.IDX P6, R14, R13, R12, R11 ;  /* 0x0000000c0d0e7389 */ /* 0x00006400000c000b */
[----:B01----:R-:W-:Y:S01]  /*18050*/  ENDCOLLECTIVE ;  /* 0x000000000000791b */ /* 0x003fe20003800000 */
.L_x_805:
[----:B------:R-:W-:Y:S01]  /*18060*/  MOV R13, R0 ;  /* 0x00000000000d7202 */ /* 0x000fe20000000f00 */
[----:B------:R-:W-:Y:S02]  /*18070*/  IMAD.MOV.U32 R12, RZ, RZ, 0x1 ;  /* 0x00000001ff0c7424 */ /* 0x000fe400078e00ff */
[----:B------:R-:W-:-:S07]  /*18080*/  IMAD.MOV.U32 R7, RZ, RZ, R14 ;  /* 0x000000ffff077224 */ /* 0x000fce00078e000e */
[----:B------:R-:W-:Y:S05]  /*18090*/  WARPSYNC.COLLECTIVE R15, `(.L_x_806) ;  /* 0x000000000f087348 */ /* 0x000fea0003c00000 */
[----:B------:R0:W1:Y:S02]  /*180a0*/  SHFL.IDX P6, R14, R13, R12, R11 ;  /* 0x0000000c0d0e7389 */ /* 0x00006400000c000b */
[----:B01----:R-:W-:Y:S01]  /*180b0*/  ENDCOLLECTIVE ;  /* 0x000000000000791b */ /* 0x003fe20003800000 */
.L_x_806:
        /* <DEDUP_REMOVED lines=10> */
[----:B------:R-:W-:Y:S01]  /*18160*/  ISETP.GE.AND P1, PT, R8, R3, PT ;  /* 0x000000030800720c */ /* 0x000fe20003f26270 */
[----:B0-----:R-:W-:-:S12]  /*18170*/  IMAD.MOV.U32 R6, RZ, RZ, R14 ;  /* 0x000000ffff067224 */ /* 0x001fd800078e000e */
[----:B------:R-:W-:Y:S05]  /*18180*/  WARPSYNC.COLLECTIVE R15, `(.L_x_807) ;  /* 0x000000000f087348 */ /* 0x000fea0003c00000 */
[----:B------:R0:W1:Y:S02]  /*18190*/  SHFL.IDX P6, R14, R13, R12, R11 ;  /* 0x0000000c0d0e7389 */ /* 0x00006400000c000b */
[----:B01----:R-:W-:Y:S01]  /*181a0*/  ENDCOLLECTIVE ;  /* 0x000000000000791b */ /* 0x003fe20003800000 */
.L_x_807:
[----:B------:R-:W-:Y:S02]  /*181b0*/  IMAD.MOV.U32 R13, RZ, RZ, R0 ;  /* 0x000000ffff0d7224 */ /* 0x000fe400078e0000 */
[----:B------:R-:W-:Y:S02]  /*181c0*/  IMAD.MOV.U32 R12, RZ, RZ, 0x2 ;  /* 0x00000002ff0c7424 */ /* 0x000fe400078e00ff */
[----:B------:R-:W-:-:S07]  /*181d0*/  IMAD.MOV.U32 R7, RZ, RZ, R14 ;  /* 0x000000ffff077224 */ /* 0x000fce00078e000e */
[----:B------:R-:W-:Y:S05]  /*181e0*/  WARPSYNC.COLLECTIVE R15, `(.L_x_808) ;  /* 0x000000000f087348 */ /* 0x000fea0003c00000 */
[----:B------:R0:W1:Y:S02]  /*181f0*/  SHFL.IDX P6, R14, R13, R12, R11 ;  /* 0x0000000c0d0e7389 */ /* 0x00006400000c000b */
[----:B01----:R-:W-:Y:S01]  /*18200*/  ENDCOLLECTIVE ;  /* 0x000000000000791b */ /* 0x003fe20003800000 */
.L_x_808:
        /* <DEDUP_REMOVED lines=16> */
.L_x_809:
[----:B------:R-:W-:Y:S02]  /*18310*/  IMAD.MOV.U32 R13, RZ, RZ, R0 ;  /* 0x000000ffff0d7224 */ /* 0x000fe400078e0000 */
[----:B------:R-:W-:Y:S02]  /*18320*/  IMAD.MOV.U32 R12, RZ, RZ, 0x3 ;  /* 0x00000003ff0c7424 */ /* 0x000fe400078e00ff */
[----:B------:R-:W-:-:S07]  /*18330*/  IMAD.MOV.U32 R7, RZ, RZ, R14 ;  /* 0x000000ffff077224 */ /* 0x000fce00078e000e */
[----:B------:R-:W-:Y:S05]  /*18340*/  WARPSYNC.COLLECTIVE R15, `(.L_x_810) ;  /* 0x000000000f087348 */ /* 0x000fea0003c00000 */
[----:B------:R0:W1:Y:S02]  /*18350*/  SHFL.IDX P6, R14, R13, R12, R11 ;  /* 0x0000000c0d0e7389 */ /* 0x00006400000c000b */
[----:B01----:R-:W-:Y:S01]  /*18360*/  ENDCOLLECTIVE ;  /* 0x000000000000791b */ /* 0x003fe20003800000 */
.L_x_810:
        /* <DEDUP_REMOVED lines=16> */
.L_x_811:
[----:B------:R-:W-:Y:S02]  /*18470*/  IMAD.MOV.U32 R13, RZ, RZ, R0 ;  /* 0x000000ffff0d7224 */ /* 0x000fe400078e0000 */
[----:B------:R-:W-:Y:S01]  /*18480*/  IMAD.MOV.U32 R12, RZ, RZ, 0x4 ;  /* 0x00000004ff0c7424 */ /* 0x000fe200078e00ff */
[----:B------:R-:W-:-:S07]  /*18490*/  MOV R7, R14 ;  /* 0x0000000e00077202 */ /* 0x000fce0000000f00 */
[----:B------:R-:W-:Y:S05]  /*184a0*/  WARPSYNC.COLLECTIVE R15, `(.L_x_812) ;  /* 0x000000000f087348 */ /* 0x000fea0003c00000 */
[----:B------:R0:W1:Y:S02]  /*184b0*/  SHFL.IDX P6, R14, R13, R12, R11 ;  /* 0x0000000c0d0e7389 */ /* 0x00006400000c000b */
[----:B01----:R-:W-:Y:S01]  /*184c0*/  ENDCOLLECTIVE ;  /* 0x000000000000791b */ /* 0x003fe20003800000 */
.L_x_812:
        /* <DEDUP_REMOVED lines=16> */
.L_x_813:
[----:B------:R-:W-:Y:S02]  /*185d0*/  IMAD.MOV.U32 R13, RZ, RZ, R0 ;  /* 0x000000ffff0d7224 */ /* 0x000fe400078e0000 */
[----:B------:R-:W-:Y:S02]  /*185e0*/  IMAD.MOV.U32 R12, RZ, RZ, 0x5 ;  /* 0x00000005ff0c7424 */ /* 0x000fe400078e00ff */
[----:B------:R-:W-:-:S07]  /*185f0*/  IMAD.MOV.U32 R7, RZ, RZ, R14 ;  /* 0x000000ffff077224 */ /* 0x000fce00078e000e */
[----:B------:R-:W-:Y:S05]  /*18600*/  WARPSYNC.COLLECTIVE R15, `(.L_x_814) ;  /* 0x000000000f087348 */ /* 0x000fea0003c00000 */
[----:B------:R0:W1:Y:S02]  /*18610*/  SHFL.IDX P6, R14, R13, R12, R11 ;  /* 0x0000000c0d0e7389 */ /* 0x00006400000c000b */
[----:B01----:R-:W-:Y:S01]  /*18620*/  ENDCOLLECTIVE ;  /* 0x000000000000791b */ /* 0x003fe20003800000 */
.L_x_814:
        /* <DEDUP_REMOVED lines=16> */
.L_x_815:
[----:B------:R-:W-:Y:S01]  /*18730*/  IMAD.MOV.U32 R13, RZ, RZ, R0 ;  /* 0x000000ffff0d7224 */ /* 0x000fe200078e0000 */
[----:B------:R-:W-:Y:S01]  /*18740*/  MOV R12, 0x6 ;  /* 0x00000006000c7802 */ /* 0x000fe20000000f00 */
[----:B------:R-:W-:-:S07]  /*18750*/  IMAD.MOV.U32 R7, RZ, RZ, R14 ;  /* 0x000000ffff077224 */ /* 0x000fce00078e000e */
[----:B------:R-:W-:Y:S05]  /*18760*/  WARPSYNC.COLLECTIVE R15, `(.L_x_816) ;  /* 0x000000000f087348 */ /* 0x000fea0003c00000 */
[----:B------:R0:W1:Y:S02]  /*18770*/  SHFL.IDX P6, R14, R13, R12, R11 ;  /* 0x0000000c0d0e7389 */ /* 0x00006400000c000b */
[----:B01----:R-:W-:Y:S01]  /*18780*/  ENDCOLLECTIVE ;  /* 0x000000000000791b */ /* 0x003fe20003800000 */
.L_x_816:
        /* <DEDUP_REMOVED lines=16> */
.L_x_817:
[----:B------:R-:W-:Y:S01]  /*18890*/  IMAD.MOV.U32 R13, RZ, RZ, R0 ;  /* 0x000000ffff0d7224 */ /* 0x000fe200078e0000 */
[----:B------:R-:W-:Y:S01]  /*188a0*/  MOV R12, 0x7 ;  /* 0x00000007000c7802 */ /* 0x000fe20000000f00 */
[----:B------:R-:W-:-:S07]  /*188b0*/  IMAD.MOV.U32 R7, RZ, RZ, R14 ;  /* 0x000000ffff077224 */ /* 0x000fce00078e000e */
[----:B------:R-:W-:Y:S05]  /*188c0*/  WARPSYNC.COLLECTIVE R15, `(.L_x_818) ;  /* 0x000000000f087348 */ /* 0x000fea0003c00000 */
[----:B------:R0:W1:Y:S02]  /*188d0*/  SHFL.IDX P6, R14, R13, R12, R11 ;  /* 0x0000000c0d0e7389 */ /* 0x00006400000c000b */
[----:B01----:R-:W-:Y:S01]  /*188e0*/  ENDCOLLECTIVE ;  /* 0x000000000000791b */ /* 0x003fe20003800000 */
.L_x_818:
[----:B------:R-:W-:-:S05]  /*188f0*/  @!P1 LEA R7, P2, R21, R7, 0x1 ;  /* 0x0000000715079211 */ /* 0x000fca00078408ff */
[----:B------:R-:W-:-:S05]  /*18900*/  @!P1 IMAD.X R6, RZ, RZ, R6, P2 ;  /* 0x000000ffff069224 */ /* 0x000fca00010e0606 */
[-C--:B------:R-:W-:Y:S01]  /*18910*/  @!P1 LOP3.LUT R7, R7, R6.reuse, RZ, 0x3c, !PT ;  /* 0x0000000607079212 */ /* 0x080fe200078e3cff */
[----:B------:R-:W-:Y:S02]  /*18920*/  IMAD.MOV.U32 R13, RZ, RZ, R2 ;  /* 0x000000ffff0d7224 */ /* 0x000fe400078e0002 */
[----:B------:R-:W-:Y:S01]  /*18930*/  VIADD R2, R17, 0x70 ;  /* 0x0000007011027836 */ /* 0x000fe20000000000 */
[----:B------:R-:W-:-:S04]  /*18940*/  @!P1 LOP3.LUT R6, R7, R6, RZ, 0x3c, !PT ;  /* 0x0000000607069212 */ /* 0x000fc800078e3cff */
[----:B------:R-:W-:Y:S01]  /*18950*/  @!P1 LOP3.LUT R7, R7, R6, RZ, 0x3c, !PT ;  /* 0x0000000607079212 */ /* 0x000fe200078e3cff */
[----:B------:R-:W-:-:S07]  /*18960*/  IMAD.MOV.U32 R0, RZ, RZ, R14 ;  /* 0x000000ffff007224 */ /* 0x000fce00078e000e */
[----:B------:R-:W-:Y:S05]  /*18970*/  WARPSYNC.COLLECTIVE R15, `(.L_x_819) ;  /* 0x000000000f087348 */ /* 0x000fea0003c00000 */
[----:B------:R0:W1:Y:S02]  /*18980*/  SHFL.IDX P6, R14, R13, R12, R11 ;  /* 0x0000000c0d0e7389 */ /* 0x00006400000c000b */
[----:B01----:R-:W-:Y:S01]  /*18990*/  ENDCOLLECTIVE ;  /* 0x000000000000791b */ /* 0x003fe20003800000 */
.L_x_819:
[----:B------:R-:W-:Y:S01]  /*189a0*/  @!PT LDS RZ, [RZ] ;  /* 0x00000000fffff984 */ /* 0x000fe20000000800 */
[----:B------:R-:W-:Y:S01]  /*189b0*/  @!PT LDS RZ, [RZ] ;  /* 0x00000000fffff984 */ /* 0x000fe20000000800 */
[----:B------:R-:W-:Y:S01]  /*189c0*/  @!PT LDS RZ, [RZ] ;  /* 0x00000000fffff984 */ /* 0x000fe20000000800 */
[----:B------:R0:W-:Y:S01]  /*189d0*/  @!P1 LDGSTS.E.BYPASS.LTC128B.128 [R20+0xb400], desc[UR42][R6.64], !P0 ;  /* 0x0b40000006149fae */ /* 0x0001e2000c101d6a */
[----:B------:R-:W-:Y:S01]  /*189e0*/  ISETP.GE.AND P1, PT, R2, R3, PT ;  /* 0x000000030200720c */ /* 0x000fe20003f26270 */
[----:B------:R-:W-:Y:S02]  /*189f0*/  IMAD.MOV.U32 R13, RZ, RZ, R4 ;  /* 0x000000ffff0d7224 */ /* 0x000fe400078e0004 */
[----:B------:R-:W-:Y:S02]  /*18a00*/  IMAD.MOV.U32 R12, RZ, RZ, RZ ;  /* 0x000000ffff0c7224 */ /* 0x000fe400078e00ff */
[----:B0-----:R-:W-:-:S08]  /*18a10*/  IMAD.MOV.U32 R6, RZ, RZ, R14 ;  /* 0x000000ffff067224 */ /* 0x001fd000078e000e */
[----:B------:R-:W-:Y:S05]  /*18a20*/  WARPSYNC.COLLECTIVE R15, `(.L_x_820) ;  /* 0x000000000f087348 */ /* 0x000fea0003c00000 */
[----:B------:R0:W1:Y:S02]  /*18a30*/  SHFL.IDX P6, R14, R13, R12, R11 ;  /* 0x0000000c0d0e7389 */ /* 0x00006400000c000b */
[----:B01----:R-:W-:Y:S01]  /*18a40*/  ENDCOLLECTIVE ;  /* 0x000000000000791b */ /* 0x003fe20003800000 */
.L_x_820:
[----:B------:R-:W-:-:S05]  /*18a50*/  @!P1 LEA R6, P2, R21, R6, 0x1 ;  /* 0x0000000615069211 */ /* 0x000fca00078408ff */
[----:B------:R-:W-:-:S05]  /*18a60*/  @!P1 IMAD.X R0, RZ, RZ, R0, P2 ;  /* 0x000000ffff009224 */ /* 0x000fca00010e0600 */
[----:B------:R-:W-:Y:S01]  /*18a70*/  @!P1 MOV R7, R0 ;  /* 0x0000000000079202 */ /* 0x000fe20000000f00 */
[----:B------:R-:W-:Y:S02]  /*18a80*/  IMAD.MOV.U32 R13, RZ, RZ, R5 ;  /* 0x000000ffff0d7224 */ /* 0x000fe400078e0005 */
[C---:B------:R-:W-:Y:S02]  /*18a90*/  VIADD R0, R17.reuse, 0x80 ;  /* 0x0000008011007836 */ /* 0x040fe40000000000 */
[----:B------:R-:W-:Y:S01]  /*18aa0*/  @!PT LDS RZ, [RZ] ;  /* 0x00000000fffff984 */ /* 0x000fe20000000800 */
[----:B------:R-:W-:Y:S01]  /*18ab0*/  @!PT LDS RZ, [RZ] ;  /* 0x00000000fffff984 */ /* 0x000fe20000000800 */
[----:B------:R-:W-:Y:S01]  /*18ac0*/  @!PT LDS RZ, [RZ] ;  /* 0x00000000fffff984 */ /* 0x000fe20000000800 */
[----:B------:R0:W-:Y:S03]  /*18ad0*/  @!P1 LDGSTS.E.BYPASS.LTC128B.128 [R20+0xbc00], desc[UR42][R6.64], !P0 ;  /* 0x0bc0000006149fae */ /* 0x0001e6000c101d6a */
[----:B------:R-:W-:Y:S01]  /*18ae0*/  ISETP.GE.AND P1, PT, R0, R3, PT ;  /* 0x000000030000720c */ /* 0x000fe20003f26270 */
[----:B------:R-:W-:Y:S02]  /*18af0*/  VIADD R0, R17, 0x90 ;  /* 0x0000009011007836 */ /* 0x000fe40000000000 */
[----:B------:R-:W-:-:S10]  /*18b00*/  IMAD.MOV.U32 R2, RZ, RZ, R14 ;  /* 0x000000ffff027224 */ /* 0x000fd400078e000e */
[----:B0-----:R-:W-:Y:S05]  /*18b10*/  WARPSYNC.COLLECTIVE R15, `(.L_x_821) ;  /* 0x000000000f087348 */ /* 0x001fea0003c00000 */
[----:B------:R1:W2:Y:S02]  /*18b20*/  SHFL.IDX P6, R14, R13, R12, R11 ;  /* 0x0000000c0d0e7389 */ /* 0x0002a400000c000b */
[----:B012---:R-:W-:Y:S01]  /*18b30*/  ENDCOLLECTIVE ;  /* 0x000000000000791b */ /* 0x007fe20003800000 */
.L_x_821:
[----:B------:R-:W-:Y:S02]  /*18b40*/  IMAD.MOV.U32 R13, RZ, RZ, R4 ;  /* 0x000000ffff0d7224 */ /* 0x000fe400078e0004 */
[----:B------:R-:W-:Y:S01]  /*18b50*/  IMAD.MOV.U32 R12, RZ, RZ, 0x1 ;  /* 0x00000001ff0c7424 */ /* 0x000fe200078e00ff */
[----:B------:R-:W-:-:S07]  /*18b60*/  MOV R8, R14 ;  /* 0x0000000e00087202 */ /* 0x000fce0000000f00 */
[----:B------:R-:W-:Y:S05]  /*18b70*/  WARPSYNC.COLLECTIVE R15, `(.L_x_822) ;  /* 0x000000000f087348 */ /* 0x000fea0003c00000 */
[----:B------:R0:W1:Y:S02]  /*18b80*/  SHFL.IDX P6, R14, R13, R12, R11 ;  /* 0x0000000c0d0e7389 */ /* 0x00006400000c000b */
[----:B01----:R-:W-:Y:S01]  /*18b90*/  ENDCOLLECTIVE ;  /* 0x000000000000791b */ /* 0x003fe20003800000 */
.L_x_822:
[----:B------:R-:W-:-:S05]  /*18ba0*/  @!P1 LEA R6, P2, R21, R8, 0x1 ;  /* 0x0000000815069211 */ /* 0x000fca00078408ff */
[----:B------:R-:W-:-:S04]  /*18bb0*/  @!P1 IMAD.X R2, RZ, RZ, R2, P2 ;  /* 0x000000ffff029224 */ /* 0x000fc800010e0602 */
[----:B------:R-:W-:Y:S02]  /*18bc0*/  @!P1 IMAD.MOV.U32 R7, RZ, RZ, R2 ;  /* 0x000000ffff079224 */ /* 0x000fe400078e0002 */
[----:B------:R-:W-:Y:S02]  /*18bd0*/  VIADD R2, R17, 0xa0 ;  /* 0x000000a011027836 */ /* 0x000fe40000000000 */
[----:B------:R-:W-:Y:S01]  /*18be0*/  IMAD.MOV.U32 R13, RZ, RZ, R5 ;  /* 0x000000ffff0d7224 */ /* 0x000fe200078e0005 */
[----:B------:R-:W-:Y:S01]  /*18bf0*/  @!PT LDS RZ, [RZ] ;  /* 0x00000000fffff984 */ /* 0x000fe20000000800 */
[----:B------:R-:W-:Y:S01]  /*18c00*/  @!PT LDS RZ, [RZ] ;  /* 0x00000000fffff984 */ /* 0x000fe20000000800 */
[----:B------:R-:W-:Y:S01]  /*18c10*/  @!PT LDS RZ, [RZ] ;  /* 0x00000000fffff984 */ /* 0x000fe20000000800 */
[----:B------:R0:W-:Y:S01]  /*18c20*/  @!P1 LDGSTS.E.BYPASS.LTC128B.128 [R20+0xc400], desc[UR42][R6.64], !P0 ;  /* 0x0c40000006149fae */ /* 0x0001e2000c101d6a */
[----:B------:R-:W-:Y:S02]  /*18c30*/  ISETP.GE.AND P1, PT, R0, R3, PT ;  /* 0x000000030000720c */ /* 0x000fe40003f26270 */
[----:B------:R-:W-:-:S11]  /*18c40*/  MOV R0, R14 ;  /* 0x0000000e00007202 */ /* 0x000fd60000000f00 */
[----:B0-----:R-:W-:Y:S05]  /*18c50*/  WARPSYNC.COLLECTIVE R15, `(.L_x_823) ;  /* 0x000000000f087348 */ /* 0x001fea0003c00000 */
[----:B------:R1:W2:Y:S02]  /*18c60*/  SHFL.IDX P6, R14, R13, R12, R11 ;  /* 0x0000000c0d0e7389 */ /* 0x0002a400000c000b */
[----:B012---:R-:W-:Y:S01]  /*18c70*/  ENDCOLLECTIVE ;  /* 0x000000000000791b */ /* 0x007fe20003800000 */
.L_x_823:
[----:B------:R-:W-:Y:S01]  /*18c80*/  IMAD.MOV.U32 R13, RZ, RZ, R4 ;  /* 0x000000ffff0d7224 */ /* 0x000fe200078e0004 */
[----:B------:R-:W-:Y:S01]  /*18c90*/  MOV R12, 0x2 ;  /* 0x00000002000c7802 */ /* 0x000fe20000000f00 */
[----:B------:R-:W-:-:S07]  /*18ca0*/  IMAD.MOV.U32 R6, RZ, RZ, R14 ;  /* 0x000000ffff067224 */ /* 0x000fce00078e000e */
[----:B------:R-:W-:Y:S05]  /*18cb0*/  WARPSYNC.COLLECTIVE R15, `(.L_x_824) ;  /* 0x000000000f087348 */ /* 0x000fea0003c00000 */
[----:B------:R0:W1:Y:S02]  /*18cc0*/  SHFL.IDX P6, R14, R13, R12, R11 ;  /* 0x0000000c0d0e7389 */ /* 0x00006400000c000b */
[----:B01----:R-:W-:Y:S01]  /*18cd0*/  ENDCOLLECTIVE ;  /* 0x000000000000791b */ /* 0x003fe20003800000 */
.L_x_824:
[----:B------:R-:W-:-:S05]  /*18ce0*/  @!P1 LEA R6, P2, R21, R6, 0x1 ;  /* 0x0000000615069211 */ /* 0x000fca00078408ff */
[----:B------:R-:W-:-:S04]  /*18cf0*/  @!P1 IMAD.X R0, RZ, RZ, R0, P2 ;  /* 0x000000ffff009224 */ /* 0x000fc800010e0600 */
[----:B------:R-:W-:Y:S02]  /*18d00*/  @!P1 IMAD.MOV.U32 R7, RZ, RZ, R0 ;  /* 0x000000ffff079224 */ /* 0x000fe400078e0000 */
[----:B------:R-:W-:-:S03]  /*18d10*/  IMAD.MOV.U32 R13, RZ, RZ, R5 ;  /* 0x000000ffff0d7224 */ /* 0x000fc600078e0005 */
[----:B------:R-:W-:Y:S01]  /*18d20*/  @!PT LDS RZ, [RZ] ;  /* 0x00000000fffff984 */ /* 0x000fe20000000800 */
[----:B------:R-:W-:Y:S01]  /*18d30*/  @!PT LDS RZ, [RZ] ;  /* 0x00000000fffff984 */ /* 0x000fe20000000800 */
[----:B------:R-:W-:Y:S01]  /*18d40*/  @!PT LDS RZ, [RZ] ;  /* 0x00000000fffff984 */ /* 0x000fe20000000800 */
[----:B------:R0:W-:Y:S01]  /*18d50*/  @!P1 LDGSTS.E.BYPASS.LTC128B.128 [R20+0xcc00], desc[UR42][R6.64], !P0 ;  /* 0x0cc0000006149fae */ /* 0x0001e2000c101d6a */
[----:B------:R-:W-:Y:S01]  /*18d60*/  ISETP.GE.AND P1, PT, R2, R3, PT ;  /* 0x000000030200720c */ /* 0x000fe20003f26270 */
[----:B------:R-:W-:-:S12]  /*18d70*/  IMAD.MOV.U32 R0, RZ, RZ, R14 ;  /* 0x000000ffff007224 */ /* 0x000fd800078e000e */
[----:B0-----:R-:W-:Y:S05]  /*18d80*/  WARPSYNC.COLLECTIVE R15, `(.L_x_825) ;  /* 0x000000000f087348 */ /* 0x001fea0003c00000 */
[----:B------:R1:W2:Y:S02]  /*18d90*/  SHFL.IDX P6, R14, R13, R12, R11 ;  /* 0x0000000c0d0e7389 */ /* 0x0002a400000c000b */
[----:B012---:R-:W-:Y:S01]  /*18da0*/  ENDCOLLECTIVE ;  /* 0x000000000000791b */ /* 0x007fe20003800000 */
.L_x_825:
[----:B------:R-:W-:Y:S02]  /*18db0*/  IMAD.MOV.U32 R13, RZ, RZ, R4 ;  /* 0x000000ffff0d7224 */ /* 0x000fe400078e0004 */
[----:B------:R-:W-:Y:S02]  /*18dc0*/  IMAD.MOV.U32 R12, RZ, RZ, 0x3 ;  /* 0x00000003ff0c7424 */ /* 0x000fe400078e00ff */
[----:B------:R-:W-:-:S07]  /*18dd0*/  IMAD.MOV.U32 R6, RZ, RZ, R14 ;  /* 0x000000ffff067224 */ /* 0x000fce00078e000e */
[----:B------:R-:W-:Y:S05]  /*18de0*/  WARPSYNC.COLLECTIVE R15, `(.L_x_826) ;  /* 0x000000000f087348 */ /* 0x000fea0003c00000 */
[----:B------:R0:W1:Y:S02]  /*18df0*/  SHFL.IDX P6, R14, R13, R12, R11 ;  /* 0x0000000c0d0e7389 */ /* 0x00006400000c000b */
[----:B01----:R-:W-:Y:S01]  /*18e00*/  ENDCOLLECTIVE ;  /* 0x000000000000791b */ /* 0x003fe20003800000 */
.L_x_826:
[----:B------:R-:W-:-:S05]  /*18e10*/  @!P1 LEA R6, P2, R21, R6, 0x1 ;  /* 0x0000000615069211 */ /* 0x000fca00078408ff */
[----:B------:R-:W-:-:S05]  /*18e20*/  @!P1 IMAD.X R0, RZ, RZ, R0, P2 ;  /* 0x000000ffff009224 */ /* 0x000fca00010e0600 */
[----:B------:R-:W-:Y:S01]  /*18e30*/  @!P1 MOV R7, R0 ;  /* 0x0000000000079202 */ /* 0x000fe20000000f00 */
[----:B------:R-:W-:-:S04]  /*18e40*/  IMAD.MOV.U32 R13, RZ, RZ, R5 ;  /* 0x000000ffff0d7224 */ /* 0x000fc800078e0005 */
        /* <DEDUP_REMOVED lines=8> */
.L_x_827:
[----:B------:R-:W-:Y:S01]  /*18ed0*/  IMAD.MOV.U32 R2, RZ, RZ, R14 ;  /* 0x000000ffff027224 */ /* 0x000fe200078e000e */
[----:B------:R-:W-:Y:S06]  /*18ee0*/  BRA `(.L_x_828) ;  /* 0xffffffa400c47947 */ /* 0x000fec000383ffff */
.L_x_669:
[----:B-1----:R1:W2:Y:S02]  /*18ef0*/  SYNCS.PHASECHK.TRANS64.TRYWAIT P0, [R22+URZ+0x16820], R0 ;  /* 0x01682000160075a7 */ /* 0x0022a4000800017f */
[----:B--2---:R-:W-:Y:S05]  /*18f00*/  @!P0 NANOSLEEP.SYNCS 0x989680 ;  /* 0x009896800000895d */ /* 0x004fea0003900000 */
[----:B------:R-:W2:Y:S02]  /*18f10*/  @!P0 SYNCS.PHASECHK.TRANS64 P0, [R22+URZ+0x16820], R0 ;  /* 0x01682000160085a7 */ /* 0x000ea4000800007f */
[----:B--2---:R-:W-:Y:S05]  /*18f20*/  @!P0 BRA `(.L_x_669) ;  /* 0xfffffffc00f08947 */ /* 0x004fea000383ffff */
[----:B------:R-:W-:Y:S05]  /*18f30*/  BRA `(.L_x_829) ;  /* 0xffffffa800207947 */ /* 0x000fea000383ffff */
.L_x_674:
[----:B0-----:R0:W1:Y:S02]  /*18f40*/  SYNCS.PHASECHK.TRANS64.TRYWAIT P0, [R5+URZ+0x16840], R2 ;  /* 0x01684002050075a7 */ /* 0x001064000800017f */
[----:B-1----:R-:W-:Y:S05]  /*18f50*/  @!P0 NANOSLEEP.SYNCS 0x989680 ;  /* 0x009896800000895d */ /* 0x002fea0003900000 */
[----:B------:R-:W1:Y:S02]  /*18f60*/  @!P0 SYNCS.PHASECHK.TRANS64 P0, [R5+URZ+0x16840], R2 ;  /* 0x01684002050085a7 */ /* 0x000e64000800007f */
[----:B-1----:R-:W-:Y:S05]  /*18f70*/  @!P0 BRA `(.L_x_674) ;  /* 0xfffffffc00f08947 */ /* 0x002fea000383ffff */
[----:B------:R-:W-:Y:S05]  /*18f80*/  BRA `(.L_x_830) ;  /* 0xffffffac00007947 */ /* 0x000fea000383ffff */
.L_x_675:
        /* <DEDUP_REMOVED lines=8> */
.L_x_832:
[----:B------:R-:W-:Y:S05]  /*19010*/  BSYNC B1 ;  /* 0x0000000000017941 */ /* 0x000fea0003800000 */
.L_x_831:
[----:B------:R-:W0:Y:S01]  /*19020*/  S2R R7, SR_TID.X ;  /* 0x0000000000077919 */ /* 0x000e220000002100 */
[----:B------:R-:W-:Y:S01]  /*19030*/  IMAD.MOV.U32 R13, RZ, RZ, R9 ;  /* 0x000000ffff0d7224 */ /* 0x000fe200078e0009 */
[----:B------:R-:W-:Y:S01]  /*19040*/  MOV R12, RZ ;  /* 0x000000ff000c7202 */ /* 0x000fe20000000f00 */
[----:B------:R-:W-:Y:S02]  /*19050*/  IMAD.MOV.U32 R11, RZ, RZ, 0x181f ;  /* 0x0000181fff0b7424 */ /* 0x000fe400078e00ff */
[----:B------:R-:W-:Y:S02]  /*19060*/  IMAD.MOV.U32 R15, RZ, RZ, -0x1 ;  /* 0xffffffffff0f7424 */ /* 0x000fe400078e00ff */
[----:B------:R-:W-:Y:S02]  /*19070*/  IMAD.MOV.U32 R3, RZ, RZ, R14 ;  /* 0x000000ffff037224 */ /* 0x000fe400078e000e */
[----:B------:R-:W-:-:S07]  /*19080*/  IMAD R8, R8, 0x2, R22 ;  /* 0x0000000208087824 */ /* 0x000fce00078e0216 */
[----:B0-----:R-:W-:Y:S05]  /*19090*/  WARPSYNC.COLLECTIVE R15, `(.L_x_833) ;  /* 0x000000000f087348 */ /* 0x001fea0003c00000 */
[----:B------:R1:W2:Y:S02]  /*190a0*/  SHFL.IDX P6, R14, R13, R12, R11 ;  /* 0x0000000c0d0e7389 */ /* 0x0002a400000c000b */
[----:B012---:R-:W-:Y:S01]  /*190b0*/  ENDCOLLECTIVE ;  /* 0x000000000000791b */ /* 0x007fe20003800000 */
.L_x_833:
[----:B------:R-:W-:Y:S02]  /*190c0*/  IMAD.MOV.U32 R13, RZ, RZ, R10 ;  /* 0x000000ffff0d7224 */ /* 0x000fe400078e000a */
[----:B------:R-:W-:Y:S02]  /*190d0*/  IMAD.MOV.U32 R12, RZ, RZ, 0x1 ;  /* 0x00000001ff0c7424 */ /* 0x000fe400078e00ff */
[----:B------:R-:W-:Y:S02]  /*190e0*/  IMAD.SHL.U32 R7, R7, 0x8, RZ ;  /* 0x0000000807077824 */ /* 0x000fe400078e00ff */
[----:B------:R-:W-:-:S07]  /*190f0*/  IMAD.MOV.U32 R2, RZ, RZ, R14 ;  /* 0x000000ffff027224 */ /* 0x000fce00078e000e */
[----:B------:R-:W-:Y:S05]  /*19100*/  WARPSYNC.COLLECTIVE R15, `(.L_x_834) ;  /* 0x000000000f087348 */ /* 0x000fea0003c00000 */
[----:B------:R0:W1:Y:S02]  /*19110*/  SHFL.IDX P6, R14, R13, R12, R11 ;  /* 0x0000000c0d0e7389 */ /* 0x00006400000c000b */
[----:B01----:R-:W-:Y:S01]  /*19120*/  ENDCOLLECTIVE ;  /* 0x000000000000791b */ /* 0x003fe20003800000 */
.L_x_834:
[----:B------:R-:W-:-:S05]  /*19130*/  LOP3.LUT R7, R7, 0x38, RZ, 0xc0, !PT ;  /* 0x0000003807077812 */ /* 0x000fca00078ec0ff */
[----:B------:R-:W-:-:S05]  /*19140*/  IMAD.SHL.U32 R7, R7, 0x2, RZ ;  /* 0x0000000207077824 */ /* 0x000fca00078e00ff */
[----:B------:R-:W-:Y:S01]  /*19150*/  IADD3 R2, P0, R2, R7, RZ ;  /* 0x0000000702027210 */ /* 0x000fe20007f1e0ff */
[----:B------:R-:W-:-:S03]  /*19160*/  IMAD.MOV.U32 R13, RZ, RZ, R9 ;  /* 0x000000ffff0d7224 */ /* 0x000fc600078e0009 */
[----:B------:R-:W-:-:S05]  /*19170*/  IADD3.X R3, RZ, R3, RZ, P0, !PT ;  /* 0x00000003ff037210 */ /* 0x000fca00007fe4ff */
        /* <DEDUP_REMOVED lines=8> */
.L_x_835:
[----:B------:R-:W-:Y:S02]  /*19200*/  IMAD.MOV.U32 R13, RZ, RZ, R10 ;  /* 0x000000ffff0d7224 */ /* 0x000fe400078e000a */
[----:B------:R-:W-:Y:S01]  /*19210*/  IMAD.MOV.U32 R12, RZ, RZ, 0x2 ;  /* 0x00000002ff0c7424 */ /* 0x000fe200078e00ff */
[----:B------:R-:W-:-:S07]  /*19220*/  MOV R2, R14 ;  /* 0x0000000e00027202 */ /* 0x000fce0000000f00 */
[----:B------:R-:W-:Y:S05]  /*19230*/  WARPSYNC.COLLECTIVE R15, `(.L_x_836) ;  /* 0x000000000f087348 */ /* 0x000fea0003c00000 */
[----:B------:R0:W1:Y:S02]  /*19240*/  SHFL.IDX P6, R14, R13, R12, R11 ;  /* 0x0000000c0d0e7389 */ /* 0x00006400000c000b */
[----:B01----:R-:W-:Y:S01]  /*19250*/  ENDCOLLECTIVE ;  /* 0x000000000000791b */ /* 0x003fe20003800000 */
.L_x_836:
        /* <DEDUP_REMOVED lines=11> */
.L_x_837:
[----:B------:R-:W-:Y:S02]  /*19310*/  IMAD.MOV.U32 R13, RZ, RZ, R10 ;  /* 0x000000ffff0d7224 */ /* 0x000fe400078e000a */
[----:B------:R-:W-:Y:S01]  /*19320*/  IMAD.MOV.U32 R12, RZ, RZ, 0x3 ;  /* 0x00000003ff0c7424 */ /* 0x000fe200078e00ff */
[----:B------:R-:W-:-:S07]  /*19330*/  MOV R2, R14 ;  /* 0x0000000e00027202 */ /* 0x000fce0000000f00 */
[----:B------:R-:W-:Y:S05]  /*19340*/  WARPSYNC.COLLECTIVE R15, `(.L_x_838) ;  /* 0x000000000f087348 */ /* 0x000fea0003c00000 */
[----:B------:R0:W1:Y:S02]  /*19350*/  SHFL.IDX P6, R14, R13, R12, R11 ;  /* 0x0000000c0d0e7389 */ /* 0x00006400000c000b */
[----:B01----:R-:W-:Y:S01]  /*19360*/  ENDCOLLECTIVE ;  /* 0x000000000000791b */ /* 0x003fe20003800000 */
.L_x_838:
        /* <DEDUP_REMOVED lines=11> */
.L_x_839:
[----:B------:R-:W-:Y:S02]  /*19420*/  IMAD.MOV.U32 R13, RZ, RZ, R10 ;  /* 0x000000ffff0d7224 */ /* 0x000fe400078e000a */
[----:B------:R-:W-:Y:S01]  /*19430*/  IMAD.MOV.U32 R12, RZ, RZ, 0x4 ;  /* 0x00000004ff0c7424 */ /* 0x000fe200078e00ff */
[----:B------:R-:W-:-:S07]  /*19440*/  MOV R2, R14 ;  /* 0x0000000e00027202 */ /* 0x000fce0000000f00 */
[----:B------:R-:W-:Y:S05]  /*19450*/  WARPSYNC.COLLECTIVE R15, `(.L_x_840) ;  /* 0x000000000f087348 */ /* 0x000fea0003c00000 */
[----:B------:R0:W1:Y:S02]  /*19460*/  SHFL.IDX P6, R14, R13, R12, R11 ;  /* 0x0000000c0d0e7389 */ /* 0x00006400000c000b */
[----:B01----:R-:W-:Y:S01]  /*19470*/  ENDCOLLECTIVE ;  /* 0x000000000000791b */ /* 0x003fe20003800000 */
.L_x_840:
        /* <DEDUP_REMOVED lines=11> */
.L_x_841:
[----:B------:R-:W-:Y:S02]  /*19530*/  IMAD.MOV.U32 R13, RZ, RZ, R10 ;  /* 0x000000ffff0d7224 */ /* 0x000fe400078e000a */
[----:B------:R-:W-:Y:S01]  /*19540*/  IMAD.MOV.U32 R12, RZ, RZ, 0x5 ;  /* 0x00000005ff0c7424 */ /* 0x000fe200078e00ff */
[----:B------:R-:W-:-:S07]  /*19550*/  MOV R2, R14 ;  /* 0x0000000e00027202 */ /* 0x000fce0000000f00 */
[----:B------:R-:W-:Y:S05]  /*19560*/  WARPSYNC.COLLECTIVE R15, `(.L_x_842) ;  /* 0x000000000f087348 */ /* 0x000fea0003c00000 */
[----:B------:R0:W1:Y:S02]  /*19570*/  SHFL.IDX P6, R14, R13, R12, R11 ;  /* 0x0000000c0d0e7389 */ /* 0x00006400000c000b */
[----:B01----:R-:W-:Y:S01]  /*19580*/  ENDCOLLECTIVE ;  /* 0x000000000000791b */ /* 0x003fe20003800000 */
.L_x_842:
        /* <DEDUP_REMOVED lines=11> */
.L_x_843:
[----:B------:R-:W-:Y:S02]  /*19640*/  IMAD.MOV.U32 R13, RZ, RZ, R10 ;  /* 0x000000ffff0d7224 */ /* 0x000fe400078e000a */
[----:B------:R-:W-:Y:S01]  /*19650*/  IMAD.MOV.U32 R12, RZ, RZ, 0x6 ;  /* 0x00000006ff0c7424 */ /* 0x000fe200078e00ff */
[----:B------:R-:W-:-:S07]  /*19660*/  MOV R2, R14 ;  /* 0x0000000e00027202 */ /* 0x000fce0000000f00 */
[----:B------:R-:W-:Y:S05]  /*19670*/  WARPSYNC.COLLECTIVE R15, `(.L_x_844) ;  /* 0x000000000f087348 */ /* 0x000fea0003c00000 */
[----:B------:R0:W1:Y:S02]  /*19680*/  SHFL.IDX P6, R14, R13, R12, R11 ;  /* 0x0000000c0d0e7389 */ /* 0x00006400000c000b */
[----:B01----:R-:W-:Y:S01]  /*19690*/  ENDCOLLECTIVE ;  /* 0x000000000000791b */ /* 0x003fe20003800000 */
.L_x_844:
        /* <DEDUP_REMOVED lines=11> */
.L_x_845:
[----:B------:R-:W-:Y:S02]  /*19750*/  IMAD.MOV.U32 R13, RZ, RZ, R10 ;  /* 0x000000ffff0d7224 */ /* 0x000fe400078e000a */
[----:B------:R-:W-:Y:S01]  /*19760*/  IMAD.MOV.U32 R12, RZ, RZ, 0x7 ;  /* 0x00000007ff0c7424 */ /* 0x000fe200078e00ff */
[----:B------:R-:W-:-:S07]  /*19770*/  MOV R2, R14 ;  /* 0x0000000e00027202 */ /* 0x000fce0000000f00 */
[----:B------:R-:W-:Y:S05]  /*19780*/  WARPSYNC.COLLECTIVE R15, `(.L_x_846) ;  /* 0x000000000f087348 */ /* 0x000fea0003c00000 */
[----:B------:R0:W1:Y:S02]  /*19790*/  SHFL.IDX P6, R14, R13, R12, R11 ;  /* 0x0000000c0d0e7389 */ /* 0x00006400000c000b */
[----:B01----:R-:W-:Y:S01]  /*197a0*/  ENDCOLLECTIVE ;  /* 0x000000000000791b */ /* 0x003fe20003800000 */
.L_x_846:
        /* <DEDUP_REMOVED lines=11> */
.L_x_847:
[----:B------:R-:W-:Y:S01]  /*19860*/  MOV R2, R14 ;  /* 0x0000000e00027202 */ /* 0x000fe20000000f00 */
[----:B------:R-:W-:Y:S06]  /*19870*/  BRA `(.L_x_848) ;  /* 0xffffffa400f87947 */ /* 0x000fec000383ffff */
.L_x_680:
[----:B-1----:R1:W2:Y:S02]  /*19880*/  SYNCS.PHASECHK.TRANS64.TRYWAIT P0, [R5+URZ+0x16860], R2 ;  /* 0x01686002050075a7 */ /* 0x0022a4000800017f */
[----:B--2---:R-:W-:Y:S05]  /*19890*/  @!P0 NANOSLEEP.SYNCS 0x989680 ;  /* 0x009896800000895d */ /* 0x004fea0003900000 */
[----:B------:R-:W2:Y:S02]  /*198a0*/  @!P0 SYNCS.PHASECHK.TRANS64 P0, [R5+URZ+0x16860], R2 ;  /* 0x01686002050085a7 */ /* 0x000ea4000800007f */
[----:B--2---:R-:W-:Y:S05]  /*198b0*/  @!P0 BRA `(.L_x_680) ;  /* 0xfffffffc00f08947 */ /* 0x004fea000383ffff */
[----:B------:R-:W-:Y:S05]  /*198c0*/  BRA `(.L_x_849) ;  /* 0xffffffa800507947 */ /* 0x000fea000383ffff */
.L_x_681:
[----:B------:R-:W-:Y:S01]  /*198d0*/  BSSY B1, `(.L_x_850) ;  /* 0x0000008000017945 */ /* 0x000fe20003800000 */
[----:B------:R-:W-:Y:S02]  /*198e0*/  IMAD.MOV.U32 R13, RZ, RZ, R24 ;  /* 0x000000ffff0d7224 */ /* 0x000fe400078e0018 */
[----:B------:R-:W-:Y:S02]  /*198f0*/  IMAD.MOV.U32 R12, RZ, RZ, RZ ;  /* 0x000000ffff0c7224 */ /* 0x000fe400078e00ff */
[----:B------:R-:W-:Y:S02]  /*19900*/  IMAD.MOV.U32 R11, RZ, RZ, 0x181f ;  /* 0x0000181fff0b7424 */ /* 0x000fe400078e00ff */
[----:B------:R-:W-:-:S07]  /*19910*/  IMAD.MOV.U32 R15, RZ, RZ, -0x1 ;  /* 0xffffffffff0f7424 */ /* 0x000fce00078e00ff */
[----:B-1----:R-:W-:Y:S05]  /*19920*/  WARPSYNC.COLLECTIVE R15, `(.L_x_851) ;  /* 0x000000000f087348 */ /* 0x002fea0003c00000 */
[----:B------:R0:W2:Y:S02]  /*19930*/  SHFL.IDX P6, R14, R13, R12, R11 ;  /* 0x0000000c0d0e7389 */ /* 0x0000a400000c000b */
[----:B012---:R-:W-:Y:S01]  /*19940*/  ENDCOLLECTIVE ;  /* 0x000000000000791b */ /* 0x007fe20003800000 */
.L_x_851:
[----:B------:R-:W-:Y:S05]  /*19950*/  BSYNC B1 ;  /* 0x0000000000017941 */ /* 0x000fea0003800000 */
.L_x_850:
[----:B------:R-:W-:Y:S01]  /*19960*/  MOV R13, R23 ;  /* 0x00000017000d7202 */ /* 0x000fe20000000f00 */
[----:B------:R-:W-:Y:S01]  /*19970*/  IMAD.MOV.U32 R12, RZ, RZ, RZ ;  /* 0x000000ffff0c7224 */ /* 0x000fe200078e00ff */
[----:B------:R-:W-:Y:S01]  /*19980*/  ISETP.LT.OR P2, PT, R8, 0x1, P1 ;  /* 0x000000010800780c */ /* 0x000fe20000f41670 */
[----:B------:R-:W-:Y:S01]  /*19990*/  IMAD.MOV.U32 R11, RZ, RZ, 0x181f ;  /* 0x0000181fff0b7424 */ /* 0x000fe200078e00ff */
[----:B------:R-:W-:Y:S01]  /*199a0*/  LEA R6, R6, R22, 0x1 ;  /* 0x0000001606067211 */ /* 0x000fe200078e08ff */
[----:B------:R-:W-:Y:S02]  /*199b0*/  IMAD.MOV.U32 R15, RZ, RZ, -0x1 ;  /* 0xffffffffff0f7424 */ /* 0x000fe400078e00ff */
[----:B------:R-:W-:-:S08]  /*199c0*/  IMAD.MOV.U32 R3, RZ, RZ, R14 ;  /* 0x000000ffff037224 */ /* 0x000fd000078e000e */
[----:B------:R-:W-:Y:S05]  /*199d0*/  WARPSYNC.COLLECTIVE R15, `(.L_x_852) ;  /* 0x000000000f087348 */ /* 0x000fea0003c00000 */
[----:B------:R0:W1:Y:S02]  /*199e0*/  SHFL.IDX P6, R14, R13, R12, R11 ;  /* 0x0000000c0d0e7389 */ /* 0x00006400000c000b */
[----:B01----:R-:W-:Y:S01]  /*199f0*/  ENDCOLLECTIVE ;  /* 0x000000000000791b */ /* 0x003fe20003800000 */
.L_x_852:
[----:B------:R-:W-:Y:S02]  /*19a00*/  IMAD.MOV.U32 R13, RZ, RZ, R24 ;  /* 0x000000ffff0d7224 */ /* 0x000fe400078e0018 */
[----:B------:R-:W-:Y:S02]  /*19a10*/  IMAD.MOV.U32 R12, RZ, RZ, 0x1 ;  /* 0x00000001ff0c7424 */ /* 0x000fe400078e00ff */
[----:B------:R-:W-:-:S07]  /*19a20*/  IMAD.MOV.U32 R2, RZ, RZ, R14 ;  /* 0x000000ffff027224 */ /* 0x000fce00078e000e */
[----:B------:R-:W-:Y:S05]  /*19a30*/  WARPSYNC.COLLECTIVE R15, `(.L_x_853) ;  /* 0x000000000f087348 */ /* 0x000fea0003c00000 */
[----:B------:R0:W1:Y:S02]  /*19a40*/  SHFL.IDX P6, R14, R13, R12, R11 ;  /* 0x0000000c0d0e7389 */ /* 0x00006400000c000b */
[----:B01----:R-:W-:Y:S01]  /*19a50*/  ENDCOLLECTIVE ;  /* 0x000000000000791b */ /* 0x003fe20003800000 */
.L_x_853:
        /* <DEDUP_REMOVED lines=12> */
.L_x_854:
[----:B------:R-:W-:Y:S02]  /*19b20*/  IMAD.MOV.U32 R13, RZ, RZ, R24 ;  /* 0x000000ffff0d7224 */ /* 0x000fe400078e0018 */
[----:B------:R-:W-:Y:S02]  /*19b30*/  IMAD.MOV.U32 R12, RZ, RZ, 0x2 ;  /* 0x00000002ff0c7424 */ /* 0x000fe400078e00ff */
[----:B------:R-:W-:-:S07]  /*19b40*/  IMAD.MOV.U32 R2, RZ, RZ, R14 ;  /* 0x000000ffff027224 */ /* 0x000fce00078e000e */
[----:B------:R-:W-:Y:S05]  /*19b50*/  WARPSYNC.COLLECTIVE R15, `(.L_x_855) ;  /* 0x000000000f087348 */ /* 0x000fea0003c00000 */
[----:B------:R0:W1:Y:S02]  /*19b60*/  SHFL.IDX P6, R14, R13, R12, R11 ;  /* 0x0000000c0d0e7389 */ /* 0x00006400000c000b */
[----:B01----:R-:W-:Y:S01]  /*19b70*/  ENDCOLLECTIVE ;  /* 0x000000000000791b */ /* 0x003fe20003800000 */
.L_x_855:
[----:B------:R-:W-:-:S04]  /*19b80*/  IADD3 R2, P0, R2, R7, RZ ;  /* 0x0000000702027210 */ /* 0x000fc80007f1e0ff */
[----:B------:R-:W-:-:S05]  /*19b90*/  IADD3.X R3, RZ, R3, RZ, P0, !PT ;  /* 0x00000003ff037210 */ /* 0x000fca00007fe4ff */
[----:B------:R-:W-:Y:S01]  /*19ba0*/  @!PT LDS RZ, [RZ] ;  /* 0x00000000fffff984 */ /* 0x000fe20000000800 */
[----:B------:R-:W-:Y:S01]  /*19bb0*/  @!PT LDS RZ, [RZ] ;  /* 0x00000000fffff984 */ /* 0x000fe20000000800 */
[----:B------:R-:W-:Y:S01]  /*19bc0*/  @!PT LDS RZ, [RZ] ;  /* 0x00000000fffff984 */ /* 0x000fe20000000800 */
[----:B------:R0:W-:Y:S01]  /*19bd0*/  LDGSTS.E.BYPASS.LTC128B.128 [R6+0xc00], desc[UR42][R2.64], !P2 ;  /* 0x00c0000002067fae */ /* 0x0001e2000d101d6a */
[----:B------:R-:W-:Y:S01]  /*19be0*/  ISETP.LT.OR P2, PT, R8, 0x21, P1 ;  /* 0x000000210800780c */ /* 0x000fe20000f41670 */
[----:B------:R-:W-:Y:S02]  /*19bf0*/  IMAD.MOV.U32 R13, RZ, RZ, R23 ;  /* 0x000000ffff0d7224 */ /* 0x000fe400078e0017 */
[----:B0-----:R-:W-:-:S10]  /*19c00*/  IMAD.MOV.U32 R3, RZ, RZ, R14 ;  /* 0x000000ffff037224 */ /* 0x001fd400078e000e */
[----:B------:R-:W-:Y:S05]  /*19c10*/  WARPSYNC.COLLECTIVE R15, `(.L_x_856) ;  /* 0x000000000f087348 */ /* 0x000fea0003c00000 */
[----:B------:R0:W1:Y:S02]  /*19c20*/  SHFL.IDX P6, R14, R13, R12, R11 ;  /* 0x0000000c0d0e7389 */ /* 0x00006400000c000b */
[----:B01----:R-:W-:Y:S01]  /*19c30*/  ENDCOLLECTIVE ;  /* 0x000000000000791b */ /* 0x003fe20003800000 */
.L_x_856:
[----:B------:R-:W-:Y:S02]  /*19c40*/  IMAD.MOV.U32 R13, RZ, RZ, R24 ;  /* 0x000000ffff0d7224 */ /* 0x000fe400078e0018 */
[----:B------:R-:W-:Y:S02]  /*19c50*/  IMAD.MOV.U32 R12, RZ, RZ, 0x3 ;  /* 0x00000003ff0c7424 */ /* 0x000fe400078e00ff */
[----:B------:R-:W-:-:S07]  /*19c60*/  IMAD.MOV.U32 R2, RZ, RZ, R14 ;  /* 0x000000ffff027224 */ /* 0x000fce00078e000e */
[----:B------:R-:W-:Y:S05]  /*19c70*/  WARPSYNC.COLLECTIVE R15, `(.L_x_857) ;  /* 0x000000000f087348 */ /* 0x000fea0003c00000 */
[----:B------:R0:W1:Y:S02]  /*19c80*/  SHFL.IDX P6, R14, R13, R12, R11 ;  /* 0x0000000c0d0e7389 */ /* 0x00006400000c000b */
[----:B01----:R-:W-:Y:S01]  /*19c90*/  ENDCOLLECTIVE ;  /* 0x000000000000791b */ /* 0x003fe20003800000 */
.L_x_857:
        /* <DEDUP_REMOVED lines=12> */
.L_x_858:
[----:B------:R-:W-:Y:S02]  /*19d60*/  IMAD.MOV.U32 R13, RZ, RZ, R24 ;  /* 0x000000ffff0d7224 */ /* 0x000fe400078e0018 */
[----:B------:R-:W-:Y:S02]  /*19d70*/  IMAD.MOV.U32 R12, RZ, RZ, 0x4 ;  /* 0x00000004ff0c7424 */ /* 0x000fe400078e00ff */
[----:B------:R-:W-:-:S07]  /*19d80*/  IMAD.MOV.U32 R2, RZ, RZ, R14 ;  /* 0x000000ffff027224 */ /* 0x000fce00078e000e */
[----:B------:R-:W-:Y:S05]  /*19d90*/  WARPSYNC.COLLECTIVE R15, `(.L_x_859) ;  /* 0x000000000f087348 */ /* 0x000fea0003c00000 */
[----:B------:R0:W1:Y:S02]  /*19da0*/  SHFL.IDX P6, R14, R13, R12, R11 ;  /* 0x0000000c0d0e7389 */ /* 0x00006400000c000b */
[----:B01----:R-:W-:Y:S01]  /*19db0*/  ENDCOLLECTIVE ;  /* 0x000000000000791b */ /* 0x003fe20003800000 */
.L_x_859:
        /* <DEDUP_REMOVED lines=12> */
.L_x_860:
[----:B------:R-:W-:Y:S02]  /*19e80*/  IMAD.MOV.U32 R13, RZ, RZ, R24 ;  /* 0x000000ffff0d7224 */ /* 0x000fe400078e0018 */
[----:B------:R-:W-:Y:S02]  /*19e90*/  IMAD.MOV.U32 R12, RZ, RZ, 0x5 ;  /* 0x00000005ff0c7424 */ /* 0x000fe400078e00ff */
[----:B------:R-:W-:-:S07]  /*19ea0*/  IMAD.MOV.U32 R2, RZ, RZ, R14 ;  /* 0x000000ffff027224 */ /* 0x000fce00078e000e */
[----:B------:R-:W-:Y:S05]  /*19eb0*/  WARPSYNC.COLLECTIVE R15, `(.L_x_861) ;  /* 0x000000000f087348 */ /* 0x000fea0003c00000 */
[----:B------:R0:W1:Y:S02]  /*19ec0*/  SHFL.IDX P6, R14, R13, R12, R11 ;  /* 0x0000000c0d0e7389 */ /* 0x00006400000c000b */
[----:B01----:R-:W-:Y:S01]  /*19ed0*/  ENDCOLLECTIVE ;  /* 0x000000000000791b */ /* 0x003fe20003800000 */
.L_x_861:
        /* <DEDUP_REMOVED lines=12> */
.L_x_862:
[----:B------:R-:W-:Y:S02]  /*19fa0*/  IMAD.MOV.U32 R13, RZ, RZ, R24 ;  /* 0x000000ffff0d7224 */ /* 0x000fe400078e0018 */
[----:B------:R-:W-:Y:S02]  /*19fb0*/  IMAD.MOV.U32 R12, RZ, RZ, 0x6 ;  /* 0x00000006ff0c7424 */ /* 0x000fe400078e00ff */
[----:B------:R-:W-:-:S07]  /*19fc0*/  IMAD.MOV.U32 R2, RZ, RZ, R14 ;  /* 0x000000ffff027224 */ /* 0x000fce00078e000e */
[----:B------:R-:W-:Y:S05]  /*19fd0*/  WARPSYNC.COLLECTIVE R15, `(.L_x_863) ;  /* 0x000000000f087348 */ /* 0x000fea0003c00000 */
[----:B------:R0:W1:Y:S02]  /*19fe0*/  SHFL.IDX P6, R14, R13, R12, R11 ;  /* 0x0000000c0d0e7389 */ /* 0x00006400000c000b */
[----:B01----:R-:W-:Y:S01]  /*19ff0*/  ENDCOLLECTIVE ;  /* 0x000000000000791b */ /* 0x003fe20003800000 */
.L_x_863:
        /* <DEDUP_REMOVED lines=12> */
.L_x_864:
[----:B------:R-:W-:Y:S02]  /*1a0c0*/  IMAD.MOV.U32 R13, RZ, RZ, R24 ;  /* 0x000000ffff0d7224 */ /* 0x000fe400078e0018 */
[----:B------:R-:W-:Y:S02]  /*1a0d0*/  IMAD.MOV.U32 R12, RZ, RZ, 0x7 ;  /* 0x00000007ff0c7424 */ /* 0x000fe400078e00ff */
[----:B------:R-:W-:-:S07]  /*1a0e0*/  IMAD.MOV.U32 R2, RZ, RZ, R14 ;  /* 0x000000ffff027224 */ /* 0x000fce00078e000e */
[----:B------:R-:W-:Y:S05]  /*1a0f0*/  WARPSYNC.COLLECTIVE R15, `(.L_x_865) ;  /* 0x000000000f087348 */ /* 0x000fea0003c00000 */
[----:B------:R0:W1:Y:S02]  /*1a100*/  SHFL.IDX P6, R14, R13, R12, R11 ;  /* 0x0000000c0d0e7389 */ /* 0x00006400000c000b */
[----:B01----:R-:W-:Y:S01]  /*1a110*/  ENDCOLLECTIVE ;  /* 0x000000000000791b */ /* 0x003fe20003800000 */
.L_x_865:
[----:B------:R-:W-:-:S04]  /*1a120*/  IADD3 R2, P0, R2, R7, RZ ;  /* 0x0000000702027210 */ /* 0x000fc80007f1e0ff */
[----:B------:R-:W-:-:S05]  /*1a130*/  IADD3.X R3, RZ, R3, RZ, P0, !PT ;  /* 0x00000003ff037210 */ /* 0x000fca00007fe4ff */
        /* <DEDUP_REMOVED lines=9> */
.L_x_866:
[----:B------:R-:W-:Y:S01]  /*1a1d0*/  IMAD.MOV.U32 R2, RZ, RZ, R14 ;  /* 0x000000ffff027224 */ /* 0x000fe200078e000e */
[----:B------:R-:W-:Y:S06]  /*1a1e0*/  BRA `(.L_x_867) ;  /* 0xffffffa400007947 */ /* 0x000fec000383ffff */
.L_x_689:
[----:B0-----:R0:W1:Y:S02]  /*1a1f0*/  SYNCS.PHASECHK.TRANS64.TRYWAIT P0, [R0+URZ+0x16860], R3 ;  /* 0x01686003000075a7 */ /* 0x001064000800017f */
[----:B-1----:R-:W-:Y:S05]  /*1a200*/  @!P0 NANOSLEEP.SYNCS 0x989680 ;  /* 0x009896800000895d */ /* 0x002fea0003900000 */
[----:B------:R-:W1:Y:S02]  /*1a210*/  @!P0 SYNCS.PHASECHK.TRANS64 P0, [R0+URZ+0x16860], R3 ;  /* 0x01686003000085a7 */ /* 0x000e64000800007f */
[----:B-1----:R-:W-:Y:S05]  /*1a220*/  @!P0 BRA `(.L_x_689) ;  /* 0xfffffffc00f08947 */ /* 0x002fea000383ffff */
[----:B------:R-:W-:Y:S05]  /*1a230*/  BRA `(.L_x_868) ;  /* 0xffffffa800207947 */ /* 0x000fea000383ffff */
.L_x_690:
        /* <DEDUP_REMOVED lines=8> */
.L_x_870:
[----:B------:R-:W-:Y:S05]  /*1a2c0*/  BSYNC B0 ;  /* 0x0000000000007941 */ /* 0x000fea0003800000 */
.L_x_869:
[----:B------:R-:W-:Y:S01]  /*1a2d0*/  IMAD.MOV.U32 R13, RZ, RZ, R23 ;  /* 0x000000ffff0d7224 */ /* 0x000fe200078e0017 */
[----:B------:R-:W-:Y:S01]  /*1a2e0*/  MOV R12, RZ ;  /* 0x000000ff000c7202 */ /* 0x000fe20000000f00 */
[----:B------:R-:W-:Y:S01]  /*1a2f0*/  IMAD.MOV.U32 R11, RZ, RZ, 0x181f ;  /* 0x0000181fff0b7424 */ /* 0x000fe200078e00ff */
[----:B------:R-:W-:Y:S01]  /*1a300*/  ISETP.LT.OR P2, PT, R6, 0x1, P0 ;  /* 0x000000010600780c */ /* 0x000fe20000741670 */
[----:B------:R-:W-:Y:S02]  /*1a310*/  IMAD.MOV.U32 R15, RZ, RZ, -0x1 ;  /* 0xffffffffff0f7424 */ /* 0x000fe400078e00ff */
[----:B------:R-:W-:Y:S02]  /*1a320*/  IMAD.MOV.U32 R3, RZ, RZ, R14 ;  /* 0x000000ffff037224 */ /* 0x000fe400078e000e */
[----:B------:R-:W-:-:S08]  /*1a330*/  IMAD.SHL.U32 R5, R7, 0x2, RZ ;  /* 0x0000000207057824 */ /* 0x000fd000078e00ff */
[----:B------:R-:W-:Y:S05]  /*1a340*/  WARPSYNC.COLLECTIVE R15, `(.L_x_871) ;  /* 0x000000000f087348 */ /* 0x000fea0003c00000 */
[----:B------:R0:W1:Y:S02]  /*1a350*/  SHFL.IDX P6, R14, R13, R12, R11 ;  /* 0x0000000c0d0e7389 */ /* 0x00006400000c000b */
[----:B01----:R-:W-:Y:S01]  /*1a360*/  ENDCOLLECTIVE ;  /* 0x000000000000791b */ /* 0x003fe20003800000 */
.L_x_871:
[----:B------:R-:W-:Y:S01]  /*1a370*/  IMAD R4, R4, 0x2, R22 ;  /* 0x0000000204047824 */ /* 0x000fe200078e0216 */
[----:B------:R-:W-:Y:S01]  /*1a380*/  MOV R13, R24 ;  /* 0x00000018000d7202 */ /* 0x000fe20000000f00 */
[----:B------:R-:W-:Y:S01]  /*1a390*/  IMAD.MOV.U32 R12, RZ, RZ, 0x1 ;  /* 0x00000001ff0c7424 */ /* 0x000fe200078e00ff */
[----:B------:R-:W-:-:S13]  /*1a3a0*/  IADD3 R2, P1, R14, R5, RZ ;  /* 0x000000050e027210 */ /* 0x000fda0007f3e0ff */
[----:B------:R-:W-:Y:S05]  /*1a3b0*/  WARPSYNC.COLLECTIVE R15, `(.L_x_872) ;  /* 0x000000000f087348 */ /* 0x000fea0003c00000 */
[----:B------:R0:W1:Y:S02]  /*1a3c0*/  SHFL.IDX P6, R14, R13, R12, R11 ;  /* 0x0000000c0d0e7389 */ /* 0x00006400000c000b */
[----:B01----:R-:W-:Y:S01]  /*1a3d0*/  ENDCOLLECTIVE ;  /* 0x000000000000791b */ /* 0x003fe20003800000 */
.L_x_872:
[----:B------:R-:W-:-:S05]  /*1a3e0*/  IMAD.X R3, RZ, RZ, R3, P1 ;  /* 0x000000ffff037224 */ /* 0x000fca00008e0603 */
        /* <DEDUP_REMOVED lines=10> */
.L_x_873:
[----:B------:R-:W-:Y:S01]  /*1a490*/  IMAD.MOV.U32 R13, RZ, RZ, R24 ;  /* 0x000000ffff0d7224 */ /* 0x000fe200078e0018 */
[----:B------:R-:W-:Y:S02]  /*1a4a0*/  MOV R12, 0x2 ;  /* 0x00000002000c7802 */ /* 0x000fe40000000f00 */
[----:B------:R-:W-:-:S13]  /*1a4b0*/  IADD3 R2, P1, R14, R5, RZ ;  /* 0x000000050e027210 */ /* 0x000fda0007f3e0ff */
[----:B------:R-:W-:Y:S05]  /*1a4c0*/  WARPSYNC.COLLECTIVE R15, `(.L_x_874) ;  /* 0x000000000f087348 */ /* 0x000fea0003c00000 */
[----:B------:R0:W1:Y:S02]  /*1a4d0*/  SHFL.IDX P6, R14, R13, R12, R11 ;  /* 0x0000000c0d0e7389 */ /* 0x00006400000c000b */
[----:B01----:R-:W-:Y:S01]  /*1a4e0*/  ENDCOLLECTIVE ;  /* 0x000000000000791b */ /* 0x003fe20003800000 */
.L_x_874:
        /* <DEDUP_REMOVED lines=11> */
.L_x_875:
[----:B------:R-:W-:Y:S02]  /*1a5a0*/  IMAD.MOV.U32 R13, RZ, RZ, R24 ;  /* 0x000000ffff0d7224 */ /* 0x000fe400078e0018 */
[----:B------:R-:W-:Y:S01]  /*1a5b0*/  IMAD.MOV.U32 R12, RZ, RZ, 0x3 ;  /* 0x00000003ff0c7424 */ /* 0x000fe200078e00ff */
[----:B------:R-:W-:-:S13]  /*1a5c0*/  IADD3 R2, P1, R14, R5, RZ ;  /* 0x000000050e027210 */ /* 0x000fda0007f3e0ff */
[----:B------:R-:W-:Y:S05]  /*1a5d0*/  WARPSYNC.COLLECTIVE R15, `(.L_x_876) ;  /* 0x000000000f087348 */ /* 0x000fea0003c00000 */
[----:B------:R0:W1:Y:S02]  /*1a5e0*/  SHFL.IDX P6, R14, R13, R12, R11 ;  /* 0x0000000c0d0e7389 */ /* 0x00006400000c000b */
[----:B01----:R-:W-:Y:S01]  /*1a5f0*/  ENDCOLLECTIVE ;  /* 0x000000000000791b */ /* 0x003fe20003800000 */
.L_x_876:
        /* <DEDUP_REMOVED lines=11> */
.L_x_877:
[----:B------:R-:W-:Y:S02]  /*1a6b0*/  IMAD.MOV.U32 R13, RZ, RZ, R24 ;  /* 0x000000ffff0d7224 */ /* 0x000fe400078e0018 */
[----:B------:R-:W-:Y:S01]  /*1a6c0*/  IMAD.MOV.U32 R12, RZ, RZ, 0x4 ;  /* 0x00000004ff0c7424 */ /* 0x000fe200078e00ff */
[----:B------:R-:W-:-:S13]  /*1a6d0*/  IADD3 R2, P1, R14, R5, RZ ;  /* 0x000000050e027210 */ /* 0x000fda0007f3e0ff */
[----:B------:R-:W-:Y:S05]  /*1a6e0*/  WARPSYNC.COLLECTIVE R15, `(.L_x_878) ;  /* 0x000000000f087348 */ /* 0x000fea0003c00000 */
[----:B------:R0:W1:Y:S02]  /*1a6f0*/  SHFL.IDX P6, R14, R13, R12, R11 ;  /* 0x0000000c0d0e7389 */ /* 0x00006400000c000b */
[----:B01----:R-:W-:Y:S01]  /*1a700*/  ENDCOLLECTIVE ;  /* 0x000000000000791b */ /* 0x003fe20003800000 */
.L_x_878:
[----:B------:R-:W-:-:S05]  /*1a710*/  IMAD.X R3, RZ, RZ, R3, P1 ;  /* 0x000000ffff037224 */ /* 0x000fca00008e0603 */
        /* <DEDUP_REMOVED lines=10> */
.L_x_879:
[----:B------:R-:W-:Y:S02]  /*1a7c0*/  IMAD.MOV.U32 R13, RZ, RZ, R24 ;  /* 0x000000ffff0d7224 */ /* 0x000fe400078e0018 */
[----:B------:R-:W-:Y:S01]  /*1a7d0*/  IMAD.MOV.U32 R12, RZ, RZ, 0x5 ;  /* 0x00000005ff0c7424 */ /* 0x000fe200078e00ff */
[----:B------:R-:W-:-:S13]  /*1a7e0*/  IADD3 R2, P1, R14, R5, RZ ;  /* 0x000000050e027210 */ /* 0x000fda0007f3e0ff */
[----:B------:R-:W-:Y:S05]  /*1a7f0*/  WARPSYNC.COLLECTIVE R15, `(.L_x_880) ;  /* 0x000000000f087348 */ /* 0x000fea0003c00000 */
[----:B------:R0:W1:Y:S02]  /*1a800*/  SHFL.IDX P6, R14, R13, R12, R11 ;  /* 0x0000000c0d0e7389 */ /* 0x00006400000c000b */
[----:B01----:R-:W-:Y:S01]  /*1a810*/  ENDCOLLECTIVE ;  /* 0x000000000000791b */ /* 0x003fe20003800000 */
.L_x_880:
        /* <DEDUP_REMOVED lines=11> */
.L_x_881:
[----:B------:R-:W-:Y:S02]  /*1a8d0*/  IMAD.MOV.U32 R13, RZ, RZ, R24 ;  /* 0x000000ffff0d7224 */ /* 0x000fe400078e0018 */
[----:B------:R-:W-:Y:S01]  /*1a8e0*/  IMAD.MOV.U32 R12, RZ, RZ, 0x6 ;  /* 0x00000006ff0c7424 */ /* 0x000fe200078e00ff */
[----:B------:R-:W-:-:S13]  /*1a8f0*/  IADD3 R2, P1, R14, R5, RZ ;  /* 0x000000050e027210 */ /* 0x000fda0007f3e0ff */
[----:B------:R-:W-:Y:S05]  /*1a900*/  WARPSYNC.COLLECTIVE R15, `(.L_x_882) ;  /* 0x000000000f087348 */ /* 0x000fea0003c00000 */
[----:B------:R0:W1:Y:S02]  /*1a910*/  SHFL.IDX P6, R14, R13, R12, R11 ;  /* 0x0000000c0d0e7389 */ /* 0x00006400000c000b */
[----:B01----:R-:W-:Y:S01]  /*1a920*/  ENDCOLLECTIVE ;  /* 0x000000000000791b */ /* 0x003fe20003800000 */
.L_x_882:
        /* <DEDUP_REMOVED lines=11> */
.L_x_883:
[----:B------:R-:W-:Y:S01]  /*1a9e0*/  MOV R13, R24 ;  /* 0x00000018000d7202 */ /* 0x000fe20000000f00 */
[----:B------:R-:W-:Y:S01]  /*1a9f0*/  IMAD.MOV.U32 R12, RZ, RZ, 0x7 ;  /* 0x00000007ff0c7424 */ /* 0x000fe200078e00ff */
[----:B------:R-:W-:-:S13]  /*1aa00*/  IADD3 R2, P1, R14, R5, RZ ;  /* 0x000000050e027210 */ /* 0x000fda0007f3e0ff */
[----:B------:R-:W-:Y:S05]  /*1aa10*/  WARPSYNC.COLLECTIVE R15, `(.L_x_884) ;  /* 0x000000000f087348 */ /* 0x000fea0003c00000 */
[----:B------:R0:W1:Y:S02]  /*1aa20*/  SHFL.IDX P6, R14, R13, R12, R11 ;  /* 0x0000000c0d0e7389 */ /* 0x00006400000c000b */
[----:B01----:R-:W-:Y:S01]  /*1aa30*/  ENDCOLLECTIVE ;  /* 0x000000000000791b */ /* 0x003fe20003800000 */
.L_x_884:
        /* <DEDUP_REMOVED lines=10> */
.L_x_885:
[----:B------:R-:W-:Y:S05]  /*1aae0*/  BRA `(.L_x_886) ;  /* 0xffffffa000f07947 */ /* 0x000fea000383ffff */
.L_x_695:
        /* <DEDUP_REMOVED lines=8> */
.L_x_888:
[----:B------:R-:W-:Y:S05]  /*1ab70*/  BSYNC B0 ;  /* 0x0000000000007941 */ /* 0x000fea0003800000 */
.L_x_887:
[----:B------:R-:W-:Y:S01]  /*1ab80*/  IMAD.MOV.U32 R13, RZ, RZ, R16 ;  /* 0x000000ffff0d7224 */ /* 0x000fe200078e0010 */
[----:B------:R-:W-:Y:S01]  /*1ab90*/  MOV R15, 0xffffffff ;  /* 0xffffffff000f7802 */ /* 0x000fe20000000f00 */
[----:B------:R-:W-:Y:S02]  /*1aba0*/  IMAD.MOV.U32 R12, RZ, RZ, 0x1 ;  /* 0x00000001ff0c7424 */ /* 0x000fe400078e00ff */
[----:B------:R-:W-:Y:S02]  /*1abb0*/  IMAD.MOV.U32 R11, RZ, RZ, 0x1f ;  /* 0x0000001fff0b7424 */ /* 0x000fe400078e00ff */
[----:B------:R-:W-:Y:S02]  /*1abc0*/  IMAD.IADD R5, R19, 0x1, R8 ;  /* 0x0000000113057824 */ /* 0x000fe400078e0208 */
[----:B------:R-:W-:-:S07]  /*1abd0*/  IMAD.MOV.U32 R0, RZ, RZ, R14 ;  /* 0x000000ffff007224 */ /* 0x000fce00078e000e */
[----:B------:R-:W-:Y:S05]  /*1abe0*/  WARPSYNC.COLLECTIVE R15, `(.L_x_889) ;  /* 0x000000000f087348 */ /* 0x000fea0003c00000 */
[----:B------:R0:W1:Y:S02]  /*1abf0*/  SHFL.IDX P6, R14, R13, R12, R11 ;  /* 0x0000000c0d0e7389 */ /* 0x00006400000c000b */
[----:B01----:R-:W-:Y:S01]  /*1ac00*/  ENDCOLLECTIVE ;  /* 0x000000000000791b */ /* 0x003fe20003800000 */
.L_x_889:
[----:B------:R-:W-:Y:S02]  /*1ac10*/  ULDC UR4, c[0x0][0xc3c] ;  /* 0x00030f0000047ab9 */ /* 0x000fe40000000800 */
[----:B------:R-:W-:-:S13]  /*1ac20*/  ISETP.GE.OR P1, PT, R5, UR4, !P0 ;  /* 0x0000000405007c0c */ /* 0x000fda000c726670 */
[----:B------:R-:W0:Y:S01]  /*1ac30*/  @!P1 LDC.64 R2, c[0x0][0xc80] ;  /* 0x00032000ff029b82 */ /* 0x000e220000000a00 */
[----:B------:R-:W-:Y:S01]  /*1ac40*/  MOV R11, RZ ;  /* 0x000000ff000b7202 */ /* 0x000fe20000000f00 */
[----:B------:R-:W-:Y:S02]  /*1ac50*/  IMAD.MOV.U32 R4, RZ, RZ, R14 ;  /* 0x000000ffff047224 */ /* 0x000fe400078e000e */
[----:B0-----:R-:W-:-:S06]  /*1ac60*/  @!P1 IMAD.WIDE R2, R5, 0x4, R2 ;  /* 0x0000000405029825 */ /* 0x001fcc00078e0202 */
[----:B------:R0:W2:Y:S01]  /*1ac70*/  @!P1 LDG.E R3, desc[UR42][R2.64] ;  /* 0x0000002a02039981 */ /* 0x0000a2000c1e1900 */
[C---:B------:R-:W-:Y:S02]  /*1ac80*/  ISETP.GE.U32.AND P2, PT, R8.reuse, 0x2, PT ;  /* 0x000000020800780c */ /* 0x040fe40003f46070 */
[C---:B------:R-:W-:Y:S02]  /*1ac90*/  ISETP.GE.U32.AND P3, PT, R8.reuse, 0x4, PT ;  /* 0x000000040800780c */ /* 0x040fe40003f66070 */
[C---:B------:R-:W-:Y:S02]  /*1aca0*/  ISETP.GE.U32.AND P4, PT, R8.reuse, 0x8, PT ;  /* 0x000000080800780c */ /* 0x040fe40003f86070 */
[C---:B------:R-:W-:Y:S01]  /*1acb0*/  ISETP.GE.U32.AND P5, PT, R8.reuse, 0x10, PT ;  /* 0x000000100800780c */ /* 0x040fe20003fa6070 */
[----:B0-----:R-:W-:Y:S02]  /*1acc0*/  IMAD.MOV.U32 R2, RZ, RZ, RZ ;  /* 0x000000ffff027224 */ /* 0x001fe400078e00ff */
[----:B--2---:R-:W-:Y:S01]  /*1acd0*/  @!P1 IMAD.MOV.U32 R2, RZ, RZ, R3 ;  /* 0x000000ffff029224 */ /* 0x004fe200078e0003 */
[----:B------:R-:W-:-:S03]  /*1ace0*/  ISETP.NE.AND P1, PT, R8, RZ, PT ;  /* 0x000000ff0800720c */ /* 0x000fc60003f25270 */
[----:B------:R-:W-:-:S10]  /*1acf0*/  IMAD.MOV.U32 R13, RZ, RZ, R2 ;  /* 0x000000ffff0d7224 */ /* 0x000fd400078e0002 */
[----:B------:R-:W-:Y:S05]  /*1ad00*/  WARPSYNC.COLLECTIVE R15, `(.L_x_890) ;  /* 0x000000000f087348 */ /* 0x000fea0003c00000 */
[----:B------:R0:W1:Y:S02]  /*1ad10*/  SHFL.UP P6, R14, R13, R12, R11 ;  /* 0x0400000c0d0e7389 */ /* 0x00006400000c000b */
[----:B01----:R-:W-:Y:S01]  /*1ad20*/  ENDCOLLECTIVE ;  /* 0x000000000000791b */ /* 0x003fe20003800000 */
.L_x_890:
[----:B------:R-:W-:Y:S01]  /*1ad30*/  IMAD.MOV.U32 R12, RZ, RZ, 0x2 ;  /* 0x00000002ff0c7424 */ /* 0x000fe200078e00ff */
[----:B------:R-:W-:-:S05]  /*1ad40*/  SEL R5, R14, RZ, P1 ;  /* 0x000000ff0e057207 */ /* 0x000fca0000800000 */
[----:B------:R-:W-:-:S04]  /*1ad50*/  IMAD.IADD R5, R2, 0x1, R5 ;  /* 0x0000000102057824 */ /* 0x000fc800078e0205 */
[----:B------:R-:W-:-:S07]  /*1ad60*/  IMAD.MOV.U32 R13, RZ, RZ, R5 ;  /* 0x000000ffff0d7224 */ /* 0x000fce00078e0005 */
[----:B------:R-:W-:Y:S05]  /*1ad70*/  WARPSYNC.COLLECTIVE R15, `(.L_x_891) ;  /* 0x000000000f087348 */ /* 0x000fea0003c00000 */
[----:B------:R0:W1:Y:S02]  /*1ad80*/  SHFL.UP P6, R14, R13, R12, R11 ;  /* 0x0400000c0d0e7389 */ /* 0x00006400000c000b */
[----:B01----:R-:W-:Y:S01]  /*1ad90*/  ENDCOLLECTIVE ;  /* 0x000000000000791b */ /* 0x003fe20003800000 */
.L_x_891:
[----:B------:R-:W-:Y:S02]  /*1ada0*/  MOV R12, 0x4 ;  /* 0x00000004000c7802 */ /* 0x000fe40000000f00 */
[----:B------:R-:W-:-:S05]  /*1adb0*/  SEL R6, R14, RZ, P2 ;  /* 0x000000ff0e067207 */ /* 0x000fca0001000000 */
[----:B------:R-:W-:-:S04]  /*1adc0*/  IMAD.IADD R6, R5, 0x1, R6 ;  /* 0x0000000105067824 */ /* 0x000fc800078e0206 */
[----:B------:R-:W-:-:S07]  /*1add0*/  IMAD.MOV.U32 R13, RZ, RZ, R6 ;  /* 0x000000ffff0d7224 */ /* 0x000fce00078e0006 */
[----:B------:R-:W-:Y:S05]  /*1ade0*/  WARPSYNC.COLLECTIVE R15, `(.L_x_892) ;  /* 0x000000000f087348 */ /* 0x000fea0003c00000 */
[----:B------:R0:W1:Y:S02]  /*1adf0*/  SHFL.UP P6, R14, R13, R12, R11 ;  /* 0x0400000c0d0e7389 */ /* 0x00006400000c000b */
[----:B01----:R-:W-:Y:S01]  /*1ae00*/  ENDCOLLECTIVE ;  /* 0x000000000000791b */ /* 0x003fe20003800000 */
.L_x_892:
[----:B------:R-:W-:Y:S01]  /*1ae10*/  IMAD.MOV.U32 R12, RZ, RZ, 0x8 ;  /* 0x00000008ff0c7424 */ /* 0x000fe200078e00ff */
[----:B------:R-:W-:-:S05]  /*1ae20*/  SEL R7, R14, RZ, P3 ;  /* 0x000000ff0e077207 */ /* 0x000fca0001800000 */
[----:B------:R-:W-:-:S04]  /*1ae30*/  IMAD.IADD R7, R6, 0x1, R7 ;  /* 0x0000000106077824 */ /* 0x000fc800078e0207 */
[----:B------:R-:W-:-:S07]  /*1ae40*/  IMAD.MOV.U32 R13, RZ, RZ, R7 ;  /* 0x000000ffff0d7224 */ /* 0x000fce00078e0007 */
[----:B------:R-:W-:Y:S05]  /*1ae50*/  WARPSYNC.COLLECTIVE R15, `(.L_x_893) ;  /* 0x000000000f087348 */ /* 0x000fea0003c00000 */
[----:B------:R0:W1:Y:S02]  /*1ae60*/  SHFL.UP P6, R14, R13, R12, R11 ;  /* 0x0400000c0d0e7389 */ /* 0x00006400000c000b */
[----:B01----:R-:W-:Y:S01]  /*1ae70*/  ENDCOLLECTIVE ;  /* 0x000000000000791b */ /* 0x003fe20003800000 */
.L_x_893:
[----:B------:R-:W-:Y:S02]  /*1ae80*/  MOV R12, 0x10 ;  /* 0x00000010000c7802 */ /* 0x000fe40000000f00 */
[----:B------:R-:W-:-:S05]  /*1ae90*/  SEL R14, R14, RZ, P4 ;  /* 0x000000ff0e0e7207 */ /* 0x000fca0002000000 */
[----:B------:R-:W-:-:S04]  /*1aea0*/  IMAD.IADD R5, R7, 0x1, R14 ;  /* 0x0000000107057824 */ /* 0x000fc800078e020e */
[----:B------:R-:W-:-:S07]  /*1aeb0*/  IMAD.MOV.U32 R13, RZ, RZ, R5 ;  /* 0x000000ffff0d7224 */ /* 0x000fce00078e0005 */
[----:B------:R-:W-:Y:S05]  /*1aec0*/  WARPSYNC.COLLECTIVE R15, `(.L_x_894) ;  /* 0x000000000f087348 */ /* 0x000fea0003c00000 */
[----:B------:R0:W1:Y:S02]  /*1aed0*/  SHFL.UP P6, R14, R13, R12, R11 ;  /* 0x0400000c0d0e7389 */ /* 0x00006400000c000b */
[----:B01----:R-:W-:Y:S01]  /*1aee0*/  ENDCOLLECTIVE ;  /* 0x000000000000791b */ /* 0x003fe20003800000 */
.L_x_894:
[----:B------:R-:W-:Y:S02]  /*1aef0*/  IMAD.MOV.U32 R12, RZ, RZ, 0x1f ;  /* 0x0000001fff0c7424 */ /* 0x000fe400078e00ff */
[----:B------:R-:W-:Y:S01]  /*1af00*/  IMAD.MOV.U32 R11, RZ, RZ, 0x1f ;  /* 0x0000001fff0b7424 */ /* 0x000fe200078e00ff */
[----:B------:R-:W-:-:S05]  /*1af10*/  SEL R14, R14, RZ, P5 ;  /* 0x000000ff0e0e7207 */ /* 0x000fca0002800000 */
[----:B------:R-:W-:-:S04]  /*1af20*/  IMAD.IADD R3, R5, 0x1, R14 ;  /* 0x0000000105037824 */ /* 0x000fc800078e020e */
[----:B------:R-:W-:-:S07]  /*1af30*/  IMAD.MOV.U32 R13, RZ, RZ, R3 ;  /* 0x000000ffff0d7224 */ /* 0x000fce00078e0003 */
[----:B------:R-:W-:Y:S05]  /*1af40*/  WARPSYNC.COLLECTIVE R15, `(.L_x_895) ;  /* 0x000000000f087348 */ /* 0x000fea0003c00000 */
[----:B------:R0:W1:Y:S02]  /*1af50*/  SHFL.IDX P6, R14, R13, R12, R11 ;  /* 0x0000000c0d0e7389 */ /* 0x00006400000c000b */
[----:B01----:R-:W-:Y:S01]  /*1af60*/  ENDCOLLECTIVE ;  /* 0x000000000000791b */ /* 0x003fe20003800000 */
.L_x_895:
[----:B------:R-:W-:Y:S05]  /*1af70*/  BRA `(.L_x_896) ;  /* 0xffffffa000f87947 */ /* 0x000fea000383ffff */
.L_x_700:
[----:B------:R-:W-:Y:S01]  /*1af80*/  BSSY B0, `(.L_x_897) ;  /* 0x0000008000007945 */ /* 0x000fe20003800000 */
[----:B-----5:R-:W-:Y:S01]  /*1af90*/  IMAD.MOV.U32 R13, RZ, RZ, R2 ;  /* 0x000000ffff0d7224 */ /* 0x020fe200078e0002 */
[----:B------:R-:W-:Y:S01]  /*1afa0*/  MOV R12, 0x1 ;  /* 0x00000001000c7802 */ /* 0x000fe20000000f00 */
[----:B------:R-:W-:Y:S02]  /*1afb0*/  IMAD.MOV.U32 R11, RZ, RZ, RZ ;  /* 0x000000ffff0b7224 */ /* 0x000fe400078e00ff */
[----:B------:R-:W-:-:S07]  /*1afc0*/  IMAD.MOV.U32 R15, RZ, RZ, -0x1 ;  /* 0xffffffffff0f7424 */ /* 0x000fce00078e00ff */
[----:B01----:R-:W-:Y:S05]  /*1afd0*/  WARPSYNC.COLLECTIVE R15, `(.L_x_898) ;  /* 0x000000000f087348 */ /* 0x003fea0003c00000 */
[----:B------:R2:W3:Y:S02]  /*1afe0*/  SHFL.UP P6, R14, R13, R12, R11 ;  /* 0x0400000c0d0e7389 */ /* 0x0004e400000c000b */
[----:B0123--:R-:W-:Y:S01]  /*1aff0*/  ENDCOLLECTIVE ;  /* 0x000000000000791b */ /* 0x00ffe20003800000 */
.L_x_898:
[----:B------:R-:W-:Y:S05]  /*1b000*/  BSYNC B0 ;  /* 0x0000000000007941 */ /* 0x000fea0003800000 */
.L_x_897:
[----:B------:R-:W-:Y:S01]  /*1b010*/  SEL R13, R14, RZ, P1 ;  /* 0x000000ff0e0d7207 */ /* 0x000fe20000800000 */
[----:B------:R-:W-:Y:S01]  /*1b020*/  IMAD.MOV.U32 R12, RZ, RZ, 0x2 ;  /* 0x00000002ff0c7424 */ /* 0x000fe200078e00ff */
[----:B------:R-:W-:Y:S01]  /*1b030*/  MOV R15, 0xffffffff ;  /* 0xffffffff000f7802 */ /* 0x000fe20000000f00 */
[----:B------:R-:W-:Y:S02]  /*1b040*/  IMAD.MOV.U32 R11, RZ, RZ, RZ ;  /* 0x000000ffff0b7224 */ /* 0x000fe400078e00ff */
[----:B------:R-:W-:-:S07]  /*1b050*/  IMAD.IADD R13, R2, 0x1, R13 ;  /* 0x00000001020d7824 */ /* 0x000fce00078e020d */
[----:B------:R-:W-:Y:S05]  /*1b060*/  WARPSYNC.COLLECTIVE R15, `(.L_x_899) ;  /* 0x000000000f087348 */ /* 0x000fea0003c00000 */
[----:B------:R0:W1:Y:S02]  /*1b070*/  SHFL.UP P6, R14, R13, R12, R11 ;  /* 0x0400000c0d0e7389 */ /* 0x00006400000c000b */
[----:B01----:R-:W-:Y:S01]  /*1b080*/  ENDCOLLECTIVE ;  /* 0x000000000000791b */ /* 0x003fe20003800000 */
.L_x_899:
[----:B------:R-:W-:Y:S01]  /*1b090*/  IMAD.MOV.U32 R12, RZ, RZ, 0x4 ;  /* 0x00000004ff0c7424 */ /* 0x000fe200078e00ff */
[----:B------:R-:W-:-:S05]  /*1b0a0*/  SEL R14, R14, RZ, P2 ;  /* 0x000000ff0e0e7207 */ /* 0x000fca0001000000 */
[----:B------:R-:W-:-:S04]  /*1b0b0*/  IMAD.IADD R3, R13, 0x1, R14 ;  /* 0x000000010d037824 */ /* 0x000fc800078e020e */
[----:B------:R-:W-:-:S07]  /*1b0c0*/  IMAD.MOV.U32 R13, RZ, RZ, R3 ;  /* 0x000000ffff0d7224 */ /* 0x000fce00078e0003 */
[----:B------:R-:W-:Y:S05]  /*1b0d0*/  WARPSYNC.COLLECTIVE R15, `(.L_x_900) ;  /* 0x000000000f087348 */ /* 0x000fea0003c00000 */
[----:B------:R0:W1:Y:S02]  /*1b0e0*/  SHFL.UP P6, R14, R13, R12, R11 ;  /* 0x0400000c0d0e7389 */ /* 0x00006400000c000b */
[----:B01----:R-:W-:Y:S01]  /*1b0f0*/  ENDCOLLECTIVE ;  /* 0x000000000000791b */ /* 0x003fe20003800000 */
.L_x_900:
[----:B------:R-:W-:Y:S02]  /*1b100*/  MOV R12, 0x8 ;  /* 0x00000008000c7802 */ /* 0x000fe40000000f00 */
[----:B------:R-:W-:-:S05]  /*1b110*/  SEL R14, R14, RZ, P3 ;  /* 0x000000ff0e0e7207 */ /* 0x000fca0001800000 */
[----:B------:R-:W-:-:S04]  /*1b120*/  IMAD.IADD R5, R3, 0x1, R14 ;  /* 0x0000000103057824 */ /* 0x000fc800078e020e */
[----:B------:R-:W-:-:S07]  /*1b130*/  IMAD.MOV.U32 R13, RZ, RZ, R5 ;  /* 0x000000ffff0d7224 */ /* 0x000fce00078e0005 */
[----:B------:R-:W-:Y:S05]  /*1b140*/  WARPSYNC.COLLECTIVE R15, `(.L_x_901) ;  /* 0x000000000f087348 */ /* 0x000fea0003c00000 */
[----:B------:R0:W1:Y:S02]  /*1b150*/  SHFL.UP P6, R14, R13, R12, R11 ;  /* 0x0400000c0d0e7389 */ /* 0x00006400000c000b */
[----:B01----:R-:W-:Y:S01]  /*1b160*/  ENDCOLLECTIVE ;  /* 0x000000000000791b */ /* 0x003fe20003800000 */
.L_x_901:
[----:B------:R-:W-:Y:S01]  /*1b170*/  IMAD.MOV.U32 R12, RZ, RZ, 0x10 ;  /* 0x00000010ff0c7424 */ /* 0x000fe200078e00ff */
[----:B------:R-:W-:-:S05]  /*1b180*/  SEL R6, R14, RZ, P4 ;  /* 0x000000ff0e067207 */ /* 0x000fca0002000000 */
[----:B------:R-:W-:-:S04]  /*1b190*/  IMAD.IADD R6, R5, 0x1, R6 ;  /* 0x0000000105067824 */ /* 0x000fc800078e0206 */
[----:B------:R-:W-:-:S07]  /*1b1a0*/  IMAD.MOV.U32 R13, RZ, RZ, R6 ;  /* 0x000000ffff0d7224 */ /* 0x000fce00078e0006 */
[----:B------:R-:W-:Y:S05]  /*1b1b0*/  WARPSYNC.COLLECTIVE R15, `(.L_x_902) ;  /* 0x000000000f087348 */ /* 0x000fea0003c00000 */
[----:B------:R0:W1:Y:S02]  /*1b1c0*/  SHFL.UP P6, R14, R13, R12, R11 ;  /* 0x0400000c0d0e7389 */ /* 0x00006400000c000b */
[----:B01----:R-:W-:Y:S01]  /*1b1d0*/  ENDCOLLECTIVE ;  /* 0x000000000000791b */ /* 0x003fe20003800000 */
.L_x_902:
[----:B------:R-:W-:Y:S01]  /*1b1e0*/  MOV R12, 0x1f ;  /* 0x0000001f000c7802 */ /* 0x000fe20000000f00 */
[----:B------:R-:W-:Y:S01]  /*1b1f0*/  IMAD.MOV.U32 R11, RZ, RZ, 0x1f ;  /* 0x0000001fff0b7424 */ /* 0x000fe200078e00ff */
[----:B------:R-:W-:-:S05]  /*1b200*/  SEL R3, R14, RZ, P5 ;  /* 0x000000ff0e037207 */ /* 0x000fca0002800000 */
[----:B------:R-:W-:-:S04]  /*1b210*/  IMAD.IADD R3, R6, 0x1, R3 ;  /* 0x0000000106037824 */ /* 0x000fc800078e0203 */
[----:B------:R-:W-:-:S07]  /*1b220*/  IMAD.MOV.U32 R13, RZ, RZ, R3 ;  /* 0x000000ffff0d7224 */ /* 0x000fce00078e0003 */
[----:B------:R-:W-:Y:S05]  /*1b230*/  WARPSYNC.COLLECTIVE R15, `(.L_x_903) ;  /* 0x000000000f087348 */ /* 0x000fea0003c00000 */
[----:B------:R0:W1:Y:S02]  /*1b240*/  SHFL.IDX P6, R14, R13, R12, R11 ;  /* 0x0000000c0d0e7389 */ /* 0x00006400000c000b */
[----:B01----:R-:W-:Y:S01]  /*1b250*/  ENDCOLLECTIVE ;  /* 0x000000000000791b */ /* 0x003fe20003800000 */
.L_x_903:
[----:B------:R-:W-:Y:S05]  /*1b260*/  BRA `(.L_x_904) ;  /* 0xffffffa000d87947 */ /* 0x000fea000383ffff */
.L_x_702:
[----:B------:R-:W-:Y:S01]  /*1b270*/  BSSY B0, `(.L_x_905) ;  /* 0x0000006000007945 */ /* 0x000fe20003800000 */
[----:B------:R-:W-:Y:S01]  /*1b280*/  PLOP3.LUT P6, PT, P6, PT, PT, 0x8, 0x0 ;  /* 0x000000000000781c */ /* 0x000fe200037ce170 */
[----:B------:R-:W-:-:S12]  /*1b290*/  IMAD.MOV.U32 R15, RZ, RZ, -0x1 ;  /* 0xffffffffff0f7424 */ /* 0x000fd800078e00ff */
[----:B0-----:R-:W-:Y:S05]  /*1b2a0*/  WARPSYNC.COLLECTIVE R15, `(.L_x_906) ;  /* 0x000000000f087348 */ /* 0x001fea0003c00000 */
[----:B------:R-:W-:Y:S01]  /*1b2b0*/  VOTE.ANY R14, PT, P6 ;  /* 0x00000000000e7806 */ /* 0x000fe200030e0100 */
[----:B0-----:R-:W-:Y:S06]  /*1b2c0*/  ENDCOLLECTIVE ;  /* 0x000000000000791b */ /* 0x001fec0003800000 */
.L_x_906:
[----:B------:R-:W-:Y:S05]  /*1b2d0*/  BSYNC B0 ;  /* 0x0000000000007941 */ /* 0x000fea0003800000 */
.L_x_905:
        /* <DEDUP_REMOVED lines=9> */
.L_x_907:
[----:B------:R-:W-:Y:S01]  /*1b370*/  IMAD.MOV.U32 R17, RZ, RZ, R14 ;  /* 0x000000ffff117224 */ /* 0x000fe200078e000e */
[----:B------:R-:W-:Y:S06]  /*1b380*/  BRA `(.L_x_908) ;  /* 0xffffffa000c87947 */ /* 0x000fec000383ffff */
.L_x_704:
[----:B------:R-:W-:Y:S01]  /*1b390*/  BSSY B0, `(.L_x_909) ;  /* 0x0000007000007945 */ /* 0x000fe20003800000 */
[----:B------:R-:W-:Y:S02]  /*1b3a0*/  IMAD.MOV.U32 R13, RZ, RZ, R3 ;  /* 0x000000ffff0d7224 */ /* 0x000fe400078e0003 */
[----:B------:R-:W-:Y:S02]  /*1b3b0*/  IMAD.MOV.U32 R11, RZ, RZ, 0x1f ;  /* 0x0000001fff0b7424 */ /* 0x000fe400078e00ff */
[----:B------:R-:W-:-:S07]  /*1b3c0*/  IMAD.MOV.U32 R15, RZ, RZ, -0x1 ;  /* 0xffffffffff0f7424 */ /* 0x000fce00078e00ff */
[----:B012---:R-:W-:Y:S05]  /*1b3d0*/  WARPSYNC.COLLECTIVE R15, `(.L_x_910) ;  /* 0x000000000f087348 */ /* 0x007fea0003c00000 */
[----:B------:R3:W4:Y:S02]  /*1b3e0*/  SHFL.IDX P6, R14, R13, R12, R11 ;  /* 0x0000000c0d0e7389 */ /* 0x00072400000c000b */
[----:B01234-:R-:W-:Y:S01]  /*1b3f0*/  ENDCOLLECTIVE ;  /* 0x000000000000791b */ /* 0x01ffe20003800000 */
.L_x_910:
[----:B------:R-:W-:Y:S05]  /*1b400*/  BSYNC B0 ;  /* 0x0000000000007941 */ /* 0x000fea0003800000 */
.L_x_909:
[----:B------:R-:W-:Y:S05]  /*1b410*/  BRA `(.L_x_703) ;  /* 0xffffffa000c07947 */ /* 0x000fea000383ffff */
.L_x_708:
[----:B0-----:R0:W1:Y:S02]  /*1b420*/  SYNCS.PHASECHK.TRANS64.TRYWAIT P0, [R4+URZ+0x16820], R0 ;  /* 0x01682000040075a7 */ /* 0x001064000800017f */
[----:B-1----:R-:W-:Y:S05]  /*1b430*/  @!P0 NANOSLEEP.SYNCS 0x989680 ;  /* 0x009896800000895d */ /* 0x002fea0003900000 */
[----:B------:R-:W1:Y:S02]  /*1b440*/  @!P0 SYNCS.PHASECHK.TRANS64 P0, [R4+URZ+0x16820], R0 ;  /* 0x01682000040085a7 */ /* 0x000e64000800007f */
[----:B-1----:R-:W-:Y:S05]  /*1b450*/  @!P0 BRA `(.L_x_708) ;  /* 0xfffffffc00f08947 */ /* 0x002fea000383ffff */
[----:B------:R-:W-:Y:S05]  /*1b460*/  BRA `(.L_x_911) ;  /* 0xffffffa400ac7947 */ /* 0x000fea000383ffff */
.L_x_709:
        /* <DEDUP_REMOVED lines=8> */
[----:B0-----:R-:W-:Y:S05]  /*1b4f0*/  WARPSYNC.COLLECTIVE R15, `(.L_x_913) ;  /* 0x000000000f087348 */ /* 0x001fea0003c00000 */
[----:B------:R1:W2:Y:S02]  /*1b500*/  SHFL.IDX P6, R14, R13, R12, R11 ;  /* 0x0000000c0d0e7389 */ /* 0x0002a400000c000b */
[----:B012---:R-:W-:Y:S01]  /*1b510*/  ENDCOLLECTIVE ;  /* 0x000000000000791b */ /* 0x007fe20003800000 */
.L_x_913:
[----:B------:R-:W-:Y:S05]  /*1b520*/  BSYNC B0 ;  /* 0x0000000000007941 */ /* 0x000fea0003800000 */
.L_x_912:
[----:B------:R-:W-:Y:S05]  /*1b530*/  BRA `(.L_x_914) ;  /* 0xffffffa400947947 */ /* 0x000fea000383ffff */
.L_x_710:
[----:B------:R-:W-:Y:S01]  /*1b540*/  BSSY B0, `(.L_x_915) ;  /* 0x0000006000007945 */ /* 0x000fe20003800000 */
[----:B------:R-:W-:-:S07]  /*1b550*/  IMAD.MOV.U32 R15, RZ, RZ, -0x1 ;  /* 0xffffffffff0f7424 */ /* 0x000fce00078e00ff */
[----:B0-----:R-:W-:Y:S05]  /*1b560*/  WARPSYNC.COLLECTIVE R15, `(.L_x_916) ;  /* 0x000000000f0c7348 */ /* 0x001fea0003c00000 */
[----:B------:R-:W-:Y:S02]  /*1b570*/  ELECT P6, UR62, PT ;  /* 0x00000000003e782f */ /* 0x000fe400038c0000 */
[----:B------:R-:W-:Y:S01]  /*1b580*/  MOV R14, UR62 ;  /* 0x0000003e000e7c02 */ /* 0x000fe20008000f00 */
[----:B0-----:R-:W-:Y:S10]  /*1b590*/  ENDCOLLECTIVE ;  /* 0x000000000000791b */ /* 0x001ff40003800000 */
.L_x_916:
[----:B------:R-:W-:Y:S05]  /*1b5a0*/  BSYNC B0 ;  /* 0x0000000000007941 */ /* 0x000fea0003800000 */
.L_x_915:
[----:B------:R-:W-:Y:S05]  /*1b5b0*/  BRA `(.L_x_917) ;  /* 0xffffffa400887947 */ /* 0x000fea000383ffff */
.L_x_712:
[----:B0-----:R0:W1:Y:S02]  /*1b5c0*/  SYNCS.PHASECHK.TRANS64.TRYWAIT P1, [R5+URZ+0x16840], R0 ;  /* 0x01684000050075a7 */ /* 0x001064000802017f */
[----:B-1----:R-:W-:Y:S05]  /*1b5d0*/  @!P1 NANOSLEEP.SYNCS 0x989680 ;  /* 0x009896800000995d */ /* 0x002fea0003900000 */
[----:B------:R-:W1:Y:S02]  /*1b5e0*/  @!P1 SYNCS.PHASECHK.TRANS64 P1, [R5+URZ+0x16840], R0 ;  /* 0x01684000050095a7 */ /* 0x000e64000802007f */
[----:B-1----:R-:W-:Y:S05]  /*1b5f0*/  @!P1 BRA `(.L_x_712) ;  /* 0xfffffffc00f09947 */ /* 0x002fea000383ffff */
[----:B------:R-:W-:Y:S05]  /*1b600*/  BRA `(.L_x_918) ;  /* 0xffffffa400a87947 */ /* 0x000fea000383ffff */
.L_x_714:
[----:B-1----:R1:W2:Y:S02]  /*1b610*/  SYNCS.PHASECHK.TRANS64.TRYWAIT P1, [R25+URZ+0x16840], R2 ;  /* 0x01684002190075a7 */ /* 0x0022a4000802017f */
[----:B--2---:R-:W-:Y:S05]  /*1b620*/  @!P1 NANOSLEEP.SYNCS 0x989680 ;  /* 0x009896800000995d */ /* 0x004fea0003900000 */
[----:B------:R-:W2:Y:S02]  /*1b630*/  @!P1 SYNCS.PHASECHK.TRANS64 P1, [R25+URZ+0x16840], R2 ;  /* 0x01684002190095a7 */ /* 0x000ea4000802007f */
[----:B--2---:R-:W-:Y:S05]  /*1b640*/  @!P1 BRA `(.L_x_714) ;  /* 0xfffffffc00f09947 */ /* 0x004fea000383ffff */
[----:B------:R-:W-:Y:S05]  /*1b650*/  BRA `(.L_x_919) ;  /* 0xffffffa400b47947 */ /* 0x000fea000383ffff */
.L_x_716:
[----:B--2---:R2:W3:Y:S02]  /*1b660*/  SYNCS.PHASECHK.TRANS64.TRYWAIT P1, [R5+URZ+0x16860], R0 ;  /* 0x01686000050075a7 */ /* 0x0044e4000802017f */
[----:B---3--:R-:W-:Y:S05]  /*1b670*/  @!P1 NANOSLEEP.SYNCS 0x989680 ;  /* 0x009896800000995d */ /* 0x008fea0003900000 */
[----:B------:R-:W3:Y:S02]  /*1b680*/  @!P1 SYNCS.PHASECHK.TRANS64 P1, [R5+URZ+0x16860], R0 ;  /* 0x01686000050095a7 */ /* 0x000ee4000802007f */
[----:B---3--:R-:W-:Y:S05]  /*1b690*/  @!P1 BRA `(.L_x_716) ;  /* 0xfffffffc00f09947 */ /* 0x008fea000383ffff */
[----:B------:R-:W-:Y:S05]  /*1b6a0*/  BRA `(.L_x_920) ;  /* 0xffffffa400b07947 */ /* 0x000fea000383ffff */
.L_x_921:
        /* <DEDUP_REMOVED lines=13> */
.L_x_3107:


//--------------------- .text._ZN7cutlass13device_kernelIN5flash11enable_sm90INS1_16FlashAttnFwdSm90INS1_25CollectiveMainloopFwdSm90ILi2EN4cute5tupleIJNS5_1CILi1EEES8_S8_EEENS6_IJNS7_ILi192EEENS7_ILi128EEENS7_ILi64EEEEEELi64ENS_10bfloat16_tEfNS_4arch4Sm90ELb0ELb1ELb1ELb0ELb1ELb0ELb0ELb1ELb1ELb1ELb0ELb0EEENS1_21CollectiveEpilogueFwdINS6_IJSA_SC_SB_EEES9_SE_SG_Li384ELb0ELb1ELb0ELb0EEENS1_30DynamicPersistentTileSchedulerILi384ELi128ELb0ELb1ELb1EEEEEEEEEvNT_6ParamsE --------------------------
	.section	.text._ZN7cutlass13device_kernelIN5flash11enable_sm90INS1_16FlashAttnFwdSm90INS1_25CollectiveMainloopFwdSm90ILi2EN4cute5tupleIJNS5_1CILi1EEES8_S8_EEENS6_IJNS7_ILi192EEENS7_ILi128EEENS7_ILi64EEEEEELi64ENS_10bfloat16_tEfNS_4arch4Sm90ELb0ELb1ELb1ELb0ELb1ELb0ELb0ELb1ELb1ELb1ELb0ELb0EEENS1_21CollectiveEpilogueFwdINS6_IJSA_SC_SB_EEES9_SE_SG_Li384ELb0ELb1ELb0ELb0EEENS1_30DynamicPersistentTileSchedulerILi384ELi128ELb0ELb1ELb1EEEEEEEEEvNT_6ParamsE,"ax",@progbits
	.align	128
.text._ZN7cutlass13device_kernelIN5flash11enable_sm90INS1_16FlashAttnFwdSm90INS1_25CollectiveMainloopFwdSm90ILi2EN4cute5tupleIJNS5_1CILi1EEES8_S8_EEENS6_IJNS7_ILi192EEENS7_ILi128EEENS7_ILi64EEEEEELi64ENS_10bfloat16_tEfNS_4arch4Sm90ELb0ELb1ELb1ELb0ELb1ELb0ELb0ELb1ELb1ELb1ELb0ELb0EEENS1_21CollectiveEpilogueFwdINS6_IJSA_SC_SB_EEES9_SE_SG_Li384ELb0ELb1ELb0ELb0EEENS1_30DynamicPersistentTileSchedulerILi384ELi128ELb0ELb1ELb1EEEEEEEEEvNT_6ParamsE:
        .type           _ZN7cutlass13device_kernelIN5flash11enable_sm90INS1_16FlashAttnFwdSm90INS1_25CollectiveMainloopFwdSm90ILi2EN4cute5tupleIJNS5_1CILi1EEES8_S8_EEENS6_IJNS7_ILi192EEENS7_ILi128EEENS7_ILi64EEEEEELi64ENS_10bfloat16_tEfNS_4arch4Sm90ELb0ELb1ELb1ELb0ELb1ELb0ELb0ELb1ELb1ELb1ELb0ELb0EEENS1_21CollectiveEpilogueFwdINS6_IJSA_SC_SB_EEES9_SE_SG_Li384ELb0ELb1ELb0ELb0EEENS1_30DynamicPersistentTileSchedulerILi384ELi128ELb0ELb1ELb1EEEEEEEEEvNT_6ParamsE,@function
        .size           _ZN7cutlass13device_kernelIN5flash11enable_sm90INS1_16FlashAttnFwdSm90INS1_25CollectiveMainloopFwdSm90ILi2EN4cute5tupleIJNS5_1CILi1EEES8_S8_EEENS6_IJNS7_ILi192EEENS7_ILi128EEENS7_ILi64EEEEEELi64ENS_10bfloat16_tEfNS_4arch4Sm90ELb0ELb1ELb1ELb0ELb1ELb0ELb0ELb1ELb1ELb1ELb0ELb0EEENS1_21CollectiveEpilogueFwdINS6_IJSA_SC_SB_EEES9_SE_SG_Li384ELb0ELb1ELb0ELb0EEENS1_30DynamicPersistentTileSchedulerILi384ELi128ELb0ELb1ELb1EEEEEEEEEvNT_6ParamsE,(.L_x_3108 - _ZN7cutlass13device_kernelIN5flash11enable_sm90INS1_16FlashAttnFwdSm90INS1_25CollectiveMainloopFwdSm90ILi2EN4cute5tupleIJNS5_1CILi1EEES8_S8_EEENS6_IJNS7_ILi192EEENS7_ILi128EEENS7_ILi64EEEEEELi64ENS_10bfloat16_tEfNS_4arch4Sm90ELb0ELb1ELb1ELb0ELb1ELb0ELb0ELb1ELb1ELb1ELb0ELb0EEENS1_21CollectiveEpilogueFwdINS6_IJSA_SC_SB_EEES9_SE_SG_Li384ELb0ELb1ELb0ELb0EEENS1_30DynamicPersistentTileSchedulerILi384ELi128ELb0ELb1ELb1EEEEEEEEEvNT_6ParamsE)
        .other          _ZN7cutlass13device_kernelIN5flash11enable_sm90INS1_16FlashAttnFwdSm90INS1_25CollectiveMainloopFwdSm90ILi2EN4cute5tupleIJNS5_1CILi1EEES8_S8_EEENS6_IJNS7_ILi192EEENS7_ILi128EEENS7_ILi64EEEEEELi64ENS_10bfloat16_tEfNS_4arch4Sm90ELb0ELb1ELb1ELb0ELb1ELb0ELb0ELb1ELb1ELb1ELb0ELb0EEENS1_21CollectiveEpilogueFwdINS6_IJSA_SC_SB_EEES9_SE_SG_Li384ELb0ELb1ELb0ELb0EEENS1_30DynamicPersistentTileSchedulerILi384ELi128ELb0ELb1ELb1EEEEEEEEEvNT_6ParamsE,@"STO_CUDA_ENTRY STV_DEFAULT"
_ZN7cutlass13device_kernelIN5flash11enable_sm90INS1_16FlashAttnFwdSm90INS1_25CollectiveMainloopFwdSm90ILi2EN4cute5tupleIJNS5_1CILi1EEES8_S8_EEENS6_IJNS7_ILi192EEENS7_ILi128EEENS7_ILi64EEEEEELi64ENS_10bfloat16_tEfNS_4arch4Sm90ELb0ELb1ELb1ELb0ELb1ELb0ELb0ELb1ELb1ELb1ELb0ELb0EEENS1_21CollectiveEpilogueFwdINS6_IJSA_SC_SB_EEES9_SE_SG_Li384ELb0ELb1ELb0ELb0EEENS1_30DynamicPersistentTileSchedulerILi384ELi128ELb0ELb1ELb1EEEEEEEEEvNT_6ParamsE:
        /* <DEDUP_REMOVED lines=45> */
.L_x_922:
        /* <DEDUP_REMOVED lines=22> */
.L_x_923:
        /* <DEDUP_REMOVED lines=18> */
.L_x_924:
        /* <DEDUP_REMOVED lines=22> */
.L_x_925:
        /* <DEDUP_REMOVED lines=23> */
.L_x_926:
        /* <DEDUP_REMOVED lines=8> */
.L_x_928:
[----:B------:R-:W-:-:S08]  /*08a0*/  NOP ;  /* 0x0000000000007918 */ /* 0x000fd00000000000 */
[----:B------:R-:W0:Y:S02]  /*08b0*/  USETMAXREG.TRY_ALLOC.CTAPOOL UP0, 0xa0 ;  /* 0x000000a0000079c8 */ /* 0x000e240008000600 */
[----:B0-----:R-:W-:-:S13]  /*08c0*/  PLOP3.LUT P0, PT, PT, PT, UP0, 0x80, 0x0 ;  /* 0x000000000000781c */ /* 0x001fda0003f0f008 */
[----:B------:R-:W-:Y:S05]  /*08d0*/  @!P0 BRA `(.L_x_928) ;  /* 0xfffffffc00f08947 */ /* 0x000fea000383ffff */
[----:B------:R-:W0:Y:S01]  /*08e0*/  S2R R2, SR_TID.X ;  /* 0x0000000000027919 */ /* 0x000e220000002100 */
[----:B-1----:R-:W1:Y:S08]  /*08f0*/  S2UR UR4, SR_CTAID.X ;  /* 0x00000000000479c3 */ /* 0x002e700000002500 */
[----:B------:R-:W-:Y:S08]  /*0900*/  BAR.ARV 0x4, 0x200 ;  /* 0x0108000000007b1d */ /* 0x000ff00000002000 */
[----:B------:R-:W-:Y:S06]  /*0910*/  BAR.ARV 0x8, 0x200 ;  /* 0x0208000000007b1d */ /* 0x000fec0000002000 */
[----:B0-----:R-:W-:-:S04]  /*0920*/  LOP3.LUT R0, R2, 0xffffff80, RZ, 0xc0, !PT ;  /* 0xffffff8002007812 */ /* 0x001fc800078ec0ff */
[----:B------:R-:W-:Y:S02]  /*0930*/  ISETP.NE.AND P0, PT, R0, 0x80, PT ;  /* 0x000000800000780c */ /* 0x000fe40003f05270 */
[----:B------:R-:W1:Y:S11]  /*0940*/  LDC R0, c[0x0][0xc38] ;  /* 0x00030e00ff007b82 */ /* 0x000e760000000800 */
[----:B------:R-:W-:Y:S06]  /*0950*/  @!P0 BAR.ARV 0x9, 0x100 ;  /* 0x0244000000008b1d */ /* 0x000fec0000002000 */
[----:B-1----:R-:W-:-:S13]  /*0960*/  ISETP.LE.AND P0, PT, R0, UR4, PT ;  /* 0x0000000400007c0c */ /* 0x002fda000bf03270 */
[----:B------:R-:W-:Y:S05]  /*0970*/  @P0 EXIT ;  /* 0x000000000000094d */ /* 0x000fea0003800000 */
[----:B------:R-:W-:Y:S01]  /*0980*/  VIADD R10, R2, 0xffffff80 ;  /* 0xffffff80020a7836 */ /* 0x000fe20000000000 */
[----:B------:R-:W-:Y:S01]  /*0990*/  ULOP3.LUT UR48, UR37, 0x1, URZ, 0xfc, !UPT ;  /* 0x0000000125307892 */ /* 0x000fe2000f8efc3f */
[----:B------:R-:W-:Y:S01]  /*09a0*/  UMOV UR47, URZ ;  /* 0x0000003f002f7c82 */ /* 0x000fe20008000000 */
[----:B------:R-:W-:Y:S02]  /*09b0*/  UMOV UR46, URZ ;  /* 0x0000003f002e7c82 */ /* 0x000fe40008000000 */
[----:B------:R-:W-:Y:S01]  /*09c0*/  SHF.R.S32.HI R0, RZ, 0x1f, R10 ;  /* 0x0000001fff007819 */ /* 0x000fe2000001140a */
[----:B------:R-:W-:-:S03]  /*09d0*/  UMOV UR36, URZ ;  /* 0x0000003f00247c82 */ /* 0x000fc60008000000 */
[CC--:B------:R-:W-:Y:S02]  /*09e0*/  LEA.HI R154, R0.reuse, R10.reuse, RZ, 0x7 ;  /* 0x0000000a009a7211 */ /* 0x0c0fe400078f38ff */
[CC--:B------:R-:W-:Y:S02]  /*09f0*/  LEA.HI R3, R0.reuse, R10.reuse, RZ, 0x5 ;  /* 0x0000000a00037211 */ /* 0x0c0fe400078f28ff */
[----:B------:R-:W-:Y:S02]  /*0a00*/  LEA.HI R2, R0, R10, RZ, 0x4 ;  /* 0x0000000a00027211 */ /* 0x000fe400078f20ff */
[----:B------:R-:W-:Y:S01]  /*0a10*/  LOP3.LUT R153, R154, 0xffffff80, RZ, 0xc0, !PT ;  /* 0xffffff809a997812 */ /* 0x000fe200078ec0ff */
[----:B------:R-:W-:Y:S01]  /*0a20*/  IMAD.SHL.U32 R4, R3, 0x20, RZ ;  /* 0x0000002003047824 */ /* 0x000fe200078e00ff */
[----:B------:R-:W-:Y:S02]  /*0a30*/  SHF.R.S32.HI R5, RZ, 0x4, R2 ;  /* 0x00000004ff057819 */ /* 0x000fe40000011402 */
[----:B------:R-:W-:Y:S01]  /*0a40*/  LOP3.LUT R3, R2, 0x3fffff0, RZ, 0xc0, !PT ;  /* 0x03fffff002037812 */ /* 0x000fe200078ec0ff */
[----:B------:R-:W-:Y:S01]  /*0a50*/  IMAD.IADD R153, R10, 0x1, -R153 ;  /* 0x000000010a997824 */ /* 0x000fe200078e0a99 */
[----:B------:R-:W-:-:S02]  /*0a60*/  LEA.HI R2, R2, R5, RZ, 0x1 ;  /* 0x0000000502027211 */ /* 0x000fc400078f08ff */
[----:B------:R-:W-:Y:S01]  /*0a70*/  LOP3.LUT R4, R4, 0xfffffc00, RZ, 0xc0, !PT ;  /* 0xfffffc0004047812 */ /* 0x000fe200078ec0ff */
[----:B------:R-:W-:Y:S01]  /*0a80*/  IMAD.IADD R3, R10, 0x1, -R3 ;  /* 0x000000010a037824 */ /* 0x000fe200078e0a03 */
[----:B------:R-:W-:Y:S02]  /*0a90*/  SHF.R.S32.HI R6, RZ, 0x1f, R153 ;  /* 0x0000001fff067819 */ /* 0x000fe40000011499 */
[----:B------:R-:W-:Y:S01]  /*0aa0*/  LOP3.LUT R2, R2, 0x1ffffffe, RZ, 0xc0, !PT ;  /* 0x1ffffffe02027812 */ /* 0x000fe200078ec0ff */
[----:B------:R-:W-:Y:S01]  /*0ab0*/  IMAD R3, R3, 0x40, R4 ;  /* 0x0000004003037824 */ /* 0x000fe200078e0204 */
[----:B------:R-:W-:Y:S02]  /*0ac0*/  LEA.HI R4, R6, R153, RZ, 0x2 ;  /* 0x0000009906047211 */ /* 0x000fe400078f10ff */
[----:B------:R-:W-:Y:S01]  /*0ad0*/  LEA.HI R7, R0, R10, RZ, 0x2 ;  /* 0x0000000a00077211 */ /* 0x000fe200078f10ff */
[----:B------:R-:W-:Y:S01]  /*0ae0*/  IMAD.IADD R2, R5, 0x1, -R2 ;  /* 0x0000000105027824 */ /* 0x000fe200078e0a02 */
[----:B------:R-:W-:-:S02]  /*0af0*/  SHF.R.S32.HI R5, RZ, 0x2, R4 ;  /* 0x00000002ff057819 */ /* 0x000fc40000011404 */
[----:B------:R-:W-:Y:S01]  /*0b00*/  SHF.R.S32.HI R8, RZ, 0x1f, R4 ;  /* 0x0000001fff087819 */ /* 0x000fe20000011404 */
[----:B------:R-:W-:Y:S01]  /*0b10*/  IMAD R156, R2, 0x8, R3 ;  /* 0x00000008029c7824 */ /* 0x000fe200078e0203 */
[----:B------:R-:W-:Y:S02]  /*0b20*/  SHF.R.S32.HI R154, RZ, 0x7, R154 ;  /* 0x00000007ff9a7819 */ /* 0x000fe4000001149a */
[----:B------:R-:W-:Y:S02]  /*0b30*/  LOP3.LUT R7, R7, 0xfffffffc, RZ, 0xc0, !PT ;  /* 0xfffffffc07077812 */ /* 0x000fe400078ec0ff */
[----:B------:R-:W-:Y:S01]  /*0b40*/  LEA.HI R8, R8, R5, RZ, 0x3 ;  /* 0x0000000508087211 */ /* 0x000fe200078f18ff */
[----:B------:R-:W-:Y:S01]  /*0b50*/  IMAD.HI R2, R154, 0x55555556, RZ ;  /* 0x555555569a027827 */ /* 0x000fe200078e02ff */
[----:B------:R-:W-:Y:S02]  /*0b60*/  LEA.HI R0, R0, R10, RZ, 0x3 ;  /* 0x0000000a00007211 */ /* 0x000fe400078f18ff */
[----:B------:R-:W-:Y:S01]  /*0b70*/  LOP3.LUT R8, R8, 0xfffffff8, RZ, 0xc0, !PT ;  /* 0xfffffff808087812 */ /* 0x000fe200078ec0ff */
[----:B------:R-:W-:Y:S01]  /*0b80*/  IMAD.IADD R7, R10, 0x1, -R7 ;  /* 0x000000010a077824 */ /* 0x000fe200078e0a07 */
[----:B------:R-:W-:-:S02]  /*0b90*/  LEA.HI R6, R6, R153, RZ, 0x5 ;  /* 0x0000009906067211 */ /* 0x000fc400078f28ff */
[----:B------:R-:W-:Y:S01]  /*0ba0*/  LOP3.LUT R18, R0, 0xfffffff8, RZ, 0xc0, !PT ;  /* 0xfffffff800127812 */ /* 0x000fe200078ec0ff */
[----:B------:R-:W-:Y:S01]  /*0bb0*/  IMAD.IADD R5, R5, 0x1, -R8 ;  /* 0x0000000105057824 */ /* 0x000fe200078e0a08 */
[----:B------:R-:W-:Y:S02]  /*0bc0*/  LEA.HI R9, R7, R7, RZ, 0x1 ;  /* 0x0000000707097211 */ /* 0x000fe400078f08ff */
[----:B------:R-:W-:Y:S01]  /*0bd0*/  LEA.HI R3, R2, R2, RZ, 0x1 ;  /* 0x0000000202037211 */ /* 0x000fe200078f08ff */
[----:B------:R-:W-:Y:S01]  /*0be0*/  IMAD.IADD R18, R10, 0x1, -R18 ;  /* 0x000000010a127824 */ /* 0x000fe200078e0a12 */
[----:B------:R-:W-:Y:S02]  /*0bf0*/  SHF.R.S32.HI R6, RZ, 0x5, R6 ;  /* 0x00000005ff067819 */ /* 0x000fe40000011406 */
[----:B------:R-:W-:Y:S01]  /*0c00*/  LOP3.LUT R2, R9, 0x1ffffffe, RZ, 0xc0, !PT ;  /* 0x1ffffffe09027812 */ /* 0x000fe200078ec0ff */
[----:B------:R-:W-:Y:S01]  /*0c10*/  IMAD R3, R3, -0x3, R154 ;  /* 0xfffffffd03037824 */ /* 0x000fe200078e029a */
[----:B------:R-:W-:Y:S01]  /*0c20*/  LOP3.LUT R16, R4, 0x7ffffffc, RZ, 0xc0, !PT ;  /* 0x7ffffffc04107812 */ /* 0x000fe200078ec0ff */
[----:B------:R-:W-:Y:S01]  /*0c30*/  IMAD R6, R6, 0x10, R5 ;  /* 0x0000001006067824 */ /* 0x000fe200078e0205 */
[----:B------:R-:W-:Y:S01]  /*0c40*/  SHF.R.S32.HI R152, RZ, 0x3, R0 ;  /* 0x00000003ff987819 */ /* 0x000fe20000011400 */
[----:B------:R-:W-:-:S02]  /*0c50*/  IMAD.SHL.U32 R22, R18, 0x8, RZ ;  /* 0x0000000812167824 */ /* 0x000fc400078e00ff */
[----:B------:R-:W-:Y:S02]  /*0c60*/  IMAD.IADD R2, R7, 0x1, -R2 ;  /* 0x0000000107027824 */ /* 0x000fe400078e0a02 */
[----:B------:R-:W-:Y:S01]  /*0c70*/  IMAD R155, R3, 0x40, R6 ;  /* 0x00000040039b7824 */ /* 0x000fe200078e0206 */
[----:B------:R-:W-:Y:S01]  /*0c80*/  SHF.R.S32.HI R157, RZ, 0x1f, R22 ;  /* 0x0000001fff9d7819 */ /* 0x000fe20000011416 */
[----:B------:R-:W-:Y:S02]  /*0c90*/  IMAD.IADD R16, R153, 0x1, -R16 ;  /* 0x0000000199107824 */ /* 0x000fe400078e0a10 */
[----:B------:R-:W-:-:S07]  /*0ca0*/  IMAD R17, R2, 0x8, R155 ;  /* 0x0000000802117824 */ /* 0x000fce00078e029b */
.L_x_1021:
[----:B------:R-:W-:Y:S01]  /*0cb0*/  ULDC UR5, c[0x0][0xc60] ;  /* 0x0003180000057ab9 */ /* 0x000fe20000000800 */
[----:B------:R-:W-:Y:S01]  /*0cc0*/  UMOV UR8, UR4 ;  /* 0x0000000400087c82 */ /* 0x000fe20008000000 */
[----:B------:R-:W-:-:S11]  /*0cd0*/  UISETP.NE.AND UP0, UPT, UR5, 0x1, UPT ;  /* 0x000000010500788c */ /* 0x000fd6000bf05270 */
[----:B------:R-:W-:Y:S01]  /*0ce0*/  @UP0 ULDC UR6, c[0x0][0xc64] ;  /* 0x0003190000060ab9 */ /* 0x000fe20000000800 */
[----:B------:R-:W-:Y:S01]  /*0cf0*/  @UP0 ULDC UR9, c[0x0][0xc68] ;  /* 0x00031a0000090ab9 */ /* 0x000fe20000000800 */
[----:B------:R-:W-:-:S04]  /*0d00*/  UIMAD.WIDE.U32 UR6, UR4, UR6, URZ ;  /* 0x00000006040672a5 */ /* 0x000fc8000f8e003f */
[----:B------:R-:W-:-:S03]  /*0d10*/  @UP0 USHF.R.U32.HI UR8, URZ, UR9, UR7 ;  /* 0x000000093f080299 */ /* 0x000fc60008011607 */
[----:B------:R-:W-:Y:S02]  /*0d20*/  ULDC UR6, c[0x0][0xc78] ;  /* 0x00031e0000067ab9 */ /* 0x000fe40000000800 */
[----:B------:R-:W-:Y:S02]  /*0d30*/  UISETP.GE.AND UP0, UPT, UR8, UR6, UPT ;  /* 0x000000060800728c */ /* 0x000fe4000bf06270 */
[----:B------:R-:W-:-:S04]  /*0d40*/  UIADD3 UR6, -UR8, URZ, URZ ;  /* 0x0000003f08067290 */ /* 0x000fc8000fffe13f */
[----:B------:R-:W-:Y:S01]  /*0d50*/  PLOP3.LUT P0, PT, PT, PT, UP0, 0x80, 0x0 ;  /* 0x000000000000781c */ /* 0x000fe20003f0f008 */
[----:B------:R-:W-:-:S12]  /*0d60*/  UIMAD UR9, UR5, UR6, UR4 ;  /* 0x00000006050972a4 */ /* 0x000fd8000f8e0204 */
[----:B012--5:R-:W-:Y:S05]  /*0d70*/  @!P0 BRA `(.L_x_929) ;  /* 0x0000000000208947 */ /* 0x027fea0003800000 */
[----:B------:R-:W-:Y:S01]  /*0d80*/  ULDC UR7, c[0x0][0xc6c] ;  /* 0x00031b0000077ab9 */ /* 0x000fe20000000800 */
[----:B------:R-:W-:Y:S01]  /*0d90*/  UMOV UR6, UR9 ;  /* 0x0000000900067c82 */ /* 0x000fe20008000000 */
[----:B------:R-:W-:-:S11]  /*0da0*/  UISETP.NE.AND UP0, UPT, UR7, 0x1, UPT ;  /* 0x000000010700788c */ /* 0x000fd6000bf05270 */
[----:B------:R-:W-:Y:S02]  /*0db0*/  @UP0 ULDC.64 UR10, c[0x0][0xc70] ;  /* 0x00031c00000a0ab9 */ /* 0x000fe40000000a00 */
[----:B------:R-:W-:-:S04]  /*0dc0*/  UIMAD.WIDE.U32 UR4, UR9, UR10, URZ ;  /* 0x0000000a090472a5 */ /* 0x000fc8000f8e003f */
[----:B------:R-:W-:-:S04]  /*0dd0*/  @UP0 USHF.R.U32.HI UR6, URZ, UR11, UR5 ;  /* 0x0000000b3f060299 */ /* 0x000fc80008011605 */
[----:B------:R-:W-:Y:S01]  /*0de0*/  UIMAD UR4, UR6, UR7, URZ ;  /* 0x00000007060472a4 */ /* 0x000fe2000f8e023f */
[----:B------:R-:W-:Y:S11]  /*0df0*/  BRA `(.L_x_930) ;  /* 0x00000000001c7947 */ /* 0x000ff60003800000 */
.L_x_929:
[----:B------:R-:W-:Y:S01]  /*0e00*/  ULDC UR7, c[0x0][0xc54] ;  /* 0x0003150000077ab9 */ /* 0x000fe20000000800 */
[----:B------:R-:W-:Y:S01]  /*0e10*/  UMOV UR6, UR9 ;  /* 0x0000000900067c82 */ /* 0x000fe20008000000 */
[----:B------:R-:W-:-:S11]  /*0e20*/  UISETP.NE.AND UP0, UPT, UR7, 0x1, UPT ;  /* 0x000000010700788c */ /* 0x000fd6000bf05270 */
[----:B------:R-:W-:Y:S02]  /*0e30*/  @UP0 ULDC.64 UR10, c[0x0][0xc58] ;  /* 0x00031600000a0ab9 */ /* 0x000fe40000000a00 */
[----:B------:R-:W-:-:S04]  /*0e40*/  UIMAD.WIDE.U32 UR4, UR9, UR10, URZ ;  /* 0x0000000a090472a5 */ /* 0x000fc8000f8e003f */
[----:B------:R-:W-:-:S04]  /*0e50*/  @UP0 USHF.R.U32.HI UR6, URZ, UR11, UR5 ;  /* 0x0000000b3f060299 */ /* 0x000fc80008011605 */
[----:B------:R-:W-:-:S12]  /*0e60*/  UIMAD UR4, UR6, UR7, URZ ;  /* 0x00000007060472a4 */ /* 0x000fd8000f8e023f */
.L_x_930:
[----:B------:R-:W-:Y:S01]  /*0e70*/  ULOP3.LUT UR6, URZ, UR6, URZ, 0x33, !UPT ;  /* 0x000000063f067292 */ /* 0x000fe2000f8e333f */
[----:B------:R-:W-:Y:S01]  /*0e80*/  ULDC UR7, c[0x0][0x448] ;  /* 0x0001120000077ab9 */ /* 0x000fe20000000800 */
[----:B------:R-:W-:Y:S01]  /*0e90*/  ULDC UR5, c[0x0][0xc3c] ;  /* 0x00030f0000057ab9 */ /* 0x000fe20000000800 */
[----:B------:R-:W-:Y:S02]  /*0ea0*/  UISETP.NE.AND UP3, UPT, UR7, 0x1, UPT ;  /* 0x000000010700788c */ /* 0x000fe4000bf65270 */
[----:B------:R-:W-:Y:S01]  /*0eb0*/  UIADD3 UR6, UR6, UR5, URZ ;  /* 0x0000000506067290 */ /* 0x000fe2000fffe03f */
[----:B------:R-:W-:Y:S01]  /*0ec0*/  ULDC.64 UR10, c[0x0][0x418] ;  /* 0x00010600000a7ab9 */ /* 0x000fe20000000a00 */
[----:B------:R-:W-:Y:S01]  /*0ed0*/  UIADD3 UR4, UR9, -UR4, URZ ;  /* 0x8000000409047290 */ /* 0x000fe2000fffe03f */
[----:B------:R-:W-:Y:S01]  /*0ee0*/  ULDC UR41, c[0x0][0xc48] ;  /* 0x0003120000297ab9 */ /* 0x000fe20000000800 */
[----:B------:R-:W-:Y:S02]  /*0ef0*/  UISETP.NE.U32.AND UP0, UPT, UR10, URZ, UPT ;  /* 0x0000003f0a00728c */ /* 0x000fe4000bf05070 */
[----:B------:R-:W-:-:S02]  /*0f00*/  UIMAD UR38, UR6, 0xc0, URZ ;  /* 0x000000c0062678a4 */ /* 0x000fc4000f8e023f */
[----:B------:R-:W-:Y:S01]  /*0f10*/  UISETP.NE.AND UP1, UPT, UR41, 0x1, UPT ;  /* 0x000000012900788c */ /* 0x000fe2000bf25270 */
[----:B------:R-:W-:Y:S01]  /*0f20*/  ULDC UR13, c[0x0][0xc54] ;  /* 0x00031500000d7ab9 */ /* 0x000fe20000000800 */
[----:B------:R-:W-:Y:S02]  /*0f30*/  UISETP.NE.AND.EX UP0, UPT, UR11, URZ, UPT, UP0 ;  /* 0x0000003f0b00728c */ /* 0x000fe4000bf05300 */
[----:B------:R-:W-:Y:S02]  /*0f40*/  UIADD3 UR10, UR38, 0xbf, URZ ;  /* 0x000000bf260a7890 */ /* 0x000fe4000fffe03f */
[----:B------:R-:W-:Y:S01]  /*0f50*/  UIMAD UR13, UR8, UR13, UR4 ;  /* 0x0000000d080d72a4 */ /* 0x000fe2000f8e0204 */
[----:B------:R-:W-:Y:S01]  /*0f60*/  ULDC UR40, c[0x0][0x424] ;  /* 0x0001090000287ab9 */ /* 0x000fe20000000800 */
[----:B------:R-:W-:Y:S01]  /*0f70*/  ULDC UR51, c[0x0][0x288] ;  /* 0x0000a20000337ab9 */ /* 0x000fe20000000800 */
[----:B------:R-:W-:Y:S01]  /*0f80*/  ULDC.64 UR4, c[0x0][0x9e0] ;  /* 0x0002780000047ab9 */ /* 0x000fe20000000a00 */
[----:B------:R-:W-:Y:S01]  /*0f90*/  @UP3 ULDC UR8, c[0x0][0x44c] ;  /* 0x0001130000083ab9 */ /* 0x000fe20000000800 */
[----:B------:R-:W-:-:S02]  /*0fa0*/  UIADD3 UR11, -UR51, 0x1, URZ ;  /* 0x00000001330b7890 */ /* 0x000fc4000fffe13f */
[----:B------:R-:W-:Y:S02]  /*0fb0*/  UISETP.GE.AND UP2, UPT, UR5, 0x1, UPT ;  /* 0x000000010500788c */ /* 0x000fe4000bf46270 */
[----:B------:R-:W-:Y:S02]  /*0fc0*/  USEL UR40, UR40, 0x1, UP0 ;  /* 0x0000000128287887 */ /* 0x000fe40008000000 */
[----:B------:R-:W-:Y:S01]  /*0fd0*/  UIMAD.WIDE.U32 UR8, UR10, UR8, URZ ;  /* 0x000000080a0872a5 */ /* 0x000fe2000f8e003f */
[----:B------:R-:W-:Y:S01]  /*0fe0*/  ULDC UR12, c[0x0][0x2f0] ;  /* 0x0000bc00000c7ab9 */ /* 0x000fe20000000800 */
[----:B------:R-:W-:Y:S01]  /*0ff0*/  @UP3 ULDC UR15, c[0x0][0x450] ;  /* 0x00011400000f3ab9 */ /* 0x000fe20000000800 */
[----:B------:R-:W-:Y:S01]  /*1000*/  @UP1 ULDC UR6, c[0x0][0xc4c] ;  /* 0x0003130000061ab9 */ /* 0x000fe20000000800 */
[----:B------:R-:W-:Y:S01]  /*1010*/  UIMAD UR11, UR40, UR12, UR11 ;  /* 0x0000000c280b72a4 */ /* 0x000fe2000f8e020b */
[----:B------:R-:W-:Y:S01]  /*1020*/  PLOP3.LUT P0, PT, PT, PT, UP2, 0x40, 0x0 ;  /* 0x000000000000781c */ /* 0x000fe20003f0e828 */
[----:B------:R-:W-:-:S02]  /*1030*/  @UP3 USHF.R.U32.HI UR10, URZ, UR15, UR9 ;  /* 0x0000000f3f0a3299 */ /* 0x000fc40008011609 */
[----:B------:R-:W-:Y:S01]  /*1040*/  UIMAD.WIDE.U32 UR6, UR13, UR6, URZ ;  /* 0x000000060d0672a5 */ /* 0x000fe2000f8e003f */
[----:B------:R-:W-:Y:S01]  /*1050*/  @UP1 ULDC UR14, c[0x0][0xc50] ;  /* 0x00031400000e1ab9 */ /* 0x000fe20000000800 */
[----:B------:R-:W-:Y:S01]  /*1060*/  UIADD3 UR10, UR11, UR10, URZ ;  /* 0x0000000a0b0a7290 */ /* 0x000fe2000fffe03f */
[----:B------:R-:W-:Y:S01]  /*1070*/  UMOV UR39, UR13 ;  /* 0x0000000d00277c82 */ /* 0x000fe20008000000 */
[----:B------:R-:W-:Y:S02]  /*1080*/  @UP1 USHF.R.U32.HI UR39, URZ, UR14, UR7 ;  /* 0x0000000e3f271299 */ /* 0x000fe40008011607 */
[----:B------:R-:W-:Y:S02]  /*1090*/  UIADD3 UR4, UR10, UR4, URZ ;  /* 0x000000040a047290 */ /* 0x000fe4000fffe03f */
[----:B------:R-:W-:Y:S02]  /*10a0*/  UIADD3 UR6, -UR39, URZ, URZ ;  /* 0x0000003f27067290 */ /* 0x000fe4000fffe13f */
[----:B------:R-:W-:-:S02]  /*10b0*/  UP2UR UR50, UPR, URZ, 0x8 ;  /* 0x000000083f327883 */ /* 0x000fc40008000000 */
[----:B------:R-:W-:Y:S01]  /*10c0*/  UP2UR UR49, UPR, URZ, 0x4 ;  /* 0x000000043f317883 */ /* 0x000fe20008000000 */
[----:B------:R-:W-:Y:S01]  /*10d0*/  IMAD.U32 R0, RZ, RZ, UR4 ;  /* 0x00000004ff007e24 */ /* 0x000fe2000f8e00ff */
[----:B------:R-:W-:Y:S01]  /*10e0*/  UIMAD UR41, UR41, UR6, UR13 ;  /* 0x00000006292972a4 */ /* 0x000fe2000f8e020d */
[----:B------:R-:W-:Y:S11]  /*10f0*/  @P0 BRA `(.L_x_931) ;  /* 0x0000000000400947 */ /* 0x000ff60003800000 */
[----:B------:R-:W-:Y:S01]  /*1100*/  ISETP.LT.AND P0, PT, RZ, UR10, PT ;  /* 0x0000000aff007c0c */ /* 0x000fe2000bf01270 */
[----:B------:R-:W-:-:S12]  /*1110*/  UIADD3 UR4, UR10, -0x1, URZ ;  /* 0xffffffff0a047890 */ /* 0x000fd8000fffe03f */
[----:B------:R-:W-:Y:S05]  /*1120*/  @P0 BRA `(.L_x_932) ;  /* 0x00000000001c0947 */ /* 0x000fea0003800000 */
[----:B------:R-:W-:Y:S02]  /*1130*/  UISETP.NE.AND UP0, UPT, UR5, 0x1, UPT ;  /* 0x000000010500788c */ /* 0x000fe4000bf05270 */
[----:B------:R-:W-:-:S09]  /*1140*/  UIADD3 UR4, -UR10, URZ, URZ ;  /* 0x0000003f0a047290 */ /* 0x000fd2000fffe13f */
[----:B------:R-:W-:Y:S02]  /*1150*/  @UP0 ULDC.64 UR8, c[0x0][0x9e8] ;  /* 0x00027a0000080ab9 */ /* 0x000fe40000000a00 */
[----:B------:R-:W-:-:S04]  /*1160*/  UIMAD.WIDE.U32 UR6, UR4, UR8, URZ ;  /* 0x00000008040672a5 */ /* 0x000fc8000f8e003f */
[----:B------:R-:W-:-:S04]  /*1170*/  @UP0 USHF.R.U32.HI UR4, URZ, UR9, UR7 ;  /* 0x000000093f040299 */ /* 0x000fc80008011607 */
[----:B------:R-:W-:Y:S01]  /*1180*/  ULOP3.LUT UR4, URZ, UR4, URZ, 0x33, !UPT ;  /* 0x000000043f047292 */ /* 0x000fe2000f8e333f */
[----:B------:R-:W-:Y:S11]  /*1190*/  BRA `(.L_x_933) ;  /* 0x0000000000107947 */ /* 0x000ff60003800000 */
.L_x_932:
[----:B------:R-:W-:-:S11]  /*11a0*/  UISETP.NE.AND UP0, UPT, UR5, 0x1, UPT ;  /* 0x000000010500788c */ /* 0x000fd6000bf05270 */
[----:B------:R-:W-:Y:S02]  /*11b0*/  @UP0 ULDC.64 UR8, c[0x0][0x9e8] ;  /* 0x00027a0000080ab9 */ /* 0x000fe40000000a00 */
[----:B------:R-:W-:-:S04]  /*11c0*/  UIMAD.WIDE.U32 UR6, UR4, UR8, URZ ;  /* 0x00000008040672a5 */ /* 0x000fc8000f8e003f */
[----:B------:R-:W-:-:S12]  /*11d0*/  @UP0 USHF.R.U32.HI UR4, URZ, UR9, UR7 ;  /* 0x000000093f040299 */ /* 0x000fd80008011607 */
.L_x_933:
[----:B------:R-:W-:-:S06]  /*11e0*/  UIMAD UR4, UR4, UR5, UR5 ;  /* 0x00000005040472a4 */ /* 0x000fcc000f8e0205 */
[----:B------:R-:W-:-:S07]  /*11f0*/  VIMNMX R0, R0, UR4, PT ;  /* 0x0000000400007c48 */ /* 0x000fce000bfe0100 */
.L_x_931:
[----:B------:R-:W-:Y:S01]  /*1200*/  UISETP.NE.AND UP0, UPT, UR50, URZ, UPT ;  /* 0x0000003f3200728c */ /* 0x000fe2000bf05270 */
[----:B------:R-:W-:Y:S01]  /*1210*/  VIADD R0, R0, 0x7f ;  /* 0x0000007f00007836 */ /* 0x000fe20000000000 */
[----:B------:R-:W-:Y:S01]  /*1220*/  UMOV UR9, UR38 ;  /* 0x0000002600097c82 */ /* 0x000fe20008000000 */
[----:B------:R-:W-:Y:S02]  /*1230*/  UIMAD UR4, UR40, UR12, 0x7f ;  /* 0x0000007f280474a4 */ /* 0x000fe4000f8e020c */
[----:B------:R-:W-:Y:S01]  /*1240*/  UIMAD UR51, UR40, UR12, -UR51 ;  /* 0x0000000c283372a4 */ /* 0x000fe2000f8e0a33 */
[----:B------:R-:W-:Y:S01]  /*1250*/  SHF.R.S32.HI R3, RZ, 0x1f, R0 ;  /* 0x0000001fff037819 */ /* 0x000fe20000011400 */
[----:B------:R-:W-:Y:S01]  /*1260*/  USHF.R.S32.HI UR8, URZ, 0x1f, UR4 ;  /* 0x0000001f3f087899 */ /* 0x000fe20008011404 */
[----:B------:R-:W-:Y:S02]  /*1270*/  ULDC UR10, c[0x0][0x9dc] ;  /* 0x00027700000a7ab9 */ /* 0x000fe40000000800 */
[----:B------:R-:W-:Y:S01]  /*1280*/  LEA.HI R3, R3, R0, RZ, 0x7 ;  /* 0x0000000003037211 */ /* 0x000fe200078f38ff */
[----:B------:R-:W-:Y:S01]  /*1290*/  @UP0 ULDC UR6, c[0x0][0x44c] ;  /* 0x0001130000060ab9 */ /* 0x000fe20000000800 */
[----:B------:R-:W-:Y:S01]  /*12a0*/  @UP0 ULDC UR11, c[0x0][0x450] ;  /* 0x00011400000b0ab9 */ /* 0x000fe20000000800 */
[----:B------:R-:W-:Y:S01]  /*12b0*/  UIMAD.WIDE.U32 UR6, UR38, UR6, URZ ;  /* 0x00000006260672a5 */ /* 0x000fe2000f8e003f */
[----:B------:R-:W-:Y:S01]  /*12c0*/  SHF.R.S32.HI R3, RZ, 0x7, R3 ;  /* 0x00000007ff037819 */ /* 0x000fe20000011403 */
[----:B------:R-:W-:-:S02]  /*12d0*/  ULEA.HI UR8, UR8, UR4, URZ, 0x7 ;  /* 0x0000000408087291 */ /* 0x000fc4000f8f383f */
[----:B------:R-:W-:Y:S02]  /*12e0*/  @UP0 USHF.R.U32.HI UR9, URZ, UR11, UR7 ;  /* 0x0000000b3f090299 */ /* 0x000fe40008011607 */
[----:B------:R-:W-:Y:S02]  /*12f0*/  UISETP.GE.AND UP0, UPT, UR5, 0x1, UPT ;  /* 0x000000010500788c */ /* 0x000fe4000bf06270 */
[----:B------:R-:W-:Y:S02]  /*1300*/  USHF.R.S32.HI UR8, URZ, 0x7, UR8 ;  /* 0x000000073f087899 */ /* 0x000fe40008011408 */
[----:B------:R-:W-:Y:S02]  /*1310*/  UIADD3 UR4, UR51, UR9, URZ ;  /* 0x0000000933047290 */ /* 0x000fe4000fffe03f */
[----:B------:R-:W-:Y:S02]  /*1320*/  PLOP3.LUT P0, PT, PT, PT, UP0, 0x40, 0x0 ;  /* 0x000000000000781c */ /* 0x000fe40003f0e808 */
[----:B------:R-:W-:Y:S01]  /*1330*/  UIADD3 UR9, UR4, -UR10, URZ ;  /* 0x8000000a04097290 */ /* 0x000fe2000fffe03f */
[----:B------:R-:W-:-:S10]  /*1340*/  VIMNMX R88, R3, UR8, PT ;  /* 0x0000000803587c48 */ /* 0x000fd4000bfe0100 */
[----:B------:R-:W-:Y:S05]  /*1350*/  @P0 BRA `(.L_x_934) ;  /* 0x0000000000440947 */ /* 0x000fea0003800000 */
[----:B------:R-:W-:-:S06]  /*1360*/  UISETP.GT.AND UP0, UPT, UR4, -0x1, UPT ;  /* 0xffffffff0400788c */ /* 0x000fcc000bf04270 */
[----:B------:R-:W-:-:S13]  /*1370*/  PLOP3.LUT P0, PT, PT, PT, UP0, 0x80, 0x0 ;  /* 0x000000000000781c */ /* 0x000fda0003f0f008 */
[----:B------:R-:W-:Y:S05]  /*1380*/  @P0 BRA `(.L_x_935) ;  /* 0x00000000001c0947 */ /* 0x000fea0003800000 */
[----:B------:R-:W-:Y:S02]  /*1390*/  UISETP.NE.AND UP0, UPT, UR5, 0x1, UPT ;  /* 0x000000010500788c */ /* 0x000fe4000bf05270 */
[----:B------:R-:W-:-:S09]  /*13a0*/  ULOP3.LUT UR4, URZ, UR4, URZ, 0x33, !UPT ;  /* 0x000000043f047292 */ /* 0x000fd2000f8e333f */
[----:B------:R-:W-:Y:S02]  /*13b0*/  @UP0 ULDC.64 UR10, c[0x0][0x9e8] ;  /* 0x00027a00000a0ab9 */ /* 0x000fe40000000a00 */
[----:B------:R-:W-:-:S04]  /*13c0*/  UIMAD.WIDE.U32 UR6, UR4, UR10, URZ ;  /* 0x0000000a040672a5 */ /* 0x000fc8000f8e003f */
[----:B------:R-:W-:-:S04]  /*13d0*/  @UP0 USHF.R.U32.HI UR4, URZ, UR11, UR7 ;  /* 0x0000000b3f040299 */ /* 0x000fc80008011607 */
[----:B------:R-:W-:Y:S01]  /*13e0*/  ULOP3.LUT UR4, URZ, UR4, URZ, 0x33, !UPT ;  /* 0x000000043f047292 */ /* 0x000fe2000f8e333f */
[----:B------:R-:W-:Y:S11]  /*13f0*/  BRA `(.L_x_936) ;  /* 0x0000000000107947 */ /* 0x000ff60003800000 */
.L_x_935:
[----:B------:R-:W-:-:S11]  /*1400*/  UISETP.NE.AND UP0, UPT, UR5, 0x1, UPT ;  /* 0x000000010500788c */ /* 0x000fd6000bf05270 */
[----:B------:R-:W-:Y:S02]  /*1410*/  @UP0 ULDC.64 UR10, c[0x0][0x9e8] ;  /* 0x00027a00000a0ab9 */ /* 0x000fe40000000a00 */
[----:B------:R-:W-:-:S04]  /*1420*/  UIMAD.WIDE.U32 UR6, UR4, UR10, URZ ;  /* 0x0000000a040672a5 */ /* 0x000fc8000f8e003f */
[----:B------:R-:W-:-:S12]  /*1430*/  @UP0 USHF.R.U32.HI UR4, URZ, UR11, UR7 ;  /* 0x0000000b3f040299 */ /* 0x000fd80008011607 */
.L_x_936:
[----:B------:R-:W-:-:S04]  /*1440*/  UIMAD UR4, UR4, UR5, URZ ;  /* 0x00000005040472a4 */ /* 0x000fc8000f8e023f */
[----:B------:R-:W-:-:S04]  /*1450*/  UISETP.LT.AND UP0, UPT, UR9, UR4, UPT ;  /* 0x000000040900728c */ /* 0x000fc8000bf01270 */
[----:B------:R-:W-:-:S12]  /*1460*/  USEL UR9, UR9, UR4, !UP0 ;  /* 0x0000000409097287 */ /* 0x000fd8000c000000 */
.L_x_934:
[----:B------:R-:W-:Y:S01]  /*1470*/  USHF.R.S32.HI UR4, URZ, 0x1f, UR9 ;  /* 0x0000001f3f047899 */ /* 0x000fe20008011409 */
[----:B------:R-:W-:Y:S01]  /*1480*/  PLOP3.LUT P0, PT, PT, PT, PT, 0x80, 0x0 ;  /* 0x000000000000781c */ /* 0x000fe20003f0f070 */
[----:B------:R-:W-:Y:S01]  /*1490*/  IMAD.MOV.U32 R0, RZ, RZ, RZ ;  /* 0x000000ffff007224 */ /* 0x000fe200078e00ff */
[----:B------:R-:W-:Y:S01]  /*14a0*/  CS2R R26, SRZ ;  /* 0x00000000001a7805 */ /* 0x000fe2000001ff00 */
[----:B------:R-:W-:Y:S01]  /*14b0*/  ULEA.HI UR4, UR4, UR9, URZ, 0x7 ;  /* 0x0000000904047291 */ /* 0x000fe2000f8f383f */
[----:B------:R-:W-:Y:S01]  /*14c0*/  IMAD.MOV.U32 R30, RZ, RZ, RZ ;  /* 0x000000ffff1e7224 */ /* 0x000fe200078e00ff */
[----:B------:R-:W-:Y:S01]  /*14d0*/  CS2R R24, SRZ ;  /* 0x0000000000187805 */ /* 0x000fe2000001ff00 */
[----:B------:R-:W-:Y:S01]  /*14e0*/  IMAD.MOV.U32 R118, RZ, RZ, RZ ;  /* 0x000000ffff767224 */ /* 0x000fe200078e00ff */
[----:B------:R-:W-:Y:S01]  /*14f0*/  USHF.R.S32.HI UR4, URZ, 0x7, UR4 ;  /* 0x000000073f047899 */ /* 0x000fe20008011404 */
[----:B------:R-:W-:Y:S01]  /*1500*/  IMAD.MOV.U32 R21, RZ, RZ, RZ ;  /* 0x000000ffff157224 */ /* 0x000fe200078e00ff */
[----:B------:R-:W-:Y:S01]  /*1510*/  CS2R R14, SRZ ;  /* 0x00000000000e7805 */ /* 0x000fe2000001ff00 */
[----:B------:R-:W-:Y:S01]  /*1520*/  IMAD.MOV.U32 R114, RZ, RZ, RZ ;  /* 0x000000ffff727224 */ /* 0x000fe200078e00ff */
[----:B------:R-:W-:Y:S01]  /*1530*/  UISETP.LT.AND UP0, UPT, URZ, UR4, UPT ;  /* 0x000000043f00728c */ /* 0x000fe2000bf01270 */
[----:B------:R-:W-:Y:S01]  /*1540*/  IMAD.MOV.U32 R29, RZ, RZ, RZ ;  /* 0x000000ffff1d7224 */ /* 0x000fe200078e00ff */
[----:B------:R-:W-:Y:S01]  /*1550*/  CS2R R34, SRZ ;  /* 0x0000000000227805 */ /* 0x000fe2000001ff00 */
[----:B------:R-:W-:Y:S01]  /*1560*/  IMAD.MOV.U32 R110, RZ, RZ, RZ ;  /* 0x000000ffff6e7224 */ /* 0x000fe200078e00ff */
[----:B------:R-:W-:Y:S01]  /*1570*/  USEL UR42, URZ, UR4, !UP0 ;  /* 0x000000043f2a7287 */ /* 0x000fe2000c000000 */
[----:B------:R-:W-:Y:S01]  /*1580*/  CS2R R12, SRZ ;  /* 0x00000000000c7805 */ /* 0x000fe2000001ff00 */
[----:B------:R-:W-:Y:S01]  /*1590*/  IMAD.MOV.U32 R106, RZ, RZ, RZ ;  /* 0x000000ffff6a7224 */ /* 0x000fe200078e00ff */
[----:B------:R-:W-:Y:S01]  /*15a0*/  CS2R R102, SRZ ;  /* 0x0000000000667805 */ /* 0x000fe2000001ff00 */
[----:B------:R-:W-:Y:S01]  /*15b0*/  IMAD.MOV.U32 R41, RZ, RZ, RZ ;  /* 0x000000ffff297224 */ /* 0x000fe200078e00ff */
[----:B------:R-:W-:-:S02]  /*15c0*/  CS2R R100, SRZ ;  /* 0x0000000000647805 */ /* 0x000fc4000001ff00 */
[----:B------:R-:W-:Y:S02]  /*15d0*/  ISETP.GT.AND P1, PT, R88, UR42, PT ;  /* 0x0000002a58007c0c */ /* 0x000fe4000bf24270 */
[----:B------:R-:W-:Y:S02]  /*15e0*/  CS2R R98, SRZ ;  /* 0x0000000000627805 */ /* 0x000fe4000001ff00 */
[----:B------:R-:W-:Y:S02]  /*15f0*/  CS2R R96, SRZ ;  /* 0x0000000000607805 */ /* 0x000fe4000001ff00 */
[----:B------:R-:W-:Y:S02]  /*1600*/  CS2R R94, SRZ ;  /* 0x00000000005e7805 */ /* 0x000fe4000001ff00 */
[----:B------:R-:W-:Y:S02]  /*1610*/  CS2R R92, SRZ ;  /* 0x00000000005c7805 */ /* 0x000fe4000001ff00 */
[----:B------:R-:W-:Y:S01]  /*1620*/  CS2R R90, SRZ ;  /* 0x00000000005a7805 */ /* 0x000fe2000001ff00 */
[----:B------:R-:W-:-:S02]  /*1630*/  IMAD.MOV.U32 R89, RZ, RZ, RZ ;  /* 0x000000ffff597224 */ /* 0x000fc400078e00ff */
[----:B------:R-:W-:Y:S05]  /*1640*/  @!P1 BRA `(.L_x_937) ;  /* 0x000000d8001c9947 */ /* 0x000fea0003800000 */
[----:B------:R-:W0:Y:S01]  /*1650*/  SHFL.IDX PT, R0, R154, RZ, 0x1f ;  /* 0x00001fff9a007589 */ /* 0x000e2200000e0000 */
[----:B------:R-:W1:Y:S01]  /*1660*/  S2UR UR43, SR_CgaCtaId ;  /* 0x00000000002b79c3 */ /* 0x000e620000008800 */
[----:B------:R-:W-:Y:S01]  /*1670*/  UMOV UR45, 0x400 ;  /* 0x00000400002d7882 */ /* 0x000fe20000000000 */
        /* <DEDUP_REMOVED lines=28> */
.L_x_938:
        /* <DEDUP_REMOVED lines=9> */
.L_x_1091:
[----:B------:R-:W-:Y:S05]  /*18d0*/  @!P0 BRA `(.L_x_940) ;  /* 0x0000000000048947 */ /* 0x000fea0003800000 */
[----:B------:R-:W-:Y:S01]  /*18e0*/  BPT.TRAP 0x1 ;  /* 0x000000040000795c */ /* 0x000fe20000300000 */
.L_x_940:
[----:B------:R-:W-:Y:S02]  /*18f0*/  IMAD.U32 R89, RZ, RZ, UR36 ;  /* 0x00000024ff597e24 */ /* 0x000fe4000f8e00ff */
[----:B0-----:R-:W-:-:S03]  /*1900*/  IMAD.U32 R0, RZ, RZ, UR46 ;  /* 0x0000002eff007e24 */ /* 0x001fc6000f8e00ff */
[----:B------:R-:W-:Y:S02]  /*1910*/  LEA R89, R89, UR45, 0x3 ;  /* 0x0000002d59597c11 */ /* 0x000fe4000f8e18ff */
[----:B------:R-:W-:-:S04]  /*1920*/  SHF.L.U32 R0, R0, 0x1f, RZ ;  /* 0x0000001f00007819 */ /* 0x000fc800000006ff */
[----:B------:R0:W1:Y:S01]  /*1930*/  SYNCS.PHASECHK.TRANS64.TRYWAIT P1, [R89+URZ+0x16830], R0 ;  /* 0x01683000590075a7 */ /* 0x000062000802017f */
[----:B------:R-:W-:Y:S05]  /*1940*/  @!P0 BRA `(.L_x_941) ;  /* 0x0000000000048947 */ /* 0x000fea0003800000 */
[----:B------:R-:W-:Y:S01]  /*1950*/  BPT.TRAP 0x1 ;  /* 0x000000040000795c */ /* 0x000fe20000300000 */
.L_x_941:
[----:B-1----:R-:W-:Y:S05]  /*1960*/  @P1 BRA `(.L_x_942) ;  /* 0x0000000000081947 */ /* 0x002fea0003800000 */
[----:B------:R-:W1:Y:S02]  /*1970*/  SYNCS.PHASECHK.TRANS64.TRYWAIT P1, [R89+URZ+0x16830], R0 ;  /* 0x01683000590075a7 */ /* 0x000e64000802017f */
[----:B-1----:R-:W-:Y:S05]  /*1980*/  @!P1 BRA `(.L_x_943) ;  /* 0x0000013400149947 */ /* 0x002fea0003800000 */
.L_x_942:
        /* <DEDUP_REMOVED lines=35> */
.L_x_944:
[----:B------:R-:W-:Y:S01]  /*1bc0*/  UISETP.NE.AND UP1, UPT, UR50, URZ, UPT ;  /* 0x0000003f3200728c */ /* 0x000fe2000bf25270 */
[----:B------:R-:W-:Y:S01]  /*1bd0*/  R2UR UR6, R89 ;  /* 0x00000000590672ca */ /* 0x000fe200000e0000 */
[----:B------:R-:W-:Y:S01]  /*1be0*/  ULDC UR7, c[0x0][0x9d8] ;  /* 0x0002760000077ab9 */ /* 0x000fe20000000800 */
[----:B------:R-:W-:Y:S01]  /*1bf0*/  UISETP.NE.AND UP0, UPT, UR49, URZ, UPT ;  /* 0x0000003f3100728c */ /* 0x000fe2000bf05270 */
[----:B------:R-:W-:Y:S01]  /*1c00*/  FMUL.FTZ R3, R24, UR7 ;  /* 0x0000000718037c20 */ /* 0x000fe20008410000 */
[----:B------:R-:W-:Y:S01]  /*1c10*/  FMUL.FTZ R24, R55, UR7 ;  /* 0x0000000737187c20 */ /* 0x000fe20008410000 */
[----:B------:R-:W-:Y:S01]  /*1c20*/  PLOP3.LUT P1, PT, PT, PT, UP1, 0x80, 0x0 ;  /* 0x000000000000781c */ /* 0x000fe20003f2f018 */
[----:B------:R-:W-:Y:S01]  /*1c30*/  FMUL.FTZ R55, R61, UR7 ;  /* 0x000000073d377c20 */ /* 0x000fe20008410000 */
[----:B------:R-:W-:Y:S01]  /*1c40*/  PLOP3.LUT P2, PT, PT, PT, UP1, 0x80, 0x0 ;  /* 0x000000000000781c */ /* 0x000fe20003f4f018 */
[----:B------:R-:W-:Y:S01]  /*1c50*/  FMUL.FTZ R94, R37, UR7 ;  /* 0x00000007255e7c20 */ /* 0x000fe20008410000 */
[----:B------:R-:W-:Y:S01]  /*1c60*/  VIADD R61, R17, UR38 ;  /* 0x00000026113d7c36 */ /* 0x000fe20008000000 */
[----:B------:R-:W2:Y:S01]  /*1c70*/  LDC R37, c[0x0][0x2f0] ;  /* 0x0000bc00ff257b82 */ /* 0x000ea20000000800 */
[----:B------:R-:W-:Y:S01]  /*1c80*/  @UP1 ULDC UR10, c[0x0][0x44c] ;  /* 0x00011300000a1ab9 */ /* 0x000fe20000000800 */
[----:B------:R-:W-:Y:S01]  /*1c90*/  FMUL.FTZ R91, R32, UR7 ;  /* 0x00000007205b7c20 */ /* 0x000fe20008410000 */
[----:B------:R-:W-:Y:S01]  /*1ca0*/  FMUL.FTZ R93, R36, UR7 ;  /* 0x00000007245d7c20 */ /* 0x000fe20008410000 */
[----:B------:R-:W-:Y:S01]  /*1cb0*/  FMUL.FTZ R92, R33, UR7 ;  /* 0x00000007215c7c20 */ /* 0x000fe20008410000 */
[----:B------:R-:W-:-:S02]  /*1cc0*/  IMAD.MOV.U32 R33, RZ, RZ, -0x80 ;  /* 0xffffff80ff217424 */ /* 0x000fc400078e00ff */
[----:B------:R-:W-:Y:S01]  /*1cd0*/  FMUL.FTZ R14, R25, UR7 ;  /* 0x00000007190e7c20 */ /* 0x000fe20008410000 */
[----:B------:R-:W-:Y:S01]  /*1ce0*/  FMUL.FTZ R25, R54, UR7 ;  /* 0x0000000736197c20 */ /* 0x000fe20008410000 */
[----:B------:R-:W-:Y:S01]  /*1cf0*/  @P1 IMAD.HI.U32 R32, R61, UR10, RZ ;  /* 0x0000000a3d201c27 */ /* 0x000fe2000f8e00ff */
[----:B------:R-:W3:Y:S01]  /*1d00*/  LDC R36, c[0x0][0x288] ;  /* 0x0000a200ff247b82 */ /* 0x000ee20000000800 */
[----:B------:R-:W-:Y:S02]  /*1d10*/  @UP1 ULDC UR10, c[0x0][0x450] ;  /* 0x00011400000a1ab9 */ /* 0x000fe40000000800 */
[----:B------:R-:W-:Y:S01]  /*1d20*/  FMUL.FTZ R54, R60, UR7 ;  /* 0x000000073c367c20 */ /* 0x000fe20008410000 */
[----:B------:R-:W-:Y:S01]  /*1d30*/  IMAD R96, R88, R33, 0x80 ;  /* 0x0000008058607424 */ /* 0x000fe200078e0221 */
[----:B------:R-:W-:Y:S01]  /*1d40*/  @P2 SHF.R.U32.HI R61, RZ, UR10, R32 ;  /* 0x0000000aff3d2c19 */ /* 0x000fe20008011620 */
[----:B------:R-:W-:Y:S01]  /*1d50*/  UIADD3 UR6, UR6, 0x16840, URZ ;  /* 0x0001684006067890 */ /* 0x000fe2000fffe03f */
[----:B------:R-:W-:Y:S01]  /*1d60*/  FMUL.FTZ R5, R30, UR7 ;  /* 0x000000071e057c20 */ /* 0x000fe20008410000 */
[----:B------:R-:W-:-:S02]  /*1d70*/  VIADD R33, R96, 0x1 ;  /* 0x0000000160217836 */ /* 0x000fc40000000000 */
[----:B------:R-:W-:Y:S01]  /*1d80*/  FMUL.FTZ R21, R50, UR7 ;  /* 0x0000000732157c20 */ /* 0x000fe20008410000 */
[----:B------:R-:W4:Y:S01]  /*1d90*/  SHFL.IDX PT, R60, R61, RZ, 0x1c1f ;  /* 0x001c1fff3d3c7589 */ /* 0x000f2200000e0000 */
[----:B------:R-:W-:Y:S01]  /*1da0*/  FMUL.FTZ R11, R42, UR7 ;  /* 0x000000072a0b7c20 */ /* 0x000fe20008410000 */
        /* <DEDUP_REMOVED lines=11> */
[----:B------:R-:W-:Y:S01]  /*1e60*/  UPRMT UR6, UR43, 0x654, UR6 ;  /* 0x000006542b067896 */ /* 0x000fe20008000006 */
[----:B01----:R-:W-:Y:S01]  /*1e70*/  FMUL.FTZ R0, R26, UR7 ;  /* 0x000000071a007c20 */ /* 0x003fe20008410000 */
        /* <DEDUP_REMOVED lines=14> */
[----:B------:R-:W-:-:S02]  /*1f60*/  IMAD R56, R16, -0x2, R33 ;  /* 0xfffffffe10387824 */ /* 0x000fc400078e0221 */
        /* <DEDUP_REMOVED lines=25> */
[----:B------:R-:W-:Y:S01]  /*2100*/  PLOP3.LUT P1, PT, PT, PT, UP0, 0x40, 0x0 ;  /* 0x000000000000781c */ /* 0x000fe20003f2e808 */
[C---:B--2---:R-:W-:Y:S01]  /*2110*/  IMAD R63, R37.reuse, UR40, R56 ;  /* 0x00000028253f7c24 */ /* 0x044fe2000f8e0238 */
[----:B------:R-:W0:Y:S01]  /*2120*/  MUFU.TANH R3, R3 ;  /* 0x0000000300037308 */ /* 0x000e220000002400 */
[----:B------:R-:W-:Y:S01]  /*2130*/  ULDC UR22, c[0x0][0x9dc] ;  /* 0x0002770000167ab9 */ /* 0x000fe20000000800 */
[----:B------:R-:W-:Y:S01]  /*2140*/  SYNCS.ARRIVE.TRANS64.RED.A1T0 RZ, [UR6], RZ ;  /* 0x000000ffffff79a7 */ /* 0x000fe20008100406 */
[----:B------:R-:W-:Y:S01]  /*2150*/  ULOP3.LUT UR6, URZ, UR22, URZ, 0x33, !UPT ;  /* 0x000000163f067292 */ /* 0x000fe2000f8e333f */
[----:B------:R-:W-:Y:S01]  /*2160*/  IMAD R57, R37, UR40, R96 ;  /* 0x0000002825397c24 */ /* 0x000fe2000f8e0260 */
[----:B------:R-:W-:Y:S01]  /*2170*/  ULDC UR11, c[0x0][0x9e0] ;  /* 0x00027800000b7ab9 */ /* 0x000fe20000000800 */
[----:B---3--:R-:W-:Y:S01]  /*2180*/  IMAD.IADD R63, R63, 0x1, -R36 ;  /* 0x000000013f3f7824 */ /* 0x008fe200078e0a24 */
[----:B------:R-:W-:Y:S01]  /*2190*/  LEA R86, R88, 0xffffff80, 0x7 ;  /* 0xffffff8058567811 */ /* 0x000fe200078e38ff */
[----:B------:R-:W1:Y:S01]  /*21a0*/  MUFU.TANH R14, R14 ;  /* 0x0000000e000e7308 */ /* 0x000e620000002400 */
[----:B------:R-:W-:-:S02]  /*21b0*/  IMAD R71, R16, -0x2, R57 ;  /* 0xfffffffe10477824 */ /* 0x000fc400078e0239 */
[C---:B------:R-:W-:Y:S02]  /*21c0*/  VIADD R98, R63.reuse, UR11 ;  /* 0x0000000b3f627c36 */ /* 0x040fe40008000000 */
[----:B------:R-:W-:-:S03]  /*21d0*/  VIADD R73, R63, UR6 ;  /* 0x000000063f497c36 */ /* 0x000fc60008000000 */
[----:B------:R-:W2:Y:S01]  /*21e0*/  MUFU.TANH R0, R0 ;  /* 0x0000000000007308 */ /* 0x000ea20000002400 */
[----:B----4-:R-:W-:Y:S01]  /*21f0*/  VIADDMNMX R63, R60, R98, R71, PT ;  /* 0x000000623c3f7246 */ /* 0x010fe20003800147 */
[----:B------:R-:W-:-:S06]  /*2200*/  IMAD.IADD R65, R73, 0x1, R60 ;  /* 0x0000000149417824 */ /* 0x000fcc00078e023c */
[----:B------:R-:W3:Y:S08]  /*2210*/  MUFU.TANH R2, R2 ;  /* 0x0000000200027308 */ /* 0x000ef00000002400 */
[----:B------:R-:W4:Y:S08]  /*2220*/  MUFU.TANH R15, R15 ;  /* 0x0000000f000f7308 */ /* 0x000f300000002400 */
[----:B------:R-:W0:Y:S08]  /*2230*/  MUFU.TANH R90, R90 ;  /* 0x0000005a005a7308 */ /* 0x000e300000002400 */
        /* <DEDUP_REMOVED lines=46> */
[----:B------:R0:W0:Y:S08]  /*2520*/  MUFU.TANH R69, R76 ;  /* 0x0000004c00457308 */ /* 0x0000300000002400 */
        /* <DEDUP_REMOVED lines=10> */
[----:B------:R-:W0:Y:S01]  /*25d0*/  MUFU.TANH R33, R33 ;  /* 0x0000002100217308 */ /* 0x000e220000002400 */
[----:B-1234-:R-:W-:Y:S05]  /*25e0*/  @P1 BRA `(.L_x_945) ;  /* 0x0000000000641947 */ /* 0x01efea0003800000 */
[----:B------:R-:W-:Y:S01]  /*25f0*/  IMAD R57, R37, UR40, R60 ;  /* 0x0000002825397c24 */ /* 0x000fe2000f8e023c */
[----:B------:R-:W-:Y:S03]  /*2600*/  BSSY B0, `(.L_x_946) ;  /* 0x0000013000007945 */ /* 0x000fe60003800000 */
[----:B------:R-:W-:-:S05]  /*2610*/  IMAD.IADD R67, R57, 0x1, -R36 ;  /* 0x0000000139437824 */ /* 0x000fca00078e0a24 */
[----:B------:R-:W-:-:S13]  /*2620*/  ISETP.GT.AND P1, PT, R67, -0x1, PT ;  /* 0xffffffff4300780c */ /* 0x000fda0003f24270 */
[----:B------:R-:W-:Y:S05]  /*2630*/  @P1 BRA `(.L_x_947) ;  /* 0x0000000000241947 */ /* 0x000fea0003800000 */
[----:B------:R-:W-:Y:S01]  /*2640*/  ULDC UR6, c[0x0][0x9e4] ;  /* 0x0002790000067ab9 */ /* 0x000fe20000000800 */
[----:B------:R-:W-:Y:S01]  /*2650*/  LOP3.LUT R67, RZ, R67, RZ, 0x33, !PT ;  /* 0x00000043ff437212 */ /* 0x000fe200078e33ff */
[----:B------:R-:W-:-:S05]  /*2660*/  IMAD.U32 R60, RZ, RZ, UR6 ;  /* 0x00000006ff3c7e24 */ /* 0x000fca000f8e00ff */
[----:B------:R-:W-:-:S13]  /*2670*/  ISETP.NE.AND P1, PT, R60, 0x1, PT ;  /* 0x000000013c00780c */ /* 0x000fda0003f25270 */
[----:B------:R-:W1:Y:S02]  /*2680*/  @P1 LDC.64 R56, c[0x0][0x9e8] ;  /* 0x00027a00ff381b82 */ /* 0x000e640000000a00 */
[----:B-1----:R-:W-:-:S05]  /*2690*/  @P1 IMAD.HI.U32 R56, R67, R56, RZ ;  /* 0x0000003843381227 */ /* 0x002fca00078e00ff */
[----:B------:R-:W-:-:S04]  /*26a0*/  @P1 SHF.R.U32.HI R67, RZ, R57, R56 ;  /* 0x00000039ff431219 */ /* 0x000fc80000011638 */
[----:B------:R-:W-:Y:S01]  /*26b0*/  LOP3.LUT R67, RZ, R67, RZ, 0x33, !PT ;  /* 0x00000043ff437212 */ /* 0x000fe200078e33ff */
[----:B------:R-:W-:Y:S06]  /*26c0*/  BRA `(.L_x_948) ;  /* 0x0000000000187947 */ /* 0x000fec0003800000 */
.L_x_947:
[----:B------:R-:W-:Y:S02]  /*26d0*/  ULDC UR6, c[0x0][0x9e4] ;  /* 0x0002790000067ab9 */ /* 0x000fe40000000800 */
[----:B------:R-:W-:-:S05]  /*26e0*/  IMAD.U32 R60, RZ, RZ, UR6 ;  /* 0x00000006ff3c7e24 */ /* 0x000fca000f8e00ff */
[----:B------:R-:W-:-:S13]  /*26f0*/  ISETP.NE.AND P1, PT, R60, 0x1, PT ;  /* 0x000000013c00780c */ /* 0x000fda0003f25270 */
[----:B------:R-:W1:Y:S02]  /*2700*/  @P1 LDC.64 R56, c[0x0][0x9e8] ;  /* 0x00027a00ff381b82 */ /* 0x000e640000000a00 */
[----:B-1----:R-:W-:-:S05]  /*2710*/  @P1 IMAD.HI.U32 R56, R67, R56, RZ ;  /* 0x0000003843381227 */ /* 0x002fca00078e00ff */
[----:B------:R-:W-:-:S07]  /*2720*/  @P1 SHF.R.U32.HI R67, RZ, R57, R56 ;  /* 0x00000039ff431219 */ /* 0x000fce0000011638 */
.L_x_948:
[----:B------:R-:W-:Y:S05]  /*2730*/  BSYNC B0 ;  /* 0x0000000000007941 */ /* 0x000fea0003800000 */
.L_x_946:
[----:B------:R-:W-:-:S04]  /*2740*/  IMAD R67, R67, R60, -R86 ;  /* 0x0000003c43437224 */ /* 0x000fc800078e0a56 */
[----:B------:R-:W-:-:S05]  /*2750*/  IMAD R56, R16, -0x2, R67 ;  /* 0xfffffffe10387824 */ /* 0x000fca00078e0243 */
[----:B------:R-:W-:Y:S02]  /*2760*/  VIADDMNMX R63, R56, R60, R63, PT ;  /* 0x0000003c383f7246 */ /* 0x000fe4000380013f */
[----:B------:R-:W-:-:S07]  /*2770*/  VIMNMX R65, R65, R56, !PT ;  /* 0x0000003841417248 */ /* 0x000fce0007fe0100 */
.L_x_945:
[C---:B------:R-:W-:Y:S01]  /*2780*/  ISETP.GE.AND P6, PT, R96.reuse, 0xa, PT ;  /* 0x0000000a6000780c */ /* 0x040fe20003fc6270 */
[----:B------:R-:W-:Y:S01]  /*2790*/  UISETP.NE.AND UP0, UPT, UR49, URZ, UPT ;  /* 0x0000003f3100728c */ /* 0x000fe2000bf05270 */
[C---:B------:R-:W-:Y:S02]  /*27a0*/  ISETP.GE.AND P1, PT, R96.reuse, 0x2, PT ;  /* 0x000000026000780c */ /* 0x040fe40003f26270 */
[C---:B------:R-:W-:Y:S02]  /*27b0*/  ISETP.GE.AND P2, PT, R96.reuse, 0x9, PT ;  /* 0x000000096000780c */ /* 0x040fe40003f46270 */
[----:B------:R-:W-:Y:S02]  /*27c0*/  ISETP.GE.AND P5, PT, R96, 0x11, PT ;  /* 0x000000116000780c */ /* 0x000fe40003fa6270 */
[----:B------:R-:W-:Y:S02]  /*27d0*/  LOP3.LUT R19, R19, 0xfffffffb, RZ, 0xc0, !PT ;  /* 0xfffffffb13137812 */ /* 0x000fe400078ec0ff */
[----:B------:R-:W-:-:S02]  /*27e0*/  ISETP.GT.AND P4, PT, R65, 0x1, !P1 ;  /* 0x000000014100780c */ /* 0x000fc40004f84270 */
[----:B------:R-:W-:Y:S02]  /*27f0*/  ISETP.GT.AND P3, PT, R65, 0x8, !P2 ;  /* 0x000000084100780c */ /* 0x000fe40005764270 */
[----:B------:R-:W-:Y:S02]  /*2800*/  @P6 LOP3.LUT R19, R19, 0x4, RZ, 0xfc, !PT ;  /* 0x0000000413136812 */ /* 0x000fe400078efcff */
[C---:B------:R-:W-:Y:S02]  /*2810*/  ISETP.LT.OR P4, PT, R63.reuse, 0x2, P4 ;  /* 0x000000023f00780c */ /* 0x040fe40002781670 */
[----:B------:R-:W-:Y:S02]  /*2820*/  ISETP.LT.OR P3, PT, R63, 0x9, P3 ;  /* 0x000000093f00780c */ /* 0x000fe40001f61670 */
[----:B------:R-:W-:Y:S02]  /*2830*/  LOP3.LUT R19, R19, 0xfffffff7, RZ, 0xc0, !PT ;  /* 0xfffffff713137812 */ /* 0x000fe400078ec0ff */
[----:B------:R-:W-:-:S02]  /*2840*/  FSEL R132, R14, -INF , !P4 ;  /* 0xff8000000e847808 */ /* 0x000fc40006000000 */
[----:B------:R-:W-:Y:S01]  /*2850*/  FSEL R130, R15, -INF , !P3 ;  /* 0xff8000000f827808 */ /* 0x000fe20005800000 */
[----:B------:R-:W1:Y:S01]  /*2860*/  SHFL.IDX PT, R14, R61, 0x1, 0x1c1f ;  /* 0x003c1f003d0e7f89 */ /* 0x000e6200000e0000 */
[----:B------:R-:W-:Y:S02]  /*2870*/  ISETP.GT.AND P4, PT, R65, 0x9, !P6 ;  /* 0x000000094100780c */ /* 0x000fe40007784270 */
[----:B------:R-:W-:Y:S02]  /*2880*/  @P5 LOP3.LUT R19, R19, 0x8, RZ, 0xfc, !PT ;  /* 0x0000000813135812 */ /* 0x000fe400078efcff */
[----:B------:R-:W-:Y:S02]  /*2890*/  ISETP.GT.AND P3, PT, R65, 0x10, !P5 ;  /* 0x000000104100780c */ /* 0x000fe40006f64270 */
[----:B------:R-:W-:Y:S02]  /*28a0*/  ISETP.GE.AND P5, PT, R96, 0x12, PT ;  /* 0x000000126000780c */ /* 0x000fe40003fa6270 */
[----:B------:R-:W-:-:S02]  /*28b0*/  ISETP.LT.OR P4, PT, R63, 0xa, P4 ;  /* 0x0000000a3f00780c */ /* 0x000fc40002781670 */
[----:B------:R-:W-:Y:S02]  /*28c0*/  ISETP.LT.OR P3, PT, R63, 0x11, P3 ;  /* 0x000000113f00780c */ /* 0x000fe40001f61670 */
[----:B0-----:R-:W-:Y:S02]  /*28d0*/  FSEL R128, R90, -INF , !P4 ;  /* 0xff8000005a807808 */ /* 0x001fe40006000000 */
[----:B------:R-:W-:Y:S02]  /*28e0*/  ISETP.GE.AND P4, PT, R96, 0x19, PT ;  /* 0x000000196000780c */ /* 0x000fe40003f86270 */
[----:B------:R-:W-:Y:S02]  /*28f0*/  LOP3.LUT R19, R19, 0xffffffef, RZ, 0xc0, !PT ;  /* 0xffffffef13137812 */ /* 0x000fe400078ec0ff */
[----:B------:R-:W-:Y:S02]  /*2900*/  FSEL R126, R91, -INF , !P3 ;  /* 0xff8000005b7e7808 */ /* 0x000fe40005800000 */
[----:B------:R-:W-:-:S02]  /*2910*/  ISETP.GT.AND P3, PT, R65, 0x11, !P5 ;  /* 0x000000114100780c */ /* 0x000fc40006f64270 */
[----:B------:R-:W-:Y:S02]  /*2920*/  @P5 LOP3.LUT R19, R19, 0x10, RZ, 0xfc, !PT ;  /* 0x0000001013135812 */ /* 0x000fe400078efcff */
[----:B------:R-:W-:Y:S02]  /*2930*/  ISETP.LT.OR P3, PT, R63, 0x12, P3 ;  /* 0x000000123f00780c */ /* 0x000fe40001f61670 */
[----:B------:R-:W-:Y:S02]  /*2940*/  LOP3.LUT R19, R19, 0xfdffffff, RZ, 0xc0, !PT ;  /* 0xfdffffff13137812 */ /* 0x000fe400078ec0ff */
[----:B------:R-:W-:Y:S02]  /*2950*/  FSEL R120, R92, -INF , !P3 ;  /* 0xff8000005c787808 */ /* 0x000fe40005800000 */
[----:B------:R-:W-:Y:S02]  /*2960*/  @P4 LOP3.LUT R19, R19, 0x2000000, RZ, 0xfc, !PT ;  /* 0x0200000013134812 */ /* 0x000fe400078efcff */
[----:B------:R-:W-:-:S02]  /*2970*/  ISETP.GT.AND P3, PT, R65, 0x18, !P4 ;  /* 0x000000184100780c */ /* 0x000fc40006764270 */
[----:B------:R-:W-:Y:S02]  /*2980*/  ISETP.GE.AND P4, PT, R96, 0x1a, PT ;  /* 0x0000001a6000780c */ /* 0x000fe40003f86270 */
[----:B------:R-:W-:Y:S02]  /*2990*/  ISETP.LT.OR P3, PT, R63, 0x19, P3 ;  /* 0x000000193f00780c */ /* 0x000fe40001f61670 */
[----:B------:R-:W-:Y:S02]  /*29a0*/  LOP3.LUT R19, R19, 0xfeffffff, RZ, 0xc0, !PT ;  /* 0xfeffffff13137812 */ /* 0x000fe400078ec0ff */
[----:B------:R-:W-:Y:S02]  /*29b0*/  FSEL R116, R93, -INF , !P3 ;  /* 0xff8000005d747808 */ /* 0x000fe40005800000 */
[----:B------:R-:W-:-:S04]  /*29c0*/  ISETP.GT.AND P3, PT, R65, 0x19, !P4 ;  /* 0x000000194100780c */ /* 0x000fc80006764270 */
[----:B------:R-:W-:Y:S02]  /*29d0*/  ISETP.LT.OR P3, PT, R63, 0x1a, P3 ;  /* 0x0000001a3f00780c */ /* 0x000fe40001f61670 */
[----:B------:R-:W-:Y:S02]  /*29e0*/  @P4 LOP3.LUT R19, R19, 0x1000000, RZ, 0xfc, !PT ;  /* 0x0100000013134812 */ /* 0x000fe400078efcff */
[----:B------:R-:W-:Y:S02]  /*29f0*/  ISETP.GE.AND P4, PT, R96, 0x21, PT ;  /* 0x000000216000780c */ /* 0x000fe40003f86270 */
[----:B------:R-:W-:Y:S02]  /*2a00*/  LOP3.LUT R19, R19, 0xff7fffff, RZ, 0xc0, !PT ;  /* 0xff7fffff13137812 */ /* 0x000fe400078ec0ff */
[----:B------:R-:W-:Y:S02]  /*2a10*/  FSEL R94, R94, -INF , !P3 ;  /* 0xff8000005e5e7808 */ /* 0x000fe40005800000 */
[----:B------:R-:W-:-:S04]  /*2a20*/  ISETP.GT.AND P3, PT, R65, 0x20, !P4 ;  /* 0x000000204100780c */ /* 0x000fc80006764270 */
[----:B------:R-:W-:-:S03]  /*2a30*/  ISETP.LT.OR P3, PT, R63, 0x21, P3 ;  /* 0x000000213f00780c */ /* 0x000fc60001f61670 */
        /* <DEDUP_REMOVED lines=9> */
[----:B------:R-:W-:Y:S01]  /*2ad0*/  FSEL R82, R41, -INF , !P3 ;  /* 0xff80000029527808 */ /* 0x000fe20005800000 */
[----:B-1----:R-:W-:Y:S01]  /*2ae0*/  IMAD.IADD R41, R73, 0x1, R14 ;  /* 0x0000000149297824 */ /* 0x002fe200078e020e */
        /* <DEDUP_REMOVED lines=94> */
[----:B------:R-:W-:Y:S02]  /*30d0*/  FSEL R70, R70, -INF , !P3 ;  /* 0xff80000046467808 */ /* 0x000fe40005800000 */
[----:B------:R-:W-:Y:S02]  /*30e0*/  LOP3.LUT R19, R19, 0xfbffffff, RZ, 0xc0, !PT ;  /* 0xfbffffff13137812 */ /* 0x000fe400078ec0ff */
[----:B------:R-:W-:-:S04]  /*30f0*/  ISETP.GT.AND P3, PT, R65, 0x68, !P4 ;  /* 0x000000684100780c */ /* 0x000fc80006764270 */
[----:B------:R-:W-:-:S03]  /*3100*/  ISETP.LT.OR P3, PT, R63, 0x69, P3 ;  /* 0x000000693f00780c */ /* 0x000fc60001f61670 */
[----:B------:R-:W-:Y:S02]  /*3110*/  @P4 LOP3.LUT R19, R19, 0x4000000, RZ, 0xfc, !PT ;  /* 0x0400000013134812 */ /* 0x000fe400078efcff */
[----:B------:R-:W-:Y:S02]  /*3120*/  ISETP.GE.AND P4, PT, R96, 0x6a, PT ;  /* 0x0000006a6000780c */ /* 0x000fe40003f86270 */
[----:B------:R-:W-:Y:S02]  /*3130*/  FSEL R54, R69, -INF , !P3 ;  /* 0xff80000045367808 */ /* 0x000fe40005800000 */
[----:B------:R-:W-:Y:S02]  /*3140*/  ISETP.GT.AND P3, PT, R65, 0x69, !P4 ;  /* 0x000000694100780c */ /* 0x000fe40006764270 */
[----:B------:R-:W-:Y:S02]  /*3150*/  LOP3.LUT R19, R19, 0xffffffdf, RZ, 0xc0, !PT ;  /* 0xffffffdf13137812 */ /* 0x000fe400078ec0ff */
[----:B------:R-:W-:-:S04]  /*3160*/  ISETP.LT.OR P3, PT, R63, 0x6a, P3 ;  /* 0x0000006a3f00780c */ /* 0x000fc80001f61670 */
[----:B------:R-:W-:Y:S02]  /*3170*/  FSEL R52, R77, -INF , !P3 ;  /* 0xff8000004d347808 */ /* 0x000fe40005800000 */
[----:B------:R-:W-:Y:S02]  /*3180*/  ISETP.GE.AND P3, PT, R96, 0x71, PT ;  /* 0x000000716000780c */ /* 0x000fe40003f66270 */
[----:B------:R-:W-:Y:S02]  /*3190*/  @P4 LOP3.LUT R19, R19, 0x20, RZ, 0xfc, !PT ;  /* 0x0000002013134812 */ /* 0x000fe400078efcff */
[----:B------:R-:W-:Y:S02]  /*31a0*/  ISETP.GT.AND P4, PT, R65, 0x70, !P3 ;  /* 0x000000704100780c */ /* 0x000fe40005f84270 */
[----:B------:R-:W-:Y:S02]  /*31b0*/  LOP3.LUT R19, R19, 0xfffffffd, RZ, 0xc0, !PT ;  /* 0xfffffffd13137812 */ /* 0x000fe400078ec0ff */
[----:B------:R-:W-:-:S04]  /*31c0*/  ISETP.LT.OR P4, PT, R63, 0x71, P4 ;  /* 0x000000713f00780c */ /* 0x000fc80002781670 */
[----:B------:R-:W-:Y:S02]  /*31d0*/  FSEL R50, R80, -INF , !P4 ;  /* 0xff80000050327808 */ /* 0x000fe40006000000 */
[----:B------:R-:W-:-:S04]  /*31e0*/  ISETP.GE.AND P4, PT, R96, 0x72, PT ;  /* 0x000000726000780c */ /* 0x000fc80003f86270 */
[----:B------:R-:W-:-:S04]  /*31f0*/  ISETP.GT.AND P5, PT, R65, 0x71, !P4 ;  /* 0x000000714100780c */ /* 0x000fc800067a4270 */
[----:B------:R-:W-:-:S04]  /*3200*/  ISETP.LT.OR P5, PT, R63, 0x72, P5 ;  /* 0x000000723f00780c */ /* 0x000fc80002fa1670 */
[----:B------:R-:W-:Y:S02]  /*3210*/  FSEL R42, R81, -INF , !P5 ;  /* 0xff800000512a7808 */ /* 0x000fe40006800000 */
[----:B------:R-:W-:-:S04]  /*3220*/  ISETP.GE.AND P5, PT, R96, 0x79, PT ;  /* 0x000000796000780c */ /* 0x000fc80003fa6270 */
[----:B------:R-:W-:-:S04]  /*3230*/  ISETP.GT.AND P6, PT, R65, 0x78, !P5 ;  /* 0x000000784100780c */ /* 0x000fc80006fc4270 */
[----:B------:R-:W-:-:S04]  /*3240*/  ISETP.LT.OR P6, PT, R63, 0x79, P6 ;  /* 0x000000793f00780c */ /* 0x000fc800037c1670 */
[----:B------:R-:W-:Y:S02]  /*3250*/  FSEL R40, R84, -INF , !P6 ;  /* 0xff80000054287808 */ /* 0x000fe40007000000 */
[----:B------:R-:W-:-:S13]  /*3260*/  ISETP.GE.AND P6, PT, R96, 0x1, PT ;  /* 0x000000016000780c */ /* 0x000fda0003fc6270 */
[----:B------:R-:W-:Y:S02]  /*3270*/  @P6 LOP3.LUT R19, R19, 0x2, RZ, 0xfc, !PT ;  /* 0x0000000213136812 */ /* 0x000fe400078efcff */
[----:B------:R-:W-:Y:S02]  /*3280*/  ISETP.GT.AND P6, PT, R65, RZ, !P6 ;  /* 0x000000ff4100720c */ /* 0x000fe400077c4270 */
[----:B------:R-:W-:Y:S02]  /*3290*/  LOP3.LUT R19, R19, 0xfffffffe, RZ, 0xc0, !PT ;  /* 0xfffffffe13137812 */ /* 0x000fe400078ec0ff */
[----:B------:R-:W-:-:S04]  /*32a0*/  ISETP.LT.OR P6, PT, R63, 0x1, P6 ;  /* 0x000000013f00780c */ /* 0x000fc800037c1670 */
[----:B------:R-:W-:Y:S02]  /*32b0*/  FSEL R43, R3, -INF , !P6 ;  /* 0xff800000032b7808 */ /* 0x000fe40007000000 */
[----:B------:R-:W-:Y:S02]  /*32c0*/  ISETP.GE.AND P6, PT, R96, 0x7a, PT ;  /* 0x0000007a6000780c */ /* 0x000fe40003fc6270 */
[----:B------:R-:W-:-:S11]  /*32d0*/  VIADDMNMX R3, R14, R98, R71, PT ;  /* 0x000000620e037246 */ /* 0x000fd60003800147 */
[----:B------:R-:W-:Y:S02]  /*32e0*/  @P6 LOP3.LUT R19, R19, 0x1, RZ, 0xfc, !PT ;  /* 0x0000000113136812 */ /* 0x000fe400078efcff */
[----:B------:R-:W-:-:S04]  /*32f0*/  ISETP.GT.AND P6, PT, R65, 0x79, !P6 ;  /* 0x000000794100780c */ /* 0x000fc800077c4270 */
[----:B------:R-:W-:-:S04]  /*3300*/  ISETP.LT.OR P6, PT, R63, 0x7a, P6 ;  /* 0x0000007a3f00780c */ /* 0x000fc800037c1670 */
[----:B------:R-:W-:Y:S02]  /*3310*/  FSEL R46, R85, -INF , !P6 ;  /* 0xff800000552e7808 */ /* 0x000fe40007000000 */
[----:B------:R-:W-:-:S13]  /*3320*/  PLOP3.LUT P6, PT, PT, PT, UP0, 0x40, 0x0 ;  /* 0x000000000000781c */ /* 0x000fda0003fce808 */
[----:B------:R-:W-:Y:S05]  /*3330*/  @P6 BRA `(.L_x_949) ;  /* 0x0000000000646947 */ /* 0x000fea0003800000 */
        /* <DEDUP_REMOVED lines=9> */
[----:B------:R-:W0:Y:S02]  /*33d0*/  @P6 LDC.64 R14, c[0x0][0x9e8] ;  /* 0x00027a00ff0e6b82 */ /* 0x000e240000000a00 */
[----:B0-----:R-:W-:-:S05]  /*33e0*/  @P6 IMAD.HI.U32 R14, R47, R14, RZ ;  /* 0x0000000e2f0e6227 */ /* 0x001fca00078e00ff */
[----:B------:R-:W-:-:S04]  /*33f0*/  @P6 SHF.R.U32.HI R47, RZ, R15, R14 ;  /* 0x0000000fff2f6219 */ /* 0x000fc8000001160e */
[----:B------:R-:W-:Y:S01]  /*3400*/  LOP3.LUT R47, RZ, R47, RZ, 0x33, !PT ;  /* 0x0000002fff2f7212 */ /* 0x000fe200078e33ff */
[----:B------:R-:W-:Y:S06]  /*3410*/  BRA `(.L_x_952) ;  /* 0x0000000000187947 */ /* 0x000fec0003800000 */
.L_x_951:
[----:B------:R-:W-:Y:S02]  /*3420*/  ULDC UR6, c[0x0][0x9e4] ;  /* 0x0002790000067ab9 */ /* 0x000fe40000000800 */
[----:B------:R-:W-:-:S05]  /*3430*/  IMAD.U32 R51, RZ, RZ, UR6 ;  /* 0x00000006ff337e24 */ /* 0x000fca000f8e00ff */
[----:B------:R-:W-:-:S13]  /*3440*/  ISETP.NE.AND P6, PT, R51, 0x1, PT ;  /* 0x000000013300780c */ /* 0x000fda0003fc5270 */
[----:B------:R-:W0:Y:S02]  /*3450*/  @P6 LDC.64 R14, c[0x0][0x9e8] ;  /* 0x00027a00ff0e6b82 */ /* 0x000e240000000a00 */
[----:B0-----:R-:W-:-:S05]  /*3460*/  @P6 IMAD.HI.U32 R14, R47, R14, RZ ;  /* 0x0000000e2f0e6227 */ /* 0x001fca00078e00ff */
[----:B------:R-:W-:-:S07]  /*3470*/  @P6 SHF.R.U32.HI R47, RZ, R15, R14 ;  /* 0x0000000fff2f6219 */ /* 0x000fce000001160e */
.L_x_952:
[----:B------:R-:W-:Y:S05]  /*3480*/  BSYNC B0 ;  /* 0x0000000000007941 */ /* 0x000fea0003800000 */
.L_x_950:
[----:B------:R-:W-:-:S04]  /*3490*/  IMAD R47, R47, R51, -R86 ;  /* 0x000000332f2f7224 */ /* 0x000fc800078e0a56 */
[----:B------:R-:W-:-:S05]  /*34a0*/  IMAD R14, R16, -0x2, R47 ;  /* 0xfffffffe100e7824 */ /* 0x000fca00078e022f */
[----:B------:R-:W-:Y:S02]  /*34b0*/  VIADDMNMX R3, R14, R51, R3, PT ;  /* 0x000000330e037246 */ /* 0x000fe40003800103 */
[----:B------:R-:W-:-:S07]  /*34c0*/  VIMNMX R41, R41, R14, !PT ;  /* 0x0000000e29297248 */ /* 0x000fce0007fe0100 */
.L_x_949:
[----:B------:R-:W-:Y:S01]  /*34d0*/  ISETP.GT.AND P1, PT, R41, 0x1, !P1 ;  /* 0x000000012900780c */ /* 0x000fe20004f24270 */
[----:B------:R-:W-:Y:S01]  /*34e0*/  ULDC UR6, c[0x0][0x988] ;  /* 0x0002620000067ab9 */ /* 0x000fe20000000800 */
[----:B------:R-:W-:Y:S01]  /*34f0*/  LOP3.LUT P6, RZ, R19, 0x4, RZ, 0xc0, !PT ;  /* 0x0000000413ff7812 */ /* 0x000fe200078cc0ff */
[----:B------:R-:W-:Y:S01]  /*3500*/  UISETP.NE.AND UP1, UPT, UR50, URZ, UPT ;  /* 0x0000003f3200728c */ /* 0x000fe2000bf25270 */
[----:B------:R-:W-:Y:S01]  /*3510*/  ISETP.LT.OR P1, PT, R3, 0x2, P1 ;  /* 0x000000020300780c */ /* 0x000fe20000f21670 */
[----:B------:R-:W-:Y:S01]  /*3520*/  UISETP.NE.AND UP0, UPT, UR49, URZ, UPT ;  /* 0x0000003f3100728c */ /* 0x000fe2000bf05270 */
[C---:B------:R-:W-:Y:S01]  /*3530*/  ISETP.GT.AND P2, PT, R41.reuse, 0x8, !P2 ;  /* 0x000000082900780c */ /* 0x040fe20005744270 */
[----:B------:R-:W-:Y:S01]  /*3540*/  UMOV UR10, UR38 ;  /* 0x00000026000a7c82 */ /* 0x000fe20008000000 */
[----:B------:R-:W-:Y:S02]  /*3550*/  FSEL R106, R2, -INF , !P1 ;  /* 0xff800000026a7808 */ /* 0x000fe40004800000 */
[----:B------:R-:W-:-:S02]  /*3560*/  ISETP.GT.AND P1, PT, R41, 0x9, !P6 ;  /* 0x000000092900780c */ /* 0x000fc40007724270 */
[C---:B------:R-:W-:Y:S02]  /*3570*/  ISETP.LT.OR P2, PT, R3.reuse, 0x9, P2 ;  /* 0x000000090300780c */ /* 0x040fe40001741670 */
[----:B------:R-:W-:Y:S01]  /*3580*/  ISETP.LT.OR P1, PT, R3, 0xa, P1 ;  /* 0x0000000a0300780c */ /* 0x000fe20000f21670 */
[----:B------:R-:W-:Y:S01]  /*3590*/  @UP1 ULDC UR14, c[0x0][0x450] ;  /* 0x00011400000e1ab9 */ /* 0x000fe20000000800 */
[----:B------:R-:W-:Y:S02]  /*35a0*/  FSEL R84, R5, -INF , !P2 ;  /* 0xff80000005547808 */ /* 0x000fe40005000000 */
[----:B------:R-:W-:Y:S02]  /*35b0*/  FSEL R104, R4, -INF , !P1 ;  /* 0xff80000004687808 */ /* 0x000fe40004800000 */
[----:B------:R-:W-:Y:S02]  /*35c0*/  LOP3.LUT P1, RZ, R19, 0x8, RZ, 0xc0, !PT ;  /* 0x0000000813ff7812 */ /* 0x000fe4000782c0ff */
[----:B------:R-:W-:-:S02]  /*35d0*/  FMNMX.FTZ R5, R43, R132, !PT ;  /* 0x000000842b057209 */ /* 0x000fc40007810000 */
[----:B------:R-:W-:Y:S02]  /*35e0*/  ISETP.GT.AND P1, PT, R41, 0x10, !P1 ;  /* 0x000000102900780c */ /* 0x000fe40004f24270 */
[----:B------:R-:W-:Y:S02]  /*35f0*/  FMNMX.FTZ R5, R130, R5, !PT ;  /* 0x0000000582057209 */ /* 0x000fe40007810000 */
[----:B------:R-:W-:Y:S02]  /*3600*/  ISETP.LT.OR P1, PT, R3, 0x11, P1 ;  /* 0x000000110300780c */ /* 0x000fe40000f21670 */
[----:B------:R-:W-:Y:S02]  /*3610*/  FMNMX.FTZ R5, R128, R5, !PT ;  /* 0x0000000580057209 */ /* 0x000fe40007810000 */
[----:B------:R-:W-:Y:S02]  /*3620*/  FSEL R14, R7, -INF , !P1 ;  /* 0xff800000070e7808 */ /* 0x000fe40004800000 */
[----:B------:R-:W-:-:S02]  /*3630*/  LOP3.LUT P1, RZ, R19, 0x10, RZ, 0xc0, !PT ;  /* 0x0000001013ff7812 */ /* 0x000fc4000782c0ff */
[----:B------:R-:W-:Y:S02]  /*3640*/  FMNMX.FTZ R5, R126, R5, !PT ;  /* 0x000000057e057209 */ /* 0x000fe40007810000 */
[----:B------:R-:W-:Y:S02]  /*3650*/  ISETP.GT.AND P1, PT, R41, 0x11, !P1 ;  /* 0x000000112900780c */ /* 0x000fe40004f24270 */
[----:B------:R-:W-:Y:S02]  /*3660*/  FMNMX.FTZ R5, R120, R5, !PT ;  /* 0x0000000578057209 */ /* 0x000fe40007810000 */
[----:B------:R-:W-:Y:S02]  /*3670*/  ISETP.LT.OR P1, PT, R3, 0x12, P1 ;  /* 0x000000120300780c */ /* 0x000fe40000f21670 */
[----:B------:R-:W-:Y:S02]  /*3680*/  FMNMX.FTZ R5, R116, R5, !PT ;  /* 0x0000000574057209 */ /* 0x000fe40007810000 */
[----:B------:R-:W-:-:S02]  /*3690*/  FSEL R102, R6, -INF , !P1 ;  /* 0xff80000006667808 */ /* 0x000fc40004800000 */
[----:B------:R-:W-:Y:S02]  /*36a0*/  LOP3.LUT P1, RZ, R19, 0x2000000, RZ, 0xc0, !PT ;  /* 0x0200000013ff7812 */ /* 0x000fe4000782c0ff */
[----:B------:R-:W-:Y:S02]  /*36b0*/  FMNMX.FTZ R5, R94, R5, !PT ;  /* 0x000000055e057209 */ /* 0x000fe40007810000 */
[----:B------:R-:W-:Y:S02]  /*36c0*/  ISETP.GT.AND P1, PT, R41, 0x18, !P1 ;  /* 0x000000182900780c */ /* 0x000fe40004f24270 */
[----:B------:R-:W-:Y:S02]  /*36d0*/  LOP3.LUT P2, RZ, R19, 0x40000, RZ, 0xc0, !PT ;  /* 0x0004000013ff7812 */ /* 0x000fe4000784c0ff */
[----:B------:R-:W-:Y:S02]  /*36e0*/  ISETP.LT.OR P1, PT, R3, 0x19, P1 ;  /* 0x000000190300780c */ /* 0x000fe40000f21670 */
[----:B------:R-:W-:-:S02]  /*36f0*/  FMNMX.FTZ R5, R114, R5, !PT ;  /* 0x0000000572057209 */ /* 0x000fc40007810000 */
[----:B------:R-:W-:Y:S01]  /*3700*/  FSEL R80, R9, -INF , !P1 ;  /* 0xff80000009507808 */ /* 0x000fe20004800000 */
[----:B------:R-:W-:Y:S01]  /*3710*/  IMAD.U32 R9, RZ, RZ, UR6 ;  /* 0x00000006ff097e24 */ /* 0x000fe2000f8e00ff */
[----:B------:R-:W-:Y:S01]  /*3720*/  LOP3.LUT P1, RZ, R19, 0x1000000, RZ, 0xc0, !PT ;  /* 0x0100000013ff7812 */ /* 0x000fe2000782c0ff */
[----:B------:R-:W-:Y:S01]  /*3730*/  @UP1 ULDC UR6, c[0x0][0x44c] ;  /* 0x0001130000061ab9 */ /* 0x000fe20000000800 */
[----:B------:R-:W-:Y:S01]  /*3740*/  FMNMX.FTZ R5, R82, R5, !PT ;  /* 0x0000000552057209 */ /* 0x000fe20007810000 */
[----:B------:R-:W-:Y:S01]  /*3750*/  UIMAD.WIDE.U32 UR6, UR38, UR6, URZ ;  /* 0x00000006260672a5 */ /* 0x000fe2000f8e003f */
[----:B------:R-:W-:Y:S02]  /*3760*/  ISETP.GT.AND P1, PT, R41, 0x19, !P1 ;  /* 0x000000192900780c */ /* 0x000fe40004f24270 */
[----:B------:R-:W-:Y:S01]  /*3770*/  LOP3.LUT P6, RZ, R19, 0x20000, RZ, 0xc0, !PT ;  /* 0x0002000013ff7812 */ /* 0x000fe200078cc0ff */
[----:B------:R-:W-:Y:S01]  /*3780*/  @UP1 USHF.R.U32.HI UR10, URZ, UR14, UR7 ;  /* 0x0000000e3f0a1299 */ /* 0x000fe20008011607 */
[----:B------:R-:W-:-:S02]  /*3790*/  ISETP.LT.OR P1, PT, R3, 0x1a, P1 ;  /* 0x0000001a0300780c */ /* 0x000fc40000f21670 */
[----:B------:R-:W-:Y:S01]  /*37a0*/  FMNMX.FTZ R5, R112, R5, !PT ;  /* 0x0000000570057209 */ /* 0x000fe20007810000 */
[----:B------:R-:W-:Y:S01]  /*37b0*/  UIADD3 UR51, UR51, UR10, URZ ;  /* 0x0000000a33337290 */ /* 0x000fe2000fffe03f */
[----:B------:R-:W-:Y:S02]  /*37c0*/  FSEL R100, R8, -INF , !P1 ;  /* 0xff80000008647808 */ /* 0x000fe40004800000 */
[----:B------:R-:W-:Y:S01]  /*37d0*/  LOP3.LUT P1, RZ, R19, 0x800000, RZ, 0xc0, !PT ;  /* 0x0080000013ff7812 */ /* 0x000fe2000782c0ff */
[----:B------:R-:W-:Y:S01]  /*37e0*/  UIADD3 UR10, UR51, UR11, URZ ;  /* 0x0000000b330a7290 */ /* 0x000fe2000fffe03f */
[----:B------:R-:W-:Y:S02]  /*37f0*/  FMNMX.FTZ R5, R76, R5, !PT ;  /* 0x000000054c057209 */ /* 0x000fe40007810000 */
[----:B------:R-:W-:Y:S02]  /*3800*/  ISETP.GT.AND P1, PT, R41, 0x20, !P1 ;  /* 0x000000202900780c */ /* 0x000fe40004f24270 */
[----:B------:R-:W-:-:S02]  /*3810*/  FMNMX.FTZ R5, R110, R5, !PT ;  /* 0x000000056e057209 */ /* 0x000fc40007810000 */
[----:B------:R-:W-:Y:S02]  /*3820*/  ISETP.LT.OR P1, PT, R3, 0x21, P1 ;  /* 0x000000210300780c */ /* 0x000fe40000f21670 */
[----:B------:R-:W-:Y:S02]  /*3830*/  FMNMX.FTZ R5, R78, R5, !PT ;  /* 0x000000054e057209 */ /* 0x000fe40007810000 */
[----:B------:R-:W-:Y:S02]  /*3840*/  FSEL R6, R11, -INF , !P1 ;  /* 0xff8000000b067808 */ /* 0x000fe40004800000 */
[----:B------:R-:W-:Y:S02]  /*3850*/  LOP3.LUT P1, RZ, R19, 0x400000, RZ, 0xc0, !PT ;  /* 0x0040000013ff7812 */ /* 0x000fe4000782c0ff */
[----:B------:R-:W-:Y:S02]  /*3860*/  FMNMX.FTZ R5, R108, R5, !PT ;  /* 0x000000056c057209 */ /* 0x000fe40007810000 */
[----:B------:R-:W-:-:S02]  /*3870*/  ISETP.GT.AND P1, PT, R41, 0x21, !P1 ;  /* 0x000000212900780c */ /* 0x000fc40004f24270 */
[----:B------:R-:W-:Y:S02]  /*3880*/  FMNMX.FTZ R5, R118, R5, !PT ;  /* 0x0000000576057209 */ /* 0x000fe40007810000 */
[----:B------:R-:W-:Y:S02]  /*3890*/  ISETP.LT.OR P1, PT, R3, 0x22, P1 ;  /* 0x000000220300780c */ /* 0x000fe40000f21670 */
[----:B------:R-:W-:Y:S02]  /*38a0*/  FMNMX.FTZ R5, R74, R5, !PT ;  /* 0x000000054a057209 */ /* 0x000fe40007810000 */
        /* <DEDUP_REMOVED lines=18> */
[----:B------:R-:W-:Y:S02]  /*39d0*/  FMNMX.FTZ R5, R68, R5, !PT ;  /* 0x0000000544057209 */ /* 0x000fe40007810000 */
[----:B------:R-:W-:Y:S02]  /*39e0*/  ISETP.LT.OR P1, PT, R3, 0x31, P1 ;  /* 0x000000310300780c */ /* 0x000fe40000f21670 */
[----:B------:R-:W-:-:S02]  /*39f0*/  FMNMX.FTZ R5, R70, R5, !PT ;  /* 0x0000000546057209 */ /* 0x000fc40007810000 */
[----:B------:R-:W-:Y:S02]  /*3a00*/  FSEL R86, R21, -INF , !P1 ;  /* 0xff80000015567808 */ /* 0x000fe40004800000 */
[----:B------:R-:W-:Y:S02]  /*3a10*/  ISETP.GT.AND P1, PT, R41, 0x31, !P2 ;  /* 0x000000312900780c */ /* 0x000fe40005724270 */
[----:B------:R-:W-:Y:S02]  /*3a20*/  FMNMX.FTZ R5, R54, R5, !PT ;  /* 0x0000000536057209 */ /* 0x000fe40007810000 */
[----:B------:R-:W-:Y:S02]  /*3a30*/  ISETP.LT.OR P1, PT, R3, 0x32, P1 ;  /* 0x000000320300780c */ /* 0x000fe40000f21670 */
[----:B------:R-:W-:Y:S02]  /*3a40*/  FMNMX.FTZ R5, R52, R5, !PT ;  /* 0x0000000534057209 */ /* 0x000fe40007810000 */
[----:B------:R-:W-:-:S02]  /*3a50*/  FSEL R92, R20, -INF , !P1 ;  /* 0xff800000145c7808 */ /* 0x000fc40004800000 */
        /* <DEDUP_REMOVED lines=10> */
[----:B------:R-:W-:Y:S01]  /*3b00*/  LOP3.LUT P2, RZ, R19, 0x80, RZ, 0xc0, !PT ;  /* 0x0000008013ff7812 */ /* 0x000fe2000784c0ff */
[----:B------:R-:W0:Y:S01]  /*3b10*/  SHFL.BFLY PT, R10, R5, 0x2, 0x1f ;  /* 0x0c401f00050a7f89 */ /* 0x000e2200000e0000 */
[----:B------:R-:W-:-:S02]  /*3b20*/  FSEL R24, R24, -INF , !P1 ;  /* 0xff80000018187808 */ /* 0x000fc40004800000 */
[C---:B------:R-:W-:Y:S02]  /*3b30*/  LOP3.LUT P1, RZ, R19.reuse, 0x8000, RZ, 0xc0, !PT ;  /* 0x0000800013ff7812 */ /* 0x040fe4000782c0ff */
[----:B------:R-:W-:Y:S02]  /*3b40*/  LOP3.LUT P6, RZ, R19, 0x40, RZ, 0xc0, !PT ;  /* 0x0000004013ff7812 */ /* 0x000fe400078cc0ff */
[C---:B------:R-:W-:Y:S02]  /*3b50*/  ISETP.GT.AND P1, PT, R41.reuse, 0x40, !P1 ;  /* 0x000000402900780c */ /* 0x040fe40004f24270 */
[----:B------:R-:W-:Y:S02]  /*3b60*/  ISETP.GT.AND P3, PT, R41, 0x70, !P3 ;  /* 0x000000702900780c */ /* 0x000fe40005f64270 */
[----:B------:R-:W-:Y:S02]  /*3b70*/  ISETP.LT.OR P1, PT, R3, 0x41, P1 ;  /* 0x000000410300780c */ /* 0x000fe40000f21670 */
[----:B------:R-:W-:-:S02]  /*3b80*/  ISETP.GT.AND P4, PT, R41, 0x71, !P4 ;  /* 0x000000712900780c */ /* 0x000fc40006784270 */
[----:B------:R-:W-:Y:S02]  /*3b90*/  FSEL R30, R30, -INF , !P1 ;  /* 0xff8000001e1e7808 */ /* 0x000fe40004800000 */
[----:B------:R-:W-:Y:S02]  /*3ba0*/  LOP3.LUT P1, RZ, R19, 0x4000, RZ, 0xc0, !PT ;  /* 0x0000400013ff7812 */ /* 0x000fe4000782c0ff */
[----:B------:R-:W-:Y:S02]  /*3bb0*/  ISETP.LT.OR P3, PT, R3, 0x71, P3 ;  /* 0x000000710300780c */ /* 0x000fe40001f61670 */
[C---:B------:R-:W-:Y:S02]  /*3bc0*/  ISETP.GT.AND P1, PT, R41.reuse, 0x41, !P1 ;  /* 0x000000412900780c */ /* 0x040fe40004f24270 */
[----:B------:R-:W-:Y:S02]  /*3bd0*/  ISETP.GT.AND P5, PT, R41, 0x78, !P5 ;  /* 0x000000782900780c */ /* 0x000fe40006fa4270 */
[----:B------:R-:W-:-:S02]  /*3be0*/  ISETP.LT.OR P1, PT, R3, 0x42, P1 ;  /* 0x000000420300780c */ /* 0x000fc40000f21670 */
[----:B0-----:R-:W-:Y:S02]  /*3bf0*/  FMNMX.FTZ R10, R5, R10, !PT ;  /* 0x0000000a050a7209 */ /* 0x001fe40007810000 */
[----:B------:R-:W-:Y:S02]  /*3c00*/  FSEL R20, R29, -INF , !P1 ;  /* 0xff8000001d147808 */ /* 0x000fe40004800000 */
[----:B------:R-:W-:Y:S01]  /*3c10*/  LOP3.LUT P1, RZ, R19, 0x2000, RZ, 0xc0, !PT ;  /* 0x0000200013ff7812 */ /* 0x000fe2000782c0ff */
[----:B------:R-:W0:Y:S01]  /*3c20*/  SHFL.BFLY PT, R7, R10, 0x1, 0x1f ;  /* 0x0c201f000a077f89 */ /* 0x000e2200000e0000 */
[----:B------:R-:W-:Y:S02]  /*3c30*/  ISETP.LT.OR P4, PT, R3, 0x72, P4 ;  /* 0x000000720300780c */ /* 0x000fe40002781670 */
[----:B------:R-:W-:Y:S02]  /*3c40*/  ISETP.GT.AND P1, PT, R41, 0x48, !P1 ;  /* 0x000000482900780c */ /* 0x000fe40004f24270 */
[----:B------:R-:W-:-:S02]  /*3c50*/  FSEL R28, R28, -INF , !P3 ;  /* 0xff8000001c1c7808 */ /* 0x000fc40005800000 */
[C---:B------:R-:W-:Y:S02]  /*3c60*/  ISETP.LT.OR P1, PT, R3.reuse, 0x49, P1 ;  /* 0x000000490300780c */ /* 0x040fe40000f21670 */
[----:B------:R-:W-:Y:S02]  /*3c70*/  ISETP.LT.OR P5, PT, R3, 0x79, P5 ;  /* 0x000000790300780c */ /* 0x000fe40002fa1670 */
[----:B------:R-:W-:Y:S02]  /*3c80*/  FSEL R4, R35, -INF , !P1 ;  /* 0xff80000023047808 */ /* 0x000fe40004800000 */
[----:B------:R-:W-:Y:S02]  /*3c90*/  LOP3.LUT P1, RZ, R19, 0x1000, RZ, 0xc0, !PT ;  /* 0x0000100013ff7812 */ /* 0x000fe4000782c0ff */
[----:B------:R-:W-:Y:S02]  /*3ca0*/  FSEL R32, R32, -INF , !P5 ;  /* 0xff80000020207808 */ /* 0x000fe40006800000 */
[----:B------:R-:W-:-:S04]  /*3cb0*/  ISETP.GT.AND P1, PT, R41, 0x49, !P1 ;  /* 0x000000492900780c */ /* 0x000fc80004f24270 */
[----:B------:R-:W-:Y:S02]  /*3cc0*/  ISETP.LT.OR P1, PT, R3, 0x4a, P1 ;  /* 0x0000004a0300780c */ /* 0x000fe40000f21670 */
[----:B0-----:R-:W-:Y:S02]  /*3cd0*/  FMNMX.FTZ R12, R10, R7, !PT ;  /* 0x000000070a0c7209 */ /* 0x001fe40007810000 */
[----:B------:R-:W-:Y:S02]  /*3ce0*/  FSEL R34, R34, -INF , !P1 ;  /* 0xff80000022227808 */ /* 0x000fe40004800000 */
[----:B------:R-:W-:Y:S01]  /*3cf0*/  LOP3.LUT P1, RZ, R19, 0x800, RZ, 0xc0, !PT ;  /* 0x0000080013ff7812 */ /* 0x000fe2000782c0ff */
[----:B------:R-:W-:-:S03]  /*3d00*/  FMUL.FTZ R25, R12, R9 ;  /* 0x000000090c197220 */ /* 0x000fc60000410000 */
[----:B------:R-:W-:-:S04]  /*3d10*/  ISETP.GT.AND P1, PT, R41, 0x50, !P1 ;  /* 0x000000502900780c */ /* 0x000fc80004f24270 */
[----:B------:R-:W-:-:S04]  /*3d20*/  ISETP.LT.OR P1, PT, R3, 0x51, P1 ;  /* 0x000000510300780c */ /* 0x000fc80000f21670 */
[----:B------:R-:W-:Y:S02]  /*3d30*/  FSEL R2, R39, -INF , !P1 ;  /* 0xff80000027027808 */ /* 0x000fe40004800000 */
[----:B------:R-:W-:-:S04]  /*3d40*/  LOP3.LUT P1, RZ, R19, 0x400, RZ, 0xc0, !PT ;  /* 0x0000040013ff7812 */ /* 0x000fc8000782c0ff */
        /* <DEDUP_REMOVED lines=11> */
[----:B------:R-:W-:Y:S02]  /*3e00*/  ISETP.GT.AND P1, PT, R41, 0x60, !P2 ;  /* 0x000000602900780c */ /* 0x000fe40005724270 */
[----:B------:R-:W-:Y:S02]  /*3e10*/  LOP3.LUT P2, RZ, R19, 0x20, RZ, 0xc0, !PT ;  /* 0x0000002013ff7812 */ /* 0x000fe4000784c0ff */
[----:B------:R-:W-:Y:S02]  /*3e20*/  ISETP.LT.OR P1, PT, R3, 0x61, P1 ;  /* 0x000000610300780c */ /* 0x000fe40000f21670 */
[----:B------:R-:W-:Y:S02]  /*3e30*/  ISETP.GT.AND P2, PT, R41, 0x69, !P2 ;  /* 0x000000692900780c */ /* 0x000fe40005744270 */
[----:B------:R-:W-:-:S02]  /*3e40*/  FSEL R124, R48, -INF , !P1 ;  /* 0xff800000307c7808 */ /* 0x000fc40004800000 */
[----:B------:R-:W-:Y:S02]  /*3e50*/  ISETP.GT.AND P1, PT, R41, 0x61, !P6 ;  /* 0x000000612900780c */ /* 0x000fe40007724270 */
[----:B------:R-:W-:Y:S02]  /*3e60*/  LOP3.LUT P6, RZ, R19, 0x2, RZ, 0xc0, !PT ;  /* 0x0000000213ff7812 */ /* 0x000fe400078cc0ff */
[C---:B------:R-:W-:Y:S02]  /*3e70*/  ISETP.LT.OR P1, PT, R3.reuse, 0x62, P1 ;  /* 0x000000620300780c */ /* 0x040fe40000f21670 */
[----:B------:R-:W-:Y:S02]  /*3e80*/  ISETP.LT.OR P2, PT, R3, 0x6a, P2 ;  /* 0x0000006a0300780c */ /* 0x000fe40001741670 */
[----:B------:R-:W-:Y:S02]  /*3e90*/  FSEL R48, R49, -INF , !P1 ;  /* 0xff80000031307808 */ /* 0x000fe40004800000 */
[----:B------:R-:W-:-:S04]  /*3ea0*/  FSETP.NEU.FTZ.AND P1, PT, R12, -INF , PT ;  /* 0xff8000000c00780b */ /* 0x000fc80003f3d000 */
[----:B------:R-:W-:Y:S02]  /*3eb0*/  FSEL R25, R25, RZ, P1 ;  /* 0x000000ff19197208 */ /* 0x000fe40000800000 */
[----:B------:R-:W-:Y:S02]  /*3ec0*/  ISETP.GT.AND P1, PT, R41, RZ, !P6 ;  /* 0x000000ff2900720c */ /* 0x000fe40007724270 */
[----:B------:R-:W-:Y:S01]  /*3ed0*/  LOP3.LUT P6, RZ, R19, 0x1, RZ, 0xc0, !PT ;  /* 0x0000000113ff7812 */ /* 0x000fe200078cc0ff */
[-CC-:B------:R-:W-:Y:S01]  /*3ee0*/  FFMA.FTZ R76, R76, R9.reuse, -R25.reuse ;  /* 0x000000094c4c7223 */ /* 0x180fe20000010819 */
[----:B------:R-:W-:Y:S01]  /*3ef0*/  ISETP.LT.OR P1, PT, R3, 0x1, P1 ;  /* 0x000000010300780c */ /* 0x000fe20000f21670 */
[-CC-:B------:R-:W-:Y:S01]  /*3f00*/  FFMA.FTZ R5, R132, R9.reuse, -R25.reuse ;  /* 0x0000000984057223 */ /* 0x180fe20000010819 */
[-CC-:B------:R-:W-:Y:S01]  /*3f10*/  FFMA.FTZ R132, R74, R9.reuse, -R25.reuse ;  /* 0x000000094a847223 */ /* 0x180fe20000010819 */
[----:B------:R-:W-:Y:S01]  /*3f20*/  ISETP.GT.AND P6, PT, R41, 0x79, !P6 ;  /* 0x000000792900780c */ /* 0x000fe200077c4270 */
[-CC-:B------:R-:W-:Y:S01]  /*3f30*/  FFMA.FTZ R148, R43, R9.reuse, -R25.reuse ;  /* 0x000000092b947223 */ /* 0x180fe20000010819 */
[----:B------:R-:W-:Y:S01]  /*3f40*/  FSEL R0, R0, -INF , !P1 ;  /* 0xff80000000007808 */ /* 0x000fe20004800000 */
[-CC-:B------:R-:W-:Y:S01]  /*3f50*/  FFMA.FTZ R150, R130, R9.reuse, -R25.reuse ;  /* 0x0000000982967223 */ /* 0x180fe20000010819 */
[----:B------:R-:W-:Y:S01]  /*3f60*/  LOP3.LUT P1, RZ, R19, 0x4000000, RZ, 0xc0, !PT ;  /* 0x0400000013ff7812 */ /* 0x000fe2000782c0ff */
[----:B------:R-:W-:Y:S01]  /*3f70*/  MUFU.EX2 R5, R5 ;  /* 0x0000000500057308 */ /* 0x000fe20000000800 */
[----:B------:R-:W-:Y:S01]  /*3f80*/  FMNMX.FTZ R11, R0, R106, !PT ;  /* 0x0000006a000b7209 */ /* 0x000fe20007810000 */
[-CC-:B------:R-:W-:Y:S01]  /*3f90*/  FFMA.FTZ R7, R128, R9.reuse, -R25.reuse ;  /* 0x0000000980077223 */ /* 0x180fe20000010819 */
[----:B------:R-:W-:Y:S01]  /*3fa0*/  ISETP.GT.AND P1, PT, R41, 0x68, !P1 ;  /* 0x000000682900780c */ /* 0x000fe20004f24270 */
[--C-:B------:R-:W-:Y:S01]  /*3fb0*/  FFMA.FTZ R144, R126, R9, -R25.reuse ;  /* 0x000000097e907223 */ /* 0x100fe20000010819 */
[----:B------:R-:W-:Y:S01]  /*3fc0*/  FMNMX.FTZ R11, R84, R11, !PT ;  /* 0x0000000b540b7209 */ /* 0x000fe20007810000 */
[--C-:B------:R-:W-:Y:S01]  /*3fd0*/  FFMA.FTZ R120, R120, R9, -R25.reuse ;  /* 0x0000000978787223 */ /* 0x100fe20000010819 */
[----:B------:R-:W-:Y:S01]  /*3fe0*/  ISETP.LT.OR P1, PT, R3, 0x69, P1 ;  /* 0x000000690300780c */ /* 0x000fe20000f21670 */
[----:B------:R-:W0:Y:S01]  /*3ff0*/  MUFU.EX2 R148, R148 ;  /* 0x0000009400947308 */ /* 0x000e220000000800 */
[----:B------:R-:W-:Y:S01]  /*4000*/  FMNMX.FTZ R11, R104, R11, !PT ;  /* 0x0000000b680b7209 */ /* 0x000fe20007810000 */
[-CC-:B------:R-:W-:Y:S01]  /*4010*/  FFMA.FTZ R146, R116, R9.reuse, -R25.reuse ;  /* 0x0000000974927223 */ /* 0x180fe20000010819 */
[----:B------:R-:W-:Y:S01]  /*4020*/  FSEL R26, R26, -INF , !P1 ;  /* 0xff8000001a1a7808 */ /* 0x000fe20004800000 */
[--C-:B------:R-:W-:Y:S01]  /*4030*/  FFMA.FTZ R94, R94, R9, -R25.reuse ;  /* 0x000000095e5e7223 */ /* 0x100fe20000010819 */
[----:B------:R-:W-:Y:S01]  /*4040*/  FMNMX.FTZ R13, R14, R11, !PT ;  /* 0x0000000b0e0d7209 */ /* 0x000fe20007810000 */
[-CC-:B------:R-:W-:Y:S01]  /*4050*/  FFMA.FTZ R41, R52, R9.reuse, -R25.reuse ;  /* 0x0000000934297223 */ /* 0x180fe20000010819 */
[----:B------:R-:W-:Y:S01]  /*4060*/  FSEL R74, R31, -INF , !P4 ;  /* 0xff8000001f4a7808 */ /* 0x000fe20006000000 */
[--C-:B------:R-:W-:Y:S01]  /*4070*/  FFMA.FTZ R31, R72, R9, -R25.reuse ;  /* 0x00000009481f7223 */ /* 0x100fe20000010819 */
[----:B------:R-:W-:Y:S01]  /*4080*/  FMNMX.FTZ R13, R102, R13, !PT ;  /* 0x0000000d660d7209 */ /* 0x000fe20007810000 */
[----:B------:R-:W1:Y:S01]  /*4090*/  MUFU.EX2 R150, R150 ;  /* 0x0000009600967308 */ /* 0x000e620000000800 */
[----:B------:R-:W-:Y:S01]  /*40a0*/  ISETP.LT.OR P6, PT, R3, 0x7a, P6 ;  /* 0x0000007a0300780c */ /* 0x000fe200037c1670 */
[--C-:B------:R-:W-:Y:S01]  /*40b0*/  FFMA.FTZ R140, R114, R9, -R25.reuse ;  /* 0x00000009728c7223 */ /* 0x100fe20000010819 */
[----:B------:R-:W-:Y:S01]  /*40c0*/  FMNMX.FTZ R13, R80, R13, !PT ;  /* 0x0000000d500d7209 */ /* 0x000fe20007810000 */
[-CC-:B------:R-:W-:Y:S01]  /*40d0*/  FFMA.FTZ R82, R82, R9.reuse, -R25.reuse ;  /* 0x0000000952527223 */ /* 0x180fe20000010819 */
[----:B------:R-:W-:Y:S01]  /*40e0*/  FSEL R72, R33, -INF , !P6 ;  /* 0xff80000021487808 */ /* 0x000fe20007000000 */
[----:B------:R-:W-:Y:S01]  /*40f0*/  FFMA.FTZ R142, R112, R9, -R25 ;  /* 0x00000009708e7223 */ /* 0x000fe20000010819 */
[----:B------:R-:W-:Y:S01]  /*4100*/  FMNMX.FTZ R13, R100, R13, !PT ;  /* 0x0000000d640d7209 */ /* 0x000fe20007810000 */
[----:B------:R-:W2:Y:S01]  /*4110*/  MUFU.EX2 R7, R7 ;  /* 0x0000000700077308 */ /* 0x000ea20000000800 */
[----:B0-----:R-:W-:Y:S01]  /*4120*/  FADD.FTZ R47, R148, R5 ;  /* 0x00000005942f7221 */ /* 0x001fe20000010000 */
[--C-:B------:R-:W-:Y:S01]  /*4130*/  FFMA.FTZ R43, R42, R9, -R25.reuse ;  /* 0x000000092a2b7223 */ /* 0x100fe20000010819 */
[----:B------:R-:W-:Y:S01]  /*4140*/  FMNMX.FTZ R15, R6, R13, !PT ;  /* 0x0000000d060f7209 */ /* 0x000fe20007810000 */
[-CC-:B------:R-:W-:Y:S01]  /*4150*/  FFMA.FTZ R136, R110, R9.reuse, -R25.reuse ;  /* 0x000000096e887223 */ /* 0x180fe20000010819 */
[-CC-:B------:R-:W-:Y:S01]  /*4160*/  FFMA.FTZ R78, R78, R9.reuse, -R25.reuse ;  /* 0x000000094e4e7223 */ /* 0x180fe20000010819 */
[----:B------:R-:W-:Y:S01]  /*4170*/  FFMA.FTZ R138, R108, R9, -R25 ;  /* 0x000000096c8a7223 */ /* 0x000fe20000010819 */
[----:B------:R-:W-:Y:S01]  /*4180*/  FMNMX.FTZ R15, R98, R15, !PT ;  /* 0x0000000f620f7209 */ /* 0x000fe20007810000 */
[----:B------:R-:W0:Y:S01]  /*4190*/  MUFU.EX2 R144, R144 ;  /* 0x0000009000907308 */ /* 0x000e220000000800 */
[----:B-1----:R-:W-:Y:S01]  /*41a0*/  FADD.FTZ R52, R150, R47 ;  /* 0x0000002f96347221 */ /* 0x002fe20000010000 */
[--C-:B------:R-:W-:Y:S01]  /*41b0*/  FFMA.FTZ R134, R56, R9, -R25.reuse ;  /* 0x0000000938867223 */ /* 0x100fe20000010819 */
[----:B------:R-:W-:Y:S01]  /*41c0*/  FMNMX.FTZ R15, R8, R15, !PT ;  /* 0x0000000f080f7209 */ /* 0x000fe20007810000 */
[-CC-:B------:R-:W-:Y:S01]  /*41d0*/  FFMA.FTZ R118, R118, R9.reuse, -R25.reuse ;  /* 0x0000000976767223 */ /* 0x180fe20000010819 */
[-CC-:B------:R-:W-:Y:S01]  /*41e0*/  FFMA.FTZ R128, R58, R9.reuse, -R25.reuse ;  /* 0x000000093a807223 */ /* 0x180fe20000010819 */
[--C-:B------:R-:W-:Y:S01]  /*41f0*/  FFMA.FTZ R130, R64, R9, -R25.reuse ;  /* 0x0000000940827223 */ /* 0x100fe20000010819 */
[----:B------:R-:W-:Y:S01]  /*4200*/  FMNMX.FTZ R15, R96, R15, !PT ;  /* 0x0000000f600f7209 */ /* 0x000fe20007810000 */
[----:B------:R1:W3:Y:S01]  /*4210*/  MUFU.EX2 R11, R120 ;  /* 0x00000078000b7308 */ /* 0x0002e20000000800 */
[----:B--2---:R-:W-:Y:S01]  /*4220*/  FADD.FTZ R47, R7, R52 ;  /* 0x00000034072f7221 */ /* 0x004fe20000010000 */
[--C-:B------:R-:W-:Y:S01]  /*4230*/  FFMA.FTZ R33, R66, R9, -R25.reuse ;  /* 0x0000000942217223 */ /* 0x100fe20000010819 */
[----:B------:R-:W-:Y:S01]  /*4240*/  FMNMX.FTZ R21, R86, R15, !PT ;  /* 0x0000000f56157209 */ /* 0x000fe20007810000 */
[-CC-:B------:R-:W-:Y:S01]  /*4250*/  FFMA.FTZ R68, R68, R9.reuse, -R25.reuse ;  /* 0x0000000944447223 */ /* 0x180fe20000010819 */
[-CC-:B------:R-:W-:Y:S01]  /*4260*/  FFMA.FTZ R56, R70, R9.reuse, -R25.reuse ;  /* 0x0000000946387223 */ /* 0x180fe20000010819 */
[----:B------:R-:W-:Y:S01]  /*4270*/  FFMA.FTZ R126, R54, R9, -R25 ;  /* 0x00000009367e7223 */ /* 0x000fe20000010819 */
[----:B------:R-:W-:Y:S01]  /*4280*/  FMNMX.FTZ R21, R92, R21, !PT ;  /* 0x000000155c157209 */ /* 0x000fe20007810000 */
[----:B------:R-:W2:Y:S01]  /*4290*/  MUFU.EX2 R146, R146 ;  /* 0x0000009200927308 */ /* 0x000ea20000000800 */
[----:B0-----:R-:W-:Y:S01]  /*42a0*/  FADD.FTZ R52, R144, R47 ;  /* 0x0000002f90347221 */ /* 0x001fe20000010000 */
[--C-:B-1----:R-:W-:Y:S01]  /*42b0*/  FFMA.FTZ R120, R50, R9, -R25.reuse ;  /* 0x0000000932787223 */ /* 0x102fe20000010819 */
[----:B------:R-:W-:Y:S01]  /*42c0*/  FMNMX.FTZ R21, R90, R21, !PT ;  /* 0x000000155a157209 */ /* 0x000fe20007810000 */
[----:B------:R-:W-:Y:S01]  /*42d0*/  FFMA.FTZ R40, R40, R9, -R25 ;  /* 0x0000000928287223 */ /* 0x000fe20000010819 */
[----:B------:R-:W-:-:S02]  /*42e0*/  F2FP.BF16.F32.PACK_AB R148, R5, R148 ;  /* 0x000000940594723e */ /* 0x000fc400000010ff */
[----:B------:R-:W-:Y:S01]  /*42f0*/  FMNMX.FTZ R21, R24, R21, !PT ;  /* 0x0000001518157209 */ /* 0x000fe20007810000 */
[----:B------:R-:W0:Y:S01]  /*4300*/  MUFU.EX2 R13, R94 ;  /* 0x0000005e000d7308 */ /* 0x000e220000000800 */
[----:B---3--:R-:W-:Y:S01]  /*4310*/  FADD.FTZ R47, R11, R52 ;  /* 0x000000340b2f7221 */ /* 0x008fe20000010000 */
[----:B------:R-:W-:Y:S02]  /*4320*/  F2FP.BF16.F32.PACK_AB R150, R7, R150 ;  /* 0x000000960796723e */ /* 0x000fe400000010ff */
[----:B------:R-:W-:Y:S02]  /*4330*/  FMNMX.FTZ R29, R30, R21, !PT ;  /* 0x000000151e1d7209 */ /* 0x000fe40007810000 */
[----:B------:R-:W-:Y:S02]  /*4340*/  F2FP.BF16.F32.PACK_AB R144, R11, R144 ;  /* 0x000000900b90723e */ /* 0x000fe400000010ff */
[----:B------:R-:W-:Y:S01]  /*4350*/  FMNMX.FTZ R29, R20, R29, !PT ;  /* 0x0000001d141d7209 */ /* 0x000fe20007810000 */
[----:B------:R1:W-:Y:S03]  /*4360*/  MUFU.EX2 R21, R76 ;  /* 0x0000004c00157308 */ /* 0x0003e60000000800 */
[----:B------:R-:W-:-:S04]  /*4370*/  FMNMX.FTZ R29, R4, R29, !PT ;  /* 0x0000001d041d7209 */ /* 0x000fc80007810000 */
[----:B------:R-:W-:Y:S01]  /*4380*/  FMNMX.FTZ R29, R34, R29, !PT ;  /* 0x0000001d221d7209 */ /* 0x000fe20007810000 */
[----:B------:R-:W3:Y:S01]  /*4390*/  MUFU.EX2 R140, R140 ;  /* 0x0000008c008c7308 */ /* 0x000ee20000000800 */
[----:B-1----:R-:W-:Y:S01]  /*43a0*/  FSEL R76, R27, -INF , !P2 ;  /* 0xff8000001b4c7808 */ /* 0x002fe20005000000 */
[----:B------:R-:W-:Y:S01]  /*43b0*/  FFMA.FTZ R27, R60, R9, -R25 ;  /* 0x000000093c1b7223 */ /* 0x000fe20000010819 */
[----:B------:R-:W-:-:S04]  /*43c0*/  FMNMX.FTZ R35, R2, R29, !PT ;  /* 0x0000001d02237209 */ /* 0x000fc80007810000 */
[----:B------:R-:W-:Y:S01]  /*43d0*/  FMNMX.FTZ R35, R38, R35, !PT ;  /* 0x0000002326237209 */ /* 0x000fe20007810000 */
[----:B------:R-:W1:Y:S03]  /*43e0*/  MUFU.EX2 R15, R82 ;  /* 0x00000052000f7308 */ /* 0x000e660000000800 */
[----:B------:R-:W-:-:S04]  /*43f0*/  FMNMX.FTZ R35, R44, R35, !PT ;  /* 0x000000232c237209 */ /* 0x000fc80007810000 */
[----:B------:R-:W-:Y:S01]  /*4400*/  FMNMX.FTZ R35, R122, R35, !PT ;  /* 0x000000237a237209 */ /* 0x000fe20007810000 */
[----:B------:R-:W4:Y:S03]  /*4410*/  MUFU.EX2 R142, R142 ;  /* 0x0000008e008e7308 */ /* 0x000f260000000800 */
[----:B------:R-:W-:-:S04]  /*4420*/  FMNMX.FTZ R39, R124, R35, !PT ;  /* 0x000000237c277209 */ /* 0x000fc80007810000 */
[----:B------:R-:W-:Y:S01]  /*4430*/  FMNMX.FTZ R39, R48, R39, !PT ;  /* 0x0000002730277209 */ /* 0x000fe20007810000 */
[----:B------:R-:W5:Y:S03]  /*4440*/  MUFU.EX2 R136, R136 ;  /* 0x0000008800887308 */ /* 0x000f660000000800 */
[----:B------:R-:W-:-:S04]  /*4450*/  FMNMX.FTZ R39, R26, R39, !PT ;  /* 0x000000271a277209 */ /* 0x000fc80007810000 */
[----:B------:R-:W-:Y:S01]  /*4460*/  FMNMX.FTZ R39, R76, R39, !PT ;  /* 0x000000274c277209 */ /* 0x000fe20007810000 */
[----:B------:R-:W-:Y:S03]  /*4470*/  MUFU.EX2 R29, R78 ;  /* 0x0000004e001d7308 */ /* 0x000fe60000000800 */
[----:B------:R-:W-:-:S04]  /*4480*/  FMNMX.FTZ R39, R28, R39, !PT ;  /* 0x000000271c277209 */ /* 0x000fc80007810000 */
[----:B------:R-:W-:Y:S01]  /*4490*/  FMNMX.FTZ R39, R74, R39, !PT ;  /* 0x000000274a277209 */ /* 0x000fe20007810000 */
[----:B------:R2:W-:Y:S03]  /*44a0*/  MUFU.EX2 R3, R31 ;  /* 0x0000001f00037308 */ /* 0x0005e60000000800 */
[----:B------:R-:W-:-:S04]  /*44b0*/  FMNMX.FTZ R39, R32, R39, !PT ;  /* 0x0000002720277209 */ /* 0x000fc80007810000 */
[----:B------:R-:W-:Y:S01]  /*44c0*/  FMNMX.FTZ R39, R72, R39, !PT ;  /* 0x0000002748277209 */ /* 0x000fe20007810000 */
[----:B------:R-:W-:Y:S01]  /*44d0*/  MUFU.EX2 R138, R138 ;  /* 0x0000008a008a7308 */ /* 0x000fe20000000800 */
[-CC-:B--2---:R-:W-:Y:S01]  /*44e0*/  FFMA.FTZ R31, R62, R9.reuse, -R25.reuse ;  /* 0x000000093e1f7223 */ /* 0x184fe20000010819 */
[----:B------:R-:W-:Y:S02]  /*44f0*/  FFMA.FTZ R25, R46, R9, -R25 ;  /* 0x000000092e197223 */ /* 0x000fe40000010819 */
[----:B------:R-:W2:Y:S04]  /*4500*/  SHFL.BFLY PT, R10, R39, 0x2, 0x1f ;  /* 0x0c401f00270a7f89 */ /* 0x000ea800000e0000 */
[----:B------:R-:W-:Y:S08]  /*4510*/  MUFU.EX2 R35, R118 ;  /* 0x0000007600237308 */ /* 0x000ff00000000800 */
[----:B------:R-:W-:Y:S08]  /*4520*/  MUFU.EX2 R132, R132 ;  /* 0x0000008400847308 */ /* 0x000ff00000000800 */
[----:B------:R-:W-:Y:S01]  /*4530*/  MUFU.EX2 R134, R134 ;  /* 0x0000008600867308 */ /* 0x000fe20000000800 */
[----:B--2---:R-:W-:-:S07]  /*4540*/  FMNMX.FTZ R45, R39, R10, !PT ;  /* 0x0000000a272d7209 */ /* 0x004fce0007810000 */
[----:B------:R-:W-:Y:S01]  /*4550*/  MUFU.EX2 R27, R27 ;  /* 0x0000001b001b7308 */ /* 0x000fe20000000800 */
[----:B------:R-:W2:Y:S07]  /*4560*/  SHFL.BFLY PT, R10, R45, 0x1, 0x1f ;  /* 0x0c201f002d0a7f89 */ /* 0x000eae00000e0000 */
[----:B------:R-:W-:Y:S08]  /*4570*/  MUFU.EX2 R128, R128 ;  /* 0x0000008000807308 */ /* 0x000ff00000000800 */
[----:B------:R-:W-:Y:S08]  /*4580*/  MUFU.EX2 R31, R31 ;  /* 0x0000001f001f7308 */ /* 0x000ff00000000800 */
[----:B------:R-:W-:Y:S01]  /*4590*/  MUFU.EX2 R130, R130 ;  /* 0x0000008200827308 */ /* 0x000fe20000000800 */
[----:B--2---:R-:W-:-:S04]  /*45a0*/  FMNMX.FTZ R10, R45, R10, !PT ;  /* 0x0000000a2d0a7209 */ /* 0x004fc80007810000 */
        /* <DEDUP_REMOVED lines=8> */
[-CC-:B------:R-:W-:Y:S01]  /*4630*/  FFMA.FTZ R42, R104, R9.reuse, -R45.reuse ;  /* 0x00000009682a7223 */ /* 0x180fe2000001082d */
[-C--:B------:R-:W-:Y:S01]  /*4640*/  FFMA.FTZ R133, R30, R9.reuse, -R45 ;  /* 0x000000091e857223 */ /* 0x080fe2000001082d */
[----:B------:R-:W-:Y:S01]  /*4650*/  FADD.FTZ R30, R146, R47 ;  /* 0x0000002f921e7221 */ /* 0x000fe20000010000 */
[----:B------:R-:W-:Y:S01]  /*4660*/  MUFU.EX2 R149, R149 ;  /* 0x0000009500957308 */ /* 0x000fe20000000800 */
[-CC-:B------:R-:W-:Y:S01]  /*4670*/  FFMA.FTZ R145, R14, R9.reuse, -R45.reuse ;  /* 0x000000090e917223 */ /* 0x180fe2000001082d */
[-CC-:B------:R-:W-:Y:S01]  /*4680*/  FFMA.FTZ R14, R102, R9.reuse, -R45.reuse ;  /* 0x00000009660e7223 */ /* 0x180fe2000001082d */
[----:B0-----:R-:W-:Y:S01]  /*4690*/  FADD.FTZ R47, R13, R30 ;  /* 0x0000001e0d2f7221 */ /* 0x001fe20000010000 */
[-CC-:B------:R-:W-:Y:S01]  /*46a0*/  FFMA.FTZ R147, R80, R9.reuse, -R45.reuse ;  /* 0x0000000950937223 */ /* 0x180fe2000001082d */
[-CC-:B------:R-:W-:Y:S01]  /*46b0*/  FFMA.FTZ R46, R100, R9.reuse, -R45.reuse ;  /* 0x00000009642e7223 */ /* 0x180fe2000001082d */
[-C--:B------:R-:W-:Y:S01]  /*46c0*/  FFMA.FTZ R135, R4, R9.reuse, -R45 ;  /* 0x0000000904877223 */ /* 0x080fe2000001082d */
[----:B---3--:R-:W-:Y:S01]  /*46d0*/  FADD.FTZ R30, R140, R47 ;  /* 0x0000002f8c1e7221 */ /* 0x008fe20000010000 */
[----:B------:R-:W0:Y:S01]  /*46e0*/  MUFU.EX2 R0, R0 ;  /* 0x0000000000007308 */ /* 0x000e220000000800 */
[-CC-:B------:R-:W-:Y:S01]  /*46f0*/  FFMA.FTZ R141, R6, R9.reuse, -R45.reuse ;  /* 0x00000009068d7223 */ /* 0x180fe2000001082d */
[-CC-:B------:R-:W-:Y:S01]  /*4700*/  FFMA.FTZ R6, R98, R9.reuse, -R45.reuse ;  /* 0x0000000962067223 */ /* 0x180fe2000001082d */
[----:B-1----:R-:W-:Y:S01]  /*4710*/  FADD.FTZ R47, R15, R30 ;  /* 0x0000001e0f2f7221 */ /* 0x002fe20000010000 */
[-CC-:B------:R-:W-:Y:S01]  /*4720*/  FFMA.FTZ R143, R8, R9.reuse, -R45.reuse ;  /* 0x00000009088f7223 */ /* 0x180fe2000001082d */
[-CC-:B------:R-:W-:Y:S01]  /*4730*/  FFMA.FTZ R129, R2, R9.reuse, -R45.reuse ;  /* 0x0000000902817223 */ /* 0x180fe2000001082d */
[-C--:B------:R-:W-:Y:S01]  /*4740*/  FFMA.FTZ R8, R96, R9.reuse, -R45 ;  /* 0x0000000960087223 */ /* 0x080fe2000001082d */
[----:B----4-:R-:W-:Y:S01]  /*4750*/  FADD.FTZ R4, R142, R47 ;  /* 0x0000002f8e047221 */ /* 0x010fe20000010000 */
[----:B------:R-:W1:Y:S01]  /*4760*/  MUFU.EX2 R151, R151 ;  /* 0x0000009700977308 */ /* 0x000e620000000800 */
[-CC-:B------:R-:W-:Y:S01]  /*4770*/  FFMA.FTZ R137, R86, R9.reuse, -R45.reuse ;  /* 0x0000000956897223 */ /* 0x180fe2000001082d */
[-CC-:B------:R-:W-:Y:S01]  /*4780*/  FFMA.FTZ R50, R92, R9.reuse, -R45.reuse ;  /* 0x000000095c327223 */ /* 0x180fe2000001082d */
[----:B------:R-:W-:Y:S01]  /*4790*/  FADD.FTZ R49, R21, R4 ;  /* 0x0000000415317221 */ /* 0x000fe20000010000 */
[-CC-:B------:R-:W-:Y:S01]  /*47a0*/  FFMA.FTZ R4, R34, R9.reuse, -R45.reuse ;  /* 0x0000000922047223 */ /* 0x180fe2000001082d */
[-CC-:B------:R-:W-:Y:S01]  /*47b0*/  FFMA.FTZ R139, R90, R9.reuse, -R45.reuse ;  /* 0x000000095a8b7223 */ /* 0x180fe2000001082d */
[-C--:B------:R-:W-:Y:S01]  /*47c0*/  FFMA.FTZ R24, R24, R9.reuse, -R45 ;  /* 0x0000000918187223 */ /* 0x080fe2000001082d */
[----:B-----5:R-:W-:Y:S01]  /*47d0*/  FADD.FTZ R34, R136, R49 ;  /* 0x0000003188227221 */ /* 0x020fe20000010000 */
[----:B------:R-:W2:Y:S01]  /*47e0*/  MUFU.EX2 R42, R42 ;  /* 0x0000002a002a7308 */ /* 0x000ea20000000800 */
[----:B0-----:R-:W-:Y:S01]  /*47f0*/  FADD.FTZ R30, R149, R0 ;  /* 0x00000000951e7221 */ /* 0x001fe20000010000 */
[-CC-:B------:R-:W-:Y:S01]  /*4800*/  FFMA.FTZ R20, R20, R9.reuse, -R45.reuse ;  /* 0x0000000914147223 */ /* 0x180fe2000001082d */
[----:B------:R-:W-:Y:S01]  /*4810*/  FADD.FTZ R49, R29, R34 ;  /* 0x000000221d317221 */ /* 0x000fe20000010000 */
[-CC-:B------:R-:W-:Y:S01]  /*4820*/  FFMA.FTZ R131, R44, R9.reuse, -R45.reuse ;  /* 0x000000092c837223 */ /* 0x180fe2000001082d */
[-CC-:B------:R-:W-:Y:S01]  /*4830*/  FFMA.FTZ R122, R122, R9.reuse, -R45.reuse ;  /* 0x000000097a7a7223 */ /* 0x180fe2000001082d */
[-C--:B------:R-:W-:Y:S01]  /*4840*/  FFMA.FTZ R124, R124, R9.reuse, -R45 ;  /* 0x000000097c7c7223 */ /* 0x080fe2000001082d */
[----:B------:R-:W-:Y:S01]  /*4850*/  FADD.FTZ R34, R138, R49 ;  /* 0x000000318a227221 */ /* 0x000fe20000010000 */
[----:B------:R-:W0:Y:S01]  /*4860*/  MUFU.EX2 R145, R145 ;  /* 0x0000009100917308 */ /* 0x000e220000000800 */
[----:B-1----:R-:W-:Y:S01]  /*4870*/  FADD.FTZ R47, R151, R30 ;  /* 0x0000001e972f7221 */ /* 0x002fe20000010000 */
[-CC-:B------:R-:W-:Y:S01]  /*4880*/  FFMA.FTZ R48, R48, R9.reuse, -R45.reuse ;  /* 0x0000000930307223 */ /* 0x180fe2000001082d */
[----:B------:R-:W-:Y:S01]  /*4890*/  FADD.FTZ R49, R35, R34 ;  /* 0x0000002223317221 */ /* 0x000fe20000010000 */
[-CC-:B------:R-:W-:Y:S01]  /*48a0*/  FFMA.FTZ R76, R76, R9.reuse, -R45.reuse ;  /* 0x000000094c4c7223 */ /* 0x180fe2000001082d */
[--C-:B------:R-:W-:Y:S01]  /*48b0*/  FFMA.FTZ R28, R28, R9, -R45.reuse ;  /* 0x000000091c1c7223 */ /* 0x100fe2000001082d */
[----:B------:R-:W-:Y:S01]  /*48c0*/  F2FP.BF16.F32.PACK_AB R149, R0, R149 ;  /* 0x000000950095723e */ /* 0x000fe200000010ff */
[-C--:B------:R-:W-:Y:S01]  /*48d0*/  FFMA.FTZ R74, R74, R9.reuse, -R45 ;  /* 0x000000094a4a7223 */ /* 0x080fe2000001082d */
        /* <DEDUP_REMOVED lines=8> */
[----:B------:R-:W-:Y:S01]  /*4960*/  FFMA.FTZ R30, R38, R9, -R45 ;  /* 0x00000009261e7223 */ /* 0x000fe2000001082d */
[----:B------:R-:W-:Y:S02]  /*4970*/  F2FP.BF16.F32.PACK_AB R136, R29, R136 ;  /* 0x000000881d88723e */ /* 0x000fe400000010ff */
[----:B------:R-:W-:Y:S02]  /*4980*/  F2FP.BF16.F32.PACK_AB R138, R35, R138 ;  /* 0x0000008a238a723e */ /* 0x000fe400000010ff */
[----:B------:R-:W-:Y:S01]  /*4990*/  F2FP.BF16.F32.PACK_AB R151, R42, R151 ;  /* 0x000000972a97723e */ /* 0x000fe200000010ff */
[----:B------:R-:W0:Y:S01]  /*49a0*/  MUFU.EX2 R46, R46 ;  /* 0x0000002e002e7308 */ /* 0x000e220000000800 */
[C---:B-1----:R-:W-:Y:S01]  /*49b0*/  FADD.FTZ R2, R14.reuse, R47 ;  /* 0x0000002f0e027221 */ /* 0x042fe20000010000 */
[----:B------:R-:W-:-:S06]  /*49c0*/  F2FP.BF16.F32.PACK_AB R145, R14, R145 ;  /* 0x000000910e91723e */ /* 0x000fcc00000010ff */
[----:B------:R-:W1:Y:S01]  /*49d0*/  MUFU.EX2 R141, R141 ;  /* 0x0000008d008d7308 */ /* 0x000e620000000800 */
[----:B--2---:R-:W-:Y:S01]  /*49e0*/  FADD.FTZ R47, R147, R2 ;  /* 0x00000002932f7221 */ /* 0x004fe20000010000 */
[----:B------:R-:W-:Y:S01]  /*49f0*/  FADD.FTZ R2, R132, R49 ;  /* 0x0000003184027221 */ /* 0x000fe20000010000 */
[----:B------:R-:W-:-:S03]  /*4a00*/  F2FP.BF16.F32.PACK_AB R132, R3, R132 ;  /* 0x000000840384723e */ /* 0x000fc600000010ff */
[----:B------:R-:W-:Y:S01]  /*4a10*/  FADD.FTZ R49, R3, R2 ;  /* 0x0000000203317221 */ /* 0x000fe20000010000 */
[-C--:B------:R-:W-:Y:S01]  /*4a20*/  FFMA.FTZ R2, R26, R9.reuse, -R45 ;  /* 0x000000091a027223 */ /* 0x080fe2000001082d */
[----:B------:R-:W2:Y:S01]  /*4a30*/  MUFU.EX2 R6, R6 ;  /* 0x0000000600067308 */ /* 0x000ea20000000800 */
[----:B0-----:R-:W-:Y:S01]  /*4a40*/  FADD.FTZ R34, R46, R47 ;  /* 0x0000002f2e227221 */ /* 0x001fe20000010000 */
[----:B------:R-:W-:Y:S01]  /*4a50*/  FFMA.FTZ R45, R72, R9, -R45 ;  /* 0x00000009482d7223 */ /* 0x000fe2000001082d */
[----:B------:R-:W-:-:S05]  /*4a60*/  F2FP.BF16.F32.PACK_AB R147, R46, R147 ;  /* 0x000000932e93723e */ /* 0x000fca00000010ff */
[----:B------:R-:W0:Y:S01]  /*4a70*/  MUFU.EX2 R143, R143 ;  /* 0x0000008f008f7308 */ /* 0x000e220000000800 */
[----:B-1----:R-:W-:Y:S01]  /*4a80*/  FADD.FTZ R47, R141, R34 ;  /* 0x000000228d2f7221 */ /* 0x002fe20000010000 */
[----:B------:R-:W-:Y:S01]  /*4a90*/  FADD.FTZ R34, R134, R49 ;  /* 0x0000003186227221 */ /* 0x000fe20000010000 */
[----:B------:R-:W-:-:S03]  /*4aa0*/  F2FP.BF16.F32.PACK_AB R134, R27, R134 ;  /* 0x000000861b86723e */ /* 0x000fc600000010ff */
[----:B------:R-:W-:Y:S02]  /*4ab0*/  FADD.FTZ R49, R27, R34 ;  /* 0x000000221b317221 */ /* 0x000fe40000010000 */
[----:B------:R-:W1:Y:S01]  /*4ac0*/  MUFU.EX2 R8, R8 ;  /* 0x0000000800087308 */ /* 0x000e620000000800 */
[----:B--2---:R-:W-:Y:S01]  /*4ad0*/  FADD.FTZ R26, R6, R47 ;  /* 0x0000002f061a7221 */ /* 0x004fe20000010000 */
[----:B------:R-:W-:Y:S01]  /*4ae0*/  FADD.FTZ R38, R128, R49 ;  /* 0x0000003180267221 */ /* 0x000fe20000010000 */
[----:B------:R-:W-:Y:S02]  /*4af0*/  F2FP.BF16.F32.PACK_AB R128, R31, R128 ;  /* 0x000000801f80723e */ /* 0x000fe400000010ff */
[----:B------:R-:W-:-:S03]  /*4b00*/  F2FP.BF16.F32.PACK_AB R141, R6, R141 ;  /* 0x0000008d068d723e */ /* 0x000fc600000010ff */
[----:B------:R-:W2:Y:S01]  /*4b10*/  MUFU.EX2 R137, R137 ;  /* 0x0000008900897308 */ /* 0x000ea20000000800 */
[----:B0-----:R-:W-:-:S07]  /*4b20*/  FADD.FTZ R47, R143, R26 ;  /* 0x0000001a8f2f7221 */ /* 0x001fce0000010000 */
[----:B------:R-:W0:Y:S01]  /*4b30*/  MUFU.EX2 R50, R50 ;  /* 0x0000003200327308 */ /* 0x000e220000000800 */
[C---:B-1----:R-:W-:Y:S01]  /*4b40*/  FADD.FTZ R34, R8.reuse, R47 ;  /* 0x0000002f08227221 */ /* 0x042fe20000010000 */
[----:B------:R-:W-:Y:S01]  /*4b50*/  FADD.FTZ R47, R31, R38 ;  /* 0x000000261f2f7221 */ /* 0x000fe20000010000 */
[----:B------:R-:W-:-:S03]  /*4b60*/  F2FP.BF16.F32.PACK_AB R143, R8, R143 ;  /* 0x0000008f088f723e */ /* 0x000fc600000010ff */
[----:B------:R-:W-:Y:S01]  /*4b70*/  FADD.FTZ R38, R130, R47 ;  /* 0x0000002f82267221 */ /* 0x000fe20000010000 */
[----:B------:R-:W-:Y:S01]  /*4b80*/  F2FP.BF16.F32.PACK_AB R130, R33, R130 ;  /* 0x000000822182723e */ /* 0x000fe200000010ff */
[----:B------:R-:W1:Y:S01]  /*4b90*/  MUFU.EX2 R139, R139 ;  /* 0x0000008b008b7308 */ /* 0x000e620000000800 */
[----:B--2---:R-:W-:Y:S01]  /*4ba0*/  FADD.FTZ R5, R137, R34 ;  /* 0x0000002289057221 */ /* 0x004fe20000010000 */
[----:B------:R-:W-:-:S06]  /*4bb0*/  FADD.FTZ R38, R33, R38 ;  /* 0x0000002621267221 */ /* 0x000fcc0000010000 */
[----:B------:R-:W2:Y:S01]  /*4bc0*/  MUFU.EX2 R24, R24 ;  /* 0x0000001800187308 */ /* 0x000ea20000000800 */
[C---:B0-----:R-:W-:Y:S01]  /*4bd0*/  FADD.FTZ R34, R50.reuse, R5 ;  /* 0x0000000532227221 */ /* 0x041fe20000010000 */
[----:B------:R-:W-:-:S06]  /*4be0*/  F2FP.BF16.F32.PACK_AB R137, R50, R137 ;  /* 0x000000893289723e */ /* 0x000fcc00000010ff */
        /* <DEDUP_REMOVED lines=10> */
[----:B------:R-:W1:Y:S01]  /*4c90*/  MUFU.EX2 R129, R129 ;  /* 0x0000008100817308 */ /* 0x000e620000000800 */
[----:B--2---:R-:W-:-:S07]  /*4ca0*/  FADD.FTZ R3, R135, R34 ;  /* 0x0000002287037221 */ /* 0x004fce0000010000 */
        /* <DEDUP_REMOVED lines=44> */
[----:B--2---:R-:W-:Y:S01]  /*4f70*/  FADD.FTZ R2, R40, R5 ;  /* 0x0000000528027221 */ /* 0x004fe20000010000 */
[----:B------:R-:W-:-:S06]  /*4f80*/  VIADD R5, R88, 0xfffffffe ;  /* 0xfffffffe58057836 */ /* 0x000fcc0000000000 */
[----:B------:R-:W2:Y:S01]  /*4f90*/  MUFU.EX2 R45, R45 ;  /* 0x0000002d002d7308 */ /* 0x000ea20000000800 */
[----:B0-----:R-:W-:Y:S01]  /*4fa0*/  FADD.FTZ R0, R32, R3 ;  /* 0x0000000320007221 */ /* 0x001fe20000010000 */
[C---:B-1----:R-:W-:Y:S01]  /*4fb0*/  FADD.FTZ R2, R25.reuse, R2 ;  /* 0x0000000219027221 */ /* 0x042fe20000010000 */
[----:B------:R-:W-:Y:S02]  /*4fc0*/  F2FP.BF16.F32.PACK_AB R122, R25, R40 ;  /* 0x00000028197a723e */ /* 0x000fe400000010ff */
[C---:B--2---:R-:W-:Y:S01]  /*4fd0*/  FADD.FTZ R0, R45.reuse, R0 ;  /* 0x000000002d007221 */ /* 0x044fe20000010000 */
[----:B------:R-:W-:Y:S01]  /*4fe0*/  F2FP.BF16.F32.PACK_AB R123, R45, R32 ;  /* 0x000000202d7b723e */ /* 0x000fe200000010ff */
[----:B------:R-:W-:Y:S06]  /*4ff0*/  @P1 BRA `(.L_x_953) ;  /* 0x00000000004c1947 */ /* 0x000fec0003800000 */
[----:B------:R-:W-:Y:S01]  /*5000*/  ISETP.LT.AND P1, PT, RZ, UR51, PT ;  /* 0x00000033ff007c0c */ /* 0x000fe2000bf21270 */
[----:B------:R-:W-:-:S12]  /*5010*/  UIADD3 UR11, UR51, -0x1, URZ ;  /* 0xffffffff330b7890 */ /* 0x000fd8000fffe03f */
[----:B------:R-:W-:Y:S05]  /*5020*/  @P1 BRA `(.L_x_954) ;  /* 0x0000000000201947 */ /* 0x000fea0003800000 */
[----:B------:R-:W-:Y:S01]  /*5030*/  ULDC UR14, c[0x0][0x9e4] ;  /* 0x00027900000e7ab9 */ /* 0x000fe20000000800 */
[----:B------:R-:W-:Y:S02]  /*5040*/  UIADD3 UR11, -UR51, URZ, URZ ;  /* 0x0000003f330b7290 */ /* 0x000fe4000fffe13f */
[----:B------:R-:W-:-:S11]  /*5050*/  UISETP.NE.AND UP0, UPT, UR14, 0x1, UPT ;  /* 0x000000010e00788c */ /* 0x000fd6000bf05270 */
[----:B------:R-:W-:Y:S02]  /*5060*/  @UP0 ULDC.64 UR18, c[0x0][0x9e8] ;  /* 0x00027a0000120ab9 */ /* 0x000fe40000000a00 */
[----:B------:R-:W-:-:S04]  /*5070*/  UIMAD.WIDE.U32 UR6, UR11, UR18, URZ ;  /* 0x000000120b0672a5 */ /* 0x000fc8000f8e003f */
[----:B------:R-:W-:-:S04]  /*5080*/  @UP0 USHF.R.U32.HI UR11, URZ, UR19, UR7 ;  /* 0x000000133f0b0299 */ /* 0x000fc80008011607 */
[----:B------:R-:W-:Y:S01]  /*5090*/  ULOP3.LUT UR11, URZ, UR11, URZ, 0x33, !UPT ;  /* 0x0000000b3f0b7292 */ /* 0x000fe2000f8e333f */
[----:B------:R-:W-:Y:S11]  /*50a0*/  BRA `(.L_x_955) ;  /* 0x0000000000147947 */ /* 0x000ff60003800000 */
.L_x_954:
[----:B------:R-:W-:Y:S02]  /*50b0*/  ULDC UR14, c[0x0][0x9e4] ;  /* 0x00027900000e7ab9 */ /* 0x000fe40000000800 */
[----:B------:R-:W-:-:S11]  /*50c0*/  UISETP.NE.AND UP0, UPT, UR14, 0x1, UPT ;  /* 0x000000010e00788c */ /* 0x000fd6000bf05270 */
[----:B------:R-:W-:Y:S02]  /*50d0*/  @UP0 ULDC.64 UR18, c[0x0][0x9e8] ;  /* 0x00027a0000120ab9 */ /* 0x000fe40000000a00 */
[----:B------:R-:W-:-:S04]  /*50e0*/  UIMAD.WIDE.U32 UR6, UR11, UR18, URZ ;  /* 0x000000120b0672a5 */ /* 0x000fc8000f8e003f */
[----:B------:R-:W-:-:S12]  /*50f0*/  @UP0 USHF.R.U32.HI UR11, URZ, UR19, UR7 ;  /* 0x000000133f0b0299 */ /* 0x000fd80008011607 */
.L_x_955:
[----:B------:R-:W-:-:S04]  /*5100*/  UIMAD UR11, UR11, UR14, UR14 ;  /* 0x0000000e0b0b72a4 */ /* 0x000fc8000f8e020e */
[----:B------:R-:W-:-:S04]  /*5110*/  UISETP.LT.AND UP0, UPT, UR10, UR11, UPT ;  /* 0x0000000b0a00728c */ /* 0x000fc8000bf01270 */
[----:B------:R-:W-:-:S12]  /*5120*/  USEL UR10, UR10, UR11, UP0 ;  /* 0x0000000b0a0a7287 */ /* 0x000fd80008000000 */
.L_x_953:
[----:B------:R-:W-:Y:S01]  /*5130*/  USHF.R.S32.HI UR6, URZ, 0x1f, UR10 ;  /* 0x0000001f3f067899 */ /* 0x000fe2000801140a */
[----:B------:R-:W-:Y:S02]  /*5140*/  CS2R R118, SRZ ;  /* 0x0000000000767805 */ /* 0x000fe4000001ff00 */
[----:B------:R-:W-:Y:S02]  /*5150*/  CS2R R116, SRZ ;  /* 0x0000000000747805 */ /* 0x000fe4000001ff00 */
[----:B------:R-:W-:Y:S01]  /*5160*/  CS2R R114, SRZ ;  /* 0x0000000000727805 */ /* 0x000fe2000001ff00 */
[----:B------:R-:W-:Y:S01]  /*5170*/  ULEA.HI UR6, UR6, UR10, URZ, 0x7 ;  /* 0x0000000a06067291 */ /* 0x000fe2000f8f383f */
[----:B------:R-:W-:Y:S02]  /*5180*/  CS2R R112, SRZ ;  /* 0x0000000000707805 */ /* 0x000fe4000001ff00 */
[----:B------:R-:W-:Y:S02]  /*5190*/  CS2R R110, SRZ ;  /* 0x00000000006e7805 */ /* 0x000fe4000001ff00 */
[----:B------:R-:W-:Y:S01]  /*51a0*/  CS2R R108, SRZ ;  /* 0x00000000006c7805 */ /* 0x000fe2000001ff00 */
[----:B------:R-:W-:Y:S01]  /*51b0*/  USHF.R.S32.HI UR6, URZ, 0x7, UR6 ;  /* 0x000000073f067899 */ /* 0x000fe20008011406 */
[----:B------:R-:W-:-:S02]  /*51c0*/  CS2R R106, SRZ ;  /* 0x00000000006a7805 */ /* 0x000fc4000001ff00 */
[----:B------:R-:W-:Y:S02]  /*51d0*/  CS2R R104, SRZ ;  /* 0x0000000000687805 */ /* 0x000fe4000001ff00 */
[----:B------:R-:W-:Y:S01]  /*51e0*/  CS2R R102, SRZ ;  /* 0x0000000000667805 */ /* 0x000fe2000001ff00 */
[----:B------:R-:W-:Y:S01]  /*51f0*/  UISETP.LT.AND UP0, UPT, UR42, UR6, UPT ;  /* 0x000000062a00728c */ /* 0x000fe2000bf01270 */
[----:B------:R-:W-:Y:S02]  /*5200*/  CS2R R100, SRZ ;  /* 0x0000000000647805 */ /* 0x000fe4000001ff00 */
[----:B------:R-:W-:Y:S02]  /*5210*/  CS2R R98, SRZ ;  /* 0x0000000000627805 */ /* 0x000fe4000001ff00 */
[----:B------:R-:W-:Y:S01]  /*5220*/  CS2R R96, SRZ ;  /* 0x0000000000607805 */ /* 0x000fe2000001ff00 */
[----:B------:R-:W-:Y:S01]  /*5230*/  USEL UR25, UR42, UR6, !UP0 ;  /* 0x000000062a197287 */ /* 0x000fe2000c000000 */
[----:B------:R-:W-:-:S02]  /*5240*/  CS2R R94, SRZ ;  /* 0x00000000005e7805 */ /* 0x000fc4000001ff00 */
[----:B------:R-:W-:Y:S02]  /*5250*/  CS2R R92, SRZ ;  /* 0x00000000005c7805 */ /* 0x000fe4000001ff00 */
[----:B------:R-:W-:Y:S02]  /*5260*/  CS2R R90, SRZ ;  /* 0x00000000005a7805 */ /* 0x000fe4000001ff00 */
[----:B------:R-:W-:Y:S02]  /*5270*/  CS2R R88, SRZ ;  /* 0x0000000000587805 */ /* 0x000fe4000001ff00 */
[----:B------:R-:W-:-:S13]  /*5280*/  ISETP.GE.AND P1, PT, R5, UR25, PT ;  /* 0x0000001905007c0c */ /* 0x000fda000bf26270 */
[----:B------:R-:W-:Y:S05]  /*5290*/  @!P1 BRA `(.L_x_956) ;  /* 0x0000003400a49947 */ /* 0x000fea0003800000 */
[----:B------:R-:W-:Y:S01]  /*52a0*/  IMAD.MOV.U32 R3, RZ, RZ, R10 ;  /* 0x000000ffff037224 */ /* 0x000fe200078e000a */
[----:B------:R-:W-:Y:S01]  /*52b0*/  UMOV UR27, UR46 ;  /* 0x0000002e001b7c82 */ /* 0x000fe20008000000 */
[----:B------:R-:W-:Y:S01]  /*52c0*/  IMAD.MOV.U32 R4, RZ, RZ, R12 ;  /* 0x000000ffff047224 */ /* 0x000fe200078e000c */
[----:B------:R-:W-:Y:S01]  /*52d0*/  UMOV UR26, UR36 ;  /* 0x00000024001a7c82 */ /* 0x000fe20008000000 */
[----:B------:R-:W-:Y:S01]  /*52e0*/  IMAD.MOV.U32 R119, RZ, RZ, RZ ;  /* 0x000000ffff777224 */ /* 0x000fe200078e00ff */
[----:B------:R-:W-:Y:S01]  /*52f0*/  ULDC UR21, c[0x0][0x9e4] ;  /* 0x0002790000157ab9 */ /* 0x000fe20000000800 */
[----:B------:R-:W-:Y:S01]  /*5300*/  ULDC UR22, c[0x0][0x9dc] ;  /* 0x0002770000167ab9 */ /* 0x000fe20000000800 */
[----:B------:R-:W-:Y:S01]  /*5310*/  ULDC UR24, c[0x0][0x9d8] ;  /* 0x0002760000187ab9 */ /* 0x000fe20000000800 */
[----:B------:R-:W-:-:S05]  /*5320*/  ULDC UR23, c[0x0][0x9e0] ;  /* 0x0002780000177ab9 */ /* 0x000fca0000000800 */
.L_x_975:
[----:B------:R-:W-:Y:S01]  /*5330*/  ISETP.NE.AND P2, PT, RZ, UR44, PT ;  /* 0x0000002cff007c0c */ /* 0x000fe2000bf45270 */
[----:B------:R-:W-:-:S04]  /*5340*/  UISETP.NE.AND UP0, UPT, UR26, 0x1, UPT ;  /* 0x000000011a00788c */ /* 0x000fc8000bf05270 */
[----:B------:R-:W-:-:S04]  /*5350*/  USEL UR46, URZ, 0x1, UP0 ;  /* 0x000000013f2e7887 */ /* 0x000fc80008000000 */
[----:B------:R-:W-:-:S04]  /*5360*/  ULOP3.LUT UR46, UR27, UR46, URZ, 0x3c, !UPT ;  /* 0x0000002e1b2e7292 */ /* 0x000fc8000f8e3c3f */
[----:B------:R-:W-:Y:S08]  /*5370*/  @P2 BRA `(.L_x_957) ;  /* 0x0000000000382947 */ /* 0x000ff00003800000 */
[----:B------:R-:W-:Y:S05]  /*5380*/  @!P0 BRA `(.L_x_958) ;  /* 0x0000000000048947 */ /* 0x000fea0003800000 */
[----:B------:R-:W-:Y:S01]  /*5390*/  BPT.TRAP 0x1 ;  /* 0x000000040000795c */ /* 0x000fe20000300000 */
.L_x_958:
        /* <DEDUP_REMOVED lines=9> */
.L_x_959:
[----:B-1----:R-:W-:Y:S05]  /*5430*/  @P1 BRA `(.L_x_957) ;  /* 0x0000000000081947 */ /* 0x002fea0003800000 */
[----:B------:R-:W1:Y:S02]  /*5440*/  SYNCS.PHASECHK.TRANS64.TRYWAIT P1, [UR6+0x16830], R6 ;  /* 0x01683006ff0075a7 */ /* 0x000e640008020146 */
[----:B-1----:R-:W-:Y:S05]  /*5450*/  @!P1 BRA `(.L_x_960) ;  /* 0x000000f800749947 */ /* 0x002fea0003800000 */
.L_x_957:
        /* <DEDUP_REMOVED lines=28> */
.L_x_962:
[----:B------:R-:W-:Y:S01]  /*5620*/  ULEA UR6, UR26, UR45, 0x3 ;  /* 0x0000002d1a067291 */ /* 0x000fe2000f8e183f */
[----:B------:R-:W-:-:S05]  /*5630*/  IMAD.U32 R6, RZ, RZ, UR27 ;  /* 0x0000001bff067e24 */ /* 0x000fca000f8e00ff */
[----:B------:R-:W-:-:S04]  /*5640*/  SHF.L.U32 R6, R6, 0x1f, RZ ;  /* 0x0000001f06067819 */ /* 0x000fc800000006ff */
[----:B------:R0:W1:Y:S01]  /*5650*/  SYNCS.PHASECHK.TRANS64.TRYWAIT P1, [UR6+0x16850], R6 ;  /* 0x01685006ff0075a7 */ /* 0x0000620008020146 */
[----:B------:R-:W-:Y:S05]  /*5660*/  @!P0 BRA `(.L_x_963) ;  /* 0x0000000000048947 */ /* 0x000fea0003800000 */
[----:B------:R-:W-:Y:S01]  /*5670*/  BPT.TRAP 0x1 ;  /* 0x000000040000795c */ /* 0x000fe20000300000 */
.L_x_963:
[----:B-1----:R-:W-:Y:S05]  /*5680*/  @P1 BRA `(.L_x_961) ;  /* 0x0000000000081947 */ /* 0x002fea0003800000 */
[----:B------:R-:W1:Y:S02]  /*5690*/  SYNCS.PHASECHK.TRANS64.TRYWAIT P1, [UR6+0x16850], R6 ;  /* 0x01685006ff0075a7 */ /* 0x000e640008020146 */
[----:B-1----:R-:W-:Y:S05]  /*56a0*/  @!P1 BRA `(.L_x_964) ;  /* 0x000000f400f89947 */ /* 0x002fea0003800000 */
.L_x_961:
        /* <DEDUP_REMOVED lines=51> */
.L_x_965:
[----:B------:R-:W-:Y:S01]  /*59e0*/  UISETP.NE.AND UP1, UPT, UR50, URZ, UPT ;  /* 0x0000003f3200728c */ /* 0x000fe2000bf25270 */
[----:B------:R-:W-:Y:S01]  /*59f0*/  FMUL.FTZ R125, R76, UR24 ;  /* 0x000000184c7d7c20 */ /* 0x000fe20008410000 */
[----:B------:R-:W-:Y:S01]  /*5a00*/  FMUL.FTZ R10, R31, UR24 ;  /* 0x000000181f0a7c20 */ /* 0x000fe20008410000 */
[----:B------:R-:W-:Y:S02]  /*5a10*/  VIADD R76, R17, UR38 ;  /* 0x00000026114c7c36 */ /* 0x000fe40008000000 */
[----:B------:R-:W-:Y:S01]  /*5a20*/  FMUL.FTZ R31, R37, UR24 ;  /* 0x00000018251f7c20 */ /* 0x000fe20008410000 */
[----:B------:R-:W-:Y:S01]  /*5a30*/  FMUL.FTZ R21, R29, UR24 ;  /* 0x000000181d157c20 */ /* 0x000fe20008410000 */
[----:B------:R-:W-:Y:S01]  /*5a40*/  PLOP3.LUT P1, PT, PT, PT, UP1, 0x80, 0x0 ;  /* 0x000000000000781c */ /* 0x000fe20003f2f018 */
[----:B------:R-:W1:Y:S01]  /*5a50*/  LDC R37, c[0x0][0x2f0] ;  /* 0x0000bc00ff257b82 */ /* 0x000e620000000800 */
[----:B------:R-:W-:Y:S01]  /*5a60*/  PLOP3.LUT P2, PT, PT, PT, UP1, 0x80, 0x0 ;  /* 0x000000000000781c */ /* 0x000fe20003f4f018 */
[----:B------:R-:W-:Y:S01]  /*5a70*/  FMUL.FTZ R29, R36, UR24 ;  /* 0x00000018241d7c20 */ /* 0x000fe20008410000 */
[----:B------:R-:W-:Y:S01]  /*5a80*/  FMUL.FTZ R11, R25, UR24 ;  /* 0x00000018190b7c20 */ /* 0x000fe20008410000 */
[----:B------:R-:W-:Y:S01]  /*5a90*/  @UP1 ULDC UR7, c[0x0][0x44c] ;  /* 0x0001130000071ab9 */ /* 0x000fe20000000800 */
[----:B------:R-:W-:Y:S01]  /*5aa0*/  FMUL.FTZ R25, R32, UR24 ;  /* 0x0000001820197c20 */ /* 0x000fe20008410000 */
[----:B------:R-:W-:Y:S01]  /*5ab0*/  FMUL.FTZ R9, R24, UR24 ;  /* 0x0000001818097c20 */ /* 0x000fe20008410000 */
[----:B------:R-:W-:Y:S01]  /*5ac0*/  FMUL.FTZ R32, R46, UR24 ;  /* 0x000000182e207c20 */ /* 0x000fe20008410000 */
[----:B------:R-:W2:Y:S01]  /*5ad0*/  LDC R36, c[0x0][0x288] ;  /* 0x0000a200ff247b82 */ /* 0x000ea20000000800 */
[----:B------:R-:W-:Y:S01]  /*5ae0*/  FMUL.FTZ R24, R38, UR24 ;  /* 0x0000001826187c20 */ /* 0x000fe20008410000 */
[----:B------:R-:W-:Y:S01]  /*5af0*/  FMUL.FTZ R46, R58, UR24 ;  /* 0x000000183a2e7c20 */ /* 0x000fe20008410000 */
[----:B------:R-:W-:Y:S01]  /*5b00*/  ULEA UR6, UR36, UR45, 0x3 ;  /* 0x0000002d24067291 */ /* 0x000fe2000f8e183f */
[----:B------:R-:W-:Y:S01]  /*5b10*/  @P1 IMAD.HI.U32 R12, R76, UR7, RZ ;  /* 0x000000074c0c1c27 */ /* 0x000fe2000f8e00ff */
[----:B------:R-:W-:-:S03]  /*5b20*/  @UP1 ULDC UR7, c[0x0][0x450] ;  /* 0x0001140000071ab9 */ /* 0x000fc60000000800 */
[----:B------:R-:W-:Y:S01]  /*5b30*/  FMUL.FTZ R20, R35, UR24 ;  /* 0x0000001823147c20 */ /* 0x000fe20008410000 */
[----:B------:R-:W-:Y:S01]  /*5b40*/  FMUL.FTZ R38, R50, UR24 ;  /* 0x0000001832267c20 */ /* 0x000fe20008410000 */
[----:B------:R-:W-:Y:S01]  /*5b50*/  FMUL.FTZ R58, R70, UR24 ;  /* 0x00000018463a7c20 */ /* 0x000fe20008410000 */
[----:B------:R-:W-:Y:S01]  /*5b60*/  @P2 SHF.R.U32.HI R76, RZ, UR7, R12 ;  /* 0x00000007ff4c2c19 */ /* 0x000fe2000801160c */
[----:B------:R-:W-:Y:S01]  /*5b70*/  FMUL.FTZ R35, R41, UR24 ;  /* 0x0000001829237c20 */ /* 0x000fe20008410000 */
[----:B------:R-:W-:Y:S01]  /*5b80*/  FMUL.FTZ R50, R62, UR24 ;  /* 0x000000183e327c20 */ /* 0x000fe20008410000 */
[----:B------:R-:W-:Y:S02]  /*5b90*/  IMAD.SHL.U32 R70, R5, 0x80, RZ ;  /* 0x0000008005467824 */ /* 0x000fe400078e00ff */
[----:B------:R-:W-:Y:S01]  /*5ba0*/  FMUL.FTZ R41, R45, UR24 ;  /* 0x000000182d297c20 */ /* 0x000fe20008410000 */
[----:B------:R-:W-:Y:S01]  /*5bb0*/  FMUL.FTZ R62, R74, UR24 ;  /* 0x000000184a3e7c20 */ /* 0x000fe20008410000 */
[----:B0-----:R-:W-:Y:S01]  /*5bc0*/  FMUL.FTZ R6, R26, UR24 ;  /* 0x000000181a067c20 */ /* 0x001fe20008410000 */
[----:B------:R-:W-:Y:S01]  /*5bd0*/  FMUL.FTZ R7, R27, UR24 ;  /* 0x000000181b077c20 */ /* 0x000fe20008410000 */
[----:B------:R-:W-:Y:S01]  /*5be0*/  FMUL.FTZ R14, R34, UR24 ;  /* 0x00000018220e7c20 */ /* 0x000fe20008410000 */
[----:B------:R-:W-:Y:S01]  /*5bf0*/  FMUL.FTZ R45, R49, UR24 ;  /* 0x00000018312d7c20 */ /* 0x000fe20008410000 */
[----:B------:R-:W-:Y:S01]  /*5c00*/  UIADD3 UR6, UR6, 0x16840, URZ ;  /* 0x0001684006067890 */ /* 0x000fe2000fffe03f */
[----:B------:R-:W0:Y:S01]  /*5c10*/  SHFL.IDX PT, R74, R76, RZ, 0x1c1f ;  /* 0x001c1fff4c4a7589 */ /* 0x000e2200000e0000 */
        /* <DEDUP_REMOVED lines=11> */
[----:B------:R-:W-:Y:S01]  /*5cd0*/  UISETP.NE.AND UP0, UPT, UR49, URZ, UPT ;  /* 0x0000003f3100728c */ /* 0x000fe2000bf05270 */
[----:B------:R-:W-:Y:S01]  /*5ce0*/  FMUL.FTZ R28, R42, UR24 ;  /* 0x000000182a1c7c20 */ /* 0x000fe20008410000 */
[----:B------:R-:W-:Y:S01]  /*5cf0*/  FMUL.FTZ R43, R48, UR24 ;  /* 0x00000018302b7c20 */ /* 0x000fe20008410000 */
[----:B------:R-:W-:Y:S01]  /*5d00*/  FMUL.FTZ R40, R51, UR24 ;  /* 0x0000001833287c20 */ /* 0x000fe20008410000 */
[----:B------:R-:W-:Y:S01]  /*5d10*/  FMUL.FTZ R44, R55, UR24 ;  /* 0x00000018372c7c20 */ /* 0x000fe20008410000 */
[----:B------:R-:W-:Y:S01]  /*5d20*/  FMUL.FTZ R57, R61, UR24 ;  /* 0x000000183d397c20 */ /* 0x000fe20008410000 */
[----:B------:R-:W-:Y:S01]  /*5d30*/  FMUL.FTZ R52, R63, UR24 ;  /* 0x000000183f347c20 */ /* 0x000fe20008410000 */
[----:B------:R-:W-:Y:S01]  /*5d40*/  IADD3 R13, -R70, 0x1, RZ ;  /* 0x00000001460d7810 */ /* 0x000fe20007ffe1ff */
[----:B------:R-:W-:Y:S01]  /*5d50*/  FMUL.FTZ R42, R54, UR24 ;  /* 0x00000018362a7c20 */ /* 0x000fe20008410000 */
[----:B------:R-:W-:Y:S01]  /*5d60*/  FMUL.FTZ R51, R56, UR24 ;  /* 0x0000001838337c20 */ /* 0x000fe20008410000 */
[----:B------:R-:W-:Y:S01]  /*5d70*/  FMUL.FTZ R48, R59, UR24 ;  /* 0x000000183b307c20 */ /* 0x000fe20008410000 */
[----:B------:R-:W-:Y:S01]  /*5d80*/  FMUL.FTZ R55, R60, UR24 ;  /* 0x000000183c377c20 */ /* 0x000fe20008410000 */
[----:B------:R-:W-:Y:S01]  /*5d90*/  FMUL.FTZ R61, R65, UR24 ;  /* 0x00000018413d7c20 */ /* 0x000fe20008410000 */
[----:B------:R-:W-:Y:S01]  /*5da0*/  FMUL.FTZ R63, R75, UR24 ;  /* 0x000000184b3f7c20 */ /* 0x000fe20008410000 */
[----:B------:R-:W-:Y:S01]  /*5db0*/  UPRMT UR6, UR43, 0x654, UR6 ;  /* 0x000006542b067896 */ /* 0x000fe20008000006 */
        /* <DEDUP_REMOVED lines=19> */
[----:B------:R-:W-:Y:S01]  /*5ef0*/  IMAD R12, R16, -0x2, R13 ;  /* 0xfffffffe100c7824 */ /* 0x000fe200078e020d */
[----:B------:R-:W-:Y:S01]  /*5f00*/  PLOP3.LUT P1, PT, PT, PT, UP0, 0x40, 0x0 ;  /* 0x000000000000781c */ /* 0x000fe20003f2e808 */
[----:B------:R-:W3:Y:S01]  /*5f10*/  MUFU.TANH R9, R9 ;  /* 0x0000000900097308 */ /* 0x000ee20000002400 */
[----:B------:R-:W-:Y:S01]  /*5f20*/  SYNCS.ARRIVE.TRANS64.RED.A1T0 RZ, [UR6], RZ ;  /* 0x000000ffffff79a7 */ /* 0x000fe20008100406 */
[----:B-1----:R-:W-:Y:S01]  /*5f30*/  IMAD R13, R37, UR40, R12 ;  /* 0x00000028250d7c24 */ /* 0x002fe2000f8e020c */
[----:B------:R-:W-:-:S03]  /*5f40*/  ULOP3.LUT UR6, URZ, UR22, URZ, 0x33, !UPT ;  /* 0x000000163f067292 */ /* 0x000fc6000f8e333f */
[----:B--2---:R-:W-:Y:S02]  /*5f50*/  IMAD.IADD R13, R13, 0x1, -R36 ;  /* 0x000000010d0d7824 */ /* 0x004fe400078e0a24 */
[----:B------:R-:W1:Y:S02]  /*5f60*/  MUFU.TANH R11, R11 ;  /* 0x0000000b000b7308 */ /* 0x000e640000002400 */
[C---:B------:R-:W-:Y:S02]  /*5f70*/  VIADD R85, R13.reuse, UR23 ;  /* 0x000000170d557c36 */ /* 0x040fe40008000000 */
[----:B------:R-:W-:Y:S02]  /*5f80*/  VIADD R83, R13, UR6 ;  /* 0x000000060d537c36 */ /* 0x000fe40008000000 */
[--C-:B0-----:R-:W-:Y:S02]  /*5f90*/  IMAD.IADD R87, R85, 0x1, R74.reuse ;  /* 0x0000000155577824 */ /* 0x101fe400078e024a */
[----:B------:R-:W0:Y:S01]  /*5fa0*/  MUFU.TANH R6, R6 ;  /* 0x0000000600067308 */ /* 0x000e220000002400 */
[----:B------:R-:W-:-:S07]  /*5fb0*/  IMAD.IADD R127, R83, 0x1, R74 ;  /* 0x00000001537f7824 */ /* 0x000fce00078e024a */
[----:B------:R-:W2:Y:S08]  /*5fc0*/  MUFU.TANH R7, R7 ;  /* 0x0000000700077308 */ /* 0x000eb00000002400 */
        /* <DEDUP_REMOVED lines=66> */
[----:B------:R-:W-:Y:S01]  /*63f0*/  IMAD.U32 R74, RZ, RZ, UR21 ;  /* 0x00000015ff4a7e24 */ /* 0x000fe2000f8e00ff */
[----:B------:R-:W-:-:S04]  /*6400*/  LOP3.LUT R73, RZ, R73, RZ, 0x33, !PT ;  /* 0x00000049ff497212 */ /* 0x000fc800078e33ff */
[----:B------:R-:W-:-:S13]  /*6410*/  ISETP.NE.AND P1, PT, R74, 0x1, PT ;  /* 0x000000014a00780c */ /* 0x000fda0003f25270 */
[----:B------:R-:W1:Y:S02]  /*6420*/  @P1 LDC.64 R12, c[0x0][0x9e8] ;  /* 0x00027a00ff0c1b82 */ /* 0x000e640000000a00 */
[----:B-1----:R-:W-:-:S05]  /*6430*/  @P1 IMAD.HI.U32 R12, R73, R12, RZ ;  /* 0x0000000c490c1227 */ /* 0x002fca00078e00ff */
[----:B------:R-:W-:-:S04]  /*6440*/  @P1 SHF.R.U32.HI R73, RZ, R13, R12 ;  /* 0x0000000dff491219 */ /* 0x000fc8000001160c */
[----:B------:R-:W-:Y:S01]  /*6450*/  LOP3.LUT R73, RZ, R73, RZ, 0x33, !PT ;  /* 0x00000049ff497212 */ /* 0x000fe200078e33ff */
[----:B------:R-:W-:Y:S06]  /*6460*/  BRA `(.L_x_969) ;  /* 0x0000000000147947 */ /* 0x000fec0003800000 */
.L_x_968:
[----:B------:R-:W-:-:S05]  /*6470*/  IMAD.U32 R74, RZ, RZ, UR21 ;  /* 0x00000015ff4a7e24 */ /* 0x000fca000f8e00ff */
[----:B------:R-:W-:-:S13]  /*6480*/  ISETP.NE.AND P1, PT, R74, 0x1, PT ;  /* 0x000000014a00780c */ /* 0x000fda0003f25270 */
[----:B------:R-:W1:Y:S02]  /*6490*/  @P1 LDC.64 R12, c[0x0][0x9e8] ;  /* 0x00027a00ff0c1b82 */ /* 0x000e640000000a00 */
[----:B-1----:R-:W-:-:S05]  /*64a0*/  @P1 IMAD.HI.U32 R12, R73, R12, RZ ;  /* 0x0000000c490c1227 */ /* 0x002fca00078e00ff */
[----:B------:R-:W-:-:S07]  /*64b0*/  @P1 SHF.R.U32.HI R73, RZ, R13, R12 ;  /* 0x0000000dff491219 */ /* 0x000fce000001160c */
.L_x_969:
[----:B------:R-:W-:Y:S05]  /*64c0*/  BSYNC B0 ;  /* 0x0000000000007941 */ /* 0x000fea0003800000 */
.L_x_967:
[----:B------:R-:W-:-:S04]  /*64d0*/  IMAD R73, R73, R74, -R70 ;  /* 0x0000004a49497224 */ /* 0x000fc800078e0a46 */
[----:B------:R-:W-:-:S05]  /*64e0*/  IMAD R12, R16, -0x2, R73 ;  /* 0xfffffffe100c7824 */ /* 0x000fca00078e0249 */
[----:B------:R-:W-:Y:S02]  /*64f0*/  VIADDMNMX R87, R12, R74, R87, PT ;  /* 0x0000004a0c577246 */ /* 0x000fe40003800157 */
[----:B------:R-:W-:-:S07]  /*6500*/  VIMNMX R127, R127, R12, !PT ;  /* 0x0000000c7f7f7248 */ /* 0x000fce0007fe0100 */
.L_x_966:
[----:B------:R-:W-:Y:S01]  /*6510*/  ISETP.GT.AND P1, PT, R5, -0x1, PT ;  /* 0xffffffff0500780c */ /* 0x000fe20003f24270 */
[----:B------:R1:W2:Y:S01]  /*6520*/  SHFL.IDX PT, R12, R76, 0x1, 0x1c1f ;  /* 0x003c1f004c0c7f89 */ /* 0x0002a200000e0000 */
[----:B------:R-:W-:Y:S02]  /*6530*/  UISETP.NE.AND UP0, UPT, UR49, URZ, UPT ;  /* 0x0000003f3100728c */ /* 0x000fe4000bf05270 */
[C---:B------:R-:W-:Y:S02]  /*6540*/  ISETP.GT.AND P3, PT, R127.reuse, 0x8, P1 ;  /* 0x000000087f00780c */ /* 0x040fe40000f64270 */
[----:B------:R-:W-:Y:S02]  /*6550*/  ISETP.GT.AND P6, PT, R127, RZ, P1 ;  /* 0x000000ff7f00720c */ /* 0x000fe40000fc4270 */
[----:B------:R-:W-:Y:S02]  /*6560*/  ISETP.LT.OR P3, PT, R87, 0x9, P3 ;  /* 0x000000095700780c */ /* 0x000fe40001f61670 */
[----:B------:R-:W-:-:S02]  /*6570*/  ISETP.GT.AND P2, PT, R127, 0x1, P1 ;  /* 0x000000017f00780c */ /* 0x000fc40000f44270 */
[----:B-1----:R-:W-:Y:S02]  /*6580*/  FSEL R76, R15, -INF , !P3 ;  /* 0xff8000000f4c7808 */ /* 0x002fe40005800000 */
[----:B------:R-:W-:Y:S02]  /*6590*/  ISETP.GT.AND P3, PT, R127, 0x19, P1 ;  /* 0x000000197f00780c */ /* 0x000fe40000f64270 */
[C---:B------:R-:W-:Y:S02]  /*65a0*/  ISETP.LT.OR P6, PT, R87.reuse, 0x1, P6 ;  /* 0x000000015700780c */ /* 0x040fe400037c1670 */
[C---:B------:R-:W-:Y:S02]  /*65b0*/  ISETP.LT.OR P2, PT, R87.reuse, 0x2, P2 ;  /* 0x000000025700780c */ /* 0x040fe40001741670 */
[----:B------:R-:W-:Y:S02]  /*65c0*/  ISETP.LT.OR P3, PT, R87, 0x1a, P3 ;  /* 0x0000001a5700780c */ /* 0x000fe40001f61670 */
[----:B------:R-:W-:-:S02]  /*65d0*/  FSEL R73, R9, -INF , !P6 ;  /* 0xff80000009497808 */ /* 0x000fc40007000000 */
[----:B------:R-:W-:Y:S01]  /*65e0*/  FSEL R74, R11, -INF , !P2 ;  /* 0xff8000000b4a7808 */ /* 0x000fe20005000000 */
[----:B--2---:R-:W-:Y:S01]  /*65f0*/  IMAD.IADD R15, R85, 0x1, R12 ;  /* 0x00000001550f7824 */ /* 0x004fe200078e020c */
[C---:B------:R-:W-:Y:S02]  /*6600*/  ISETP.GT.AND P5, PT, R127.reuse, 0x9, P1 ;  /* 0x000000097f00780c */ /* 0x040fe40000fa4270 */
[C---:B------:R-:W-:Y:S02]  /*6610*/  ISETP.GT.AND P4, PT, R127.reuse, 0x10, P1 ;  /* 0x000000107f00780c */ /* 0x040fe40000f84270 */
[C---:B------:R-:W-:Y:S02]  /*6620*/  ISETP.GT.AND P6, PT, R127.reuse, 0x11, P1 ;  /* 0x000000117f00780c */ /* 0x040fe40000fc4270 */
[----:B------:R-:W-:Y:S02]  /*6630*/  ISETP.GT.AND P2, PT, R127, 0x18, P1 ;  /* 0x000000187f00780c */ /* 0x000fe40000f44270 */
[----:B0-----:R-:W-:-:S02]  /*6640*/  FSEL R86, R31, -INF , !P3 ;  /* 0xff8000001f567808 */ /* 0x001fc40005800000 */
[----:B------:R-:W-:Y:S02]  /*6650*/  ISETP.GT.AND P3, PT, R127, 0x30, P1 ;  /* 0x000000307f00780c */ /* 0x000fe40000f64270 */
[C---:B------:R-:W-:Y:S02]  /*6660*/  ISETP.LT.OR P5, PT, R87.reuse, 0xa, P5 ;  /* 0x0000000a5700780c */ /* 0x040fe40002fa1670 */
[C---:B------:R-:W-:Y:S02]  /*6670*/  ISETP.LT.OR P4, PT, R87.reuse, 0x11, P4 ;  /* 0x000000115700780c */ /* 0x040fe40002781670 */
[C---:B------:R-:W-:Y:S02]  /*6680*/  ISETP.LT.OR P6, PT, R87.reuse, 0x12, P6 ;  /* 0x000000125700780c */ /* 0x040fe400037c1670 */
[C---:B------:R-:W-:Y:S02]  /*6690*/  ISETP.LT.OR P2, PT, R87.reuse, 0x19, P2 ;  /* 0x000000195700780c */ /* 0x040fe40001741670 */
[----:B------:R-:W-:-:S02]  /*66a0*/  ISETP.LT.OR P3, PT, R87, 0x31, P3 ;  /* 0x000000315700780c */ /* 0x000fc40001f61670 */
[----:B------:R-:W-:Y:S02]  /*66b0*/  FSEL R78, R21, -INF , !P5 ;  /* 0xff800000154e7808 */ /* 0x000fe40006800000 */
[----:B------:R-:W-:Y:S01]  /*66c0*/  FSEL R80, R25, -INF , !P4 ;  /* 0xff80000019507808 */ /* 0x000fe20006000000 */
[----:B------:R-:W-:Y:S01]  /*66d0*/  IMAD.IADD R25, R83, 0x1, R12 ;  /* 0x0000000153197824 */ /* 0x000fe200078e020c */
[----:B------:R-:W-:Y:S02]  /*66e0*/  FSEL R82, R27, -INF , !P6 ;  /* 0xff8000001b527808 */ /* 0x000fe40007000000 */
[----:B------:R-:W-:Y:S02]  /*66f0*/  FSEL R84, R29, -INF , !P2 ;  /* 0xff8000001d547808 */ /* 0x000fe40005000000 */
[C---:B------:R-:W-:Y:S02]  /*6700*/  ISETP.GT.AND P5, PT, R127.reuse, 0x20, P1 ;  /* 0x000000207f00780c */ /* 0x040fe40000fa4270 */
[----:B------:R-:W-:-:S02]  /*6710*/  ISETP.GT.AND P4, PT, R127, 0x21, P1 ;  /* 0x000000217f00780c */ /* 0x000fc40000f84270 */
[C---:B------:R-:W-:Y:S02]  /*6720*/  ISETP.GT.AND P6, PT, R127.reuse, 0x28, P1 ;  /* 0x000000287f00780c */ /* 0x040fe40000fc4270 */
[----:B------:R-:W-:Y:S02]  /*6730*/  ISETP.GT.AND P2, PT, R127, 0x29, P1 ;  /* 0x000000297f00780c */ /* 0x000fe40000f44270 */
[----:B------:R-:W-:Y:S02]  /*6740*/  FSEL R130, R43, -INF , !P3 ;  /* 0xff8000002b827808 */ /* 0x000fe40005800000 */
[----:B------:R-:W-:Y:S02]  /*6750*/  ISETP.GT.AND P3, PT, R127, 0x41, P1 ;  /* 0x000000417f00780c */ /* 0x000fe40000f64270 */
[C---:B------:R-:W-:Y:S02]  /*6760*/  ISETP.LT.OR P5, PT, R87.reuse, 0x21, P5 ;  /* 0x000000215700780c */ /* 0x040fe40002fa1670 */
[----:B------:R-:W-:-:S02]  /*6770*/  ISETP.LT.OR P4, PT, R87, 0x22, P4 ;  /* 0x000000225700780c */ /* 0x000fc40002781670 */
[C---:B------:R-:W-:Y:S02]  /*6780*/  ISETP.LT.OR P6, PT, R87.reuse, 0x29, P6 ;  /* 0x000000295700780c */ /* 0x040fe400037c1670 */
[C---:B------:R-:W-:Y:S02]  /*6790*/  ISETP.LT.OR P2, PT, R87.reuse, 0x2a, P2 ;  /* 0x0000002a5700780c */ /* 0x040fe40001741670 */
[----:B------:R-:W-:Y:S02]  /*67a0*/  ISETP.LT.OR P3, PT, R87, 0x42, P3 ;  /* 0x000000425700780c */ /* 0x000fe40001f61670 */
[----:B------:R-:W-:Y:S02]  /*67b0*/  FSEL R122, R33, -INF , !P5 ;  /* 0xff800000217a7808 */ /* 0x000fe40006800000 */
[----:B------:R-:W-:Y:S02]  /*67c0*/  FSEL R124, R35, -INF , !P4 ;  /* 0xff800000237c7808 */ /* 0x000fe40006000000 */
[----:B------:R-:W-:-:S02]  /*67d0*/  FSEL R126, R39, -INF , !P6 ;  /* 0xff800000277e7808 */ /* 0x000fc40007000000 */
[----:B------:R-:W-:Y:S02]  /*67e0*/  FSEL R128, R41, -INF , !P2 ;  /* 0xff80000029807808 */ /* 0x000fe40005000000 */
[C---:B------:R-:W-:Y:S02]  /*67f0*/  ISETP.GT.AND P5, PT, R127.reuse, 0x31, P1 ;  /* 0x000000317f00780c */ /* 0x040fe40000fa4270 */
[C---:B------:R-:W-:Y:S02]  /*6800*/  ISETP.GT.AND P4, PT, R127.reuse, 0x38, P1 ;  /* 0x000000387f00780c */ /* 0x040fe40000f84270 */
[C---:B------:R-:W-:Y:S02]  /*6810*/  ISETP.GT.AND P6, PT, R127.reuse, 0x39, P1 ;  /* 0x000000397f00780c */ /* 0x040fe40000fc4270 */
[----:B------:R-:W-:Y:S02]  /*6820*/  ISETP.GT.AND P2, PT, R127, 0x40, P1 ;  /* 0x000000407f00780c */ /* 0x000fe40000f44270 */
[----:B------:R-:W-:-:S02]  /*6830*/  FSEL R140, R53, -INF , !P3 ;  /* 0xff800000358c7808 */ /* 0x000fc40005800000 */
[----:B------:R-:W-:Y:S02]  /*6840*/  ISETP.GT.AND P3, PT, R127, 0x58, P1 ;  /* 0x000000587f00780c */ /* 0x000fe40000f64270 */
[C---:B------:R-:W-:Y:S02]  /*6850*/  ISETP.LT.OR P5, PT, R87.reuse, 0x32, P5 ;  /* 0x000000325700780c */ /* 0x040fe40002fa1670 */
[C---:B------:R-:W-:Y:S02]  /*6860*/  ISETP.LT.OR P4, PT, R87.reuse, 0x39, P4 ;  /* 0x000000395700780c */ /* 0x040fe40002781670 */
[C---:B------:R-:W-:Y:S02]  /*6870*/  ISETP.LT.OR P6, PT, R87.reuse, 0x3a, P6 ;  /* 0x0000003a5700780c */ /* 0x040fe400037c1670 */
[C---:B------:R-:W-:Y:S02]  /*6880*/  ISETP.LT.OR P2, PT, R87.reuse, 0x41, P2 ;  /* 0x000000415700780c */ /* 0x040fe40001741670 */
[----:B------:R-:W-:-:S02]  /*6890*/  ISETP.LT.OR P3, PT, R87, 0x59, P3 ;  /* 0x000000595700780c */ /* 0x000fc40001f61670 */
[----:B------:R-:W-:Y:S02]  /*68a0*/  FSEL R132, R45, -INF , !P5 ;  /* 0xff8000002d847808 */ /* 0x000fe40006800000 */
[----:B------:R-:W-:Y:S02]  /*68b0*/  FSEL R134, R47, -INF , !P4 ;  /* 0xff8000002f867808 */ /* 0x000fe40006000000 */
        /* <DEDUP_REMOVED lines=22> */
[----:B------:R-:W-:Y:S02]  /*6a20*/  PLOP3.LUT P3, PT, PT, PT, UP0, 0x40, 0x0 ;  /* 0x000000000000781c */ /* 0x000fe40003f6e808 */
[C---:B------:R-:W-:Y:S02]  /*6a30*/  ISETP.LT.OR P5, PT, R87.reuse, 0x5a, P5 ;  /* 0x0000005a5700780c */ /* 0x040fe40002fa1670 */
[C---:B------:R-:W-:Y:S02]  /*6a40*/  ISETP.LT.OR P4, PT, R87.reuse, 0x61, P4 ;  /* 0x000000615700780c */ /* 0x040fe40002781670 */
[C---:B------:R-:W-:Y:S02]  /*6a50*/  ISETP.LT.OR P6, PT, R87.reuse, 0x62, P6 ;  /* 0x000000625700780c */ /* 0x040fe400037c1670 */
[----:B------:R-:W-:Y:S02]  /*6a60*/  ISETP.LT.OR P2, PT, R87, 0x69, P2 ;  /* 0x000000695700780c */ /* 0x000fe40001741670 */
[----:B------:R-:W-:-:S02]  /*6a70*/  FSEL R120, R120, -INF , !P5 ;  /* 0xff80000078787808 */ /* 0x000fc40006800000 */
[----:B------:R-:W-:Y:S02]  /*6a80*/  FSEL R72, R72, -INF , !P4 ;  /* 0xff80000048487808 */ /* 0x000fe40006000000 */
[----:B------:R-:W-:Y:S02]  /*6a90*/  FSEL R71, R71, -INF , !P6 ;  /* 0xff80000047477808 */ /* 0x000fe40007000000 */
[----:B------:R-:W-:Y:S02]  /*6aa0*/  FSEL R11, R125, -INF , !P2 ;  /* 0xff8000007d0b7808 */ /* 0x000fe40005000000 */
[C---:B------:R-:W-:Y:S02]  /*6ab0*/  ISETP.GT.AND P5, PT, R127.reuse, 0x70, P1 ;  /* 0x000000707f00780c */ /* 0x040fe40000fa4270 */
[C---:B------:R-:W-:Y:S02]  /*6ac0*/  ISETP.GT.AND P4, PT, R127.reuse, 0x71, P1 ;  /* 0x000000717f00780c */ /* 0x040fe40000f84270 */
[----:B------:R-:W-:-:S02]  /*6ad0*/  ISETP.GT.AND P6, PT, R127, 0x78, P1 ;  /* 0x000000787f00780c */ /* 0x000fc40000fc4270 */
[----:B------:R-:W-:Y:S02]  /*6ae0*/  ISETP.GT.AND P2, PT, R127, 0x79, P1 ;  /* 0x000000797f00780c */ /* 0x000fe40000f44270 */
[C---:B------:R-:W-:Y:S02]  /*6af0*/  ISETP.LT.OR P5, PT, R87.reuse, 0x71, P5 ;  /* 0x000000715700780c */ /* 0x040fe40002fa1670 */
[C---:B------:R-:W-:Y:S02]  /*6b00*/  ISETP.LT.OR P4, PT, R87.reuse, 0x72, P4 ;  /* 0x000000725700780c */ /* 0x040fe40002781670 */
[C---:B------:R-:W-:Y:S02]  /*6b10*/  ISETP.LT.OR P6, PT, R87.reuse, 0x79, P6 ;  /* 0x000000795700780c */ /* 0x040fe400037c1670 */
[----:B------:R-:W-:Y:S02]  /*6b20*/  ISETP.LT.OR P2, PT, R87, 0x7a, P2 ;  /* 0x0000007a5700780c */ /* 0x000fe40001741670 */
[----:B------:R-:W-:-:S02]  /*6b30*/  FSEL R27, R77, -INF , !P5 ;  /* 0xff8000004d1b7808 */ /* 0x000fc40006800000 */
[----:B------:R-:W-:Y:S02]  /*6b40*/  FSEL R33, R75, -INF , !P4 ;  /* 0xff8000004b217808 */ /* 0x000fe40006000000 */
[----:B------:R-:W-:Y:S02]  /*6b50*/  FSEL R31, R81, -INF , !P6 ;  /* 0xff800000511f7808 */ /* 0x000fe40007000000 */
[----:B------:R-:W-:Y:S01]  /*6b60*/  FSEL R29, R79, -INF , !P2 ;  /* 0xff8000004f1d7808 */ /* 0x000fe20005000000 */
[----:B------:R-:W-:Y:S06]  /*6b70*/  @P3 BRA `(.L_x_970) ;  /* 0x00000000005c3947 */ /* 0x000fec0003800000 */
        /* <DEDUP_REMOVED lines=8> */
[----:B------:R-:W0:Y:S02]  /*6c00*/  @P2 LDC.64 R12, c[0x0][0x9e8] ;  /* 0x00027a00ff0c2b82 */ /* 0x000e240000000a00 */
[----:B0-----:R-:W-:-:S05]  /*6c10*/  @P2 IMAD.HI.U32 R12, R9, R12, RZ ;  /* 0x0000000c090c2227 */ /* 0x001fca00078e00ff */
[----:B------:R-:W-:-:S04]  /*6c20*/  @P2 SHF.R.U32.HI R9, RZ, R13, R12 ;  /* 0x0000000dff092219 */ /* 0x000fc8000001160c */
[----:B------:R-:W-:Y:S01]  /*6c30*/  LOP3.LUT R9, RZ, R9, RZ, 0x33, !PT ;  /* 0x00000009ff097212 */ /* 0x000fe200078e33ff */
[----:B------:R-:W-:Y:S06]  /*6c40*/  BRA `(.L_x_973) ;  /* 0x0000000000147947 */ /* 0x000fec0003800000 */
.L_x_972:
[----:B------:R-:W-:-:S05]  /*6c50*/  IMAD.U32 R35, RZ, RZ, UR21 ;  /* 0x00000015ff237e24 */ /* 0x000fca000f8e00ff */
[----:B------:R-:W-:-:S13]  /*6c60*/  ISETP.NE.AND P2, PT, R35, 0x1, PT ;  /* 0x000000012300780c */ /* 0x000fda0003f45270 */
[----:B------:R-:W0:Y:S02]  /*6c70*/  @P2 LDC.64 R12, c[0x0][0x9e8] ;  /* 0x00027a00ff0c2b82 */ /* 0x000e240000000a00 */
[----:B0-----:R-:W-:-:S05]  /*6c80*/  @P2 IMAD.HI.U32 R12, R9, R12, RZ ;  /* 0x0000000c090c2227 */ /* 0x001fca00078e00ff */
[----:B------:R-:W-:-:S07]  /*6c90*/  @P2 SHF.R.U32.HI R9, RZ, R13, R12 ;  /* 0x0000000dff092219 */ /* 0x000fce000001160c */
.L_x_973:
[----:B------:R-:W-:Y:S05]  /*6ca0*/  BSYNC B0 ;  /* 0x0000000000007941 */ /* 0x000fea0003800000 */
.L_x_971:
[----:B------:R-:W-:-:S04]  /*6cb0*/  IMAD R9, R9, R35, -R70 ;  /* 0x0000002309097224 */ /* 0x000fc800078e0a46 */
[----:B------:R-:W-:-:S05]  /*6cc0*/  IMAD R12, R16, -0x2, R9 ;  /* 0xfffffffe100c7824 */ /* 0x000fca00078e0209 */
[----:B------:R-:W-:Y:S02]  /*6cd0*/  VIADDMNMX R15, R12, R35, R15, PT ;  /* 0x000000230c0f7246 */ /* 0x000fe4000380010f */
[----:B------:R-:W-:-:S07]  /*6ce0*/  VIMNMX R25, R25, R12, !PT ;  /* 0x0000000c19197248 */ /* 0x000fce0007fe0100 */
.L_x_970:
[----:B------:R-:W-:Y:S02]  /*6cf0*/  FMNMX.FTZ R9, R73, R4, !PT ;  /* 0x0000000449097209 */ /* 0x000fe40007810000 */
[----:B------:R-:W-:Y:S02]  /*6d00*/  ISETP.GT.AND P5, PT, R25, 0x10, P1 ;  /* 0x000000101900780c */ /* 0x000fe40000fa4270 */
[----:B------:R-:W-:Y:S02]  /*6d10*/  FMNMX.FTZ R9, R74, R9, !PT ;  /* 0x000000094a097209 */ /* 0x000fe40007810000 */
[----:B------:R-:W-:Y:S02]  /*6d20*/  ISETP.LT.OR P5, PT, R15, 0x11, P5 ;  /* 0x000000110f00780c */ /* 0x000fe40002fa1670 */
[----:B------:R-:W-:Y:S02]  /*6d30*/  FMNMX.FTZ R9, R76, R9, !PT ;  /* 0x000000094c097209 */ /* 0x000fe40007810000 */
[----:B------:R-:W-:-:S02]  /*6d40*/  ISETP.GT.AND P6, PT, R25, 0x1, P1 ;  /* 0x000000011900780c */ /* 0x000fc40000fc4270 */
[----:B------:R-:W-:Y:S02]  /*6d50*/  FMNMX.FTZ R9, R78, R9, !PT ;  /* 0x000000094e097209 */ /* 0x000fe40007810000 */
[C---:B------:R-:W-:Y:S02]  /*6d60*/  ISETP.GT.AND P4, PT, R25.reuse, 0x9, P1 ;  /* 0x000000091900780c */ /* 0x040fe40000f84270 */
[----:B------:R-:W-:Y:S02]  /*6d70*/  FMNMX.FTZ R9, R80, R9, !PT ;  /* 0x0000000950097209 */ /* 0x000fe40007810000 */
[----:B------:R-:W-:Y:S02]  /*6d80*/  FSEL R14, R14, -INF , !P5 ;  /* 0xff8000000e0e7808 */ /* 0x000fe40006800000 */
[----:B------:R-:W-:Y:S02]  /*6d90*/  FMNMX.FTZ R9, R82, R9, !PT ;  /* 0x0000000952097209 */ /* 0x000fe40007810000 */
[----:B------:R-:W-:-:S02]  /*6da0*/  ISETP.GT.AND P5, PT, R25, 0x20, P1 ;  /* 0x000000201900780c */ /* 0x000fc40000fa4270 */
[----:B------:R-:W-:Y:S02]  /*6db0*/  FMNMX.FTZ R9, R84, R9, !PT ;  /* 0x0000000954097209 */ /* 0x000fe40007810000 */
[C---:B------:R-:W-:Y:S02]  /*6dc0*/  ISETP.LT.OR P6, PT, R15.reuse, 0x2, P6 ;  /* 0x000000020f00780c */ /* 0x040fe400037c1670 */
[----:B------:R-:W-:Y:S02]  /*6dd0*/  FMNMX.FTZ R9, R86, R9, !PT ;  /* 0x0000000956097209 */ /* 0x000fe40007810000 */
[C---:B------:R-:W-:Y:S02]  /*6de0*/  ISETP.LT.OR P4, PT, R15.reuse, 0xa, P4 ;  /* 0x0000000a0f00780c */ /* 0x040fe40002781670 */
[----:B------:R-:W-:Y:S02]  /*6df0*/  FMNMX.FTZ R9, R122, R9, !PT ;  /* 0x000000097a097209 */ /* 0x000fe40007810000 */
[----:B------:R-:W-:-:S02]  /*6e00*/  ISETP.LT.OR P5, PT, R15, 0x21, P5 ;  /* 0x000000210f00780c */ /* 0x000fc40002fa1670 */
[----:B------:R-:W-:Y:S02]  /*6e10*/  FMNMX.FTZ R9, R124, R9, !PT ;  /* 0x000000097c097209 */ /* 0x000fe40007810000 */
[----:B------:R-:W-:Y:S02]  /*6e20*/  FSEL R70, R7, -INF , !P6 ;  /* 0xff80000007467808 */ /* 0x000fe40007000000 */
[----:B------:R-:W-:Y:S02]  /*6e30*/  FMNMX.FTZ R9, R126, R9, !PT ;  /* 0x000000097e097209 */ /* 0x000fe40007810000 */
[----:B------:R-:W-:Y:S02]  /*6e40*/  FSEL R28, R28, -INF , !P5 ;  /* 0xff8000001c1c7808 */ /* 0x000fe40006800000 */
[----:B------:R-:W-:Y:S02]  /*6e50*/  FMNMX.FTZ R9, R128, R9, !PT ;  /* 0x0000000980097209 */ /* 0x000fe40007810000 */
[----:B------:R-:W-:-:S02]  /*6e60*/  ISETP.GT.AND P5, PT, R25, RZ, P1 ;  /* 0x000000ff1900720c */ /* 0x000fc40000fa4270 */
[----:B------:R-:W-:Y:S02]  /*6e70*/  FMNMX.FTZ R9, R130, R9, !PT ;  /* 0x0000000982097209 */ /* 0x000fe40007810000 */
[----:B------:R-:W-:Y:S02]  /*6e80*/  ISETP.LT.OR P5, PT, R15, 0x1, P5 ;  /* 0x000000010f00780c */ /* 0x000fe40002fa1670 */
[----:B------:R-:W-:Y:S02]  /*6e90*/  FMNMX.FTZ R9, R132, R9, !PT ;  /* 0x0000000984097209 */ /* 0x000fe40007810000 */
[----:B------:R-:W-:Y:S02]  /*6ea0*/  ISETP.GT.AND P3, PT, R25, 0x8, P1 ;  /* 0x000000081900780c */ /* 0x000fe40000f64270 */
[----:B------:R-:W-:Y:S02]  /*6eb0*/  FMNMX.FTZ R9, R134, R9, !PT ;  /* 0x0000000986097209 */ /* 0x000fe40007810000 */
[----:B------:R-:W-:-:S02]  /*6ec0*/  ISETP.LT.OR P3, PT, R15, 0x9, P3 ;  /* 0x000000090f00780c */ /* 0x000fc40001f61670 */
[----:B------:R-:W-:Y:S02]  /*6ed0*/  FMNMX.FTZ R9, R136, R9, !PT ;  /* 0x0000000988097209 */ /* 0x000fe40007810000 */
[----:B------:R-:W-:Y:S02]  /*6ee0*/  FSEL R8, R8, -INF , !P3 ;  /* 0xff80000008087808 */ /* 0x000fe40005800000 */
[----:B------:R-:W-:Y:S02]  /*6ef0*/  FMNMX.FTZ R9, R138, R9, !PT ;  /* 0x000000098a097209 */ /* 0x000fe40007810000 */
[C---:B------:R-:W-:Y:S02]  /*6f00*/  ISETP.GT.AND P2, PT, R25.reuse, 0x11, P1 ;  /* 0x000000111900780c */ /* 0x040fe40000f44270 */
[----:B------:R-:W-:Y:S02]  /*6f10*/  FMNMX.FTZ R9, R140, R9, !PT ;  /* 0x000000098c097209 */ /* 0x000fe40007810000 */
[----:B------:R-:W-:-:S02]  /*6f20*/  ISETP.GT.AND P3, PT, R25, 0x18, P1 ;  /* 0x000000181900780c */ /* 0x000fc40000f64270 */
[----:B------:R-:W-:Y:S02]  /*6f30*/  FMNMX.FTZ R9, R142, R9, !PT ;  /* 0x000000098e097209 */ /* 0x000fe40007810000 */
[C---:B------:R-:W-:Y:S02]  /*6f40*/  ISETP.LT.OR P2, PT, R15.reuse, 0x12, P2 ;  /* 0x000000120f00780c */ /* 0x040fe40001741670 */
[----:B------:R-:W-:Y:S02]  /*6f50*/  FMNMX.FTZ R9, R144, R9, !PT ;  /* 0x0000000990097209 */ /* 0x000fe40007810000 */
[----:B------:R-:W-:Y:S02]  /*6f60*/  ISETP.LT.OR P3, PT, R15, 0x19, P3 ;  /* 0x000000190f00780c */ /* 0x000fe40001f61670 */
[----:B------:R-:W-:Y:S02]  /*6f70*/  FMNMX.FTZ R9, R146, R9, !PT ;  /* 0x0000000992097209 */ /* 0x000fe40007810000 */
[----:B------:R-:W-:-:S02]  /*6f80*/  FSEL R20, R20, -INF , !P2 ;  /* 0xff80000014147808 */ /* 0x000fc40005000000 */
[----:B------:R-:W-:Y:S02]  /*6f90*/  FMNMX.FTZ R9, R148, R9, !PT ;  /* 0x0000000994097209 */ /* 0x000fe40007810000 */
[----:B------:R-:W-:Y:S02]  /*6fa0*/  FSEL R24, R24, -INF , !P3 ;  /* 0xff80000018187808 */ /* 0x000fe40005800000 */
[----:B------:R-:W-:Y:S02]  /*6fb0*/  FMNMX.FTZ R9, R150, R9, !PT ;  /* 0x0000000996097209 */ /* 0x000fe40007810000 */
[C---:B------:R-:W-:Y:S02]  /*6fc0*/  ISETP.GT.AND P2, PT, R25.reuse, 0x21, P1 ;  /* 0x000000211900780c */ /* 0x040fe40000f44270 */
[----:B------:R-:W-:Y:S02]  /*6fd0*/  FMNMX.FTZ R9, R120, R9, !PT ;  /* 0x0000000978097209 */ /* 0x000fe40007810000 */
[----:B------:R-:W-:-:S02]  /*6fe0*/  ISETP.GT.AND P3, PT, R25, 0x28, P1 ;  /* 0x000000281900780c */ /* 0x000fc40000f64270 */
[----:B------:R-:W-:Y:S02]  /*6ff0*/  FMNMX.FTZ R12, R72, R9, !PT ;  /* 0x00000009480c7209 */ /* 0x000fe40007810000 */
[----:B------:R-:W0:Y:S01]  /*7000*/  LDC R9, c[0x0][0x988] ;  /* 0x00026200ff097b82 */ /* 0x000e220000000800 */
[----:B------:R-:W-:Y:S02]  /*7010*/  ISETP.LT.OR P2, PT, R15, 0x22, P2 ;  /* 0x000000220f00780c */ /* 0x000fe40001741670 */
[----:B------:R-:W-:Y:S02]  /*7020*/  FMNMX.FTZ R12, R71, R12, !PT ;  /* 0x0000000c470c7209 */ /* 0x000fe40007810000 */
[----:B------:R-:W-:Y:S02]  /*7030*/  ISETP.LT.OR P3, PT, R15, 0x29, P3 ;  /* 0x000000290f00780c */ /* 0x000fe40001f61670 */
[----:B------:R-:W-:Y:S02]  /*7040*/  FMNMX.FTZ R12, R11, R12, !PT ;  /* 0x0000000c0b0c7209 */ /* 0x000fe40007810000 */
[----:B------:R-:W-:-:S02]  /*7050*/  FSEL R30, R30, -INF , !P2 ;  /* 0xff8000001e1e7808 */ /* 0x000fc40005000000 */
[----:B------:R-:W-:Y:S02]  /*7060*/  FMNMX.FTZ R12, R21, R12, !PT ;  /* 0x0000000c150c7209 */ /* 0x000fe40007810000 */
[----:B------:R-:W-:Y:S02]  /*7070*/  ISETP.GT.AND P2, PT, R25, 0x30, P1 ;  /* 0x000000301900780c */ /* 0x000fe40000f44270 */
[----:B------:R-:W-:Y:S02]  /*7080*/  FMNMX.FTZ R12, R27, R12, !PT ;  /* 0x0000000c1b0c7209 */ /* 0x000fe40007810000 */
[----:B------:R-:W-:Y:S02]  /*7090*/  FSEL R32, R32, -INF , !P3 ;  /* 0xff80000020207808 */ /* 0x000fe40005800000 */
[----:B------:R-:W-:Y:S02]  /*70a0*/  FMNMX.FTZ R12, R33, R12, !PT ;  /* 0x0000000c210c7209 */ /* 0x000fe40007810000 */
[----:B------:R-:W-:-:S02]  /*70b0*/  ISETP.GT.AND P3, PT, R25, 0x31, P1 ;  /* 0x000000311900780c */ /* 0x000fc40000f64270 */
[----:B------:R-:W-:Y:S02]  /*70c0*/  FMNMX.FTZ R12, R31, R12, !PT ;  /* 0x0000000c1f0c7209 */ /* 0x000fe40007810000 */
[----:B------:R-:W-:Y:S02]  /*70d0*/  ISETP.LT.OR P2, PT, R15, 0x31, P2 ;  /* 0x000000310f00780c */ /* 0x000fe40001741670 */
[----:B------:R-:W-:Y:S02]  /*70e0*/  FMNMX.FTZ R13, R29, R12, !PT ;  /* 0x0000000c1d0d7209 */ /* 0x000fe40007810000 */
[----:B------:R-:W-:-:S03]  /*70f0*/  ISETP.LT.OR P3, PT, R15, 0x32, P3 ;  /* 0x000000320f00780c */ /* 0x000fc60001f61670 */
[----:B------:R-:W1:Y:S01]  /*7100*/  SHFL.BFLY PT, R12, R13, 0x2, 0x1f ;  /* 0x0c401f000d0c7f89 */ /* 0x000e6200000e0000 */
[----:B------:R-:W-:Y:S02]  /*7110*/  FSEL R40, R40, -INF , !P3 ;  /* 0xff80000028287808 */ /* 0x000fe40005800000 */
[----:B------:R-:W-:-:S04]  /*7120*/  ISETP.GT.AND P3, PT, R25, 0x41, P1 ;  /* 0x000000411900780c */ /* 0x000fc80000f64270 */
[----:B------:R-:W-:Y:S02]  /*7130*/  ISETP.LT.OR P3, PT, R15, 0x42, P3 ;  /* 0x000000420f00780c */ /* 0x000fe40001f61670 */
[----:B-1----:R-:W-:Y:S02]  /*7140*/  FMNMX.FTZ R35, R13, R12, !PT ;  /* 0x0000000c0d237209 */ /* 0x002fe40007810000 */
[----:B------:R-:W-:Y:S02]  /*7150*/  FSEL R13, R10, -INF , !P4 ;  /* 0xff8000000a0d7808 */ /* 0x000fe40006000000 */
[----:B------:R-:W-:Y:S01]  /*7160*/  ISETP.GT.AND P4, PT, R25, 0x19, P1 ;  /* 0x000000191900780c */ /* 0x000fe20000f84270 */
[----:B------:R-:W1:Y:S03]  /*7170*/  SHFL.BFLY PT, R12, R35, 0x1, 0x1f ;  /* 0x0c201f00230c7f89 */ /* 0x000e6600000e0000 */
[----:B------:R-:W-:-:S04]  /*7180*/  ISETP.LT.OR P4, PT, R15, 0x1a, P4 ;  /* 0x0000001a0f00780c */ /* 0x000fc80002781670 */
[----:B------:R-:W-:Y:S02]  /*7190*/  FSEL R39, R26, -INF , !P4 ;  /* 0xff8000001a277808 */ /* 0x000fe40006000000 */
[----:B------:R-:W-:-:S04]  /*71a0*/  ISETP.GT.AND P4, PT, R25, 0x29, P1 ;  /* 0x000000291900780c */ /* 0x000fc80000f84270 */
[----:B------:R-:W-:Y:S02]  /*71b0*/  ISETP.LT.OR P4, PT, R15, 0x2a, P4 ;  /* 0x0000002a0f00780c */ /* 0x000fe40002781670 */
[----:B-1----:R-:W-:-:S04]  /*71c0*/  FMNMX.FTZ R12, R35, R12, !PT ;  /* 0x0000000c230c7209 */ /* 0x002fc80007810000 */
[C---:B------:R-:W-:Y:S01]  /*71d0*/  FSETP.NEU.FTZ.AND P6, PT, R12.reuse, -INF , PT ;  /* 0xff8000000c00780b */ /* 0x040fe20003fdd000 */
[----:B0-----:R-:W-:-:S05]  /*71e0*/  FMUL.FTZ R7, R12, R9 ;  /* 0x000000090c077220 */ /* 0x001fca0000410000 */
[----:B------:R-:W-:-:S05]  /*71f0*/  FSEL R7, R7, RZ, P6 ;  /* 0x000000ff07077208 */ /* 0x000fca0003000000 */
[-CC-:B------:R-:W-:Y:S01]  /*7200*/  FFMA.FTZ R26, R76, R9.reuse, -R7.reuse ;  /* 0x000000094c1a7223 */ /* 0x180fe20000010807 */
[----:B------:R-:W-:Y:S01]  /*7210*/  FSEL R76, R6, -INF , !P5 ;  /* 0xff800000064c7808 */ /* 0x000fe20006800000 */
[-CC-:B------:R-:W-:Y:S01]  /*7220*/  FFMA.FTZ R41, R78, R9.reuse, -R7.reuse ;  /* 0x000000094e297223 */ /* 0x180fe20000010807 */
[----:B------:R-:W-:Y:S01]  /*7230*/  FSEL R78, R34, -INF , !P4 ;  /* 0xff800000224e7808 */ /* 0x000fe20006000000 */
[--C-:B------:R-:W-:Y:S01]  /*7240*/  FFMA.FTZ R6, R80, R9, -R7.reuse ;  /* 0x0000000950067223 */ /* 0x100fe20000010807 */
[----:B------:R-:W-:Y:S01]  /*7250*/  FMNMX.FTZ R43, R76, R3, !PT ;  /* 0x000000034c2b7209 */ /* 0x000fe20007810000 */
[-CC-:B------:R-:W-:Y:S01]  /*7260*/  FFMA.FTZ R34, R84, R9.reuse, -R7.reuse ;  /* 0x0000000954227223 */ /* 0x180fe20000010807 */
[C---:B------:R-:W-:Y:S01]  /*7270*/  ISETP.GT.AND P5, PT, R25.reuse, 0x38, P1 ;  /* 0x000000381900780c */ /* 0x040fe20000fa4270 */
[--C-:B------:R-:W-:Y:S01]  /*7280*/  FFMA.FTZ R57, R136, R9, -R7.reuse ;  /* 0x0000000988397223 */ /* 0x100fe20000010807 */
[----:B------:R-:W-:Y:S01]  /*7290*/  FMNMX.FTZ R43, R70, R43, !PT ;  /* 0x0000002b462b7209 */ /* 0x000fe20007810000 */
[-CC-:B------:R-:W-:Y:S01]  /*72a0*/  FFMA.FTZ R132, R132, R9.reuse, -R7.reuse ;  /* 0x0000000984847223 */ /* 0x180fe20000010807 */
[----:B------:R-:W-:Y:S01]  /*72b0*/  FSEL R80, R38, -INF , !P2 ;  /* 0xff80000026507808 */ /* 0x000fe20005000000 */
[--C-:B------:R-:W-:Y:S01]  /*72c0*/  FFMA.FTZ R124, R124, R9, -R7.reuse ;  /* 0x000000097c7c7223 */ /* 0x100fe20000010807 */
[----:B------:R-:W-:Y:S01]  /*72d0*/  FMNMX.FTZ R10, R8, R43, !PT ;  /* 0x0000002b080a7209 */ /* 0x000fe20007810000 */
[-CC-:B------:R-:W-:Y:S01]  /*72e0*/  FFMA.FTZ R43, R82, R9.reuse, -R7.reuse ;  /* 0x00000009522b7223 */ /* 0x180fe20000010807 */
[----:B------:R-:W-:Y:S01]  /*72f0*/  ISETP.GT.AND P4, PT, R25, 0x39, P1 ;  /* 0x000000391900780c */ /* 0x000fe20000f84270 */
[-CC-:B------:R-:W-:Y:S01]  /*7300*/  FFMA.FTZ R35, R73, R9.reuse, -R7.reuse ;  /* 0x0000000949237223 */ /* 0x180fe20000010807 */
[----:B------:R-:W-:Y:S01]  /*7310*/  FMNMX.FTZ R45, R13, R10, !PT ;  /* 0x0000000a0d2d7209 */ /* 0x000fe20007810000 */
[--C-:B------:R-:W-:Y:S01]  /*7320*/  FFMA.FTZ R74, R74, R9, -R7.reuse ;  /* 0x000000094a4a7223 */ /* 0x100fe20000010807 */
[----:B------:R-:W-:Y:S01]  /*7330*/  ISETP.LT.OR P5, PT, R15, 0x39, P5 ;  /* 0x000000390f00780c */ /* 0x000fe20002fa1670 */
[----:B------:R-:W-:Y:S01]  /*7340*/  MUFU.EX2 R26, R26 ;  /* 0x0000001a001a7308 */ /* 0x000fe20000000800 */
[----:B------:R-:W-:Y:S01]  /*7350*/  FMNMX.FTZ R45, R14, R45, !PT ;  /* 0x0000002d0e2d7209 */ /* 0x000fe20007810000 */
[-CC-:B------:R-:W-:Y:S01]  /*7360*/  FFMA.FTZ R38, R122, R9.reuse, -R7.reuse ;  /* 0x000000097a267223 */ /* 0x180fe20000010807 */
[----:B------:R-:W-:Y:S01]  /*7370*/  ISETP.GT.AND P2, PT, R25, 0x40, P1 ;  /* 0x000000401900780c */ /* 0x000fe20000f44270 */
[--C-:B------:R-:W-:Y:S01]  /*7380*/  FFMA.FTZ R128, R128, R9, -R7.reuse ;  /* 0x0000000980807223 */ /* 0x100fe20000010807 */
[----:B------:R-:W-:Y:S01]  /*7390*/  FMNMX.FTZ R45, R20, R45, !PT ;  /* 0x0000002d142d7209 */ /* 0x000fe20007810000 */
[--C-:B------:R-:W-:Y:S01]  /*73a0*/  FFMA.FTZ R61, R144, R9, -R7.reuse ;  /* 0x00000009903d7223 */ /* 0x100fe20000010807 */
[----:B------:R-:W-:Y:S01]  /*73b0*/  FSEL R82, R42, -INF , !P5 ;  /* 0xff8000002a527808 */ /* 0x000fe20006800000 */
[----:B------:R-:W-:Y:S01]  /*73c0*/  MUFU.EX2 R35, R35 ;  /* 0x0000002300237308 */ /* 0x000fe20000000800 */
[----:B------:R-:W-:Y:S01]  /*73d0*/  FMNMX.FTZ R10, R24, R45, !PT ;  /* 0x0000002d180a7209 */ /* 0x000fe20007810000 */
[-CC-:B------:R-:W-:Y:S01]  /*73e0*/  FFMA.FTZ R45, R86, R9.reuse, -R7.reuse ;  /* 0x00000009562d7223 */ /* 0x180fe20000010807 */
[----:B------:R-:W-:Y:S01]  /*73f0*/  ISETP.LT.OR P4, PT, R15, 0x3a, P4 ;  /* 0x0000003a0f00780c */ /* 0x000fe20002781670 */
[-CC-:B------:R-:W-:Y:S01]  /*7400*/  FFMA.FTZ R42, R126, R9.reuse, -R7.reuse ;  /* 0x000000097e2a7223 */ /* 0x180fe20000010807 */
[----:B------:R-:W-:Y:S01]  /*7410*/  FMNMX.FTZ R47, R39, R10, !PT ;  /* 0x0000000a272f7209 */ /* 0x000fe20007810000 */
[--C-:B------:R-:W-:Y:S01]  /*7420*/  FFMA.FTZ R59, R148, R9, -R7.reuse ;  /* 0x00000009943b7223 */ /* 0x100fe20000010807 */
[----:B------:R-:W-:Y:S01]  /*7430*/  ISETP.LT.OR P2, PT, R15, 0x41, P2 ;  /* 0x000000410f00780c */ /* 0x000fe20001741670 */
[----:B------:R-:W-:Y:S01]  /*7440*/  MUFU.EX2 R74, R74 ;  /* 0x0000004a004a7308 */ /* 0x000fe20000000800 */
[----:B------:R-:W-:Y:S01]  /*7450*/  FMNMX.FTZ R47, R28, R47, !PT ;  /* 0x0000002f1c2f7209 */ /* 0x000fe20007810000 */
[-CC-:B------:R-:W-:Y:S01]  /*7460*/  FFMA.FTZ R126, R11, R9.reuse, -R7.reuse ;  /* 0x000000090b7e7223 */ /* 0x180fe20000010807 */
[----:B------:R-:W-:Y:S01]  /*7470*/  FSEL R84, R44, -INF , !P4 ;  /* 0xff8000002c547808 */ /* 0x000fe20006000000 */
[--C-:B------:R-:W-:Y:S01]  /*7480*/  FFMA.FTZ R44, R130, R9, -R7.reuse ;  /* 0x00000009822c7223 */ /* 0x100fe20000010807 */
[----:B------:R-:W-:Y:S01]  /*7490*/  FMNMX.FTZ R47, R30, R47, !PT ;  /* 0x0000002f1e2f7209 */ /* 0x000fe20007810000 */
[--C-:B------:R-:W-:Y:S01]  /*74a0*/  FFMA.FTZ R130, R150, R9, -R7.reuse ;  /* 0x0000000996827223 */ /* 0x100fe20000010807 */
[----:B------:R-:W-:Y:S01]  /*74b0*/  ISETP.GT.AND P5, PT, R25, 0x48, P1 ;  /* 0x000000481900780c */ /* 0x000fe20000fa4270 */
[----:B------:R-:W-:Y:S01]  /*74c0*/  MUFU.EX2 R41, R41 ;  /* 0x0000002900297308 */ /* 0x000fe20000000800 */
[----:B------:R-:W-:Y:S01]  /*74d0*/  FMNMX.FTZ R47, R32, R47, !PT ;  /* 0x0000002f202f7209 */ /* 0x000fe20007810000 */
[-CC-:B------:R-:W-:Y:S01]  /*74e0*/  FFMA.FTZ R11, R33, R9.reuse, -R7.reuse ;  /* 0x00000009210b7223 */ /* 0x180fe20000010807 */
[----:B------:R-:W-:Y:S01]  /*74f0*/  FSEL R46, R46, -INF , !P2 ;  /* 0xff8000002e2e7808 */ /* 0x000fe20005000000 */
[----:B------:R-:W-:Y:S01]  /*7500*/  FFMA.FTZ R122, R31, R9, -R7 ;  /* 0x000000091f7a7223 */ /* 0x000fe20000010807 */
[----:B------:R-:W-:-:S02]  /*7510*/  FMNMX.FTZ R49, R78, R47, !PT ;  /* 0x0000002f4e317209 */ /* 0x000fc40007810000 */
[----:B------:R-:W-:Y:S01]  /*7520*/  ISETP.GT.AND P4, PT, R25, 0x49, P1 ;  /* 0x000000491900780c */ /* 0x000fe20000f84270 */
[----:B------:R0:W-:Y:S01]  /*7530*/  MUFU.EX2 R47, R124 ;  /* 0x0000007c002f7308 */ /* 0x0001e20000000800 */
[----:B------:R-:W-:Y:S02]  /*7540*/  FMNMX.FTZ R49, R80, R49, !PT ;  /* 0x0000003150317209 */ /* 0x000fe40007810000 */
[----:B------:R-:W-:Y:S02]  /*7550*/  ISETP.LT.OR P5, PT, R15, 0x49, P5 ;  /* 0x000000490f00780c */ /* 0x000fe40002fa1670 */
[----:B------:R-:W-:Y:S02]  /*7560*/  FMNMX.FTZ R49, R40, R49, !PT ;  /* 0x0000003128317209 */ /* 0x000fe40007810000 */
[----:B------:R-:W-:Y:S01]  /*7570*/  FSEL R86, R48, -INF , !P3 ;  /* 0xff80000030567808 */ /* 0x000fe20005800000 */
[----:B------:R-:W-:Y:S01]  /*7580*/  MUFU.EX2 R6, R6 ;  /* 0x0000000600067308 */ /* 0x000fe20000000800 */
[----:B------:R-:W-:Y:S01]  /*7590*/  FMNMX.FTZ R49, R82, R49, !PT ;  /* 0x0000003152317209 */ /* 0x000fe20007810000 */
[-CC-:B0-----:R-:W-:Y:S01]  /*75a0*/  FFMA.FTZ R124, R72, R9.reuse, -R7.reuse ;  /* 0x00000009487c7223 */ /* 0x181fe20000010807 */
[----:B------:R-:W-:Y:S01]  /*75b0*/  ISETP.GT.AND P2, PT, R25, 0x50, P1 ;  /* 0x000000501900780c */ /* 0x000fe20000f44270 */
[--C-:B------:R-:W-:Y:S01]  /*75c0*/  FFMA.FTZ R48, R134, R9, -R7.reuse ;  /* 0x0000000986307223 */ /* 0x100fe20000010807 */
[----:B------:R-:W-:Y:S01]  /*75d0*/  FMNMX.FTZ R51, R84, R49, !PT ;  /* 0x0000003154337209 */ /* 0x000fe20007810000 */
[----:B------:R-:W-:Y:S01]  /*75e0*/  FFMA.FTZ R134, R142, R9, -R7 ;  /* 0x000000098e867223 */ /* 0x000fe20000010807 */
[----:B------:R-:W-:Y:S01]  /*75f0*/  FSEL R50, R50, -INF , !P5 ;  /* 0xff80000032327808 */ /* 0x000fe20006800000 */
[----:B------:R-:W-:Y:S01]  /*7600*/  MUFU.EX2 R43, R43 ;  /* 0x0000002b002b7308 */ /* 0x000fe20000000800 */
[----:B------:R-:W-:-:S02]  /*7610*/  FMNMX.FTZ R51, R46, R51, !PT ;  /* 0x000000332e337209 */ /* 0x000fc40007810000 */
[----:B------:R-:W-:Y:S02]  /*7620*/  ISETP.LT.OR P4, PT, R15, 0x4a, P4 ;  /* 0x0000004a0f00780c */ /* 0x000fe40002781670 */
[----:B------:R-:W-:Y:S02]  /*7630*/  FMNMX.FTZ R51, R86, R51, !PT ;  /* 0x0000003356337209 */ /* 0x000fe40007810000 */
[----:B------:R-:W-:Y:S01]  /*7640*/  ISETP.GT.AND P3, PT, R25, 0x51, P1 ;  /* 0x000000511900780c */ /* 0x000fe20000f64270 */
[----:B------:R-:W-:Y:S01]  /*7650*/  MUFU.EX2 R34, R34 ;  /* 0x0000002200227308 */ /* 0x000fe20000000800 */
[----:B------:R-:W-:Y:S02]  /*7660*/  ISETP.LT.OR P2, PT, R15, 0x51, P2 ;  /* 0x000000510f00780c */ /* 0x000fe40001741670 */
[----:B------:R-:W-:Y:S02]  /*7670*/  FSEL R52, R52, -INF , !P4 ;  /* 0xff80000034347808 */ /* 0x000fe40006000000 */
[----:B------:R-:W-:-:S02]  /*7680*/  FMNMX.FTZ R51, R50, R51, !PT ;  /* 0x0000003332337209 */ /* 0x000fc40007810000 */
[----:B------:R-:W-:Y:S01]  /*7690*/  ISETP.GT.AND P5, PT, R25, 0x58, P1 ;  /* 0x000000581900780c */ /* 0x000fe20000fa4270 */
[----:B------:R-:W-:Y:S01]  /*76a0*/  MUFU.EX2 R45, R45 ;  /* 0x0000002d002d7308 */ /* 0x000fe20000000800 */
[----:B------:R-:W-:Y:S02]  /*76b0*/  FSEL R54, R54, -INF , !P2 ;  /* 0xff80000036367808 */ /* 0x000fe40005000000 */
[----:B------:R-:W-:Y:S02]  /*76c0*/  ISETP.LT.OR P3, PT, R15, 0x52, P3 ;  /* 0x000000520f00780c */ /* 0x000fe40001f61670 */
[----:B------:R-:W-:Y:S02]  /*76d0*/  FMNMX.FTZ R53, R52, R51, !PT ;  /* 0x0000003334357209 */ /* 0x000fe40007810000 */
[----:B------:R-:W-:Y:S01]  /*76e0*/  ISETP.GT.AND P4, PT, R25, 0x59, P1 ;  /* 0x000000591900780c */ /* 0x000fe20000f84270 */
[----:B------:R0:W-:Y:S01]  /*76f0*/  MUFU.EX2 R51, R132 ;  /* 0x0000008400337308 */ /* 0x0001e20000000800 */
[----:B------:R-:W-:-:S02]  /*7700*/  ISETP.LT.OR P5, PT, R15, 0x59, P5 ;  /* 0x000000590f00780c */ /* 0x000fc40002fa1670 */
[----:B------:R-:W-:Y:S02]  /*7710*/  FSEL R56, R56, -INF , !P3 ;  /* 0xff80000038387808 */ /* 0x000fe40005800000 */
[----:B------:R-:W-:Y:S02]  /*7720*/  FMNMX.FTZ R53, R54, R53, !PT ;  /* 0x0000003536357209 */ /* 0x000fe40007810000 */
[----:B------:R-:W-:Y:S01]  /*7730*/  ISETP.GT.AND P2, PT, R25, 0x60, P1 ;  /* 0x000000601900780c */ /* 0x000fe20000f44270 */
[----:B------:R-:W-:Y:S01]  /*7740*/  MUFU.EX2 R38, R38 ;  /* 0x0000002600267308 */ /* 0x000fe20000000800 */
[----:B------:R-:W-:Y:S01]  /*7750*/  FSEL R58, R58, -INF , !P5 ;  /* 0xff8000003a3a7808 */ /* 0x000fe20006800000 */
[----:B0-----:R-:W-:Y:S01]  /*7760*/  FFMA.FTZ R132, R138, R9, -R7 ;  /* 0x000000098a847223 */ /* 0x001fe20000010807 */
[----:B------:R-:W-:Y:S02]  /*7770*/  ISETP.LT.OR P4, PT, R15, 0x5a, P4 ;  /* 0x0000005a0f00780c */ /* 0x000fe40002781670 */
[----:B------:R-:W-:-:S02]  /*7780*/  FMNMX.FTZ R53, R56, R53, !PT ;  /* 0x0000003538357209 */ /* 0x000fc40007810000 */
[----:B------:R-:W-:Y:S01]  /*7790*/  ISETP.GT.AND P3, PT, R25, 0x61, P1 ;  /* 0x000000611900780c */ /* 0x000fe20000f64270 */
[----:B------:R-:W-:Y:S01]  /*77a0*/  MUFU.EX2 R42, R42 ;  /* 0x0000002a002a7308 */ /* 0x000fe20000000800 */
[----:B------:R-:W-:Y:S02]  /*77b0*/  ISETP.LT.OR P2, PT, R15, 0x61, P2 ;  /* 0x000000610f00780c */ /* 0x000fe40001741670 */
[----:B------:R-:W-:Y:S02]  /*77c0*/  FSEL R60, R60, -INF , !P4 ;  /* 0xff8000003c3c7808 */ /* 0x000fe40006000000 */
[----:B------:R-:W-:Y:S02]  /*77d0*/  FMNMX.FTZ R53, R58, R53, !PT ;  /* 0x000000353a357209 */ /* 0x000fe40007810000 */
[----:B------:R-:W-:Y:S01]  /*77e0*/  ISETP.GT.AND P5, PT, R25, 0x68, P1 ;  /* 0x000000681900780c */ /* 0x000fe20000fa4270 */
[----:B------:R0:W-:Y:S01]  /*77f0*/  MUFU.EX2 R49, R128 ;  /* 0x0000008000317308 */ /* 0x0001e20000000800 */
[----:B------:R-:W-:-:S02]  /*7800*/  FSEL R62, R62, -INF , !P2 ;  /* 0xff8000003e3e7808 */ /* 0x000fc40005000000 */
[C---:B------:R-:W-:Y:S02]  /*7810*/  ISETP.LT.OR P3, PT, R15.reuse, 0x62, P3 ;  /* 0x000000620f00780c */ /* 0x040fe40001f61670 */
[----:B------:R-:W-:Y:S02]  /*7820*/  FMNMX.FTZ R55, R60, R53, !PT ;  /* 0x000000353c377209 */ /* 0x000fe40007810000 */
[----:B------:R-:W-:Y:S01]  /*7830*/  ISETP.LT.OR P5, PT, R15, 0x69, P5 ;  /* 0x000000690f00780c */ /* 0x000fe20002fa1670 */
[----:B------:R1:W-:Y:S01]  /*7840*/  MUFU.EX2 R53, R57 ;  /* 0x0000003900357308 */ /* 0x0003e20000000800 */
[----:B------:R-:W-:Y:S01]  /*7850*/  ISETP.GT.AND P4, PT, R25, 0x69, P1 ;  /* 0x000000691900780c */ /* 0x000fe20000f84270 */
[----:B0-----:R-:W-:Y:S01]  /*7860*/  FFMA.FTZ R128, R146, R9, -R7 ;  /* 0x0000000992807223 */ /* 0x001fe20000010807 */
[----:B------:R-:W-:Y:S02]  /*7870*/  FSEL R63, R63, -INF , !P3 ;  /* 0xff8000003f3f7808 */ /* 0x000fe40005800000 */
[----:B------:R-:W-:-:S02]  /*7880*/  FMNMX.FTZ R10, R62, R55, !PT ;  /* 0x000000373e0a7209 */ /* 0x000fc40007810000 */
[----:B------:R-:W-:Y:S01]  /*7890*/  FSEL R64, R64, -INF , !P5 ;  /* 0xff80000040407808 */ /* 0x000fe20006800000 */
[----:B------:R-:W-:Y:S01]  /*78a0*/  MUFU.EX2 R44, R44 ;  /* 0x0000002c002c7308 */ /* 0x000fe20000000800 */
[C---:B------:R-:W-:Y:S01]  /*78b0*/  ISETP.GT.AND P2, PT, R25.reuse, 0x70, P1 ;  /* 0x000000701900780c */ /* 0x040fe20000f44270 */
[-CC-:B-1----:R-:W-:Y:S01]  /*78c0*/  FFMA.FTZ R57, R120, R9.reuse, -R7.reuse ;  /* 0x0000000978397223 */ /* 0x182fe20000010807 */
[----:B------:R-:W-:Y:S01]  /*78d0*/  ISETP.GT.AND P3, PT, R25, 0x71, P1 ;  /* 0x000000711900780c */ /* 0x000fe20000f64270 */
[----:B------:R-:W-:Y:S01]  /*78e0*/  FFMA.FTZ R120, R27, R9, -R7 ;  /* 0x000000091b787223 */ /* 0x000fe20000010807 */
[C---:B------:R-:W-:Y:S02]  /*78f0*/  ISETP.GT.AND P5, PT, R25.reuse, 0x78, P1 ;  /* 0x000000781900780c */ /* 0x040fe40000fa4270 */
[----:B------:R-:W-:Y:S01]  /*7900*/  ISETP.GT.AND P1, PT, R25, 0x79, P1 ;  /* 0x000000791900780c */ /* 0x000fe20000f24270 */
[----:B------:R-:W-:Y:S01]  /*7910*/  MUFU.EX2 R48, R48 ;  /* 0x0000003000307308 */ /* 0x000fe20000000800 */
[----:B------:R-:W-:-:S02]  /*7920*/  ISETP.LT.OR P4, PT, R15, 0x6a, P4 ;  /* 0x0000006a0f00780c */ /* 0x000fc40002781670 */
[----:B------:R-:W-:Y:S01]  /*7930*/  FMNMX.FTZ R25, R63, R10, !PT ;  /* 0x0000000a3f197209 */ /* 0x000fe20007810000 */
[----:B------:R-:W-:Y:S01]  /*7940*/  FFMA.FTZ R10, R140, R9, -R7 ;  /* 0x000000098c0a7223 */ /* 0x000fe20000010807 */
[----:B------:R-:W-:Y:S02]  /*7950*/  ISETP.LT.OR P2, PT, R15, 0x71, P2 ;  /* 0x000000710f00780c */ /* 0x000fe40001741670 */
[----:B------:R-:W-:Y:S01]  /*7960*/  FSEL R136, R65, -INF , !P4 ;  /* 0xff80000041887808 */ /* 0x000fe20006000000 */
[----:B------:R-:W-:Y:S01]  /*7970*/  MUFU.EX2 R132, R132 ;  /* 0x0000008400847308 */ /* 0x000fe20000000800 */
[----:B------:R-:W-:Y:S02]  /*7980*/  FMNMX.FTZ R25, R64, R25, !PT ;  /* 0x0000001940197209 */ /* 0x000fe40007810000 */
[----:B------:R-:W-:Y:S02]  /*7990*/  ISETP.LT.OR P3, PT, R15, 0x72, P3 ;  /* 0x000000720f00780c */ /* 0x000fe40001f61670 */
[----:B------:R-:W-:-:S02]  /*79a0*/  FSEL R66, R66, -INF , !P2 ;  /* 0xff80000042427808 */ /* 0x000fc40005000000 */
[----:B------:R-:W-:Y:S01]  /*79b0*/  FMNMX.FTZ R55, R136, R25, !PT ;  /* 0x0000001988377209 */ /* 0x000fe20007810000 */
[----:B------:R-:W-:Y:S01]  /*79c0*/  MUFU.EX2 R134, R134 ;  /* 0x0000008600867308 */ /* 0x000fe20000000800 */
[----:B------:R-:W-:Y:S02]  /*79d0*/  ISETP.LT.OR P5, PT, R15, 0x79, P5 ;  /* 0x000000790f00780c */ /* 0x000fe40002fa1670 */
[----:B------:R-:W-:Y:S02]  /*79e0*/  FSEL R138, R67, -INF , !P3 ;  /* 0xff800000438a7808 */ /* 0x000fe40005800000 */
[----:B------:R-:W-:Y:S02]  /*79f0*/  FMNMX.FTZ R55, R66, R55, !PT ;  /* 0x0000003742377209 */ /* 0x000fe40007810000 */
[----:B------:R-:W-:Y:S01]  /*7a00*/  ISETP.LT.OR P1, PT, R15, 0x7a, P1 ;  /* 0x0000007a0f00780c */ /* 0x000fe20000f21670 */
[----:B------:R0:W-:Y:S01]  /*7a10*/  MUFU.EX2 R25, R10 ;  /* 0x0000000a00197308 */ /* 0x0001e20000000800 */
[----:B------:R-:W-:Y:S01]  /*7a20*/  FSEL R68, R68, -INF , !P5 ;  /* 0xff80000044447808 */ /* 0x000fe20006800000 */
[----:B------:R-:W-:Y:S01]  /*7a30*/  FFMA.FTZ R15, R21, R9, -R7 ;  /* 0x00000009150f7223 */ /* 0x000fe20000010807 */
[----:B------:R-:W-:-:S02]  /*7a40*/  FMNMX.FTZ R55, R138, R55, !PT ;  /* 0x000000378a377209 */ /* 0x000fc40007810000 */
[----:B------:R-:W-:Y:S02]  /*7a50*/  FSEL R140, R69, -INF , !P1 ;  /* 0xff800000458c7808 */ /* 0x000fe40004800000 */
[----:B------:R-:W-:Y:S01]  /*7a60*/  FMNMX.FTZ R55, R68, R55, !PT ;  /* 0x0000003744377209 */ /* 0x000fe20007810000 */
[----:B------:R-:W-:Y:S01]  /*7a70*/  MUFU.EX2 R61, R61 ;  /* 0x0000003d003d7308 */ /* 0x000fe20000000800 */
[----:B------:R-:W-:Y:S02]  /*7a80*/  FSEL R21, R12, RZ, P6 ;  /* 0x000000ff0c157208 */ /* 0x000fe40003000000 */
[----:B------:R-:W-:-:S03]  /*7a90*/  FMNMX.FTZ R55, R140, R55, !PT ;  /* 0x000000378c377209 */ /* 0x000fc60007810000 */
[----:B------:R-:W-:Y:S02]  /*7aa0*/  FADD.FTZ R4, -R21, R4 ;  /* 0x0000000415047221 */ /* 0x000fe40000010100 */
[----:B0-----:R-:W0:Y:S01]  /*7ab0*/  SHFL.BFLY PT, R10, R55, 0x2, 0x1f ;  /* 0x0c401f00370a7f89 */ /* 0x001e2200000e0000 */
[----:B------:R-:W-:Y:S01]  /*7ac0*/  MUFU.EX2 R128, R128 ;  /* 0x0000008000807308 */ /* 0x000fe20000000800 */
[----:B------:R-:W-:-:S07]  /*7ad0*/  FMUL.FTZ R4, R4, R9 ;  /* 0x0000000904047220 */ /* 0x000fce0000410000 */
[----:B------:R-:W1:Y:S08]  /*7ae0*/  MUFU.EX2 R4, R4 ;  /* 0x0000000400047308 */ /* 0x000e700000000800 */
[----:B------:R-:W-:Y:S01]  /*7af0*/  MUFU.EX2 R59, R59 ;  /* 0x0000003b003b7308 */ /* 0x000fe20000000800 */
[----:B0-----:R-:W-:-:S07]  /*7b00*/  FMNMX.FTZ R10, R55, R10, !PT ;  /* 0x0000000a370a7209 */ /* 0x001fce0007810000 */
[----:B------:R-:W-:Y:S01]  /*7b10*/  MUFU.EX2 R130, R130 ;  /* 0x0000008200827308 */ /* 0x000fe20000000800 */
[-CC-:B------:R-:W-:Y:S01]  /*7b20*/  FFMA.FTZ R55, R71, R9.reuse, -R7.reuse ;  /* 0x0000000947377223 */ /* 0x180fe20000010807 */
[----:B------:R-:W-:Y:S01]  /*7b30*/  FFMA.FTZ R7, R29, R9, -R7 ;  /* 0x000000091d077223 */ /* 0x000fe20000010807 */
[----:B------:R-:W0:Y:S05]  /*7b40*/  SHFL.BFLY PT, R65, R10, 0x1, 0x1f ;  /* 0x0c201f000a417f89 */ /* 0x000e2a00000e0000 */
[----:B------:R-:W-:Y:S08]  /*7b50*/  MUFU.EX2 R57, R57 ;  /* 0x0000003900397308 */ /* 0x000ff00000000800 */
[----:B------:R-:W-:Y:S08]  /*7b60*/  MUFU.EX2 R124, R124 ;  /* 0x0000007c007c7308 */ /* 0x000ff00000000800 */
[----:B------:R-:W-:Y:S01]  /*7b70*/  MUFU.EX2 R55, R55 ;  /* 0x0000003700377308 */ /* 0x000fe20000000800 */
[----:B0-----:R-:W-:-:S04]  /*7b80*/  FMNMX.FTZ R10, R10, R65, !PT ;  /* 0x000000410a0a7209 */ /* 0x001fc80007810000 */
[C---:B------:R-:W-:Y:S01]  /*7b90*/  FSETP.NEU.FTZ.AND P1, PT, R10.reuse, -INF , PT ;  /* 0xff8000000a00780b */ /* 0x040fe20003f3d000 */
[----:B------:R-:W-:Y:S02]  /*7ba0*/  FMUL.FTZ R21, R10, R9 ;  /* 0x000000090a157220 */ /* 0x000fe40000410000 */
[----:B------:R-:W-:Y:S03]  /*7bb0*/  MUFU.EX2 R126, R126 ;  /* 0x0000007e007e7308 */ /* 0x000fe60000000800 */
[----:B------:R-:W-:-:S05]  /*7bc0*/  FSEL R21, R21, RZ, P1 ;  /* 0x000000ff15157208 */ /* 0x000fca0000800000 */
[----:B------:R-:W-:Y:S01]  /*7bd0*/  MUFU.EX2 R15, R15 ;  /* 0x0000000f000f7308 */ /* 0x000fe20000000800 */
[-CC-:B------:R-:W-:Y:S01]  /*7be0*/  FFMA.FTZ R143, R32, R9.reuse, -R21.reuse ;  /* 0x00000009208f7223 */ /* 0x180fe20000010815 */
[----:B------:R-:W-:Y:S01]  /*7bf0*/  FSEL R32, R10, RZ, P1 ;  /* 0x000000ff0a207208 */ /* 0x000fe20000800000 */
[-CC-:B------:R-:W-:Y:S01]  /*7c00*/  FFMA.FTZ R72, R76, R9.reuse, -R21.reuse ;  /* 0x000000094c487223 */ /* 0x180fe20000010815 */
[-CC-:B------:R-:W-:Y:S01]  /*7c10*/  FFMA.FTZ R149, R70, R9.reuse, -R21.reuse ;  /* 0x0000000946957223 */ /* 0x180fe20000010815 */
[-CC-:B------:R-:W-:Y:S01]  /*7c20*/  FFMA.FTZ R151, R8, R9.reuse, -R21.reuse ;  /* 0x0000000908977223 */ /* 0x180fe20000010815 */
[-C--:B------:R-:W-:Y:S01]  /*7c30*/  FFMA.FTZ R8, R13, R9.reuse, -R21 ;  /* 0x000000090d087223 */ /* 0x080fe20000010815 */
[----:B------:R-:W-:Y:S01]  /*7c40*/  FADD.FTZ R32, -R32, R3 ;  /* 0x0000000320207221 */ /* 0x000fe20000010100 */
[-CC-:B------:R-:W-:Y:S01]  /*7c50*/  FFMA.FTZ R145, R14, R9.reuse, -R21.reuse ;  /* 0x000000090e917223 */ /* 0x180fe20000010815 */
[----:B------:R-:W-:Y:S01]  /*7c60*/  MUFU.EX2 R72, R72 ;  /* 0x0000004800487308 */ /* 0x000fe20000000800 */
[-C--:B------:R-:W-:Y:S01]  /*7c70*/  FFMA.FTZ R14, R20, R9.reuse, -R21 ;  /* 0x00000009140e7223 */ /* 0x080fe20000010815 */
[-C--:B------:R-:W-:Y:S01]  /*7c80*/  FMUL.FTZ R3, R32, R9.reuse ;  /* 0x0000000920037220 */ /* 0x080fe20000410000 */
[----:B-1----:R-:W-:Y:S01]  /*7c90*/  FFMA.FTZ R13, R4, R2, R35 ;  /* 0x00000002040d7223 */ /* 0x002fe20000010023 */
[-CC-:B------:R-:W-:Y:S01]  /*7ca0*/  FFMA.FTZ R147, R24, R9.reuse, -R21.reuse ;  /* 0x0000000918937223 */ /* 0x180fe20000010815 */
[-CC-:B------:R-:W-:Y:S01]  /*7cb0*/  FFMA.FTZ R20, R39, R9.reuse, -R21.reuse ;  /* 0x0000000927147223 */ /* 0x180fe20000010815 */
[-C--:B------:R-:W-:Y:S01]  /*7cc0*/  FFMA.FTZ R141, R28, R9.reuse, -R21 ;  /* 0x000000091c8d7223 */ /* 0x080fe20000010815 */
[----:B------:R-:W-:Y:S01]  /*7cd0*/  FADD.FTZ R13, R74, R13 ;  /* 0x0000000d4a0d7221 */ /* 0x000fe20000010000 */
[----:B------:R-:W0:Y:S01]  /*7ce0*/  MUFU.EX2 R3, R3 ;  /* 0x0000000300037308 */ /* 0x000e220000000800 */
[-CC-:B------:R-:W-:Y:S01]  /*7cf0*/  FFMA.FTZ R24, R30, R9.reuse, -R21.reuse ;  /* 0x000000091e187223 */ /* 0x180fe20000010815 */
[-C--:B------:R-:W-:Y:S01]  /*7d00*/  FFMA.FTZ R28, R78, R9.reuse, -R21 ;  /* 0x000000094e1c7223 */ /* 0x080fe20000010815 */
[----:B------:R-:W-:Y:S01]  /*7d10*/  FADD.FTZ R2, R26, R13 ;  /* 0x0000000d1a027221 */ /* 0x000fe20000010000 */
[-CC-:B------:R-:W-:Y:S01]  /*7d20*/  FFMA.FTZ R137, R80, R9.reuse, -R21.reuse ;  /* 0x0000000950897223 */ /* 0x180fe20000010815 */
[-CC-:B------:R-:W-:Y:S01]  /*7d30*/  FFMA.FTZ R30, R40, R9.reuse, -R21.reuse ;  /* 0x00000009281e7223 */ /* 0x180fe20000010815 */
[-CC-:B------:R-:W-:Y:S01]  /*7d40*/  FFMA.FTZ R139, R82, R9.reuse, -R21.reuse ;  /* 0x00000009528b7223 */ /* 0x180fe20000010815 */
[----:B------:R-:W-:Y:S01]  /*7d50*/  FADD.FTZ R27, R41, R2 ;  /* 0x00000002291b7221 */ /* 0x000fe20000010000 */
[----:B------:R-:W1:Y:S01]  /*7d60*/  MUFU.EX2 R149, R149 ;  /* 0x0000009500957308 */ /* 0x000e620000000800 */
[-CC-:B------:R-:W-:Y:S01]  /*7d70*/  FFMA.FTZ R32, R84, R9.reuse, -R21.reuse ;  /* 0x0000000954207223 */ /* 0x180fe20000010815 */
[-C--:B------:R-:W-:Y:S01]  /*7d80*/  FFMA.FTZ R133, R46, R9.reuse, -R21 ;  /* 0x000000092e857223 */ /* 0x080fe20000010815 */
[----:B------:R-:W-:Y:S01]  /*7d90*/  FADD.FTZ R2, R6, R27 ;  /* 0x0000001b06027221 */ /* 0x000fe20000010000 */
[-CC-:B------:R-:W-:Y:S01]  /*7da0*/  FFMA.FTZ R40, R86, R9.reuse, -R21.reuse ;  /* 0x0000000956287223 */ /* 0x180fe20000010815 */
[-CC-:B------:R-:W-:Y:S01]  /*7db0*/  FFMA.FTZ R135, R50, R9.reuse, -R21.reuse ;  /* 0x0000000932877223 */ /* 0x180fe20000010815 */
[-CC-:B------:R-:W-:Y:S01]  /*7dc0*/  FFMA.FTZ R46, R52, R9.reuse, -R21.reuse ;  /* 0x00000009342e7223 */ /* 0x180fe20000010815 */
[----:B------:R-:W-:Y:S01]  /*7dd0*/  FADD.FTZ R27, R43, R2 ;  /* 0x000000022b1b7221 */ /* 0x000fe20000010000 */
[----:B------:R-:W2:Y:S01]  /*7de0*/  MUFU.EX2 R151, R151 ;  /* 0x0000009700977308 */ /* 0x000ea20000000800 */
[----:B0-----:R-:W-:Y:S01]  /*7df0*/  FFMA.FTZ R0, R3, R0, R72 ;  /* 0x0000000003007223 */ /* 0x001fe20000010048 */
[-C--:B------:R-:W-:Y:S01]  /*7e00*/  FFMA.FTZ R129, R54, R9.reuse, -R21 ;  /* 0x0000000936817223 */ /* 0x080fe20000010815 */
[----:B------:R-:W-:Y:S01]  /*7e10*/  FADD.FTZ R2, R34, R27 ;  /* 0x0000001b22027221 */ /* 0x000fe20000010000 */
[-CC-:B------:R-:W-:Y:S01]  /*7e20*/  FFMA.FTZ R50, R56, R9.reuse, -R21.reuse ;  /* 0x0000000938327223 */ /* 0x180fe20000010815 */
[-CC-:B------:R-:W-:Y:S01]  /*7e30*/  FFMA.FTZ R131, R58, R9.reuse, -R21.reuse ;  /* 0x000000093a837223 */ /* 0x180fe20000010815 */
[-CC-:B------:R-:W-:Y:S01]  /*7e40*/  FFMA.FTZ R52, R60, R9.reuse, -R21.reuse ;  /* 0x000000093c347223 */ /* 0x180fe20000010815 */
[----:B------:R-:W-:Y:S01]  /*7e50*/  FADD.FTZ R27, R45, R2 ;  /* 0x000000022d1b7221 */ /* 0x000fe20000010000 */
[----:B------:R-:W0:Y:S01]  /*7e60*/  MUFU.EX2 R8, R8 ;  /* 0x0000000800087308 */ /* 0x000e220000000800 */
[----:B-1----:R-:W-:Y:S01]  /*7e70*/  FADD.FTZ R0, R149, R0 ;  /* 0x0000000095007221 */ /* 0x002fe20000010000 */
[-C--:B------:R-:W-:Y:S01]  /*7e80*/  FFMA.FTZ R125, R62, R9.reuse, -R21 ;  /* 0x000000093e7d7223 */ /* 0x080fe20000010815 */
[----:B------:R-:W-:Y:S01]  /*7e90*/  FADD.FTZ R2, R38, R27 ;  /* 0x0000001b26027221 */ /* 0x000fe20000010000 */
[-CC-:B------:R-:W-:Y:S01]  /*7ea0*/  FFMA.FTZ R54, R63, R9.reuse, -R21.reuse ;  /* 0x000000093f367223 */ /* 0x180fe20000010815 */
[-CC-:B------:R-:W-:Y:S01]  /*7eb0*/  FFMA.FTZ R127, R64, R9.reuse, -R21.reuse ;  /* 0x00000009407f7223 */ /* 0x180fe20000010815 */
[-CC-:B------:R-:W-:Y:S01]  /*7ec0*/  FFMA.FTZ R56, R136, R9.reuse, -R21.reuse ;  /* 0x0000000988387223 */ /* 0x180fe20000010815 */
[----:B------:R-:W-:Y:S01]  /*7ed0*/  FADD.FTZ R27, R47, R2 ;  /* 0x000000022f1b7221 */ /* 0x000fe20000010000 */
[----:B------:R-:W1:Y:S01]  /*7ee0*/  MUFU.EX2 R145, R145 ;  /* 0x0000009100917308 */ /* 0x000e620000000800 */
[----:B--2---:R-:W-:Y:S01]  /*7ef0*/  FADD.FTZ R13, R151, R0 ;  /* 0x00000000970d7221 */ /* 0x004fe20000010000 */
[-C--:B------:R-:W-:Y:S01]  /*7f00*/  FFMA.FTZ R121, R66, R9.reuse, -R21 ;  /* 0x0000000942797223 */ /* 0x080fe20000010815 */
[----:B------:R-:W-:Y:S01]  /*7f10*/  FADD.FTZ R2, R42, R27 ;  /* 0x0000001b2a027221 */ /* 0x000fe20000010000 */
[-CC-:B------:R-:W-:Y:S01]  /*7f20*/  FFMA.FTZ R58, R138, R9.reuse, -R21.reuse ;  /* 0x000000098a3a7223 */ /* 0x180fe20000010815 */
[-CC-:B------:R-:W-:Y:S01]  /*7f30*/  FFMA.FTZ R123, R68, R9.reuse, -R21.reuse ;  /* 0x00000009447b7223 */ /* 0x180fe20000010815 */
[----:B------:R-:W-:Y:S01]  /*7f40*/  FFMA.FTZ R60, R140, R9, -R21 ;  /* 0x000000098c3c7223 */ /* 0x000fe20000010815 */
[----:B------:R-:W-:Y:S01]  /*7f50*/  FADD.FTZ R27, R49, R2 ;  /* 0x00000002311b7221 */ /* 0x000fe20000010000 */
[----:B------:R-:W2:Y:S01]  /*7f60*/  MUFU.EX2 R14, R14 ;  /* 0x0000000e000e7308 */ /* 0x000ea20000000800 */
[----:B0-----:R-:W-:-:S02]  /*7f70*/  FADD.FTZ R0, R8, R13 ;  /* 0x0000000d08007221 */ /* 0x001fc40000010000 */
[----:B------:R-:W-:-:S04]  /*7f80*/  FADD.FTZ R2, R44, R27 ;  /* 0x0000001b2c027221 */ /* 0x000fc80000010000 */
[----:B------:R-:W-:Y:S01]  /*7f90*/  FADD.FTZ R27, R51, R2 ;  /* 0x00000002331b7221 */ /* 0x000fe20000010000 */
[----:B------:R-:W0:Y:S01]  /*7fa0*/  MUFU.EX2 R147, R147 ;  /* 0x0000009300937308 */ /* 0x000e220000000800 */
[----:B-1----:R-:W-:Y:S02]  /*7fb0*/  FADD.FTZ R13, R145, R0 ;  /* 0x00000000910d7221 */ /* 0x002fe40000010000 */
[----:B------:R-:W-:-:S04]  /*7fc0*/  FADD.FTZ R2, R48, R27 ;  /* 0x0000001b30027221 */ /* 0x000fc80000010000 */
[----:B------:R-:W-:Y:S01]  /*7fd0*/  FADD.FTZ R27, R53, R2 ;  /* 0x00000002351b7221 */ /* 0x000fe20000010000 */
[----:B------:R-:W1:Y:S01]  /*7fe0*/  MUFU.EX2 R20, R20 ;  /* 0x0000001400147308 */ /* 0x000e620000000800 */
[----:B--2---:R-:W-:Y:S02]  /*7ff0*/  FADD.FTZ R0, R14, R13 ;  /* 0x0000000d0e007221 */ /* 0x004fe40000010000 */
[----:B------:R-:W-:-:S04]  /*8000*/  FADD.FTZ R2, R132, R27 ;  /* 0x0000001b84027221 */ /* 0x000fc80000010000 */
[----:B------:R-:W-:Y:S01]  /*8010*/  FADD.FTZ R27, R25, R2 ;  /* 0x00000002191b7221 */ /* 0x000fe20000010000 */
[----:B------:R-:W2:Y:S01]  /*8020*/  MUFU.EX2 R141, R141 ;  /* 0x0000008d008d7308 */ /* 0x000ea20000000800 */
[----:B0-----:R-:W-:Y:S02]  /*8030*/  FADD.FTZ R13, R147, R0 ;  /* 0x00000000930d7221 */ /* 0x001fe40000010000 */
        /* <DEDUP_REMOVED lines=68> */
.L_x_974:
[----:B------:R-:W-:Y:S01]  /*8480*/  ULEA UR6, UR26, UR45, 0x3 ;  /* 0x0000002d1a067291 */ /* 0x000fe2000f8e183f */
[----:B------:R-:W-:Y:S01]  /*8490*/  ISETP.GT.AND P1, PT, R5, UR25, PT ;  /* 0x0000001905007c0c */ /* 0x000fe2000bf24270 */
[----:B------:R-:W-:Y:S01]  /*84a0*/  UMOV UR27, UR46 ;  /* 0x0000002e001b7c82 */ /* 0x000fe20008000000 */
[----:B------:R-:W-:Y:S01]  /*84b0*/  UMOV UR26, UR36 ;  /* 0x00000024001a7c82 */ /* 0x000fe20008000000 */
[----:B------:R-:W-:Y:S01]  /*84c0*/  UIADD3 UR6, UR6, 0x16860, URZ ;  /* 0x0001686006067890 */ /* 0x000fe2000fffe03f */
[-C--:B------:R-:W-:Y:S01]  /*84d0*/  FMUL.FTZ R88, R88, R4.reuse ;  /* 0x0000000458587220 */ /* 0x080fe20000410000 */
[-C--:B------:R-:W-:Y:S01]  /*84e0*/  FMUL.FTZ R89, R89, R4.reuse ;  /* 0x0000000459597220 */ /* 0x080fe20000410000 */
[-C--:B------:R-:W-:Y:S01]  /*84f0*/  FMUL.FTZ R92, R92, R4.reuse ;  /* 0x000000045c5c7220 */ /* 0x080fe20000410000 */
[----:B------:R-:W-:Y:S01]  /*8500*/  UPRMT UR6, UR43, 0x654, UR6 ;  /* 0x000006542b067896 */ /* 0x000fe20008000006 */
        /* <DEDUP_REMOVED lines=31> */
[----:B------:R-:W-:Y:S01]  /*8700*/  VIADD R5, R5, 0xffffffff ;  /* 0xffffffff05057836 */ /* 0x000fe20000000000 */
        /* <DEDUP_REMOVED lines=32> */
[----:B------:R-:W-:Y:S01]  /*8910*/  F2FP.BF16.F32.PACK_AB R123, R60, R123 ;  /* 0x0000007b3c7b723e */ /* 0x000fe200000010ff */
[----:B------:R-:W-:Y:S06]  /*8920*/  @P1 BRA `(.L_x_975) ;  /* 0xffffffc800801947 */ /* 0x000fec000383ffff */
.L_x_956:
[----:B------:R-:W-:Y:S01]  /*8930*/  UISETP.NE.AND UP1, UPT, UR50, URZ, UPT ;  /* 0x0000003f3200728c */ /* 0x000fe2000bf25270 */
[----:B------:R-:W-:Y:S01]  /*8940*/  IADD3 R36, -R36, 0x1, RZ ;  /* 0x0000000124247810 */ /* 0x000fe20007ffe1ff */
[----:B------:R-:W-:Y:S02]  /*8950*/  UISETP.NE.AND UP0, UPT, UR49, URZ, UPT ;  /* 0x0000003f3100728c */ /* 0x000fe4000bf05270 */
[----:B------:R-:W-:Y:S02]  /*8960*/  UIADD3 UR10, UR38, 0xbf, URZ ;  /* 0x000000bf260a7890 */ /* 0x000fe4000fffe03f */
[----:B------:R-:W-:Y:S02]  /*8970*/  IMAD R3, R37, UR40, R36 ;  /* 0x0000002825037c24 */ /* 0x000fe4000f8e0224 */
[----:B------:R-:W-:-:S03]  /*8980*/  PLOP3.LUT P1, PT, PT, PT, UP0, 0x40, 0x0 ;  /* 0x000000000000781c */ /* 0x000fc60003f2e808 */
[----:B------:R-:W-:Y:S01]  /*8990*/  @UP1 ULDC UR6, c[0x0][0x44c] ;  /* 0x0001130000061ab9 */ /* 0x000fe20000000800 */
[----:B------:R-:W-:Y:S01]  /*89a0*/  @UP1 ULDC UR11, c[0x0][0x450] ;  /* 0x00011400000b1ab9 */ /* 0x000fe20000000800 */
[----:B------:R-:W-:-:S04]  /*89b0*/  UIMAD.WIDE.U32 UR6, UR10, UR6, URZ ;  /* 0x000000060a0672a5 */ /* 0x000fc8000f8e003f */
[----:B------:R-:W-:-:S06]  /*89c0*/  @UP1 USHF.R.U32.HI UR10, URZ, UR11, UR7 ;  /* 0x0000000b3f0a1299 */ /* 0x000fcc0008011607 */
[----:B------:R-:W-:-:S04]  /*89d0*/  VIADD R3, R3, UR10 ;  /* 0x0000000a03037c36 */ /* 0x000fc80008000000 */
[----:B------:R-:W-:Y:S01]  /*89e0*/  VIADD R4, R3, -UR22 ;  /* 0x8000001603047c36 */ /* 0x000fe20008000000 */
[----:B------:R-:W-:Y:S06]  /*89f0*/  @P1 BRA `(.L_x_976) ;  /* 0x0000000000441947 */ /* 0x000fec0003800000 */
[----:B------:R-:W-:-:S13]  /*8a00*/  ISETP.GT.AND P1, PT, R3, -0x1, PT ;  /* 0xffffffff0300780c */ /* 0x000fda0003f24270 */
[----:B------:R-:W-:Y:S05]  /*8a10*/  @P1 BRA `(.L_x_977) ;  /* 0x0000000000201947 */ /* 0x000fea0003800000 */
[----:B------:R-:W0:Y:S01]  /*8a20*/  LDC R8, c[0x0][0x9e4] ;  /* 0x00027900ff087b82 */ /* 0x000e220000000800 */
[----:B------:R-:W-:Y:S02]  /*8a30*/  LOP3.LUT R3, RZ, R3, RZ, 0x33, !PT ;  /* 0x00000003ff037212 */ /* 0x000fe400078e33ff */
[----:B0-----:R-:W-:-:S13]  /*8a40*/  ISETP.NE.AND P1, PT, R8, 0x1, PT ;  /* 0x000000010800780c */ /* 0x001fda0003f25270 */
[----:B------:R-:W0:Y:S02]  /*8a50*/  @P1 LDC.64 R6, c[0x0][0x9e8] ;  /* 0x00027a00ff061b82 */ /* 0x000e240000000a00 */
[----:B0-----:R-:W-:-:S05]  /*8a60*/  @P1 IMAD.HI.U32 R6, R3, R6, RZ ;  /* 0x0000000603061227 */ /* 0x001fca00078e00ff */
[----:B------:R-:W-:-:S04]  /*8a70*/  @P1 SHF.R.U32.HI R3, RZ, R7, R6 ;  /* 0x00000007ff031219 */ /* 0x000fc80000011606 */
[----:B------:R-:W-:Y:S01]  /*8a80*/  LOP3.LUT R3, RZ, R3, RZ, 0x33, !PT ;  /* 0x00000003ff037212 */ /* 0x000fe200078e33ff */
[----:B------:R-:W-:Y:S06]  /*8a90*/  BRA `(.L_x_978) ;  /* 0x0000000000147947 */ /* 0x000fec0003800000 */
.L_x_977:
[----:B------:R-:W0:Y:S02]  /*8aa0*/  LDC R8, c[0x0][0x9e4] ;  /* 0x00027900ff087b82 */ /* 0x000e240000000800 */
[----:B0-----:R-:W-:-:S13]  /*8ab0*/  ISETP.NE.AND P1, PT, R8, 0x1, PT ;  /* 0x000000010800780c */ /* 0x001fda0003f25270 */
[----:B------:R-:W0:Y:S02]  /*8ac0*/  @P1 LDC.64 R6, c[0x0][0x9e8] ;  /* 0x00027a00ff061b82 */ /* 0x000e240000000a00 */
[----:B0-----:R-:W-:-:S05]  /*8ad0*/  @P1 IMAD.HI.U32 R6, R3, R6, RZ ;  /* 0x0000000603061227 */ /* 0x001fca00078e00ff */
[----:B------:R-:W-:-:S07]  /*8ae0*/  @P1 SHF.R.U32.HI R3, RZ, R7, R6 ;  /* 0x00000007ff031219 */ /* 0x000fce0000011606 */
.L_x_978:
[----:B------:R-:W-:-:S05]  /*8af0*/  IMAD R3, R3, R8, RZ ;  /* 0x0000000803037224 */ /* 0x000fca00078e02ff */
[----:B------:R-:W-:-:S07]  /*8b00*/  VIMNMX R4, R4, R3, !PT ;  /* 0x0000000304047248 */ /* 0x000fce0007fe0100 */
.L_x_976:
[----:B------:R-:W-:-:S05]  /*8b10*/  VIADD R4, R4, 0x7f ;  /* 0x0000007f04047836 */ /* 0x000fca0000000000 */
[----:B------:R-:W-:-:S04]  /*8b20*/  SHF.R.S32.HI R3, RZ, 0x1f, R4 ;  /* 0x0000001fff037819 */ /* 0x000fc80000011404 */
[----:B------:R-:W-:-:S04]  /*8b30*/  LEA.HI R3, R3, R4, RZ, 0x7 ;  /* 0x0000000403037211 */ /* 0x000fc800078f38ff */
[----:B------:R-:W-:-:S04]  /*8b40*/  SHF.R.S32.HI R3, RZ, 0x7, R3 ;  /* 0x00000007ff037819 */ /* 0x000fc80000011403 */
[----:B------:R-:W-:-:S04]  /*8b50*/  VIMNMX R4, R3, UR42, !PT ;  /* 0x0000002a03047c48 */ /* 0x000fc8000ffe0100 */
[----:B------:R-:W-:-:S13]  /*8b60*/  ISETP.GE.AND P1, PT, R5, R4, PT ;  /* 0x000000040500720c */ /* 0x000fda0003f26270 */
[----:B------:R-:W-:Y:S05]  /*8b70*/  @!P1 BRA `(.L_x_979) ;  /* 0x0000002400489947 */ /* 0x000fea0003800000 */
[----:B------:R-:W-:Y:S01]  /*8b80*/  IMAD.MOV.U32 R6, RZ, RZ, R10 ;  /* 0x000000ffff067224 */ /* 0x000fe200078e000a */
[----:B------:R-:W-:Y:S01]  /*8b90*/  UMOV UR23, UR46 ;  /* 0x0000002e00177c82 */ /* 0x000fe20008000000 */
[----:B------:R-:W-:Y:S01]  /*8ba0*/  IMAD.MOV.U32 R3, RZ, RZ, R12 ;  /* 0x000000ffff037224 */ /* 0x000fe200078e000c */
[----:B------:R-:W-:Y:S01]  /*8bb0*/  UMOV UR22, UR36 ;  /* 0x0000002400167c82 */ /* 0x000fe20008000000 */
[----:B------:R-:W-:-:S05]  /*8bc0*/  ULDC UR21, c[0x0][0x9d8] ;  /* 0x0002760000157ab9 */ /* 0x000fca0000000800 */
.L_x_990:
[----:B------:R-:W-:Y:S01]  /*8bd0*/  ISETP.NE.AND P2, PT, RZ, UR44, PT ;  /* 0x0000002cff007c0c */ /* 0x000fe2000bf45270 */
[----:B------:R-:W-:-:S04]  /*8be0*/  UISETP.NE.AND UP0, UPT, UR22, 0x1, UPT ;  /* 0x000000011600788c */ /* 0x000fc8000bf05270 */
[----:B------:R-:W-:-:S04]  /*8bf0*/  USEL UR46, URZ, 0x1, UP0 ;  /* 0x000000013f2e7887 */ /* 0x000fc80008000000 */
[----:B------:R-:W-:-:S04]  /*8c00*/  ULOP3.LUT UR46, UR23, UR46, URZ, 0x3c, !UPT ;  /* 0x0000002e172e7292 */ /* 0x000fc8000f8e3c3f */
[----:B------:R-:W-:Y:S08]  /*8c10*/  @P2 BRA `(.L_x_980) ;  /* 0x0000000000382947 */ /* 0x000ff00003800000 */
[----:B------:R-:W-:Y:S05]  /*8c20*/  @!P0 BRA `(.L_x_981) ;  /* 0x0000000000048947 */ /* 0x000fea0003800000 */
[----:B------:R-:W-:Y:S01]  /*8c30*/  BPT.TRAP 0x1 ;  /* 0x000000040000795c */ /* 0x000fe20000300000 */
.L_x_981:
        /* <DEDUP_REMOVED lines=9> */
.L_x_982:
[----:B-1----:R-:W-:Y:S05]  /*8cd0*/  @P1 BRA `(.L_x_980) ;  /* 0x0000000000081947 */ /* 0x002fea0003800000 */
[----:B------:R-:W1:Y:S02]  /*8ce0*/  SYNCS.PHASECHK.TRANS64.TRYWAIT P1, [UR6+0x16830], R7 ;  /* 0x01683007ff0075a7 */ /* 0x000e640008020146 */
[----:B-1----:R-:W-:Y:S05]  /*8cf0*/  @!P1 BRA `(.L_x_983) ;  /* 0x000000c0007c9947 */ /* 0x002fea0003800000 */
.L_x_980:
        /* <DEDUP_REMOVED lines=28> */
.L_x_985:
[----:B------:R-:W-:Y:S01]  /*8ec0*/  ULEA UR6, UR22, UR45, 0x3 ;  /* 0x0000002d16067291 */ /* 0x000fe2000f8e183f */
[----:B------:R-:W-:-:S05]  /*8ed0*/  IMAD.U32 R7, RZ, RZ, UR23 ;  /* 0x00000017ff077e24 */ /* 0x000fca000f8e00ff */
[----:B------:R-:W-:-:S04]  /*8ee0*/  SHF.L.U32 R7, R7, 0x1f, RZ ;  /* 0x0000001f07077819 */ /* 0x000fc800000006ff */
[----:B------:R0:W1:Y:S01]  /*8ef0*/  SYNCS.PHASECHK.TRANS64.TRYWAIT P1, [UR6+0x16850], R7 ;  /* 0x01685007ff0075a7 */ /* 0x0000620008020146 */
[----:B------:R-:W-:Y:S05]  /*8f00*/  @!P0 BRA `(.L_x_986) ;  /* 0x0000000000048947 */ /* 0x000fea0003800000 */
[----:B------:R-:W-:Y:S01]  /*8f10*/  BPT.TRAP 0x1 ;  /* 0x000000040000795c */ /* 0x000fe20000300000 */
.L_x_986:
[----:B-1----:R-:W-:Y:S05]  /*8f20*/  @P1 BRA `(.L_x_984) ;  /* 0x0000000000081947 */ /* 0x002fea0003800000 */
[----:B------:R-:W1:Y:S02]  /*8f30*/  SYNCS.PHASECHK.TRANS64.TRYWAIT P1, [UR6+0x16850], R7 ;  /* 0x01685007ff0075a7 */ /* 0x000e640008020146 */
[----:B-1----:R-:W-:Y:S05]  /*8f40*/  @!P1 BRA `(.L_x_987) ;  /* 0x000000c000009947 */ /* 0x002fea0003800000 */
.L_x_984:
        /* <DEDUP_REMOVED lines=51> */
.L_x_988:
[----:B------:R-:W-:Y:S01]  /*9280*/  FMUL.FTZ R8, R24, UR21 ;  /* 0x0000001518087c20 */ /* 0x000fe20008410000 */
[----:B------:R-:W-:Y:S01]  /*9290*/  FMUL.FTZ R14, R25, UR21 ;  /* 0x00000015190e7c20 */ /* 0x000fe20008410000 */
[----:B0-----:R-:W-:Y:S01]  /*92a0*/  FMUL.FTZ R7, R26, UR21 ;  /* 0x000000151a077c20 */ /* 0x001fe20008410000 */
        /* <DEDUP_REMOVED lines=142> */
[----:B-1----:R-:W-:Y:S02]  /*9b90*/  FMNMX.FTZ R10, R150, R9, !PT ;  /* 0x00000009960a7209 */ /* 0x002fe40007810000 */
[----:B------:R-:W1:Y:S05]  /*9ba0*/  LDC R9, c[0x0][0x988] ;  /* 0x00026200ff097b82 */ /* 0x000e6a0000000800 */
[----:B------:R-:W3:Y:S01]  /*9bb0*/  MUFU.TANH R13, R13 ;  /* 0x0000000d000d7308 */ /* 0x000ee20000002400 */
[----:B--2---:R-:W-:-:S07]  /*9bc0*/  FMNMX.FTZ R11, R60, R11, !PT ;  /* 0x0000000b3c0b7209 */ /* 0x004fce0007810000 */
[----:B------:R-:W2:Y:S01]  /*9bd0*/  MUFU.TANH R15, R15 ;  /* 0x0000000f000f7308 */ /* 0x000ea20000002400 */
[----:B0-----:R-:W-:-:S07]  /*9be0*/  FMNMX.FTZ R11, R62, R11, !PT ;  /* 0x0000000b3e0b7209 */ /* 0x001fce0007810000 */
[----:B------:R-:W0:Y:S01]  /*9bf0*/  MUFU.TANH R64, R64 ;  /* 0x0000004000407308 */ /* 0x000e220000002400 */
[----:B---3--:R-:W-:-:S07]  /*9c00*/  FMNMX.FTZ R10, R13, R10, !PT ;  /* 0x0000000a0d0a7209 */ /* 0x008fce0007810000 */
        /* <DEDUP_REMOVED lines=41> */
[----:B---3--:R-:W-:-:S05]  /*9ea0*/  FMNMX.FTZ R35, R69, R10, !PT ;  /* 0x0000000a45237209 */ /* 0x008fca0007810000 */
[----:B------:R-:W3:Y:S01]  /*9eb0*/  SHFL.BFLY PT, R10, R35, 0x2, 0x1f ;  /* 0x0c401f00230a7f89 */ /* 0x000ee200000e0000 */
[----:B--2---:R-:W-:-:S04]  /*9ec0*/  FMNMX.FTZ R11, R84, R11, !PT ;  /* 0x0000000b540b7209 */ /* 0x004fc80007810000 */
[----:B0-----:R-:W-:-:S05]  /*9ed0*/  FMNMX.FTZ R11, R86, R11, !PT ;  /* 0x0000000b560b7209 */ /* 0x001fca0007810000 */
[----:B------:R-:W0:Y:S01]  /*9ee0*/  SHFL.BFLY PT, R12, R11, 0x2, 0x1f ;  /* 0x0c401f000b0c7f89 */ /* 0x000e2200000e0000 */
[----:B---3--:R-:W-:Y:S02]  /*9ef0*/  FMNMX.FTZ R37, R35, R10, !PT ;  /* 0x0000000a23257209 */ /* 0x008fe40007810000 */
[----:B0-----:R-:W-:-:S03]  /*9f00*/  FMNMX.FTZ R39, R11, R12, !PT ;  /* 0x0000000c0b277209 */ /* 0x001fc60007810000 */
[----:B------:R-:W0:Y:S04]  /*9f10*/  SHFL.BFLY PT, R12, R37, 0x1, 0x1f ;  /* 0x0c201f00250c7f89 */ /* 0x000e2800000e0000 */
[----:B------:R-:W2:Y:S01]  /*9f20*/  SHFL.BFLY PT, R10, R39, 0x1, 0x1f ;  /* 0x0c201f00270a7f89 */ /* 0x000ea200000e0000 */
[----:B0-----:R-:W-:Y:S02]  /*9f30*/  FMNMX.FTZ R12, R37, R12, !PT ;  /* 0x0000000c250c7209 */ /* 0x001fe40007810000 */
[----:B--2---:R-:W-:-:S03]  /*9f40*/  FMNMX.FTZ R10, R39, R10, !PT ;  /* 0x0000000a270a7209 */ /* 0x004fc60007810000 */
[C---:B-1----:R-:W-:Y:S01]  /*9f50*/  FMUL.FTZ R71, R12.reuse, R9 ;  /* 0x000000090c477220 */ /* 0x042fe20000410000 */
[----:B------:R-:W-:-:S03]  /*9f60*/  FADD.FTZ R3, -R12, R3 ;  /* 0x000000030c037221 */ /* 0x000fc60000010100 */
[-CC-:B------:R-:W-:Y:S01]  /*9f70*/  FFMA.FTZ R35, R32, R9.reuse, -R71.reuse ;  /* 0x0000000920237223 */ /* 0x180fe20000010847 */
[-CC-:B------:R-:W-:Y:S01]  /*9f80*/  FFMA.FTZ R32, R36, R9.reuse, -R71.reuse ;  /* 0x0000000924207223 */ /* 0x180fe20000010847 */
[-CC-:B------:R-:W-:Y:S01]  /*9f90*/  FFMA.FTZ R36, R25, R9.reuse, -R71.reuse ;  /* 0x0000000919247223 */ /* 0x180fe20000010847 */
[-CC-:B------:R-:W-:Y:S01]  /*9fa0*/  FFMA.FTZ R25, R29, R9.reuse, -R71.reuse ;  /* 0x000000091d197223 */ /* 0x180fe20000010847 */
[C---:B------:R-:W-:Y:S01]  /*9fb0*/  FADD.FTZ R6, -R10.reuse, R6 ;  /* 0x000000060a067221 */ /* 0x040fe20000010100 */
[-C--:B------:R-:W-:Y:S01]  /*9fc0*/  FMUL.FTZ R29, R10, R9.reuse ;  /* 0x000000090a1d7220 */ /* 0x080fe20000410000 */
[-CC-:B------:R-:W-:Y:S01]  /*9fd0*/  FFMA.FTZ R59, R26, R9.reuse, -R71.reuse ;  /* 0x000000091a3b7223 */ /* 0x180fe20000010847 */
[-C--:B------:R-:W-:Y:S01]  /*9fe0*/  FMUL.FTZ R41, R3, R9.reuse ;  /* 0x0000000903297220 */ /* 0x080fe20000410000 */
[-CC-:B------:R-:W-:Y:S01]  /*9ff0*/  FFMA.FTZ R39, R8, R9.reuse, -R71.reuse ;  /* 0x0000000908277223 */ /* 0x180fe20000010847 */
[-C--:B------:R-:W-:Y:S01]  /*a000*/  FFMA.FTZ R26, R40, R9.reuse, -R71 ;  /* 0x00000009281a7223 */ /* 0x080fe20000010847 */
[-C--:B------:R-:W-:Y:S01]  /*a010*/  FMUL.FTZ R3, R6, R9.reuse ;  /* 0x0000000906037220 */ /* 0x080fe20000410000 */
[-C--:B------:R-:W-:Y:S01]  /*a020*/  FFMA.FTZ R40, R7, R9.reuse, -R29 ;  /* 0x0000000907287223 */ /* 0x080fe2000001081d */
[-C--:B------:R-:W-:Y:S01]  /*a030*/  FFMA.FTZ R61, R14, R9.reuse, -R71 ;  /* 0x000000090e3d7223 */ /* 0x080fe20000010847 */
[-C--:B------:R-:W-:Y:S01]  /*a040*/  FFMA.FTZ R149, R20, R9.reuse, -R29 ;  /* 0x0000000914957223 */ /* 0x080fe2000001081d */
[----:B------:R-:W-:Y:S01]  /*a050*/  MUFU.EX2 R11, R41 ;  /* 0x00000029000b7308 */ /* 0x000fe20000000800 */
[-C--:B------:R-:W-:Y:S01]  /*a060*/  FFMA.FTZ R37, R24, R9.reuse, -R71 ;  /* 0x0000000918257223 */ /* 0x080fe20000010847 */
[-CC-:B------:R-:W-:Y:S01]  /*a070*/  FFMA.FTZ R151, R28, R9.reuse, -R29.reuse ;  /* 0x000000091c977223 */ /* 0x180fe2000001081d */
[-CC-:B------:R-:W-:Y:S01]  /*a080*/  FFMA.FTZ R20, R30, R9.reuse, -R29.reuse ;  /* 0x000000091e147223 */ /* 0x180fe2000001081d */
[-C--:B------:R-:W-:Y:S01]  /*a090*/  FFMA.FTZ R145, R34, R9.reuse, -R29 ;  /* 0x0000000922917223 */ /* 0x080fe2000001081d */
[-C--:B------:R-:W-:Y:S01]  /*a0a0*/  FFMA.FTZ R57, R120, R9.reuse, -R71 ;  /* 0x0000000978397223 */ /* 0x080fe20000010847 */
[-CC-:B------:R-:W-:Y:S01]  /*a0b0*/  FFMA.FTZ R28, R122, R9.reuse, -R29.reuse ;  /* 0x000000097a1c7223 */ /* 0x180fe2000001081d */
[-C--:B------:R-:W-:Y:S01]  /*a0c0*/  FFMA.FTZ R147, R38, R9.reuse, -R29 ;  /* 0x0000000926937223 */ /* 0x080fe2000001081d */
[----:B------:R-:W0:Y:S01]  /*a0d0*/  MUFU.EX2 R39, R39 ;  /* 0x0000002700277308 */ /* 0x000e220000000800 */
[-C--:B------:R-:W-:Y:S01]  /*a0e0*/  FFMA.FTZ R55, R124, R9.reuse, -R71 ;  /* 0x000000097c377223 */ /* 0x080fe20000010847 */
[-CC-:B------:R-:W-:Y:S01]  /*a0f0*/  FFMA.FTZ R30, R126, R9.reuse, -R29.reuse ;  /* 0x000000097e1e7223 */ /* 0x180fe2000001081d */
[-C--:B------:R-:W-:Y:S01]  /*a100*/  FFMA.FTZ R141, R42, R9.reuse, -R29 ;  /* 0x000000092a8d7223 */ /* 0x080fe2000001081d */
[-C--:B------:R-:W-:Y:S01]  /*a110*/  FFMA.FTZ R53, R128, R9.reuse, -R71 ;  /* 0x0000000980357223 */ /* 0x080fe20000010847 */
[-C--:B------:R-:W-:Y:S01]  /*a120*/  FFMA.FTZ R34, R130, R9.reuse, -R29 ;  /* 0x0000000982227223 */ /* 0x080fe2000001081d */
[-C--:B------:R-:W-:Y:S01]  /*a130*/  FFMA.FTZ R24, R44, R9.reuse, -R71 ;  /* 0x000000092c187223 */ /* 0x080fe20000010847 */
[-C--:B------:R-:W-:Y:S01]  /*a140*/  FFMA.FTZ R143, R46, R9.reuse, -R29 ;  /* 0x000000092e8f7223 */ /* 0x080fe2000001081d */
[----:B------:R-:W-:Y:S01]  /*a150*/  MUFU.EX2 R3, R3 ;  /* 0x0000000300037308 */ /* 0x000fe20000000800 */
[-CC-:B------:R-:W-:Y:S01]  /*a160*/  FFMA.FTZ R8, R31, R9.reuse, -R71.reuse ;  /* 0x000000091f087223 */ /* 0x180fe20000010847 */
[-C--:B------:R-:W-:Y:S01]  /*a170*/  FFMA.FTZ R51, R132, R9.reuse, -R71 ;  /* 0x0000000984337223 */ /* 0x080fe20000010847 */
[-C--:B------:R-:W-:Y:S01]  /*a180*/  FFMA.FTZ R38, R134, R9.reuse, -R29 ;  /* 0x0000000986267223 */ /* 0x080fe2000001081d */
[-C--:B------:R-:W-:Y:S01]  /*a190*/  FFMA.FTZ R136, R136, R9.reuse, -R71 ;  /* 0x0000000988887223 */ /* 0x080fe20000010847 */
[-C--:B------:R-:W-:Y:S01]  /*a1a0*/  FFMA.FTZ R137, R48, R9.reuse, -R29 ;  /* 0x0000000930897223 */ /* 0x080fe2000001081d */
[-C--:B------:R-:W-:Y:S01]  /*a1b0*/  FFMA.FTZ R49, R138, R9.reuse, -R71 ;  /* 0x000000098a317223 */ /* 0x080fe20000010847 */
[-C--:B------:R-:W-:Y:S01]  /*a1c0*/  FFMA.FTZ R42, R50, R9.reuse, -R29 ;  /* 0x00000009322a7223 */ /* 0x080fe2000001081d */
[----:B------:R-:W1:Y:S01]  /*a1d0*/  MUFU.EX2 R40, R40 ;  /* 0x0000002800287308 */ /* 0x000e620000000800 */
[----:B0-----:R-:W-:Y:S01]  /*a1e0*/  FFMA.FTZ R2, R11, R2, R39 ;  /* 0x000000020b027223 */ /* 0x001fe20000010027 */
[-C--:B------:R-:W-:Y:S01]  /*a1f0*/  FFMA.FTZ R138, R140, R9.reuse, -R71 ;  /* 0x000000098c8a7223 */ /* 0x080fe20000010847 */
[-C--:B------:R-:W-:Y:S01]  /*a200*/  FFMA.FTZ R139, R52, R9.reuse, -R29 ;  /* 0x00000009348b7223 */ /* 0x080fe2000001081d */
[-C--:B------:R-:W-:Y:S01]  /*a210*/  FFMA.FTZ R47, R142, R9.reuse, -R71 ;  /* 0x000000098e2f7223 */ /* 0x080fe20000010847 */
[-C--:B------:R-:W-:Y:S01]  /*a220*/  FFMA.FTZ R44, R54, R9.reuse, -R29 ;  /* 0x00000009362c7223 */ /* 0x080fe2000001081d */
[-C--:B------:R-:W-:Y:S01]  /*a230*/  FFMA.FTZ R132, R144, R9.reuse, -R71 ;  /* 0x0000000990847223 */ /* 0x080fe20000010847 */
[-C--:B------:R-:W-:Y:S01]  /*a240*/  FFMA.FTZ R133, R56, R9.reuse, -R29 ;  /* 0x0000000938857223 */ /* 0x080fe2000001081d */
[----:B------:R-:W0:Y:S01]  /*a250*/  MUFU.EX2 R61, R61 ;  /* 0x0000003d003d7308 */ /* 0x000e220000000800 */
[-C--:B------:R-:W-:Y:S01]  /*a260*/  FFMA.FTZ R45, R146, R9.reuse, -R71 ;  /* 0x00000009922d7223 */ /* 0x080fe20000010847 */
[-C--:B------:R-:W-:Y:S01]  /*a270*/  FFMA.FTZ R46, R58, R9.reuse, -R29 ;  /* 0x000000093a2e7223 */ /* 0x080fe2000001081d */
[-C--:B------:R-:W-:Y:S01]  /*a280*/  FFMA.FTZ R14, R148, R9.reuse, -R71 ;  /* 0x00000009940e7223 */ /* 0x080fe20000010847 */
[-C--:B------:R-:W-:Y:S01]  /*a290*/  FFMA.FTZ R135, R60, R9.reuse, -R29 ;  /* 0x000000093c877223 */ /* 0x080fe2000001081d */
[-C--:B------:R-:W-:Y:S01]  /*a2a0*/  FFMA.FTZ R43, R150, R9.reuse, -R71 ;  /* 0x00000009962b7223 */ /* 0x080fe20000010847 */
[-C--:B------:R-:W-:Y:S01]  /*a2b0*/  FFMA.FTZ R48, R62, R9.reuse, -R29 ;  /* 0x000000093e307223 */ /* 0x080fe2000001081d */
[-C--:B------:R-:W-:Y:S01]  /*a2c0*/  FFMA.FTZ R128, R13, R9.reuse, -R71 ;  /* 0x000000090d807223 */ /* 0x080fe20000010847 */
[----:B------:R-:W2:Y:S01]  /*a2d0*/  MUFU.EX2 R149, R149 ;  /* 0x0000009500957308 */ /* 0x000ea20000000800 */
[----:B-1----:R-:W-:Y:S01]  /*a2e0*/  FFMA.FTZ R0, R3, R0, R40 ;  /* 0x0000000003007223 */ /* 0x002fe20000010028 */
[-C--:B------:R-:W-:Y:S01]  /*a2f0*/  FFMA.FTZ R129, R64, R9.reuse, -R29 ;  /* 0x0000000940817223 */ /* 0x080fe2000001081d */
[-C--:B------:R-:W-:Y:S01]  /*a300*/  FFMA.FTZ R41, R15, R9.reuse, -R71 ;  /* 0x000000090f297223 */ /* 0x080fe20000010847 */
[-C--:B------:R-:W-:Y:S01]  /*a310*/  FFMA.FTZ R50, R66, R9.reuse, -R29 ;  /* 0x0000000942327223 */ /* 0x080fe2000001081d */
[-C--:B------:R-:W-:Y:S01]  /*a320*/  FFMA.FTZ R13, R21, R9.reuse, -R71 ;  /* 0x00000009150d7223 */ /* 0x080fe20000010847 */
[-CC-:B------:R-:W-:Y:S01]  /*a330*/  FFMA.FTZ R131, R68, R9.reuse, -R29.reuse ;  /* 0x0000000944837223 */ /* 0x180fe2000001081d */
[-C--:B------:R-:W-:Y:S01]  /*a340*/  FFMA.FTZ R52, R70, R9.reuse, -R29 ;  /* 0x0000000946347223 */ /* 0x080fe2000001081d */
[----:B------:R-:W1:Y:S01]  /*a350*/  MUFU.EX2 R37, R37 ;  /* 0x0000002500257308 */ /* 0x000e620000000800 */
[----:B0-----:R-:W-:Y:S01]  /*a360*/  FADD.FTZ R2, R61, R2 ;  /* 0x000000023d027221 */ /* 0x001fe20000010000 */
[-C--:B------:R-:W-:Y:S01]  /*a370*/  FFMA.FTZ R124, R27, R9.reuse, -R71 ;  /* 0x000000091b7c7223 */ /* 0x080fe20000010847 */
[-CC-:B------:R-:W-:Y:S01]  /*a380*/  FFMA.FTZ R125, R72, R9.reuse, -R29.reuse ;  /* 0x00000009487d7223 */ /* 0x180fe2000001081d */
[-CC-:B------:R-:W-:Y:S01]  /*a390*/  FFMA.FTZ R54, R74, R9.reuse, -R29.reuse ;  /* 0x000000094a367223 */ /* 0x180fe2000001081d */
[-C--:B------:R-:W-:Y:S01]  /*a3a0*/  FFMA.FTZ R127, R76, R9.reuse, -R29 ;  /* 0x000000094c7f7223 */ /* 0x080fe2000001081d */
[-C--:B------:R-:W-:Y:S01]  /*a3b0*/  FFMA.FTZ R21, R33, R9.reuse, -R71 ;  /* 0x0000000921157223 */ /* 0x080fe20000010847 */
[-C--:B------:R-:W-:Y:S01]  /*a3c0*/  FFMA.FTZ R56, R78, R9.reuse, -R29 ;  /* 0x000000094e387223 */ /* 0x080fe2000001081d */
[----:B------:R-:W0:Y:S01]  /*a3d0*/  MUFU.EX2 R151, R151 ;  /* 0x0000009700977308 */ /* 0x000e220000000800 */
[----:B--2---:R-:W-:Y:S01]  /*a3e0*/  FADD.FTZ R0, R149, R0 ;  /* 0x0000000095007221 */ /* 0x004fe20000010000 */
[-C--:B------:R-:W-:Y:S01]  /*a3f0*/  FFMA.FTZ R120, R63, R9.reuse, -R71 ;  /* 0x000000093f787223 */ /* 0x080fe20000010847 */
[-C--:B------:R-:W-:Y:S01]  /*a400*/  FFMA.FTZ R121, R80, R9.reuse, -R29 ;  /* 0x0000000950797223 */ /* 0x080fe2000001081d */
[-C--:B------:R-:W-:Y:S01]  /*a410*/  FFMA.FTZ R15, R65, R9.reuse, -R71 ;  /* 0x00000009410f7223 */ /* 0x080fe20000010847 */
[-C--:B------:R-:W-:Y:S01]  /*a420*/  FFMA.FTZ R58, R82, R9.reuse, -R29 ;  /* 0x00000009523a7223 */ /* 0x080fe2000001081d */
[-C--:B------:R-:W-:Y:S01]  /*a430*/  FFMA.FTZ R6, R67, R9.reuse, -R71 ;  /* 0x0000000943067223 */ /* 0x080fe20000010847 */
[-C--:B------:R-:W-:Y:S01]  /*a440*/  FFMA.FTZ R123, R84, R9.reuse, -R29 ;  /* 0x00000009547b7223 */ /* 0x080fe2000001081d */
[----:B------:R-:W2:Y:S01]  /*a450*/  MUFU.EX2 R59, R59 ;  /* 0x0000003b003b7308 */ /* 0x000ea20000000800 */
[----:B-1----:R-:W-:Y:S01]  /*a460*/  FADD.FTZ R2, R37, R2 ;  /* 0x0000000225027221 */ /* 0x002fe20000010000 */
[-C--:B------:R-:W-:Y:S01]  /*a470*/  FFMA.FTZ R27, R69, R9.reuse, -R71 ;  /* 0x00000009451b7223 */ /* 0x080fe20000010847 */
[----:B------:R-:W-:-:S05]  /*a480*/  FFMA.FTZ R60, R86, R9, -R29 ;  /* 0x00000009563c7223 */ /* 0x000fca000001081d */
        /* <DEDUP_REMOVED lines=118> */
.L_x_989:
[----:B------:R-:W-:Y:S01]  /*abf0*/  ULEA UR6, UR22, UR45, 0x3 ;  /* 0x0000002d16067291 */ /* 0x000fe2000f8e183f */
[----:B------:R-:W-:Y:S01]  /*ac00*/  ISETP.GT.AND P1, PT, R5, R4, PT ;  /* 0x000000040500720c */ /* 0x000fe20003f24270 */
[----:B------:R-:W-:Y:S01]  /*ac10*/  UMOV UR23, UR46 ;  /* 0x0000002e00177c82 */ /* 0x000fe20008000000 */
[----:B------:R-:W-:Y:S01]  /*ac20*/  UMOV UR22, UR36 ;  /* 0x0000002400167c82 */ /* 0x000fe20008000000 */
[----:B------:R-:W-:Y:S01]  /*ac30*/  UIADD3 UR6, UR6, 0x16860, URZ ;  /* 0x0001686006067890 */ /* 0x000fe2000fffe03f */
[----:B------:R-:W-:Y:S01]  /*ac40*/  F2FP.BF16.F32.PACK_AB R122, R27, R6 ;  /* 0x000000061b7a723e */ /* 0x000fe200000010ff */
        /* <DEDUP_REMOVED lines=67> */
[----:B------:R-:W-:Y:S01]  /*b080*/  F2FP.BF16.F32.PACK_AB R123, R60, R123 ;  /* 0x0000007b3c7b723e */ /* 0x000fe200000010ff */
[----:B------:R-:W-:Y:S06]  /*b090*/  @P1 BRA `(.L_x_990) ;  /* 0xffffffd800cc1947 */ /* 0x000fec000383ffff */
.L_x_979:
[----:B------:R-:W-:-:S13]  /*b0a0*/  ISETP.GE.AND P1, PT, R5, UR42, PT ;  /* 0x0000002a05007c0c */ /* 0x000fda000bf26270 */
[----:B------:R-:W-:Y:S05]  /*b0b0*/  @!P1 BRA `(.L_x_991) ;  /* 0x0000003400909947 */ /* 0x000fea0003800000 */
[----:B------:R-:W-:Y:S01]  /*b0c0*/  IMAD.MOV.U32 R4, RZ, RZ, R10 ;  /* 0x000000ffff047224 */ /* 0x000fe200078e000a */
[----:B------:R-:W-:Y:S01]  /*b0d0*/  UMOV UR27, UR46 ;  /* 0x0000002e001b7c82 */ /* 0x000fe20008000000 */
[----:B------:R-:W-:Y:S01]  /*b0e0*/  IMAD.MOV.U32 R3, RZ, RZ, R12 ;  /* 0x000000ffff037224 */ /* 0x000fe200078e000c */
[----:B------:R-:W-:Y:S01]  /*b0f0*/  UMOV UR26, UR36 ;  /* 0x00000024001a7c82 */ /* 0x000fe20008000000 */
[----:B------:R-:W-:Y:S01]  /*b100*/  ULDC UR21, c[0x0][0x9e4] ;  /* 0x0002790000157ab9 */ /* 0x000fe20000000800 */
[----:B------:R-:W-:Y:S01]  /*b110*/  ULDC UR24, c[0x0][0x9dc] ;  /* 0x0002770000187ab9 */ /* 0x000fe20000000800 */
[----:B------:R-:W-:Y:S01]  /*b120*/  ULDC UR23, c[0x0][0x288] ;  /* 0x0000a20000177ab9 */ /* 0x000fe20000000800 */
[----:B------:R-:W-:Y:S01]  /*b130*/  ULDC UR25, c[0x0][0x9d8] ;  /* 0x0002760000197ab9 */ /* 0x000fe20000000800 */
[----:B------:R-:W-:-:S05]  /*b140*/  ULDC UR22, c[0x0][0x9e0] ;  /* 0x0002780000167ab9 */ /* 0x000fca0000000800 */
.L_x_1010:
[----:B------:R-:W-:Y:S01]  /*b150*/  UIADD3 UR36, UR26, 0x1, URZ ;  /* 0x000000011a247890 */ /* 0x000fe2000fffe03f */
[----:B------:R-:W-:-:S03]  /*b160*/  ISETP.NE.AND P2, PT, RZ, UR44, PT ;  /* 0x0000002cff007c0c */ /* 0x000fc6000bf45270 */
[----:B------:R-:W-:-:S04]  /*b170*/  UISETP.NE.AND UP0, UPT, UR36, 0x2, UPT ;  /* 0x000000022400788c */ /* 0x000fc8000bf05270 */
[----:B------:R-:W-:Y:S02]  /*b180*/  USEL UR46, URZ, 0x1, UP0 ;  /* 0x000000013f2e7887 */ /* 0x000fe40008000000 */
[----:B------:R-:W-:Y:S02]  /*b190*/  USEL UR36, UR36, URZ, UP0 ;  /* 0x0000003f24247287 */ /* 0x000fe40008000000 */
[----:B------:R-:W-:Y:S02]  /*b1a0*/  ULOP3.LUT UR46, UR27, UR46, URZ, 0x3c, !UPT ;  /* 0x0000002e1b2e7292 */ /* 0x000fe4000f8e3c3f */
[----:B------:R-:W-:Y:S10]  /*b1b0*/  @P2 BRA `(.L_x_992) ;  /* 0x00000000002c2947 */ /* 0x000ff40003800000 */
[----:B------:R-:W-:Y:S05]  /*b1c0*/  @!P0 BRA `(.L_x_993) ;  /* 0x0000000000048947 */ /* 0x000fea0003800000 */
[----:B------:R-:W-:Y:S01]  /*b1d0*/  BPT.TRAP 0x1 ;  /* 0x000000040000795c */ /* 0x000fe20000300000 */
.L_x_993:
[----:B------:R-:W-:Y:S01]  /*b1e0*/  ULEA UR6, UR36, UR45, 0x3 ;  /* 0x0000002d24067291 */ /* 0x000fe2000f8e183f */
[----:B------:R-:W-:-:S05]  /*b1f0*/  IMAD.U32 R6, RZ, RZ, UR46 ;  /* 0x0000002eff067e24 */ /* 0x000fca000f8e00ff */
[----:B------:R-:W-:-:S04]  /*b200*/  SHF.L.U32 R6, R6, 0x1f, RZ ;  /* 0x0000001f06067819 */ /* 0x000fc800000006ff */
[----:B------:R0:W1:Y:S01]  /*b210*/  SYNCS.PHASECHK.TRANS64.TRYWAIT P1, [UR6+0x16830], R6 ;  /* 0x01683006ff0075a7 */ /* 0x0000620008020146 */
[----:B------:R-:W-:Y:S05]  /*b220*/  @!P0 BRA `(.L_x_994) ;  /* 0x0000000000048947 */ /* 0x000fea0003800000 */
[----:B------:R-:W-:Y:S01]  /*b230*/  BPT.TRAP 0x1 ;  /* 0x000000040000795c */ /* 0x000fe20000300000 */
.L_x_994:
[----:B-1----:R-:W-:Y:S05]  /*b240*/  @P1 BRA `(.L_x_992) ;  /* 0x0000000000081947 */ /* 0x002fea0003800000 */
[----:B------:R-:W1:Y:S02]  /*b250*/  SYNCS.PHASECHK.TRANS64.TRYWAIT P1, [UR6+0x16830], R6 ;  /* 0x01683006ff0075a7 */ /* 0x000e640008020146 */
[----:B-1----:R-:W-:Y:S05]  /*b260*/  @!P1 BRA `(.L_x_995) ;  /* 0x0000009c00509947 */ /* 0x002fea0003800000 */
.L_x_992:
[----:B01----:R-:W-:Y:S01]  /*b270*/  VIADD R6, R23, 0x8 ;  /* 0x0000000817067836 */ /* 0x003fe20000000000 */
[----:B------:R-:W-:Y:S01]  /*b280*/  ULEA UR18, UR36, UR20, 0xa ;  /* 0x0000001424127291 */ /* 0x000fe2000f8e503f */
[----:B------:R-:W-:Y:S01]  /*b290*/  UMOV UR19, 0x40000040 ;  /* 0x4000004000137882 */ /* 0x000fe20000000000 */
[----:B------:R-:W-:Y:S02]  /*b2a0*/  UMOV UR7, 0x40000040 ;  /* 0x4000004000077882 */ /* 0x000fe40000000000 */
[----:B------:R0:W-:Y:S01]  /*b2b0*/  BAR.SYNC.DEFER_BLOCKING R6, 0x100 ;  /* 0x000400060000751d */ /* 0x0001e20000010000 */
[----:B------:R-:W-:Y:S02]  /*b2c0*/  UIADD3 UR6, UR18, 0x2, URZ ;  /* 0x0000000212067890 */ /* 0x000fe4000fffe03f */
[----:B------:R-:W-:Y:S02]  /*b2d0*/  UIADD3 UR10, UR18, 0x4, URZ ;  /* 0x00000004120a7890 */ /* 0x000fe4000fffe03f */
[----:B------:R-:W-:Y:S01]  /*b2e0*/  UIADD3 UR14, UR18, 0x6, URZ ;  /* 0x00000006120e7890 */ /* 0x000fe2000fffe03f */
[----:B------:R-:W-:Y:S01]  /*b2f0*/  UMOV UR11, 0x40000040 ;  /* 0x40000040000b7882 */ /* 0x000fe20000000000 */
[----:B------:R-:W-:Y:S01]  /*b300*/  UMOV UR15, 0x40000040 ;  /* 0x40000040000f7882 */ /* 0x000fe20000000000 */
        /* <DEDUP_REMOVED lines=15> */
.L_x_997:
[----:B------:R-:W-:Y:S01]  /*b400*/  ULEA UR6, UR26, UR45, 0x3 ;  /* 0x0000002d1a067291 */ /* 0x000fe2000f8e183f */
[----:B------:R-:W-:-:S05]  /*b410*/  IMAD.U32 R6, RZ, RZ, UR27 ;  /* 0x0000001bff067e24 */ /* 0x000fca000f8e00ff */
[----:B------:R-:W-:-:S04]  /*b420*/  SHF.L.U32 R6, R6, 0x1f, RZ ;  /* 0x0000001f06067819 */ /* 0x000fc800000006ff */
[----:B------:R0:W1:Y:S01]  /*b430*/  SYNCS.PHASECHK.TRANS64.TRYWAIT P1, [UR6+0x16850], R6 ;  /* 0x01685006ff0075a7 */ /* 0x0000620008020146 */
[----:B------:R-:W-:Y:S05]  /*b440*/  @!P0 BRA `(.L_x_998) ;  /* 0x0000000000048947 */ /* 0x000fea0003800000 */
[----:B------:R-:W-:Y:S01]  /*b450*/  BPT.TRAP 0x1 ;  /* 0x000000040000795c */ /* 0x000fe20000300000 */
.L_x_998:
[----:B-1----:R-:W-:Y:S05]  /*b460*/  @P1 BRA `(.L_x_996) ;  /* 0x0000000000081947 */ /* 0x002fea0003800000 */
[----:B------:R-:W1:Y:S02]  /*b470*/  SYNCS.PHASECHK.TRANS64.TRYWAIT P1, [UR6+0x16850], R6 ;  /* 0x01685006ff0075a7 */ /* 0x000e640008020146 */
[----:B-1----:R-:W-:Y:S05]  /*b480*/  @!P1 BRA `(.L_x_999) ;  /* 0x0000009800e09947 */ /* 0x002fea0003800000 */
.L_x_996:
        /* <DEDUP_REMOVED lines=51> */
.L_x_1000:
[----:B------:R-:W-:Y:S01]  /*b7c0*/  UISETP.NE.AND UP1, UPT, UR50, URZ, UPT ;  /* 0x0000003f3200728c */ /* 0x000fe2000bf25270 */
[----:B------:R-:W-:Y:S01]  /*b7d0*/  FMUL.FTZ R8, R30, UR25 ;  /* 0x000000191e087c20 */ /* 0x000fe20008410000 */
[----:B------:R-:W-:Y:S01]  /*b7e0*/  FMUL.FTZ R30, R43, UR25 ;  /* 0x000000192b1e7c20 */ /* 0x000fe20008410000 */
[----:B------:R-:W-:Y:S01]  /*b7f0*/  FMUL.FTZ R43, R49, UR25 ;  /* 0x00000019312b7c20 */ /* 0x000fe20008410000 */
[----:B------:R-:W-:Y:S01]  /*b800*/  FMUL.FTZ R49, R56, UR25 ;  /* 0x0000001938317c20 */ /* 0x000fe20008410000 */
[----:B------:R-:W-:Y:S01]  /*b810*/  FMUL.FTZ R150, R76, UR25 ;  /* 0x000000194c967c20 */ /* 0x000fe20008410000 */
[----:B------:R-:W-:Y:S01]  /*b820*/  PLOP3.LUT P1, PT, PT, PT, UP1, 0x80, 0x0 ;  /* 0x000000000000781c */ /* 0x000fe20003f2f018 */
[----:B------:R-:W-:Y:S01]  /*b830*/  FMUL.FTZ R56, R70, UR25 ;  /* 0x0000001946387c20 */ /* 0x000fe20008410000 */
[----:B------:R-:W-:Y:S01]  /*b840*/  PLOP3.LUT P2, PT, PT, PT, UP1, 0x80, 0x0 ;  /* 0x000000000000781c */ /* 0x000fe20003f4f018 */
[----:B------:R-:W-:Y:S02]  /*b850*/  VIADD R76, R17, UR38 ;  /* 0x00000026114c7c36 */ /* 0x000fe40008000000 */
[----:B------:R-:W-:Y:S01]  /*b860*/  FMUL.FTZ R70, R73, UR25 ;  /* 0x0000001949467c20 */ /* 0x000fe20008410000 */
[----:B------:R-:W-:Y:S01]  /*b870*/  @UP1 ULDC UR7, c[0x0][0x44c] ;  /* 0x0001130000071ab9 */ /* 0x000fe20000000800 */
[----:B------:R-:W1:Y:S01]  /*b880*/  LDC R73, c[0x0][0x2f0] ;  /* 0x0000bc00ff497b82 */ /* 0x000e620000000800 */
[----:B0-----:R-:W-:Y:S01]  /*b890*/  FMUL.FTZ R6, R26, UR25 ;  /* 0x000000191a067c20 */ /* 0x001fe20008410000 */
[----:B------:R-:W-:Y:S01]  /*b8a0*/  FMUL.FTZ R26, R39, UR25 ;  /* 0x00000019271a7c20 */ /* 0x000fe20008410000 */
[----:B------:R-:W-:Y:S01]  /*b8b0*/  FMUL.FTZ R9, R24, UR25 ;  /* 0x0000001918097c20 */ /* 0x000fe20008410000 */
[----:B------:R-:W-:Y:S01]  /*b8c0*/  FMUL.FTZ R39, R45, UR25 ;  /* 0x000000192d277c20 */ /* 0x000fe20008410000 */
[----:B------:R-:W-:Y:S01]  /*b8d0*/  FMUL.FTZ R24, R38, UR25 ;  /* 0x0000001926187c20 */ /* 0x000fe20008410000 */
[----:B------:R-:W-:Y:S01]  /*b8e0*/  FMUL.FTZ R45, R52, UR25 ;  /* 0x00000019342d7c20 */ /* 0x000fe20008410000 */
[----:B------:R-:W-:Y:S01]  /*b8f0*/  @P1 IMAD.HI.U32 R12, R76, UR7, RZ ;  /* 0x000000074c0c1c27 */ /* 0x000fe2000f8e00ff */
[----:B------:R-:W-:-:S03]  /*b900*/  @UP1 ULDC UR7, c[0x0][0x450] ;  /* 0x0001140000071ab9 */ /* 0x000fc60000000800 */
[----:B------:R-:W-:Y:S01]  /*b910*/  FMUL.FTZ R38, R51, UR25 ;  /* 0x0000001933267c20 */ /* 0x000fe20008410000 */
[----:B------:R-:W-:Y:S01]  /*b920*/  FMUL.FTZ R52, R66, UR25 ;  /* 0x0000001942347c20 */ /* 0x000fe20008410000 */
[----:B------:R-:W-:Y:S01]  /*b930*/  ULEA UR6, UR36, UR45, 0x3 ;  /* 0x0000002d24067291 */ /* 0x000fe2000f8e183f */
[----:B------:R-:W-:Y:S01]  /*b940*/  @P2 SHF.R.U32.HI R76, RZ, UR7, R12 ;  /* 0x00000007ff4c2c19 */ /* 0x000fe2000801160c */
[----:B------:R-:W-:Y:S01]  /*b950*/  FMUL.FTZ R51, R57, UR25 ;  /* 0x0000001939337c20 */ /* 0x000fe20008410000 */
[----:B------:R-:W-:Y:S01]  /*b960*/  FMUL.FTZ R66, R68, UR25 ;  /* 0x0000001944427c20 */ /* 0x000fe20008410000 */
[----:B------:R-:W-:Y:S01]  /*b970*/  FMUL.FTZ R57, R71, UR25 ;  /* 0x0000001947397c20 */ /* 0x000fe20008410000 */
[----:B------:R-:W-:Y:S02]  /*b980*/  IMAD.SHL.U32 R68, R5, 0x80, RZ ;  /* 0x0000008005447824 */ /* 0x000fe400078e00ff */
        /* <DEDUP_REMOVED lines=53> */
[----:B------:R-:W2:Y:S01]  /*bce0*/  MUFU.TANH R9, R9 ;  /* 0x0000000900097308 */ /* 0x000ea20000002400 */
[----:B------:R-:W-:Y:S01]  /*bcf0*/  SYNCS.ARRIVE.TRANS64.RED.A1T0 RZ, [UR6], RZ ;  /* 0x000000ffffff79a7 */ /* 0x000fe20008100406 */
[----:B-1----:R-:W-:Y:S01]  /*bd00*/  IMAD R12, R73, UR40, R12 ;  /* 0x00000028490c7c24 */ /* 0x002fe2000f8e020c */
[----:B------:R-:W-:-:S03]  /*bd10*/  ULOP3.LUT UR6, URZ, UR24, URZ, 0x33, !UPT ;  /* 0x000000183f067292 */ /* 0x000fc6000f8e333f */
[----:B------:R-:W-:Y:S02]  /*bd20*/  VIADD R12, R12, -UR23 ;  /* 0x800000170c0c7c36 */ /* 0x000fe40008000000 */
[----:B------:R-:W1:Y:S02]  /*bd30*/  MUFU.TANH R11, R11 ;  /* 0x0000000b000b7308 */ /* 0x000e640000002400 */
[C---:B------:R-:W-:Y:S02]  /*bd40*/  VIADD R83, R12.reuse, UR22 ;  /* 0x000000160c537c36 */ /* 0x040fe40008000000 */
[----:B------:R-:W-:Y:S02]  /*bd50*/  VIADD R85, R12, UR6 ;  /* 0x000000060c557c36 */ /* 0x000fe40008000000 */
[--C-:B0-----:R-:W-:Y:S02]  /*bd60*/  IMAD.IADD R87, R83, 0x1, R72.reuse ;  /* 0x0000000153577824 */ /* 0x101fe400078e0248 */
[----:B------:R-:W0:Y:S01]  /*bd70*/  MUFU.TANH R6, R6 ;  /* 0x0000000600067308 */ /* 0x000e220000002400 */
[----:B------:R-:W-:-:S07]  /*bd80*/  IMAD.IADD R123, R85, 0x1, R72 ;  /* 0x00000001557b7824 */ /* 0x000fce00078e0248 */
        /* <DEDUP_REMOVED lines=64> */
[----:B------:R-:W-:-:S05]  /*c190*/  VIADD R125, R12, -UR23 ;  /* 0x800000170c7d7c36 */ /* 0x000fca0008000000 */
        /* <DEDUP_REMOVED lines=10> */
.L_x_1003:
[----:B------:R-:W-:-:S05]  /*c240*/  IMAD.U32 R72, RZ, RZ, UR21 ;  /* 0x00000015ff487e24 */ /* 0x000fca000f8e00ff */
[----:B------:R-:W-:-:S13]  /*c250*/  ISETP.NE.AND P1, PT, R72, 0x1, PT ;  /* 0x000000014800780c */ /* 0x000fda0003f25270 */
[----:B------:R-:W1:Y:S02]  /*c260*/  @P1 LDC.64 R12, c[0x0][0x9e8] ;  /* 0x00027a00ff0c1b82 */ /* 0x000e640000000a00 */
[----:B-1----:R-:W-:-:S05]  /*c270*/  @P1 IMAD.HI.U32 R12, R125, R12, RZ ;  /* 0x0000000c7d0c1227 */ /* 0x002fca00078e00ff */
[----:B------:R-:W-:-:S07]  /*c280*/  @P1 SHF.R.U32.HI R125, RZ, R13, R12 ;  /* 0x0000000dff7d1219 */ /* 0x000fce000001160c */
.L_x_1004:
[----:B------:R-:W-:Y:S05]  /*c290*/  BSYNC B0 ;  /* 0x0000000000007941 */ /* 0x000fea0003800000 */
.L_x_1002:
[----:B------:R-:W-:-:S04]  /*c2a0*/  IMAD R125, R125, R72, -R68 ;  /* 0x000000487d7d7224 */ /* 0x000fc800078e0a44 */
[----:B------:R-:W-:-:S05]  /*c2b0*/  IMAD R12, R16, -0x2, R125 ;  /* 0xfffffffe100c7824 */ /* 0x000fca00078e027d */
[----:B------:R-:W-:Y:S02]  /*c2c0*/  VIADDMNMX R87, R12, R72, R87, PT ;  /* 0x000000480c577246 */ /* 0x000fe40003800157 */
[----:B------:R-:W-:-:S07]  /*c2d0*/  VIMNMX R123, R123, R12, !PT ;  /* 0x0000000c7b7b7248 */ /* 0x000fce0007fe0100 */
.L_x_1001:
        /* <DEDUP_REMOVED lines=26> */
[----:B------:R-:W-:Y:S01]  /*c480*/  FSEL R78, R21, -INF , !P5 ;  /* 0xff800000154e7808 */ /* 0x000fe20006800000 */
[----:B------:R-:W-:Y:S01]  /*c490*/  IMAD.IADD R21, R85, 0x1, R12 ;  /* 0x0000000155157824 */ /* 0x000fe200078e020c */
        /* <DEDUP_REMOVED lines=36> */
[C---:B------:R-:W-:Y:S02]  /*c6e0*/  ISETP.GT.AND P2, PT, R123.reuse, 0x51, P1 ;  /* 0x000000517b00780c */ /* 0x040fe40000f44270 */
        /* <DEDUP_REMOVED lines=51> */
.L_x_1007:
[----:B------:R-:W-:-:S05]  /*ca20*/  IMAD.U32 R9, RZ, RZ, UR21 ;  /* 0x00000015ff097e24 */ /* 0x000fca000f8e00ff */
[----:B------:R-:W-:-:S13]  /*ca30*/  ISETP.NE.AND P2, PT, R9, 0x1, PT ;  /* 0x000000010900780c */ /* 0x000fda0003f45270 */
[----:B------:R-:W0:Y:S02]  /*ca40*/  @P2 LDC.64 R12, c[0x0][0x9e8] ;  /* 0x00027a00ff0c2b82 */ /* 0x000e240000000a00 */
[----:B0-----:R-:W-:-:S05]  /*ca50*/  @P2 IMAD.HI.U32 R12, R73, R12, RZ ;  /* 0x0000000c490c2227 */ /* 0x001fca00078e00ff */
[----:B------:R-:W-:-:S07]  /*ca60*/  @P2 SHF.R.U32.HI R73, RZ, R13, R12 ;  /* 0x0000000dff492219 */ /* 0x000fce000001160c */
.L_x_1008:
[----:B------:R-:W-:Y:S05]  /*ca70*/  BSYNC B0 ;  /* 0x0000000000007941 */ /* 0x000fea0003800000 */
.L_x_1006:
[----:B------:R-:W-:-:S04]  /*ca80*/  IMAD R73, R73, R9, -R68 ;  /* 0x0000000949497224 */ /* 0x000fc800078e0a44 */
[----:B------:R-:W-:-:S05]  /*ca90*/  IMAD R12, R16, -0x2, R73 ;  /* 0xfffffffe100c7824 */ /* 0x000fca00078e0249 */
[----:B------:R-:W-:Y:S02]  /*caa0*/  VIADDMNMX R11, R12, R9, R11, PT ;  /* 0x000000090c0b7246 */ /* 0x000fe4000380010b */
[----:B------:R-:W-:-:S07]  /*cab0*/  VIMNMX R21, R21, R12, !PT ;  /* 0x0000000c15157248 */ /* 0x000fce0007fe0100 */
.L_x_1005:
[----:B------:R-:W-:Y:S02]  /*cac0*/  FMNMX.FTZ R9, R72, R3, !PT ;  /* 0x0000000348097209 */ /* 0x000fe40007810000 */
[----:B------:R-:W-:Y:S02]  /*cad0*/  ISETP.GT.AND P5, PT, R21, 0x10, P1 ;  /* 0x000000101500780c */ /* 0x000fe40000fa4270 */
[----:B------:R-:W-:Y:S02]  /*cae0*/  FMNMX.FTZ R9, R74, R9, !PT ;  /* 0x000000094a097209 */ /* 0x000fe40007810000 */
[----:B------:R-:W-:Y:S02]  /*caf0*/  ISETP.LT.OR P5, PT, R11, 0x11, P5 ;  /* 0x000000110b00780c */ /* 0x000fe40002fa1670 */
[----:B------:R-:W-:Y:S02]  /*cb00*/  FMNMX.FTZ R9, R76, R9, !PT ;  /* 0x000000094c097209 */ /* 0x000fe40007810000 */
[----:B------:R-:W-:-:S02]  /*cb10*/  FSEL R14, R14, -INF , !P5 ;  /* 0xff8000000e0e7808 */ /* 0x000fc40006800000 */
[----:B------:R-:W-:Y:S02]  /*cb20*/  FMNMX.FTZ R9, R78, R9, !PT ;  /* 0x000000094e097209 */ /* 0x000fe40007810000 */
[----:B------:R-:W-:Y:S02]  /*cb30*/  ISETP.GT.AND P5, PT, R21, 0x20, P1 ;  /* 0x000000201500780c */ /* 0x000fe40000fa4270 */
[----:B------:R-:W-:Y:S02]  /*cb40*/  FMNMX.FTZ R9, R80, R9, !PT ;  /* 0x0000000950097209 */ /* 0x000fe40007810000 */
[----:B------:R-:W-:Y:S02]  /*cb50*/  ISETP.LT.OR P5, PT, R11, 0x21, P5 ;  /* 0x000000210b00780c */ /* 0x000fe40002fa1670 */
[----:B------:R-:W-:Y:S02]  /*cb60*/  FMNMX.FTZ R9, R82, R9, !PT ;  /* 0x0000000952097209 */ /* 0x000fe40007810000 */
[----:B------:R-:W-:-:S02]  /*cb70*/  FSEL R28, R28, -INF , !P5 ;  /* 0xff8000001c1c7808 */ /* 0x000fc40006800000 */
[----:B------:R-:W-:Y:S02]  /*cb80*/  FMNMX.FTZ R9, R84, R9, !PT ;  /* 0x0000000954097209 */ /* 0x000fe40007810000 */
[C---:B------:R-:W-:Y:S02]  /*cb90*/  ISETP.GT.AND P5, PT, R21.reuse, RZ, P1 ;  /* 0x000000ff1500720c */ /* 0x040fe40000fa4270 */
[----:B------:R-:W-:Y:S02]  /*cba0*/  FMNMX.FTZ R9, R86, R9, !PT ;  /* 0x0000000956097209 */ /* 0x000fe40007810000 */
[----:B------:R-:W-:Y:S02]  /*cbb0*/  ISETP.GT.AND P6, PT, R21, 0x1, P1 ;  /* 0x000000011500780c */ /* 0x000fe40000fc4270 */
[----:B------:R-:W-:Y:S02]  /*cbc0*/  FMNMX.FTZ R9, R122, R9, !PT ;  /* 0x000000097a097209 */ /* 0x000fe40007810000 */
[----:B------:R-:W-:-:S02]  /*cbd0*/  ISETP.LT.OR P5, PT, R11, 0x1, P5 ;  /* 0x000000010b00780c */ /* 0x000fc40002fa1670 */
        /* <DEDUP_REMOVED lines=13> */
[----:B------:R-:W-:Y:S02]  /*ccb0*/  FMNMX.FTZ R37, R39, R4, !PT ;  /* 0x0000000427257209 */ /* 0x000fe40007810000 */
[----:B------:R-:W-:Y:S02]  /*ccc0*/  FMNMX.FTZ R9, R138, R9, !PT ;  /* 0x000000098a097209 */ /* 0x000fe40007810000 */
[----:B------:R-:W-:Y:S02]  /*ccd0*/  ISETP.LT.OR P4, PT, R11, 0xa, P4 ;  /* 0x0000000a0b00780c */ /* 0x000fe40002781670 */
[----:B------:R-:W-:Y:S02]  /*cce0*/  FMNMX.FTZ R9, R140, R9, !PT ;  /* 0x000000098c097209 */ /* 0x000fe40007810000 */
[----:B------:R-:W-:-:S02]  /*ccf0*/  FSEL R8, R8, -INF , !P3 ;  /* 0xff80000008087808 */ /* 0x000fc40005800000 */
[----:B------:R-:W-:Y:S02]  /*cd00*/  FMNMX.FTZ R9, R142, R9, !PT ;  /* 0x000000098e097209 */ /* 0x000fe40007810000 */
[----:B------:R-:W-:Y:S02]  /*cd10*/  FMNMX.FTZ R37, R68, R37, !PT ;  /* 0x0000002544257209 */ /* 0x000fe40007810000 */
        /* <DEDUP_REMOVED lines=15> */
[----:B------:R-:W0:Y:S01]  /*ce10*/  LDC R9, c[0x0][0x988] ;  /* 0x00026200ff097b82 */ /* 0x000e220000000800 */
[----:B------:R-:W-:-:S02]  /*ce20*/  ISETP.GT.AND P3, PT, R21, 0x28, P1 ;  /* 0x000000281500780c */ /* 0x000fc40000f64270 */
[----:B------:R-:W-:Y:S02]  /*ce30*/  FMNMX.FTZ R12, R15, R12, !PT ;  /* 0x0000000c0f0c7209 */ /* 0x000fe40007810000 */
        /* <DEDUP_REMOVED lines=9> */
[----:B------:R-:W-:Y:S01]  /*ced0*/  ISETP.GT.AND P3, PT, R21, 0x31, P1 ;  /* 0x000000311500780c */ /* 0x000fe20000f64270 */
[----:B------:R-:W1:Y:S01]  /*cee0*/  SHFL.BFLY PT, R12, R13, 0x2, 0x1f ;  /* 0x0c401f000d0c7f89 */ /* 0x000e6200000e0000 */
[----:B------:R-:W-:-:S02]  /*cef0*/  ISETP.LT.OR P2, PT, R11, 0x31, P2 ;  /* 0x000000310b00780c */ /* 0x000fc40001741670 */
[----:B------:R-:W-:Y:S02]  /*cf00*/  ISETP.GT.AND P5, PT, R21, 0x38, P1 ;  /* 0x000000381500780c */ /* 0x000fe40000fa4270 */
[C---:B------:R-:W-:Y:S02]  /*cf10*/  ISETP.LT.OR P3, PT, R11.reuse, 0x32, P3 ;  /* 0x000000320b00780c */ /* 0x040fe40001f61670 */
[----:B------:R-:W-:Y:S02]  /*cf20*/  ISETP.LT.OR P5, PT, R11, 0x39, P5 ;  /* 0x000000390b00780c */ /* 0x000fe40002fa1670 */
[----:B------:R-:W-:Y:S02]  /*cf30*/  FSEL R38, R38, -INF , !P3 ;  /* 0xff80000026267808 */ /* 0x000fe40005800000 */
[----:B------:R-:W-:-:S04]  /*cf40*/  ISETP.GT.AND P3, PT, R21, 0x41, P1 ;  /* 0x000000411500780c */ /* 0x000fc80000f64270 */
[----:B------:R-:W-:Y:S02]  /*cf50*/  ISETP.LT.OR P3, PT, R11, 0x42, P3 ;  /* 0x000000420b00780c */ /* 0x000fe40001f61670 */
[----:B-1----:R-:W-:Y:S02]  /*cf60*/  FMNMX.FTZ R33, R13, R12, !PT ;  /* 0x0000000c0d217209 */ /* 0x002fe40007810000 */
[----:B------:R-:W-:Y:S02]  /*cf70*/  FSEL R13, R10, -INF , !P4 ;  /* 0xff8000000a0d7808 */ /* 0x000fe40006000000 */
[----:B------:R-:W-:Y:S01]  /*cf80*/  FMNMX.FTZ R10, R8, R37, !PT ;  /* 0x00000025080a7209 */ /* 0x000fe20007810000 */
[----:B------:R-:W1:Y:S01]  /*cf90*/  SHFL.BFLY PT, R12, R33, 0x1, 0x1f ;  /* 0x0c201f00210c7f89 */ /* 0x000e6200000e0000 */
[----:B------:R-:W-:Y:S02]  /*cfa0*/  ISETP.GT.AND P4, PT, R21, 0x19, P1 ;  /* 0x000000191500780c */ /* 0x000fe40000f84270 */
[----:B------:R-:W-:-:S02]  /*cfb0*/  FMNMX.FTZ R41, R13, R10, !PT ;  /* 0x0000000a0d297209 */ /* 0x000fc40007810000 */
[----:B------:R-:W-:Y:S02]  /*cfc0*/  ISETP.LT.OR P4, PT, R11, 0x1a, P4 ;  /* 0x0000001a0b00780c */ /* 0x000fe40002781670 */
[----:B------:R-:W-:-:S04]  /*cfd0*/  FMNMX.FTZ R41, R14, R41, !PT ;  /* 0x000000290e297209 */ /* 0x000fc80007810000 */
[----:B------:R-:W-:-:S04]  /*cfe0*/  FMNMX.FTZ R41, R20, R41, !PT ;  /* 0x0000002914297209 */ /* 0x000fc80007810000 */
[----:B------:R-:W-:Y:S02]  /*cff0*/  FMNMX.FTZ R41, R24, R41, !PT ;  /* 0x0000002918297209 */ /* 0x000fe40007810000 */
[----:B-1----:R-:W-:-:S04]  /*d000*/  FMNMX.FTZ R12, R33, R12, !PT ;  /* 0x0000000c210c7209 */ /* 0x002fc80007810000 */
[C---:B------:R-:W-:Y:S01]  /*d010*/  FSETP.NEU.FTZ.AND P6, PT, R12.reuse, -INF , PT ;  /* 0xff8000000c00780b */ /* 0x040fe20003fdd000 */
[----:B0-----:R-:W-:-:S05]  /*d020*/  FMUL.FTZ R7, R12, R9 ;  /* 0x000000090c077220 */ /* 0x001fca0000410000 */
[----:B------:R-:W-:-:S05]  /*d030*/  FSEL R7, R7, RZ, P6 ;  /* 0x000000ff07077208 */ /* 0x000fca0003000000 */
[-CC-:B------:R-:W-:Y:S01]  /*d040*/  FFMA.FTZ R33, R72, R9.reuse, -R7.reuse ;  /* 0x0000000948217223 */ /* 0x180fe20000010807 */
[-CC-:B------:R-:W-:Y:S01]  /*d050*/  FFMA.FTZ R72, R74, R9.reuse, -R7.reuse ;  /* 0x000000094a487223 */ /* 0x180fe20000010807 */
[----:B------:R-:W-:Y:S01]  /*d060*/  FSEL R74, R26, -INF , !P4 ;  /* 0xff8000001a4a7808 */ /* 0x000fe20006000000 */
[-CC-:B------:R-:W-:Y:S01]  /*d070*/  FFMA.FTZ R26, R76, R9.reuse, -R7.reuse ;  /* 0x000000094c1a7223 */ /* 0x180fe20000010807 */
[----:B------:R-:W-:Y:S01]  /*d080*/  ISETP.GT.AND P4, PT, R21, 0x29, P1 ;  /* 0x000000291500780c */ /* 0x000fe20000f84270 */
[--C-:B------:R-:W-:Y:S01]  /*d090*/  FFMA.FTZ R35, R78, R9, -R7.reuse ;  /* 0x000000094e237223 */ /* 0x100fe20000010807 */
[----:B------:R-:W-:Y:S01]  /*d0a0*/  FMNMX.FTZ R43, R74, R41, !PT ;  /* 0x000000294a2b7209 */ /* 0x000fe20007810000 */
[-CC-:B------:R-:W-:Y:S01]  /*d0b0*/  FFMA.FTZ R6, R80, R9.reuse, -R7.reuse ;  /* 0x0000000950067223 */ /* 0x180fe20000010807 */
[----:B------:R-:W-:Y:S01]  /*d0c0*/  ISETP.LT.OR P4, PT, R11, 0x2a, P4 ;  /* 0x0000002a0b00780c */ /* 0x000fe20002781670 */
[--C-:B------:R-:W-:Y:S01]  /*d0d0*/  FFMA.FTZ R37, R82, R9, -R7.reuse ;  /* 0x0000000952257223 */ /* 0x100fe20000010807 */
[----:B------:R-:W-:Y:S01]  /*d0e0*/  FMNMX.FTZ R43, R28, R43, !PT ;  /* 0x0000002b1c2b7209 */ /* 0x000fe20007810000 */
[-CC-:B------:R-:W-:Y:S01]  /*d0f0*/  FFMA.FTZ R86, R86, R9.reuse, -R7.reuse ;  /* 0x0000000956567223 */ /* 0x180fe20000010807 */
[----:B------:R-:W-:Y:S01]  /*d100*/  FSEL R76, R34, -INF , !P4 ;  /* 0xff800000224c7808 */ /* 0x000fe20006000000 */
[--C-:B------:R-:W-:Y:S01]  /*d110*/  FFMA.FTZ R34, R84, R9, -R7.reuse ;  /* 0x0000000954227223 */ /* 0x100fe20000010807 */
[----:B------:R-:W-:Y:S01]  /*d120*/  FMNMX.FTZ R43, R30, R43, !PT ;  /* 0x0000002b1e2b7209 */ /* 0x000fe20007810000 */
[----:B------:R-:W-:Y:S01]  /*d130*/  MUFU.EX2 R41, R86 ;  /* 0x0000005600297308 */ /* 0x000fe20000000800 */
[----:B------:R-:W-:Y:S01]  /*d140*/  FSEL R78, R36, -INF , !P2 ;  /* 0xff800000244e7808 */ /* 0x000fe20005000000 */
[--C-:B------:R-:W-:Y:S01]  /*d150*/  FFMA.FTZ R132, R132, R9, -R7.reuse ;  /* 0x0000000984847223 */ /* 0x100fe20000010807 */
[----:B------:R-:W-:Y:S01]  /*d160*/  FMNMX.FTZ R43, R32, R43, !PT ;  /* 0x0000002b202b7209 */ /* 0x000fe20007810000 */
[-CC-:B------:R-:W-:Y:S01]  /*d170*/  FFMA.FTZ R128, R128, R9.reuse, -R7.reuse ;  /* 0x0000000980807223 */ /* 0x180fe20000010807 */
[C---:B------:R-:W-:Y:S01]  /*d180*/  ISETP.GT.AND P4, PT, R21.reuse, 0x39, P1 ;  /* 0x000000391500780c */ /* 0x040fe20000f84270 */
[--C-:B------:R-:W-:Y:S01]  /*d190*/  FFMA.FTZ R124, R124, R9, -R7.reuse ;  /* 0x000000097c7c7223 */ /* 0x100fe20000010807 */
[----:B------:R-:W-:Y:S01]  /*d1a0*/  FMNMX.FTZ R45, R76, R43, !PT ;  /* 0x0000002b4c2d7209 */ /* 0x000fe20007810000 */
[--C-:B------:R-:W-:Y:S01]  /*d1b0*/  FFMA.FTZ R36, R122, R9, -R7.reuse ;  /* 0x000000097a247223 */ /* 0x100fe20000010807 */
[----:B------:R-:W-:Y:S01]  /*d1c0*/  ISETP.GT.AND P2, PT, R21, 0x40, P1 ;  /* 0x000000401500780c */ /* 0x000fe20000f44270 */
[----:B------:R0:W-:Y:S01]  /*d1d0*/  MUFU.EX2 R43, R124 ;  /* 0x0000007c002b7308 */ /* 0x0001e20000000800 */
[----:B------:R-:W-:Y:S01]  /*d1e0*/  FMNMX.FTZ R45, R78, R45, !PT ;  /* 0x0000002d4e2d7209 */ /* 0x000fe20007810000 */
[-CC-:B------:R-:W-:Y:S01]  /*d1f0*/  FFMA.FTZ R55, R64, R9.reuse, -R7.reuse ;  /* 0x0000000940377223 */ /* 0x180fe20000010807 */
[----:B------:R-:W-:Y:S01]  /*d200*/  FSEL R80, R40, -INF , !P5 ;  /* 0xff80000028507808 */ /* 0x000fe20006800000 */
[-CC-:B------:R-:W-:Y:S01]  /*d210*/  FFMA.FTZ R40, R126, R9.reuse, -R7.reuse ;  /* 0x000000097e287223 */ /* 0x180fe20000010807 */
[C---:B------:R-:W-:Y:S01]  /*d220*/  ISETP.LT.OR P4, PT, R11.reuse, 0x3a, P4 ;  /* 0x0000003a0b00780c */ /* 0x040fe20002781670 */
[--C-:B------:R-:W-:Y:S01]  /*d230*/  FFMA.FTZ R53, R146, R9, -R7.reuse ;  /* 0x0000000992357223 */ /* 0x100fe20000010807 */
[----:B------:R-:W-:Y:S01]  /*d240*/  FMNMX.FTZ R45, R38, R45, !PT ;  /* 0x0000002d262d7209 */ /* 0x000fe20007810000 */
[-CC-:B------:R-:W-:Y:S01]  /*d250*/  FFMA.FTZ R126, R150, R9.reuse, -R7.reuse ;  /* 0x00000009967e7223 */ /* 0x180fe20000010807 */
[----:B------:R-:W-:Y:S01]  /*d260*/  ISETP.LT.OR P2, PT, R11, 0x41, P2 ;  /* 0x000000410b00780c */ /* 0x000fe20001741670 */
[-CC-:B0-----:R-:W-:Y:S01]  /*d270*/  FFMA.FTZ R124, R148, R9.reuse, -R7.reuse ;  /* 0x00000009947c7223 */ /* 0x181fe20000010807 */
[----:B------:R-:W-:Y:S01]  /*d280*/  FSEL R82, R42, -INF , !P4 ;  /* 0xff8000002a527808 */ /* 0x000fe20006000000 */
[--C-:B------:R-:W-:Y:S01]  /*d290*/  FFMA.FTZ R42, R130, R9, -R7.reuse ;  /* 0x00000009822a7223 */ /* 0x100fe20000010807 */
[----:B------:R-:W-:Y:S01]  /*d2a0*/  FMNMX.FTZ R45, R80, R45, !PT ;  /* 0x0000002d502d7209 */ /* 0x000fe20007810000 */
[-CC-:B------:R-:W-:Y:S01]  /*d2b0*/  FFMA.FTZ R130, R66, R9.reuse, -R7.reuse ;  /* 0x0000000942827223 */ /* 0x180fe20000010807 */
[----:B------:R-:W-:Y:S01]  /*d2c0*/  ISETP.GT.AND P5, PT, R21, 0x48, P1 ;  /* 0x000000481500780c */ /* 0x000fe20000fa4270 */
[-CC-:B------:R-:W-:Y:S01]  /*d2d0*/  FFMA.FTZ R15, R15, R9.reuse, -R7.reuse ;  /* 0x000000090f0f7223 */ /* 0x180fe20000010807 */
[----:B------:R-:W-:Y:S01]  /*d2e0*/  FSEL R44, R44, -INF , !P2 ;  /* 0xff8000002c2c7808 */ /* 0x000fe20005000000 */
[----:B------:R-:W-:Y:S01]  /*d2f0*/  FFMA.FTZ R122, R29, R9, -R7 ;  /* 0x000000091d7a7223 */ /* 0x000fe20000010807 */
[----:B------:R-:W-:Y:S01]  /*d300*/  FMNMX.FTZ R47, R82, R45, !PT ;  /* 0x0000002d522f7209 */ /* 0x000fe20007810000 */
[----:B------:R-:W-:Y:S01]  /*d310*/  MUFU.EX2 R33, R33 ;  /* 0x0000002100217308 */ /* 0x000fe20000000800 */
[----:B------:R-:W-:-:S02]  /*d320*/  ISETP.GT.AND P4, PT, R21, 0x49, P1 ;  /* 0x000000491500780c */ /* 0x000fc40000f84270 */
[----:B------:R-:W-:Y:S02]  /*d330*/  ISETP.LT.OR P5, PT, R11, 0x49, P5 ;  /* 0x000000490b00780c */ /* 0x000fe40002fa1670 */
[----:B------:R-:W-:Y:S01]  /*d340*/  FSEL R84, R46, -INF , !P3 ;  /* 0xff8000002e547808 */ /* 0x000fe20005800000 */
[--C-:B------:R-:W-:Y:S01]  /*d350*/  FFMA.FTZ R46, R134, R9, -R7.reuse ;  /* 0x00000009862e7223 */ /* 0x100fe20000010807 */
[----:B------:R-:W-:Y:S01]  /*d360*/  FMNMX.FTZ R47, R44, R47, !PT ;  /* 0x0000002f2c2f7209 */ /* 0x000fe20007810000 */
[----:B------:R-:W-:Y:S01]  /*d370*/  FFMA.FTZ R134, R142, R9, -R7 ;  /* 0x000000098e867223 */ /* 0x000fe20000010807 */
[----:B------:R-:W-:Y:S01]  /*d380*/  ISETP.GT.AND P2, PT, R21, 0x50, P1 ;  /* 0x000000501500780c */ /* 0x000fe20000f44270 */
[----:B------:R0:W-:Y:S01]  /*d390*/  MUFU.EX2 R45, R128 ;  /* 0x00000080002d7308 */ /* 0x0001e20000000800 */
[----:B------:R-:W-:Y:S02]  /*d3a0*/  FSEL R48, R48, -INF , !P5 ;  /* 0xff80000030307808 */ /* 0x000fe40006800000 */
[----:B------:R-:W-:-:S02]  /*d3b0*/  ISETP.LT.OR P4, PT, R11, 0x4a, P4 ;  /* 0x0000004a0b00780c */ /* 0x000fc40002781670 */
[----:B------:R-:W-:Y:S02]  /*d3c0*/  FMNMX.FTZ R47, R84, R47, !PT ;  /* 0x0000002f542f7209 */ /* 0x000fe40007810000 */
[----:B------:R-:W-:Y:S01]  /*d3d0*/  ISETP.GT.AND P3, PT, R21, 0x51, P1 ;  /* 0x000000511500780c */ /* 0x000fe20000f64270 */
[----:B------:R-:W-:Y:S01]  /*d3e0*/  MUFU.EX2 R72, R72 ;  /* 0x0000004800487308 */ /* 0x000fe20000000800 */
[----:B------:R-:W-:Y:S01]  /*d3f0*/  ISETP.LT.OR P2, PT, R11, 0x51, P2 ;  /* 0x000000510b00780c */ /* 0x000fe20001741670 */
[-CC-:B0-----:R-:W-:Y:S01]  /*d400*/  FFMA.FTZ R128, R120, R9.reuse, -R7.reuse ;  /* 0x0000000978807223 */ /* 0x181fe20000010807 */
[----:B------:R-:W-:Y:S01]  /*d410*/  FSEL R50, R50, -INF , !P4 ;  /* 0xff80000032327808 */ /* 0x000fe20006000000 */
[----:B------:R-:W-:Y:S01]  /*d420*/  FFMA.FTZ R120, R27, R9, -R7 ;  /* 0x000000091b787223 */ /* 0x000fe20000010807 */
[----:B------:R-:W-:Y:S02]  /*d430*/  FMNMX.FTZ R47, R48, R47, !PT ;  /* 0x0000002f302f7209 */ /* 0x000fe40007810000 */
[----:B------:R-:W-:Y:S01]  /*d440*/  ISETP.GT.AND P5, PT, R21, 0x58, P1 ;  /* 0x000000581500780c */ /* 0x000fe20000fa4270 */
[----:B------:R-:W-:Y:S01]  /*d450*/  MUFU.EX2 R26, R26 ;  /* 0x0000001a001a7308 */ /* 0x000fe20000000800 */
[----:B------:R-:W-:-:S02]  /*d460*/  FSEL R52, R52, -INF , !P2 ;  /* 0xff80000034347808 */ /* 0x000fc40005000000 */
[----:B------:R-:W-:Y:S02]  /*d470*/  ISETP.LT.OR P3, PT, R11, 0x52, P3 ;  /* 0x000000520b00780c */ /* 0x000fe40001f61670 */
[----:B------:R-:W-:Y:S02]  /*d480*/  FMNMX.FTZ R49, R50, R47, !PT ;  /* 0x0000002f32317209 */ /* 0x000fe40007810000 */
[----:B------:R-:W-:Y:S01]  /*d490*/  ISETP.GT.AND P4, PT, R21, 0x59, P1 ;  /* 0x000000591500780c */ /* 0x000fe20000f84270 */
[----:B------:R0:W-:Y:S01]  /*d4a0*/  MUFU.EX2 R47, R132 ;  /* 0x00000084002f7308 */ /* 0x0001e20000000800 */
[----:B------:R-:W-:Y:S02]  /*d4b0*/  ISETP.LT.OR P5, PT, R11, 0x59, P5 ;  /* 0x000000590b00780c */ /* 0x000fe40002fa1670 */
[----:B------:R-:W-:Y:S02]  /*d4c0*/  FSEL R54, R54, -INF , !P3 ;  /* 0xff80000036367808 */ /* 0x000fe40005800000 */
[----:B------:R-:W-:-:S02]  /*d4d0*/  FMNMX.FTZ R49, R52, R49, !PT ;  /* 0x0000003134317209 */ /* 0x000fc40007810000 */
[----:B------:R-:W-:Y:S01]  /*d4e0*/  ISETP.GT.AND P2, PT, R21, 0x60, P1 ;  /* 0x000000601500780c */ /* 0x000fe20000f44270 */
[----:B------:R-:W-:Y:S01]  /*d4f0*/  MUFU.EX2 R35, R35 ;  /* 0x0000002300237308 */ /* 0x000fe20000000800 */
[----:B------:R-:W-:Y:S01]  /*d500*/  FSEL R86, R56, -INF , !P5 ;  /* 0xff80000038567808 */ /* 0x000fe20006800000 */
[----:B0-----:R-:W-:Y:S01]  /*d510*/  FFMA.FTZ R132, R138, R9, -R7 ;  /* 0x000000098a847223 */ /* 0x001fe20000010807 */
[----:B------:R-:W-:Y:S02]  /*d520*/  ISETP.LT.OR P4, PT, R11, 0x5a, P4 ;  /* 0x0000005a0b00780c */ /* 0x000fe40002781670 */
[----:B------:R-:W-:Y:S02]  /*d530*/  FMNMX.FTZ R49, R54, R49, !PT ;  /* 0x0000003136317209 */ /* 0x000fe40007810000 */
[----:B------:R-:W-:Y:S01]  /*d540*/  ISETP.GT.AND P3, PT, R21, 0x61, P1 ;  /* 0x000000611500780c */ /* 0x000fe20000f64270 */
[----:B------:R-:W-:Y:S01]  /*d550*/  MUFU.EX2 R6, R6 ;  /* 0x0000000600067308 */ /* 0x000fe20000000800 */
[----:B------:R-:W-:-:S02]  /*d560*/  ISETP.LT.OR P2, PT, R11, 0x61, P2 ;  /* 0x000000610b00780c */ /* 0x000fc40001741670 */
[----:B------:R-:W-:Y:S01]  /*d570*/  FSEL R65, R57, -INF , !P4 ;  /* 0xff80000039417808 */ /* 0x000fe20006000000 */
[--C-:B------:R-:W-:Y:S01]  /*d580*/  FFMA.FTZ R57, R144, R9, -R7.reuse ;  /* 0x0000000990397223 */ /* 0x100fe20000010807 */
[----:B------:R-:W-:Y:S01]  /*d590*/  FMNMX.FTZ R10, R86, R49, !PT ;  /* 0x00000031560a7209 */ /* 0x000fe20007810000 */
[----:B------:R-:W-:Y:S01]  /*d5a0*/  FFMA.FTZ R49, R136, R9, -R7 ;  /* 0x0000000988317223 */ /* 0x000fe20000010807 */
[----:B------:R-:W-:Y:S01]  /*d5b0*/  ISETP.GT.AND P5, PT, R21, 0x68, P1 ;  /* 0x000000681500780c */ /* 0x000fe20000fa4270 */
[----:B------:R-:W-:Y:S01]  /*d5c0*/  MUFU.EX2 R37, R37 ;  /* 0x0000002500257308 */ /* 0x000fe20000000800 */
[----:B------:R-:W-:Y:S02]  /*d5d0*/  FSEL R58, R58, -INF , !P2 ;  /* 0xff8000003a3a7808 */ /* 0x000fe40005000000 */
[----:B------:R-:W-:Y:S02]  /*d5e0*/  ISETP.LT.OR P3, PT, R11, 0x62, P3 ;  /* 0x000000620b00780c */ /* 0x000fe40001f61670 */
[----:B------:R-:W-:-:S02]  /*d5f0*/  FMNMX.FTZ R51, R65, R10, !PT ;  /* 0x0000000a41337209 */ /* 0x000fc40007810000 */
[----:B------:R-:W-:Y:S01]  /*d600*/  ISETP.LT.OR P5, PT, R11, 0x69, P5 ;  /* 0x000000690b00780c */ /* 0x000fe20002fa1670 */
[----:B------:R-:W-:Y:S01]  /*d610*/  MUFU.EX2 R34, R34 ;  /* 0x0000002200227308 */ /* 0x000fe20000000800 */
[----:B------:R-:W-:Y:S02]  /*d620*/  ISETP.GT.AND P4, PT, R21, 0x69, P1 ;  /* 0x000000691500780c */ /* 0x000fe40000f84270 */
[----:B------:R-:W-:Y:S02]  /*d630*/  FSEL R59, R59, -INF , !P3 ;  /* 0xff8000003b3b7808 */ /* 0x000fe40005800000 */
[----:B------:R-:W-:Y:S02]  /*d640*/  FMNMX.FTZ R10, R58, R51, !PT ;  /* 0x000000333a0a7209 */ /* 0x000fe40007810000 */
[----:B------:R-:W-:Y:S01]  /*d650*/  FSEL R60, R60, -INF , !P5 ;  /* 0xff8000003c3c7808 */ /* 0x000fe20006800000 */
[----:B------:R-:W-:Y:S01]  /*d660*/  MUFU.EX2 R36, R36 ;  /* 0x0000002400247308 */ /* 0x000fe20000000800 */
[----:B------:R-:W-:-:S02]  /*d670*/  ISETP.GT.AND P2, PT, R21, 0x70, P1 ;  /* 0x000000701500780c */ /* 0x000fc40000f44270 */
[C---:B------:R-:W-:Y:S02]  /*d680*/  ISETP.GT.AND P3, PT, R21.reuse, 0x71, P1 ;  /* 0x000000711500780c */ /* 0x040fe40000f64270 */
[C---:B------:R-:W-:Y:S02]  /*d690*/  ISETP.GT.AND P5, PT, R21.reuse, 0x78, P1 ;  /* 0x000000781500780c */ /* 0x040fe40000fa4270 */
[----:B------:R-:W-:Y:S01]  /*d6a0*/  ISETP.GT.AND P1, PT, R21, 0x79, P1 ;  /* 0x000000791500780c */ /* 0x000fe20000f24270 */
[----:B------:R-:W-:Y:S01]  /*d6b0*/  MUFU.EX2 R40, R40 ;  /* 0x0000002800287308 */ /* 0x000fe20000000800 */
[----:B------:R-:W-:Y:S02]  /*d6c0*/  ISETP.LT.OR P4, PT, R11, 0x6a, P4 ;  /* 0x0000006a0b00780c */ /* 0x000fe40002781670 */
[----:B------:R-:W-:Y:S01]  /*d6d0*/  FMNMX.FTZ R21, R59, R10, !PT ;  /* 0x0000000a3b157209 */ /* 0x000fe20007810000 */
[----:B------:R-:W-:Y:S01]  /*d6e0*/  FFMA.FTZ R10, R140, R9, -R7 ;  /* 0x000000098c0a7223 */ /* 0x000fe20000010807 */
[----:B------:R-:W-:-:S02]  /*d6f0*/  ISETP.LT.OR P2, PT, R11, 0x71, P2 ;  /* 0x000000710b00780c */ /* 0x000fc40001741670 */
[----:B------:R-:W-:Y:S01]  /*d700*/  FSEL R136, R61, -INF , !P4 ;  /* 0xff8000003d887808 */ /* 0x000fe20006000000 */
[----:B------:R-:W-:Y:S01]  /*d710*/  MUFU.EX2 R42, R42 ;  /* 0x0000002a002a7308 */ /* 0x000fe20000000800 */
[----:B------:R-:W-:Y:S02]  /*d720*/  FMNMX.FTZ R21, R60, R21, !PT ;  /* 0x000000153c157209 */ /* 0x000fe40007810000 */
[C---:B------:R-:W-:Y:S02]  /*d730*/  ISETP.LT.OR P3, PT, R11.reuse, 0x72, P3 ;  /* 0x000000720b00780c */ /* 0x040fe40001f61670 */
[----:B------:R-:W-:Y:S02]  /*d740*/  FSEL R62, R62, -INF , !P2 ;  /* 0xff8000003e3e7808 */ /* 0x000fe40005000000 */
[----:B------:R-:W-:Y:S01]  /*d750*/  FMNMX.FTZ R51, R136, R21, !PT ;  /* 0x0000001588337209 */ /* 0x000fe20007810000 */
[----:B------:R-:W-:Y:S01]  /*d760*/  MUFU.EX2 R46, R46 ;  /* 0x0000002e002e7308 */ /* 0x000fe20000000800 */
[----:B------:R-:W-:-:S02]  /*d770*/  ISETP.LT.OR P5, PT, R11, 0x79, P5 ;  /* 0x000000790b00780c */ /* 0x000fc40002fa1670 */
[----:B------:R-:W-:Y:S02]  /*d780*/  FSEL R138, R63, -INF , !P3 ;  /* 0xff8000003f8a7808 */ /* 0x000fe40005800000 */
[----:B------:R-:W-:Y:S02]  /*d790*/  FMNMX.FTZ R51, R62, R51, !PT ;  /* 0x000000333e337209 */ /* 0x000fe40007810000 */
[----:B------:R-:W-:Y:S01]  /*d7a0*/  ISETP.LT.OR P1, PT, R11, 0x7a, P1 ;  /* 0x0000007a0b00780c */ /* 0x000fe20000f21670 */
[----:B------:R0:W-:Y:S01]  /*d7b0*/  MUFU.EX2 R21, R10 ;  /* 0x0000000a00157308 */ /* 0x0001e20000000800 */
[----:B------:R-:W-:Y:S01]  /*d7c0*/  FSEL R140, R67, -INF , !P5 ;  /* 0xff800000438c7808 */ /* 0x000fe20006800000 */
[----:B------:R-:W-:Y:S01]  /*d7d0*/  FFMA.FTZ R11, R31, R9, -R7 ;  /* 0x000000091f0b7223 */ /* 0x000fe20000010807 */
[----:B------:R-:W-:Y:S02]  /*d7e0*/  FMNMX.FTZ R51, R138, R51, !PT ;  /* 0x000000338a337209 */ /* 0x000fe40007810000 */
[----:B------:R-:W-:-:S02]  /*d7f0*/  FSEL R142, R69, -INF , !P1 ;  /* 0xff800000458e7808 */ /* 0x000fc40004800000 */
[----:B------:R-:W-:Y:S01]  /*d800*/  FMNMX.FTZ R51, R140, R51, !PT ;  /* 0x000000338c337209 */ /* 0x000fe20007810000 */
[----:B------:R-:W-:Y:S01]  /*d810*/  MUFU.EX2 R49, R49 ;  /* 0x0000003100317308 */ /* 0x000fe20000000800 */
[----:B------:R-:W-:Y:S02]  /*d820*/  FSEL R56, R12, RZ, P6 ;  /* 0x000000ff0c387208 */ /* 0x000fe40003000000 */
[----:B------:R-:W-:-:S03]  /*d830*/  FMNMX.FTZ R51, R142, R51, !PT ;  /* 0x000000338e337209 */ /* 0x000fc60007810000 */
[----:B------:R-:W-:Y:S01]  /*d840*/  FADD.FTZ R56, -R56, R3 ;  /* 0x0000000338387221 */ /* 0x000fe20000010100 */
[-C--:B------:R-:W-:Y:S01]  /*d850*/  FFMA.FTZ R3, R25, R9.reuse, -R7 ;  /* 0x0000000919037223 */ /* 0x080fe20000010807 */
[----:B0-----:R-:W0:Y:S01]  /*d860*/  SHFL.BFLY PT, R10, R51, 0x2, 0x1f ;  /* 0x0c401f00330a7f89 */ /* 0x001e2200000e0000 */
[----:B------:R-:W-:Y:S01]  /*d870*/  MUFU.EX2 R132, R132 ;  /* 0x0000008400847308 */ /* 0x000fe20000000800 */
[----:B------:R-:W-:-:S07]  /*d880*/  FMUL.FTZ R56, R56, R9 ;  /* 0x0000000938387220 */ /* 0x000fce0000410000 */
[----:B------:R-:W1:Y:S08]  /*d890*/  MUFU.EX2 R56, R56 ;  /* 0x0000003800387308 */ /* 0x000e700000000800 */
[----:B------:R-:W-:Y:S01]  /*d8a0*/  MUFU.EX2 R134, R134 ;  /* 0x0000008600867308 */ /* 0x000fe20000000800 */
[----:B0-----:R-:W-:Y:S01]  /*d8b0*/  FMNMX.FTZ R10, R51, R10, !PT ;  /* 0x0000000a330a7209 */ /* 0x001fe20007810000 */
[----:B------:R-:W-:-:S06]  /*d8c0*/  FFMA.FTZ R51, R70, R9, -R7 ;  /* 0x0000000946337223 */ /* 0x000fcc0000010807 */
[----:B------:R-:W-:Y:S01]  /*d8d0*/  MUFU.EX2 R57, R57 ;  /* 0x0000003900397308 */ /* 0x000fe20000000800 */
[----:B------:R-:W0:Y:S07]  /*d8e0*/  SHFL.BFLY PT, R61, R10, 0x1, 0x1f ;  /* 0x0c201f000a3d7f89 */ /* 0x000e2e00000e0000 */
[----:B------:R-:W-:Y:S08]  /*d8f0*/  MUFU.EX2 R128, R128 ;  /* 0x0000008000807308 */ /* 0x000ff00000000800 */
[----:B------:R-:W-:Y:S08]  /*d900*/  MUFU.EX2 R55, R55 ;  /* 0x0000003700377308 */ /* 0x000ff00000000800 */
[----:B------:R-:W-:Y:S01]  /*d910*/  MUFU.EX2 R130, R130 ;  /* 0x0000008200827308 */ /* 0x000fe20000000800 */
[----:B0-----:R-:W-:-:S04]  /*d920*/  FMNMX.FTZ R10, R10, R61, !PT ;  /* 0x0000003d0a0a7209 */ /* 0x001fc80007810000 */
[C---:B------:R-:W-:Y:S01]  /*d930*/  FSETP.NEU.FTZ.AND P1, PT, R10.reuse, -INF , PT ;  /* 0xff8000000a00780b */ /* 0x040fe20003f3d000 */
[C---:B------:R-:W-:Y:S02]  /*d940*/  FMUL.FTZ R25, R10.reuse, R9 ;  /* 0x000000090a197220 */ /* 0x040fe40000410000 */
[----:B------:R-:W-:Y:S01]  /*d950*/  MUFU.EX2 R53, R53 ;  /* 0x0000003500357308 */ /* 0x000fe20000000800 */
[----:B------:R-:W-:Y:S02]  /*d960*/  FSEL R7, R10, RZ, P1 ;  /* 0x000000ff0a077208 */ /* 0x000fe40000800000 */
[----:B------:R-:W-:-:S03]  /*d970*/  FSEL R25, R25, RZ, P1 ;  /* 0x000000ff19197208 */ /* 0x000fc60000800000 */
[----:B------:R-:W-:Y:S02]  /*d980*/  FADD.FTZ R4, -R7, R4 ;  /* 0x0000000407047221 */ /* 0x000fe40000010100 */
[----:B------:R-:W-:Y:S01]  /*d990*/  MUFU.EX2 R124, R124 ;  /* 0x0000007c007c7308 */ /* 0x000fe20000000800 */
[-CC-:B------:R-:W-:Y:S01]  /*d9a0*/  FFMA.FTZ R64, R39, R9.reuse, -R25.reuse ;  /* 0x0000000927407223 */ /* 0x180fe20000010819 */
[-CC-:B------:R-:W-:Y:S01]  /*d9b0*/  FFMA.FTZ R149, R68, R9.reuse, -R25.reuse ;  /* 0x0000000944957223 */ /* 0x180fe20000010819 */
[-C--:B------:R-:W-:Y:S01]  /*d9c0*/  FMUL.FTZ R7, R4, R9.reuse ;  /* 0x0000000904077220 */ /* 0x080fe20000410000 */
[-CC-:B------:R-:W-:Y:S01]  /*d9d0*/  FFMA.FTZ R151, R8, R9.reuse, -R25.reuse ;  /* 0x0000000908977223 */ /* 0x180fe20000010819 */
[-CC-:B------:R-:W-:Y:S01]  /*d9e0*/  FFMA.FTZ R8, R13, R9.reuse, -R25.reuse ;  /* 0x000000090d087223 */ /* 0x180fe20000010819 */
[-CC-:B------:R-:W-:Y:S01]  /*d9f0*/  FFMA.FTZ R145, R14, R9.reuse, -R25.reuse ;  /* 0x000000090e917223 */ /* 0x180fe20000010819 */
[-C--:B------:R-:W-:Y:S01]  /*da00*/  FFMA.FTZ R14, R20, R9.reuse, -R25 ;  /* 0x00000009140e7223 */ /* 0x080fe20000010819 */
[----:B------:R-:W-:Y:S01]  /*da10*/  MUFU.EX2 R64, R64 ;  /* 0x0000004000407308 */ /* 0x000fe20000000800 */
[----:B-1----:R-:W-:Y:S01]  /*da20*/  FFMA.FTZ R13, R56, R2, R33 ;  /* 0x00000002380d7223 */ /* 0x002fe20000010021 */
[-CC-:B------:R-:W-:Y:S01]  /*da30*/  FFMA.FTZ R147, R24, R9.reuse, -R25.reuse ;  /* 0x0000000918937223 */ /* 0x180fe20000010819 */
[-CC-:B------:R-:W-:Y:S01]  /*da40*/  FFMA.FTZ R20, R74, R9.reuse, -R25.reuse ;  /* 0x000000094a147223 */ /* 0x180fe20000010819 */
[-C--:B------:R-:W-:Y:S01]  /*da50*/  FFMA.FTZ R141, R28, R9.reuse, -R25 ;  /* 0x000000091c8d7223 */ /* 0x080fe20000010819 */
[----:B------:R-:W-:Y:S01]  /*da60*/  FADD.FTZ R13, R72, R13 ;  /* 0x0000000d480d7221 */ /* 0x000fe20000010000 */
[-CC-:B------:R-:W-:Y:S01]  /*da70*/  FFMA.FTZ R24, R30, R9.reuse, -R25.reuse ;  /* 0x000000091e187223 */ /* 0x180fe20000010819 */
[-C--:B------:R-:W-:Y:S01]  /*da80*/  FFMA.FTZ R143, R32, R9.reuse, -R25 ;  /* 0x00000009208f7223 */ /* 0x080fe20000010819 */
[----:B------:R-:W0:Y:S01]  /*da90*/  MUFU.EX2 R7, R7 ;  /* 0x0000000700077308 */ /* 0x000e220000000800 */
[----:B------:R-:W-:Y:S01]  /*daa0*/  FADD.FTZ R2, R26, R13 ;  /* 0x0000000d1a027221 */ /* 0x000fe20000010000 */
[-CC-:B------:R-:W-:Y:S01]  /*dab0*/  FFMA.FTZ R28, R76, R9.reuse, -R25.reuse ;  /* 0x000000094c1c7223 */ /* 0x180fe20000010819 */
[-CC-:B------:R-:W-:Y:S01]  /*dac0*/  FFMA.FTZ R137, R78, R9.reuse, -R25.reuse ;  /* 0x000000094e897223 */ /* 0x180fe20000010819 */
[-CC-:B------:R-:W-:Y:S01]  /*dad0*/  FFMA.FTZ R30, R38, R9.reuse, -R25.reuse ;  /* 0x00000009261e7223 */ /* 0x180fe20000010819 */
[----:B------:R-:W-:Y:S01]  /*dae0*/  FADD.FTZ R27, R35, R2 ;  /* 0x00000002231b7221 */ /* 0x000fe20000010000 */
[-CC-:B------:R-:W-:Y:S01]  /*daf0*/  FFMA.FTZ R139, R80, R9.reuse, -R25.reuse ;  /* 0x00000009508b7223 */ /* 0x180fe20000010819 */
[-C--:B------:R-:W-:Y:S01]  /*db00*/  FFMA.FTZ R4, R82, R9.reuse, -R25 ;  /* 0x0000000952047223 */ /* 0x080fe20000010819 */
[----:B------:R-:W1:Y:S01]  /*db10*/  MUFU.EX2 R149, R149 ;  /* 0x0000009500957308 */ /* 0x000e620000000800 */
[----:B------:R-:W-:Y:S01]  /*db20*/  FADD.FTZ R2, R6, R27 ;  /* 0x0000001b06027221 */ /* 0x000fe20000010000 */
[-CC-:B------:R-:W-:Y:S01]  /*db30*/  FFMA.FTZ R133, R44, R9.reuse, -R25.reuse ;  /* 0x000000092c857223 */ /* 0x180fe20000010819 */
[-CC-:B------:R-:W-:Y:S01]  /*db40*/  FFMA.FTZ R32, R84, R9.reuse, -R25.reuse ;  /* 0x0000000954207223 */ /* 0x180fe20000010819 */
[-CC-:B------:R-:W-:Y:S01]  /*db50*/  FFMA.FTZ R135, R48, R9.reuse, -R25.reuse ;  /* 0x0000000930877223 */ /* 0x180fe20000010819 */
[----:B------:R-:W-:Y:S01]  /*db60*/  FADD.FTZ R27, R37, R2 ;  /* 0x00000002251b7221 */ /* 0x000fe20000010000 */
[-CC-:B------:R-:W-:Y:S01]  /*db70*/  FFMA.FTZ R38, R50, R9.reuse, -R25.reuse ;  /* 0x0000000932267223 */ /* 0x180fe20000010819 */
[-C--:B------:R-:W-:Y:S01]  /*db80*/  FFMA.FTZ R129, R52, R9.reuse, -R25 ;  /* 0x0000000934817223 */ /* 0x080fe20000010819 */
[----:B------:R-:W2:Y:S01]  /*db90*/  MUFU.EX2 R151, R151 ;  /* 0x0000009700977308 */ /* 0x000ea20000000800 */
[----:B0-----:R-:W-:Y:S01]  /*dba0*/  FFMA.FTZ R0, R7, R0, R64 ;  /* 0x0000000007007223 */ /* 0x001fe20000010040 */
[----:B------:R-:W-:Y:S01]  /*dbb0*/  FADD.FTZ R2, R34, R27 ;  /* 0x0000001b22027221 */ /* 0x000fe20000010000 */
[-CC-:B------:R-:W-:Y:S01]  /*dbc0*/  FFMA.FTZ R44, R54, R9.reuse, -R25.reuse ;  /* 0x00000009362c7223 */ /* 0x180fe20000010819 */
[-CC-:B------:R-:W-:Y:S01]  /*dbd0*/  FFMA.FTZ R131, R86, R9.reuse, -R25.reuse ;  /* 0x0000000956837223 */ /* 0x180fe20000010819 */
[-CC-:B------:R-:W-:Y:S01]  /*dbe0*/  FFMA.FTZ R48, R65, R9.reuse, -R25.reuse ;  /* 0x0000000941307223 */ /* 0x180fe20000010819 */
[----:B------:R-:W-:Y:S01]  /*dbf0*/  FADD.FTZ R27, R41, R2 ;  /* 0x00000002291b7221 */ /* 0x000fe20000010000 */
[-C--:B------:R-:W-:Y:S01]  /*dc00*/  FFMA.FTZ R125, R58, R9.reuse, -R25 ;  /* 0x000000093a7d7223 */ /* 0x080fe20000010819 */
[----:B------:R-:W0:Y:S01]  /*dc10*/  MUFU.EX2 R8, R8 ;  /* 0x0000000800087308 */ /* 0x000e220000000800 */
[----:B-1----:R-:W-:Y:S01]  /*dc20*/  FADD.FTZ R0, R149, R0 ;  /* 0x0000000095007221 */ /* 0x002fe20000010000 */
[----:B------:R-:W-:Y:S01]  /*dc30*/  FADD.FTZ R2, R36, R27 ;  /* 0x0000001b24027221 */ /* 0x000fe20000010000 */
[-CC-:B------:R-:W-:Y:S01]  /*dc40*/  FFMA.FTZ R50, R59, R9.reuse, -R25.reuse ;  /* 0x000000093b327223 */ /* 0x180fe20000010819 */
[-CC-:B------:R-:W-:Y:S01]  /*dc50*/  FFMA.FTZ R127, R60, R9.reuse, -R25.reuse ;  /* 0x000000093c7f7223 */ /* 0x180fe20000010819 */
[-CC-:B------:R-:W-:Y:S01]  /*dc60*/  FFMA.FTZ R52, R136, R9.reuse, -R25.reuse ;  /* 0x0000000988347223 */ /* 0x180fe20000010819 */
[----:B------:R-:W-:Y:S01]  /*dc70*/  FADD.FTZ R27, R43, R2 ;  /* 0x000000022b1b7221 */ /* 0x000fe20000010000 */
[-C--:B------:R-:W-:Y:S01]  /*dc80*/  FFMA.FTZ R121, R62, R9.reuse, -R25 ;  /* 0x000000093e797223 */ /* 0x080fe20000010819 */
[----:B------:R-:W1:Y:S01]  /*dc90*/  MUFU.EX2 R145, R145 ;  /* 0x0000009100917308 */ /* 0x000e620000000800 */
[----:B--2---:R-:W-:Y:S01]  /*dca0*/  FADD.FTZ R13, R151, R0 ;  /* 0x00000000970d7221 */ /* 0x004fe20000010000 */
[----:B------:R-:W-:Y:S01]  /*dcb0*/  FADD.FTZ R2, R40, R27 ;  /* 0x0000001b28027221 */ /* 0x000fe20000010000 */
[-CC-:B------:R-:W-:Y:S01]  /*dcc0*/  FFMA.FTZ R54, R138, R9.reuse, -R25.reuse ;  /* 0x000000098a367223 */ /* 0x180fe20000010819 */
[-CC-:B------:R-:W-:Y:S01]  /*dcd0*/  FFMA.FTZ R123, R140, R9.reuse, -R25.reuse ;  /* 0x000000098c7b7223 */ /* 0x180fe20000010819 */
[----:B------:R-:W-:Y:S01]  /*dce0*/  FFMA.FTZ R58, R142, R9, -R25 ;  /* 0x000000098e3a7223 */ /* 0x000fe20000010819 */
[----:B------:R-:W-:-:S02]  /*dcf0*/  FADD.FTZ R27, R45, R2 ;  /* 0x000000022d1b7221 */ /* 0x000fc40000010000 */
[----:B------:R-:W2:Y:S01]  /*dd00*/  MUFU.EX2 R14, R14 ;  /* 0x0000000e000e7308 */ /* 0x000ea20000000800 */
[----:B0-----:R-:W-:Y:S01]  /*dd10*/  FADD.FTZ R0, R8, R13 ;  /* 0x0000000d08007221 */ /* 0x001fe20000010000 */
[----:B------:R-:W-:-:S04]  /*dd20*/  FADD.FTZ R2, R42, R27 ;  /* 0x0000001b2a027221 */ /* 0x000fc80000010000 */
[----:B------:R-:W-:Y:S02]  /*dd30*/  FADD.FTZ R27, R47, R2 ;  /* 0x000000022f1b7221 */ /* 0x000fe40000010000 */
[----:B------:R-:W0:Y:S01]  /*dd40*/  MUFU.EX2 R147, R147 ;  /* 0x0000009300937308 */ /* 0x000e220000000800 */
[----:B-1----:R-:W-:Y:S01]  /*dd50*/  FADD.FTZ R13, R145, R0 ;  /* 0x00000000910d7221 */ /* 0x002fe20000010000 */
[----:B------:R-:W-:-:S04]  /*dd60*/  FADD.FTZ R2, R46, R27 ;  /* 0x0000001b2e027221 */ /* 0x000fc80000010000 */
[----:B------:R-:W-:Y:S02]  /*dd70*/  FADD.FTZ R27, R49, R2 ;  /* 0x00000002311b7221 */ /* 0x000fe40000010000 */
[----:B------:R-:W1:Y:S01]  /*dd80*/  MUFU.EX2 R20, R20 ;  /* 0x0000001400147308 */ /* 0x000e620000000800 */
[----:B--2---:R-:W-:Y:S01]  /*dd90*/  FADD.FTZ R0, R14, R13 ;  /* 0x0000000d0e007221 */ /* 0x004fe20000010000 */
[----:B------:R-:W-:-:S04]  /*dda0*/  FADD.FTZ R2, R132, R27 ;  /* 0x0000001b84027221 */ /* 0x000fc80000010000 */
[----:B------:R-:W-:Y:S02]  /*ddb0*/  FADD.FTZ R27, R21, R2 ;  /* 0x00000002151b7221 */ /* 0x000fe40000010000 */
        /* <DEDUP_REMOVED lines=14> */
[----:B------:R-:W-:-:S06]  /*dea0*/  FADD.FTZ R2, R124, R27 ;  /* 0x0000001b7c027221 */ /* 0x000fcc0000010000 */
        /* <DEDUP_REMOVED lines=58> */
.L_x_1009:
[----:B------:R-:W-:Y:S01]  /*e250*/  ULEA UR6, UR26, UR45, 0x3 ;  /* 0x0000002d1a067291 */ /* 0x000fe2000f8e183f */
[----:B------:R-:W-:Y:S01]  /*e260*/  ISETP.GT.AND P1, PT, R5, UR42, PT ;  /* 0x0000002a05007c0c */ /* 0x000fe2000bf24270 */
[----:B------:R-:W-:Y:S01]  /*e270*/  UMOV UR27, UR46 ;  /* 0x0000002e001b7c82 */ /* 0x000fe20008000000 */
[----:B------:R-:W-:Y:S01]  /*e280*/  UMOV UR26, UR36 ;  /* 0x00000024001a7c82 */ /* 0x000fe20008000000 */
[----:B------:R-:W-:Y:S01]  /*e290*/  UIADD3 UR6, UR6, 0x16860, URZ ;  /* 0x0001686006067890 */ /* 0x000fe2000fffe03f */
[----:B------:R-:W-:Y:S01]  /*e2a0*/  F2FP.BF16.F32.PACK_AB R139, R4, R139 ;  /* 0x0000008b048b723e */ /* 0x000fe200000010ff */
[----:B------:R-:W-:Y:S01]  /*e2b0*/  FMUL.FTZ R88, R88, R56 ;  /* 0x0000003858587220 */ /* 0x000fe20000410000 */
[----:B------:R-:W-:Y:S01]  /*e2c0*/  F2FP.BF16.F32.PACK_AB R122, R3, R122 ;  /* 0x0000007a037a723e */ /* 0x000fe200000010ff */
[----:B------:R-:W-:Y:S01]  /*e2d0*/  UPRMT UR6, UR43, 0x654, UR6 ;  /* 0x000006542b067896 */ /* 0x000fe20008000006 */
        /* <DEDUP_REMOVED lines=8> */
[----:B------:R-:W-:Y:S01]  /*e360*/  SYNCS.ARRIVE.TRANS64.RED.A1T0 RZ, [UR6], RZ ;  /* 0x000000ffffff79a7 */ /* 0x000fe20008100406 */
        /* <DEDUP_REMOVED lines=51> */
[-C--:B------:R-:W-:Y:S01]  /*e6a0*/  FMUL.FTZ R115, R115, R7.reuse ;  /* 0x0000000773737220 */ /* 0x080fe20000410000 */
[-C--:B------:R-:W-:Y:S01]  /*e6b0*/  FMUL.FTZ R118, R118, R7.reuse ;  /* 0x0000000776767220 */ /* 0x080fe20000410000 */
[----:B------:R-:W-:Y:S01]  /*e6c0*/  FMUL.FTZ R119, R119, R7 ;  /* 0x0000000777777220 */ /* 0x000fe20000410000 */
[----:B------:R-:W-:-:S02]  /*e6d0*/  IMAD.MOV.U32 R4, RZ, RZ, R10 ;  /* 0x000000ffff047224 */ /* 0x000fc400078e000a */
[----:B------:R-:W-:Y:S01]  /*e6e0*/  IMAD.MOV.U32 R3, RZ, RZ, R12 ;  /* 0x000000ffff037224 */ /* 0x000fe200078e000c */
[----:B------:R-:W-:Y:S06]  /*e6f0*/  @P1 BRA `(.L_x_1010) ;  /* 0xffffffc800941947 */ /* 0x000fec000383ffff */
.L_x_991:
[----:B------:R-:W-:Y:S06]  /*e700*/  BAR.ARV 0x8, 0x200 ;  /* 0x0208000000007b1d */ /* 0x000fec0000002000 */
[----:B------:R-:W-:Y:S05]  /*e710*/  @!P0 BRA `(.L_x_1011) ;  /* 0x0000000000048947 */ /* 0x000fea0003800000 */
[----:B------:R-:W-:Y:S01]  /*e720*/  BPT.TRAP 0x1 ;  /* 0x000000040000795c */ /* 0x000fe20000300000 */
.L_x_1011:
[----:B------:R-:W-:Y:S01]  /*e730*/  ULEA UR5, UR36, UR45, 0x3 ;  /* 0x0000002d24057291 */ /* 0x000fe2000f8e183f */
[----:B------:R-:W-:-:S05]  /*e740*/  IMAD.U32 R3, RZ, RZ, UR46 ;  /* 0x0000002eff037e24 */ /* 0x000fca000f8e00ff */
[----:B------:R-:W-:-:S04]  /*e750*/  SHF.L.U32 R3, R3, 0x1f, RZ ;  /* 0x0000001f03037819 */ /* 0x000fc800000006ff */
[----:B------:R0:W1:Y:S01]  /*e760*/  SYNCS.PHASECHK.TRANS64.TRYWAIT P1, [UR5+0x16850], R3 ;  /* 0x01685003ff0075a7 */ /* 0x0000620008020145 */
[----:B------:R-:W-:Y:S05]  /*e770*/  @!P0 BRA `(.L_x_1012) ;  /* 0x0000000000048947 */ /* 0x000fea0003800000 */
[----:B------:R-:W-:Y:S01]  /*e780*/  BPT.TRAP 0x1 ;  /* 0x000000040000795c */ /* 0x000fe20000300000 */
.L_x_1012:
[----:B-1----:R-:W-:Y:S05]  /*e790*/  @P1 BRA `(.L_x_1013) ;  /* 0x0000000000081947 */ /* 0x002fea0003800000 */
[----:B------:R-:W1:Y:S02]  /*e7a0*/  SYNCS.PHASECHK.TRANS64.TRYWAIT P1, [UR5+0x16850], R3 ;  /* 0x01685003ff0075a7 */ /* 0x000e640008020145 */
[----:B-1----:R-:W-:Y:S05]  /*e7b0*/  @!P1 BRA `(.L_x_1014) ;  /* 0x00000068002c9947 */ /* 0x002fea0003800000 */
.L_x_1013:
[----:B------:R-:W-:Y:S01]  /*e7c0*/  UIADD3 UR45, UR45, 0x400, URZ ;  /* 0x000004002d2d7890 */ /* 0x000fe2000fffe03f */
[----:B------:R-:W-:Y:S01]  /*e7d0*/  WARPGROUP.ARRIVE ;  /* 0x00000000000079c5 */ /* 0x000fe20000000000 */
[----:B------:R-:W-:Y:S01]  /*e7e0*/  UMOV UR7, 0x40000040 ;  /* 0x4000004000077882 */ /* 0x000fe20000000000 */
[----:B01----:R-:W0:Y:S01]  /*e7f0*/  SHFL.BFLY PT, R3, R2, 0x2, 0x1f ;  /* 0x0c401f0002037f89 */ /* 0x003e2200000e0000 */
[----:B------:R-:W-:Y:S01]  /*e800*/  USHF.R.U32.HI UR45, URZ, 0x4, UR45 ;  /* 0x000000043f2d7899 */ /* 0x000fe2000801162d */
[----:B------:R-:W-:Y:S01]  /*e810*/  CS2R R26, SRZ ;  /* 0x00000000001a7805 */ /* 0x000fe2000001ff00 */
[----:B------:R-:W-:Y:S01]  /*e820*/  IMAD.MOV.U32 R30, RZ, RZ, -0x800000 ;  /* 0xff800000ff1e7424 */ /* 0x000fe200078e00ff */
[----:B------:R-:W1:Y:S01]  /*e830*/  SHFL.BFLY PT, R5, R0, 0x2, 0x1f ;  /* 0x0c401f0000057f89 */ /* 0x000e6200000e0000 */
[----:B------:R-:W-:-:S04]  /*e840*/  ULOP3.LUT UR4, UR45, 0x3fff, URZ, 0xc0, !UPT ;  /* 0x00003fff2d047892 */ /* 0x000fc8000f8ec03f */
[----:B------:R-:W-:-:S07]  /*e850*/  ULEA UR4, UR36, UR4, 0xa ;  /* 0x0000000424047291 */ /* 0x000fce000f8e503f */
[----:B------:R-:W-:Y:S02]  /*e860*/  UMOV UR6, UR4 ;  /* 0x0000000400067c82 */ /* 0x000fe40008000000 */
[----:B------:R-:W-:Y:S01]  /*e870*/  HGMMA.64x64x16.F32.BF16 R88, R148, gdesc[UR4].tnspB, R88, gsb0 ;  /* 0x40e0000494587df0 */ /* 0x000fe20008001858 */
[----:B------:R-:W-:Y:S01]  /*e880*/  UIADD3 UR6, UR4, 0x80, URZ ;  /* 0x0000008004067890 */ /* 0x000fe2000fffe03f */
[----:B------:R-:W-:Y:S01]  /*e890*/  UMOV UR7, 0x40000040 ;  /* 0x4000004000077882 */ /* 0x000fe20000000000 */
[----:B0-----:R-:W-:Y:S01]  /*e8a0*/  FADD.FTZ R3, R3, R2 ;  /* 0x0000000203037221 */ /* 0x001fe20000010000 */
[----:B-1----:R-:W-:-:S04]  /*e8b0*/  FADD.FTZ R5, R5, R0 ;  /* 0x0000000005057221 */ /* 0x002fc80000010000 */
[----:B------:R-:W0:Y:S01]  /*e8c0*/  SHFL.BFLY PT, R4, R3, 0x1, 0x1f ;  /* 0x0c201f0003047f89 */ /* 0x000e2200000e0000 */
[----:B------:R-:W-:-:S03]  /*e8d0*/  IMAD.MOV.U32 R0, RZ, RZ, -0x800000 ;  /* 0xff800000ff007424 */ /* 0x000fc600078e00ff */
[----:B------:R-:W1:Y:S01]  /*e8e0*/  SHFL.BFLY PT, R6, R5, 0x1, 0x1f ;  /* 0x0c201f0005067f89 */ /* 0x000e6200000e0000 */
[----:B0-----:R-:W-:Y:S01]  /*e8f0*/  FADD.FTZ R7, R3, R4 ;  /* 0x0000000403077221 */ /* 0x001fe20000010000 */
[----:B-1----:R-:W-:-:S04]  /*e900*/  FADD.FTZ R6, R5, R6 ;  /* 0x0000000605067221 */ /* 0x002fc80000010000 */
[----:B------:R-:W-:Y:S02]  /*e910*/  FSETP.NE.FTZ.AND P1, PT, R7, RZ, PT ;  /* 0x000000ff0700720b */ /* 0x000fe40003f35000 */
[----:B------:R-:W-:-:S11]  /*e920*/  FSETP.NE.FTZ.AND P2, PT, R6, RZ, PT ;  /* 0x000000ff0600720b */ /* 0x000fd60003f55000 */
[----:B------:R-:W0:Y:S01]  /*e930*/  @P1 MUFU.LG2 R2, R7 ;  /* 0x0000000700021308 */ /* 0x000e220000000c00 */
[C---:B------:R-:W-:Y:S01]  /*e940*/  @P1 FMUL.FTZ R3, R9.reuse, 0.69314718246459960938 ;  /* 0x3f31721809031820 */ /* 0x040fe20000410000 */
[----:B------:R-:W-:-:S06]  /*e950*/  @P2 FMUL.FTZ R8, R9, 0.69314718246459960938 ;  /* 0x3f31721809082820 */ /* 0x000fcc0000410000 */
        /* <DEDUP_REMOVED lines=44> */
.L_x_1015:
        /* <DEDUP_REMOVED lines=30> */
[----:B------:R-:W-:Y:S01]  /*ee00*/  USEL UR4, URZ, 0x1, UP0 ;  /* 0x000000013f047887 */ /* 0x000fe20008000000 */
[-C--:B------:R-:W-:Y:S01]  /*ee10*/  FMUL.FTZ R110, R110, R27.reuse ;  /* 0x0000001b6e6e7220 */ /* 0x080fe20000410000 */
[-C--:B------:R-:W-:Y:S01]  /*ee20*/  FMUL.FTZ R15, R111, R27.reuse ;  /* 0x0000001b6f0f7220 */ /* 0x080fe20000410000 */
[-C--:B------:R-:W-:Y:S01]  /*ee30*/  FMUL.FTZ R114, R114, R27.reuse ;  /* 0x0000001b72727220 */ /* 0x080fe20000410000 */
[-C--:B------:R-:W-:Y:S01]  /*ee40*/  FMUL.FTZ R25, R115, R27.reuse ;  /* 0x0000001b73197220 */ /* 0x080fe20000410000 */
[-C--:B------:R-:W-:Y:S01]  /*ee50*/  FMUL.FTZ R118, R118, R27.reuse ;  /* 0x0000001b76767220 */ /* 0x080fe20000410000 */
[----:B------:R-:W-:Y:S01]  /*ee60*/  FMUL.FTZ R26, R117, R26 ;  /* 0x0000001a751a7220 */ /* 0x000fe20000410000 */
[----:B------:R-:W-:Y:S01]  /*ee70*/  PLOP3.LUT P0, PT, PT, PT, PT, 0x8, 0x0 ;  /* 0x000000000000781c */ /* 0x000fe20003f0e170 */
[----:B------:R-:W-:Y:S01]  /*ee80*/  FMUL.FTZ R27, R119, R27 ;  /* 0x0000001b771b7220 */ /* 0x000fe20000410000 */
[----:B------:R-:W-:-:S02]  /*ee90*/  UIADD3 UR47, UR47, 0x1, URZ ;  /* 0x000000012f2f7890 */ /* 0x000fc4000fffe03f */
[----:B------:R-:W-:Y:S02]  /*eea0*/  USEL UR36, UR36, URZ, UP0 ;  /* 0x0000003f24247287 */ /* 0x000fe40008000000 */
[----:B------:R-:W-:-:S12]  /*eeb0*/  ULOP3.LUT UR46, UR46, UR4, URZ, 0x3c, !UPT ;  /* 0x000000042e2e7292 */ /* 0x000fd8000f8e3c3f */
.L_x_937:
[----:B------:R-:W0:Y:S01]  /*eec0*/  S2R R2, SR_CgaCtaId ;  /* 0x0000000000027919 */ /* 0x000e220000008800 */
[----:B------:R-:W-:Y:S01]  /*eed0*/  MOV R31, 0x400 ;  /* 0x00000400001f7802 */ /* 0x000fe20000000f00 */
[----:B------:R-:W-:Y:S01]  /*eee0*/  BSSY B0, `(.L_x_1016) ;  /* 0x0000144000007945 */ /* 0x000fe20003800000 */
[----:B------:R-:W-:Y:S02]  /*eef0*/  BAR.SYNC.DEFER_BLOCKING 0x5, 0x200 ;  /* 0x0148000000007b1d */ /* 0x000fe40000010000 */
[----:B0-----:R-:W-:-:S05]  /*ef00*/  LEA R31, R2, R31, 0x18 ;  /* 0x0000001f021f7211 */ /* 0x001fca00078ec0ff */
[----:B------:R-:W0:Y:S02]  /*ef10*/  LDS R2, [R31+0x168d0] ;  /* 0x0168d0001f027984 */ /* 0x000e240000000800 */
[----:B0-----:R-:W-:Y:S01]  /*ef20*/  R2UR UR4, R2 ;  /* 0x00000000020472ca */ /* 0x001fe200000e0000 */
[----:B------:R-:W-:Y:S06]  /*ef30*/  BAR.ARV 0x4, 0x200 ;  /* 0x0108000000007b1d */ /* 0x000fec0000002000 */
[----:B------:R-:W-:Y:S08]  /*ef40*/  @P0 BRA `(.L_x_1017) ;  /* 0x0000000c00180947 */ /* 0x000ff00003800000 */
[----:B------:R-:W0:Y:S01]  /*ef50*/  S2R R4, SR_SWINHI ;  /* 0x0000000000047919 */ /* 0x000e220000002f00 */
[----:B------:R-:W1:Y:S01]  /*ef60*/  LDC R32, c[0x0][0xbe8] ;  /* 0x0002fa00ff207b82 */ /* 0x000e620000000800 */
[----:B------:R-:W-:Y:S01]  /*ef70*/  IMAD R5, R152, 0x40, R22 ;  /* 0x0000004098057824 */ /* 0x000fe200078e0216 */
[----:B------:R-:W-:Y:S01]  /*ef80*/  USHF.R.S32.HI UR12, URZ, 0x1f, UR41 ;  /* 0x0000001f3f0c7899 */ /* 0x000fe20008011429 */
[----:B------:R-:W-:Y:S01]  /*ef90*/  VIADD R45, R17, UR38 ;  /* 0x00000026112d7c36 */ /* 0x000fe20008000000 */
[----:B------:R-:W-:Y:S01]  /*efa0*/  ULDC.64 UR8, c[0x0][0xb90] ;  /* 0x0002e40000087ab9 */ /* 0x000fe20000000a00 */
[----:B------:R-:W-:Y:S01]  /*efb0*/  USHF.R.S32.HI UR13, URZ, 0x1f, UR39 ;  /* 0x0000001f3f0d7899 */ /* 0x000fe20008011427 */
[----:B------:R-:W-:Y:S01]  /*efc0*/  F2FP.BF16.F32.PACK_AB R12, R12, R41 ;  /* 0x000000290c0c723e */ /* 0x000fe200000010ff */
[----:B------:R-:W-:Y:S01]  /*efd0*/  UIMAD UR5, UR12, UR8, URZ ;  /* 0x000000080c0572a4 */ /* 0x000fe2000f8e023f */
[----:B------:R-:W-:Y:S01]  /*efe0*/  F2FP.BF16.F32.PACK_AB R13, R13, R106 ;  /* 0x0000006a0d0d723e */ /* 0x000fe200000010ff */
[----:B------:R-:W-:Y:S01]  /*eff0*/  UIMAD.WIDE.U32 UR6, UR41, UR8, URZ ;  /* 0x00000008290672a5 */ /* 0x000fe2000f8e003f */
[----:B------:R-:W-:Y:S01]  /*f000*/  F2FP.BF16.F32.PACK_AB R14, R14, R35 ;  /* 0x000000230e0e723e */ /* 0x000fe200000010ff */
[----:B------:R-:W-:Y:S01]  /*f010*/  UIMAD UR5, UR41, UR9, UR5 ;  /* 0x00000009290572a4 */ /* 0x000fe2000f8e0205 */
[----:B------:R-:W-:Y:S01]  /*f020*/  F2FP.BF16.F32.PACK_AB R15, R15, R110 ;  /* 0x0000006e0f0f723e */ /* 0x000fe200000010ff */
[----:B------:R-:W-:Y:S01]  /*f030*/  ULDC.64 UR10, c[0x0][0xb98] ;  /* 0x0002e600000a7ab9 */ /* 0x000fe20000000a00 */
[----:B------:R-:W-:Y:S01]  /*f040*/  F2FP.BF16.F32.PACK_AB R24, R24, R29 ;  /* 0x0000001d1818723e */ /* 0x000fe200000010ff */
[----:B------:R-:W-:Y:S01]  /*f050*/  UIMAD UR8, UR13, UR10, URZ ;  /* 0x0000000a0d0872a4 */ /* 0x000fe2000f8e023f */
[----:B------:R-:W-:Y:S01]  /*f060*/  F2FP.BF16.F32.PACK_AB R25, R25, R114 ;  /* 0x000000721919723e */ /* 0x000fe200000010ff */
[----:B------:R-:W-:Y:S01]  /*f070*/  UIADD3 UR7, UR7, UR5, URZ ;  /* 0x0000000507077290 */ /* 0x000fe2000fffe03f */
[----:B------:R-:W-:Y:S01]  /*f080*/  F2FP.BF16.F32.PACK_AB R26, R26, R21 ;  /* 0x000000151a1a723e */ /* 0x000fe200000010ff */
[----:B------:R-:W-:Y:S01]  /*f090*/  UIMAD UR8, UR39, UR11, UR8 ;  /* 0x0000000b270872a4 */ /* 0x000fe2000f8e0208 */
[----:B------:R-:W-:Y:S01]  /*f0a0*/  F2FP.BF16.F32.PACK_AB R27, R27, R118 ;  /* 0x000000761b1b723e */ /* 0x000fe200000010ff */
[----:B------:R-:W-:Y:S01]  /*f0b0*/  UIMAD.WIDE.U32 UR6, UR39, UR10, UR6 ;  /* 0x0000000a270672a5 */ /* 0x000fe2000f8e0006 */
[----:B------:R-:W-:Y:S01]  /*f0c0*/  ULDC UR5, c[0x0][0xa88] ;  /* 0x0002a20000057ab9 */ /* 0x000fe20000000800 */
[----:B------:R-:W-:Y:S01]  /*f0d0*/  BAR.SYNC.DEFER_BLOCKING 0x1, 0x180 ;  /* 0x0046000000007b1d */ /* 0x000fe20000010000 */
[----:B-1----:R-:W-:-:S05]  /*f0e0*/  ISETP.NE.AND P1, PT, R32, 0x1, PT ;  /* 0x000000012000780c */ /* 0x002fca0003f25270 */
[----:B------:R-:W-:Y:S01]  /*f0f0*/  ULDC.64 UR10, c[0x0][0xaf0] ;  /* 0x0002bc00000a7ab9 */ /* 0x000fe20000000a00 */
[----:B------:R-:W-:Y:S02]  /*f100*/  MOV R2, R31 ;  /* 0x0000001f00027202 */ /* 0x000fe40000000f00 */
[----:B0-----:R-:W-:-:S03]  /*f110*/  MOV R3, R4 ;  /* 0x0000000400037202 */ /* 0x001fc60000000f00 */
[--C-:B------:R-:W-:Y:S02]  /*f120*/  IMAD.WIDE R10, R156, 0x2, R2.reuse ;  /* 0x000000029c0a7825 */ /* 0x100fe400078e0202 */
[----:B------:R-:W0:Y:S02]  /*f130*/  @P1 LDC R20, c[0x0][0xbec] ;  /* 0x0002fb00ff141b82 */ /* 0x000e240000000800 */
[----:B------:R-:W-:Y:S01]  /*f140*/  IMAD.WIDE R2, R5, 0x2, R2 ;  /* 0x0000000205027825 */ /* 0x000fe200078e0202 */
[C---:B------:R-:W-:Y:S02]  /*f150*/  LOP3.LUT R4, R10.reuse, 0x380, RZ, 0xc0, !PT ;  /* 0x000003800a047812 */ /* 0x040fe400078ec0ff */
[----:B------:R-:W-:Y:S02]  /*f160*/  IADD3 R39, P0, R10, 0x60, RZ ;  /* 0x000000600a277810 */ /* 0x000fe40007f1e0ff */
[----:B------:R-:W-:Y:S01]  /*f170*/  SHF.R.U64 R5, R4, 0x3, RZ ;  /* 0x0000000304057819 */ /* 0x000fe200000012ff */
[----:B------:R-:W1:Y:S01]  /*f180*/  @P1 LDC R43, c[0x0][0xbf0] ;  /* 0x0002fc00ff2b1b82 */ /* 0x000e620000000800 */
[----:B------:R-:W-:Y:S01]  /*f190*/  LOP3.LUT R4, R39, 0x380, RZ, 0xc0, !PT ;  /* 0x0000038027047812 */ /* 0x000fe200078ec0ff */
[----:B------:R-:W-:Y:S01]  /*f1a0*/  IMAD.X R9, RZ, RZ, R11, P0 ;  /* 0x000000ffff097224 */ /* 0x000fe200000e060b */
[----:B------:R-:W-:-:S02]  /*f1b0*/  IADD3 R37, P2, R10, 0x40, RZ ;  /* 0x000000400a257810 */ /* 0x000fc40007f5e0ff */
[----:B------:R-:W-:Y:S02]  /*f1c0*/  SHF.R.U64 R4, R4, 0x3, RZ ;  /* 0x0000000304047819 */ /* 0x000fe400000012ff */
[----:B------:R-:W-:Y:S01]  /*f1d0*/  IADD3 R33, P3, R10, 0x20, RZ ;  /* 0x000000200a217810 */ /* 0x000fe20007f7e0ff */
[--C-:B------:R-:W-:Y:S01]  /*f1e0*/  IMAD.X R7, RZ, RZ, R11.reuse, P2 ;  /* 0x000000ffff077224 */ /* 0x100fe200010e060b */
[----:B------:R-:W-:Y:S02]  /*f1f0*/  LOP3.LUT R6, R37, 0x380, RZ, 0xc0, !PT ;  /* 0x0000038025067812 */ /* 0x000fe400078ec0ff */
[----:B------:R-:W-:Y:S02]  /*f200*/  LOP3.LUT R8, R4, R39, RZ, 0x3c, !PT ;  /* 0x0000002704087212 */ /* 0x000fe400078e3cff */
[----:B------:R-:W-:Y:S01]  /*f210*/  LOP3.LUT R10, R5, R10, RZ, 0x3c, !PT ;  /* 0x0000000a050a7212 */ /* 0x000fe200078e3cff */
[----:B------:R-:W-:Y:S01]  /*f220*/  IMAD.X R5, RZ, RZ, R11, P3 ;  /* 0x000000ffff057224 */ /* 0x000fe200018e060b */
[----:B------:R-:W-:Y:S01]  /*f230*/  LOP3.LUT R4, R33, 0x380, RZ, 0xc0, !PT ;  /* 0x0000038021047812 */ /* 0x000fe200078ec0ff */
[----:B0-----:R-:W-:Y:S01]  /*f240*/  @P1 IMAD.HI.U32 R20, R45, R20, RZ ;  /* 0x000000142d141227 */ /* 0x001fe200078e00ff */
[----:B------:R-:W-:-:S02]  /*f250*/  SHF.R.U64 R6, R6, 0x3, RZ ;  /* 0x0000000306067819 */ /* 0x000fc400000012ff */
[----:B------:R-:W-:Y:S02]  /*f260*/  IADD3 R39, P3, R2, 0x1800, RZ ;  /* 0x0000180002277810 */ /* 0x000fe40007f7e0ff */
[----:B------:R-:W-:Y:S02]  /*f270*/  SHF.R.U64 R4, R4, 0x3, RZ ;  /* 0x0000000304047819 */ /* 0x000fe400000012ff */
[----:B------:R-:W-:Y:S01]  /*f280*/  LOP3.LUT R6, R6, R37, RZ, 0x3c, !PT ;  /* 0x0000002506067212 */ /* 0x000fe200078e3cff */
[----:B------:R-:W-:Y:S01]  /*f290*/  IMAD.X R29, RZ, RZ, R3, P3 ;  /* 0x000000ffff1d7224 */ /* 0x000fe200018e0603 */
[----:B------:R-:W-:Y:S02]  /*f2a0*/  LOP3.LUT R28, R39, 0x380, RZ, 0xc0, !PT ;  /* 0x00000380271c7812 */ /* 0x000fe400078ec0ff */
[----:B------:R-:W-:Y:S02]  /*f2b0*/  IADD3 R37, P2, R2, 0x3000, RZ ;  /* 0x0000300002257810 */ /* 0x000fe40007f5e0ff */
[----:B------:R-:W-:Y:S01]  /*f2c0*/  LOP3.LUT R4, R4, R33, RZ, 0x3c, !PT ;  /* 0x0000002104047212 */ /* 0x000fe200078e3cff */
[----:B------:R-:W-:Y:S01]  /*f2d0*/  IMAD.MOV.U32 R33, RZ, RZ, R45 ;  /* 0x000000ffff217224 */ /* 0x000fe200078e002d */
[----:B------:R-:W-:Y:S01]  /*f2e0*/  SHF.R.U64 R28, R28, 0x3, RZ ;  /* 0x000000031c1c7819 */ /* 0x000fe200000012ff */
[----:B------:R-:W-:Y:S01]  /*f2f0*/  IMAD.X R21, RZ, RZ, R3, P2 ;  /* 0x000000ffff157224 */ /* 0x000fe200010e0603 */
[----:B------:R-:W-:-:S02]  /*f300*/  LOP3.LUT R36, R37, 0x380, RZ, 0xc0, !PT ;  /* 0x0000038025247812 */ /* 0x000fc400078ec0ff */
[----:B-1----:R-:W-:Y:S02]  /*f310*/  @P1 SHF.R.U32.HI R33, RZ, R43, R20 ;  /* 0x0000002bff211219 */ /* 0x002fe40000011614 */
[----:B------:R-:W-:Y:S02]  /*f320*/  LOP3.LUT R28, R28, R39, RZ, 0x3c, !PT ;  /* 0x000000271c1c7212 */ /* 0x000fe400078e3cff */
[----:B------:R-:W-:Y:S01]  /*f330*/  SHF.R.U64 R20, R36, 0x3, RZ ;  /* 0x0000000324147819 */ /* 0x000fe200000012ff */
[----:B------:R-:W-:Y:S01]  /*f340*/  IMAD.MOV R39, RZ, RZ, -R33 ;  /* 0x000000ffff277224 */ /* 0x000fe200078e0a21 */
[----:B------:R-:W-:Y:S01]  /*f350*/  MOV R44, R10 ;  /* 0x0000000a002c7202 */ /* 0x000fe20000000f00 */
[----:B------:R-:W-:Y:S01]  /*f360*/  IMAD.U32 R36, RZ, RZ, UR8 ;  /* 0x00000008ff247e24 */ /* 0x000fe2000f8e00ff */
[----:B------:R-:W-:Y:S01]  /*f370*/  LOP3.LUT R20, R20, R37, RZ, 0x3c, !PT ;  /* 0x0000002514147212 */ /* 0x000fe200078e3cff */
[----:B------:R-:W-:Y:S01]  /*f380*/  IMAD R37, R32, R39, R45 ;  /* 0x0000002720257224 */ /* 0x000fe200078e022d */
[----:B------:R-:W-:Y:S01]  /*f390*/  SHF.R.S32.HI R11, RZ, 0x1f, R33 ;  /* 0x0000001fff0b7819 */ /* 0x000fe20000011421 */
[----:B------:R-:W-:Y:S01]  /*f3a0*/  ULDC.64 UR8, c[0x0][0xae8] ;  /* 0x0002ba0000087ab9 */ /* 0x000fe20000000a00 */
[----:B------:R-:W-:-:S02]  /*f3b0*/  IADD3 R10, P0, R33, UR6, RZ ;  /* 0x00000006210a7c10 */ /* 0x000fc4000ff1e0ff */
[----:B------:R-:W-:Y:S02]  /*f3c0*/  SHF.R.S32.HI R33, RZ, 0x1f, R37 ;  /* 0x0000001fff217819 */ /* 0x000fe40000011425 */
[----:B------:R-:W-:Y:S01]  /*f3d0*/  IADD3.X R11, R11, UR7, R36, P0, !PT ;  /* 0x000000070b0b7c10 */ /* 0x000fe200087fe424 */
[----:B------:R-:W-:Y:S01]  /*f3e0*/  ULDC.64 UR6, c[0x0][0xb88] ;  /* 0x0002e20000067ab9 */ /* 0x000fe20000000a00 */
[----:B------:R-:W-:Y:S01]  /*f3f0*/  MOV R40, R8 ;  /* 0x0000000800287202 */ /* 0x000fe20000000f00 */
[----:B------:R-:W-:Y:S01]  /*f400*/  IMAD R8, R33, UR6, RZ ;  /* 0x0000000621087c24 */ /* 0x000fe2000f8e02ff */
[----:B------:R-:W-:Y:S01]  /*f410*/  MOV R42, R6 ;  /* 0x00000006002a7202 */ /* 0x000fe20000000f00 */
[----:B------:R-:W-:Y:S01]  /*f420*/  IMAD.WIDE.U32 R6, R37, UR6, R10 ;  /* 0x0000000625067c25 */ /* 0x000fe2000f8e000a */
[----:B------:R-:W-:Y:S02]  /*f430*/  LOP3.LUT P0, RZ, R153, 0x3, RZ, 0xc0, !PT ;  /* 0x0000000399ff7812 */ /* 0x000fe4000780c0ff */
[----:B------:R-:W-:Y:S01]  /*f440*/  MOV R43, R4 ;  /* 0x00000004002b7202 */ /* 0x000fe20000000f00 */
[----:B------:R-:W-:Y:S01]  /*f450*/  IMAD R37, R37, UR7, R8 ;  /* 0x0000000725257c24 */ /* 0x000fe2000f8e0208 */
[----:B------:R-:W-:Y:S01]  /*f460*/  ULDC.64 UR6, c[0x0][0xb50] ;  /* 0x0002d40000067ab9 */ /* 0x000fe20000000a00 */
[----:B------:R-:W-:Y:S01]  /*f470*/  VIADD R10, R155, UR38 ;  /* 0x000000269b0a7c36 */ /* 0x000fe20008000000 */
[----:B------:R-:W-:Y:S01]  /*f480*/  LEA R45, P5, R6, UR6, 0x2 ;  /* 0x00000006062d7c11 */ /* 0x000fe2000f8a10ff */
[----:B------:R-:W-:Y:S01]  /*f490*/  IMAD R33, R32, UR5, RZ ;  /* 0x0000000520217c24 */ /* 0x000fe2000f8e02ff */
[----:B------:R-:W-:Y:S01]  /*f4a0*/  F2FP.BF16.F32.PACK_AB R4, R89, R34 ;  /* 0x000000225904723e */ /* 0x000fe200000010ff */
[----:B------:R-:W-:Y:S01]  /*f4b0*/  IMAD.IADD R7, R7, 0x1, R37 ;  /* 0x0000000107077824 */ /* 0x000fe200078e0225 */
[----:B------:R-:W-:Y:S01]  /*f4c0*/  F2FP.BF16.F32.PACK_AB R5, R91, R90 ;  /* 0x0000005a5b05723e */ /* 0x000fe200000010ff */
[C---:B------:R-:W-:Y:S01]  /*f4d0*/  VIADD R8, R10.reuse, 0x8 ;  /* 0x000000080a087836 */ /* 0x040fe20000000000 */
[----:B------:R-:W-:Y:S01]  /*f4e0*/  ISETP.GE.OR P4, PT, R10, R33, P0 ;  /* 0x000000210a00720c */ /* 0x000fe20000786670 */
[----:B------:R-:W-:Y:S01]  /*f4f0*/  SHFL.IDX PT, R36, R45, RZ, 0x1c1f ;  /* 0x001c1fff2d247589 */ /* 0x000fe200000e0000 */
[----:B------:R-:W-:-:S02]  /*f500*/  LEA.HI.X R46, R6, UR7, R7, 0x2, P5 ;  /* 0x00000007062e7c11 */ /* 0x000fc4000a8f1407 */
[----:B------:R-:W-:Y:S01]  /*f510*/  ISETP.GE.OR P0, PT, R8, R33, P0 ;  /* 0x000000210800720c */ /* 0x000fe20000706670 */
[----:B------:R-:W-:Y:S01]  /*f520*/  SHFL.IDX PT, R38, R45, 0x1, 0x1c1f ;  /* 0x003c1f002d267f89 */ /* 0x000fe200000e0000 */
[----:B------:R-:W-:Y:S02]  /*f530*/  F2FP.BF16.F32.PACK_AB R6, R93, R92 ;  /* 0x0000005c5d06723e */ /* 0x000fe400000010ff */
[----:B------:R-:W-:Y:S01]  /*f540*/  F2FP.BF16.F32.PACK_AB R7, R95, R94 ;  /* 0x0000005e5f07723e */ /* 0x000fe200000010ff */
[----:B------:R-:W0:Y:S01]  /*f550*/  SHFL.IDX PT, R37, R46, RZ, 0x1c1f ;  /* 0x001c1fff2e257589 */ /* 0x000e2200000e0000 */
[----:B------:R-:W-:Y:S02]  /*f560*/  F2FP.BF16.F32.PACK_AB R8, R97, R96 ;  /* 0x000000606108723e */ /* 0x000fe400000010ff */
[----:B------:R-:W-:Y:S01]  /*f570*/  F2FP.BF16.F32.PACK_AB R9, R99, R98 ;  /* 0x000000626309723e */ /* 0x000fe200000010ff */
[----:B------:R-:W-:Y:S01]  /*f580*/  STSM.16.M88.4 [R44], R4 ;  /* 0x000000042c007844 */ /* 0x000fe20000000200 */
[----:B------:R-:W-:-:S02]  /*f590*/  F2FP.BF16.F32.PACK_AB R10, R101, R100 ;  /* 0x00000064650a723e */ /* 0x000fc400000010ff */
[----:B------:R-:W-:Y:S01]  /*f5a0*/  F2FP.BF16.F32.PACK_AB R11, R103, R102 ;  /* 0x00000066670b723e */ /* 0x000fe200000010ff */
[----:B------:R-:W1:Y:S01]  /*f5b0*/  SHFL.IDX PT, R39, R46, 0x1, 0x1c1f ;  /* 0x003c1f002e277f89 */ /* 0x000e6200000e0000 */
[----:B------:R-:W-:-:S03]  /*f5c0*/  LOP3.LUT R35, R2, 0x380, RZ, 0xc0, !PT ;  /* 0x0000038002237812 */ /* 0x000fc600078ec0ff */
[----:B------:R2:W-:Y:S01]  /*f5d0*/  STSM.16.M88.4 [R43], R8 ;  /* 0x000000082b007844 */ /* 0x0005e20000000200 */
[----:B------:R-:W-:-:S03]  /*f5e0*/  SHF.R.U64 R35, R35, 0x3, RZ ;  /* 0x0000000323237819 */ /* 0x000fc600000012ff */
[----:B------:R-:W-:Y:S01]  /*f5f0*/  STSM.16.M88.4 [R42], R12 ;  /* 0x0000000c2a007844 */ /* 0x000fe20000000200 */
[----:B------:R-:W-:Y:S01]  /*f600*/  LOP3.LUT R34, R35, R2, RZ, 0x3c, !PT ;  /* 0x0000000223227212 */ /* 0x000fe200078e3cff */
[----:B------:R-:W-:Y:S02]  /*f610*/  IMAD.MOV.U32 R35, RZ, RZ, R3 ;  /* 0x000000ffff237224 */ /* 0x000fe400078e0003 */
[----:B------:R-:W-:Y:S01]  /*f620*/  STSM.16.M88.4 [R40], R24 ;  /* 0x0000001828007844 */ /* 0x000fe20000000200 */
[----:B------:R-:W-:Y:S06]  /*f630*/  BAR.SYNC.DEFER_BLOCKING 0x1, 0x180 ;  /* 0x0046000000007b1d */ /* 0x000fec0000010000 */
[----:B0-----:R0:W-:Y:S04]  /*f640*/  @!P4 ST.E desc[UR52][R36.64], R30 ;  /* 0x0000001e2400c985 */ /* 0x0011e8000c101934 */
[----:B-1----:R1:W-:Y:S04]  /*f650*/  @!P0 ST.E desc[UR52][R38.64], R0 ;  /* 0x0000000026008985 */ /* 0x0023e8000c101934 */
[----:B------:R-:W3:Y:S04]  /*f660*/  LD.E.128 R4, desc[UR52][R34.64] ;  /* 0x0000003422047980 */ /* 0x000ee8000c101d00 */
[----:B--2---:R-:W2:Y:S01]  /*f670*/  LD.E.128 R8, desc[UR52][R28.64] ;  /* 0x000000341c087980 */ /* 0x004ea2000c101d00 */
[----:B0-----:R-:W0:Y:S03]  /*f680*/  @P1 LDC R37, c[0x0][0xbf0] ;  /* 0x0002fc00ff251b82 */ /* 0x001e260000000800 */
[----:B------:R4:W2:Y:S01]  /*f690*/  LD.E.128 R12, desc[UR52][R20.64] ;  /* 0x00000034140c7980 */ /* 0x0008a2000c101d00 */
[----:B------:R-:W-:Y:S01]  /*f6a0*/  IADD3 R27, P0, R2, 0x4800, RZ ;  /* 0x00004800021b7810 */ /* 0x000fe20007f1e0ff */
[----:B-1----:R-:W-:Y:S01]  /*f6b0*/  IMAD R0, R18, 0x30, R152 ;  /* 0x0000003012007824 */ /* 0x002fe200078e0298 */
[----:B------:R-:W-:-:S02]  /*f6c0*/  UIMAD UR5, UR12, UR8, URZ ;  /* 0x000000080c0572a4 */ /* 0x000fc4000f8e023f */
[----:B------:R-:W-:Y:S01]  /*f6d0*/  UIMAD.WIDE.U32 UR6, UR41, UR8, URZ ;  /* 0x00000008290672a5 */ /* 0x000fe2000f8e003f */
[----:B------:R-:W-:Y:S01]  /*f6e0*/  IMAD.X R25, RZ, RZ, R3, P0 ;  /* 0x000000ffff197224 */ /* 0x000fe200000e0603 */
[----:B------:R-:W-:Y:S01]  /*f6f0*/  LOP3.LUT R2, R27, 0x380, RZ, 0xc0, !PT ;  /* 0x000003801b027812 */ /* 0x000fe200078ec0ff */
[----:B------:R-:W1:Y:S01]  /*f700*/  @P1 LDC R3, c[0x0][0xbec] ;  /* 0x0002fb00ff031b82 */ /* 0x000e620000000800 */
[----:B----4-:R-:W-:Y:S01]  /*f710*/  VIADD R20, R0, UR38 ;  /* 0x0000002600147c36 */ /* 0x010fe20008000000 */
[----:B------:R-:W-:Y:S01]  /*f720*/  UIMAD UR5, UR41, UR9, UR5 ;  /* 0x00000009290572a4 */ /* 0x000fe2000f8e0205 */
[----:B------:R-:W-:Y:S01]  /*f730*/  SHF.R.U64 R2, R2, 0x3, RZ ;  /* 0x0000000302027819 */ /* 0x000fe200000012ff */
[----:B------:R-:W-:Y:S02]  /*f740*/  UIMAD UR8, UR13, UR10, URZ ;  /* 0x0000000a0d0872a4 */ /* 0x000fe4000f8e023f */
[----:B------:R-:W-:Y:S01]  /*f750*/  UIADD3 UR7, UR7, UR5, URZ ;  /* 0x0000000507077290 */ /* 0x000fe2000fffe03f */
[----:B------:R-:W-:Y:S01]  /*f760*/  IMAD.MOV.U32 R21, RZ, RZ, R20 ;  /* 0x000000ffff157224 */ /* 0x000fe200078e0014 */
[----:B------:R-:W-:Y:S01]  /*f770*/  UIMAD UR5, UR39, UR11, UR8 ;  /* 0x0000000b270572a4 */ /* 0x000fe2000f8e0208 */
[----:B------:R-:W-:Y:S01]  /*f780*/  LOP3.LUT R24, R2, R27, RZ, 0x3c, !PT ;  /* 0x0000001b02187212 */ /* 0x000fe200078e3cff */
[----:B------:R-:W-:Y:S01]  /*f790*/  UIMAD.WIDE.U32 UR6, UR39, UR10, UR6 ;  /* 0x0000000a270672a5 */ /* 0x000fe2000f8e0006 */
[----:B------:R-:W-:Y:S01]  /*f7a0*/  ULDC.64 UR8, c[0x0][0xae0] ;  /* 0x0002b80000087ab9 */ /* 0x000fe20000000a00 */
[----:B-1----:R-:W-:-:S03]  /*f7b0*/  @P1 IMAD.HI.U32 R0, R20, R3, RZ ;  /* 0x0000000314001227 */ /* 0x002fc600078e00ff */
[----:B------:R-:W5:Y:S01]  /*f7c0*/  LD.E.128 R24, desc[UR52][R24.64] ;  /* 0x0000003418187980 */ /* 0x000f62000c101d00 */
[----:B------:R-:W-:Y:S02]  /*f7d0*/  UIADD3 UR5, UR7, UR5, URZ ;  /* 0x0000000507057290 */ /* 0x000fe4000fffe03f */
[----:B------:R-:W-:Y:S01]  /*f7e0*/  IMAD.U32 R3, RZ, RZ, UR7 ;  /* 0x00000007ff037e24 */ /* 0x000fe2000f8e00ff */
[----:B0-----:R-:W-:Y:S01]  /*f7f0*/  @P1 SHF.R.U32.HI R21, RZ, R37, R0 ;  /* 0x00000025ff151219 */ /* 0x001fe20000011600 */
[----:B------:R-:W-:Y:S01]  /*f800*/  IMAD.U32 R2, RZ, RZ, UR6 ;  /* 0x00000006ff027e24 */ /* 0x000fe2000f8e00ff */
[----:B------:R-:W-:Y:S01]  /*f810*/  ULDC.64 UR6, c[0x0][0xad8] ;  /* 0x0002b60000067ab9 */ /* 0x000fe20000000a00 */
[----:B------:R-:W-:Y:S01]  /*f820*/  IMAD.U32 R3, RZ, RZ, UR5 ;  /* 0x00000005ff037e24 */ /* 0x000fe2000f8e00ff */
[--C-:B------:R-:W-:Y:S01]  /*f830*/  SHF.R.S32.HI R0, RZ, 0x1f, R21.reuse ;  /* 0x0000001fff007819 */ /* 0x100fe20000011415 */
[----:B------:R-:W-:Y:S01]  /*f840*/  IMAD.MOV R29, RZ, RZ, -R21 ;  /* 0x000000ffff1d7224 */ /* 0x000fe200078e0a15 */
[----:B------:R-:W-:Y:S01]  /*f850*/  ULDC UR5, c[0x0][0xac8] ;  /* 0x0002b20000057ab9 */ /* 0x000fe20000000800 */
[----:B------:R-:W-:Y:S01]  /*f860*/  IMAD.WIDE.U32 R2, R21, UR8, R2 ;  /* 0x0000000815027c25 */ /* 0x000fe2000f8e0002 */
[----:B------:R-:W-:Y:S01]  /*f870*/  @!PT LDS RZ, [RZ] ;  /* 0x00000000fffff984 */ /* 0x000fe20000000800 */
[----:B------:R-:W-:Y:S01]  /*f880*/  @!PT LDS RZ, [RZ] ;  /* 0x00000000fffff984 */ /* 0x000fe20000000800 */
[----:B------:R-:W-:Y:S01]  /*f890*/  @!PT LDS RZ, [RZ] ;  /* 0x00000000fffff984 */ /* 0x000fe20000000800 */
[----:B------:R-:W-:Y:S01]  /*f8a0*/  @!PT LDS RZ, [RZ] ;  /* 0x00000000fffff984 */ /* 0x000fe20000000800 */
[----:B------:R0:W-:Y:S06]  /*f8b0*/  MEMBAR.ALL.CTA ;  /* 0x0000000000007992 */ /* 0x0001ec0000008000 */
[----:B0-----:R-:W0:Y:S01]  /*f8c0*/  FENCE.VIEW.ASYNC.S ;  /* 0x00000000000073c6 */ /* 0x001e220000000000 */
[----:B------:R-:W-:-:S02]  /*f8d0*/  IMAD R0, R0, UR8, RZ ;  /* 0x0000000800007c24 */ /* 0x000fc4000f8e02ff */
[----:B------:R-:W-:Y:S02]  /*f8e0*/  IMAD R29, R32, R29, R20 ;  /* 0x0000001d201d7224 */ /* 0x000fe400078e0214 */
[----:B------:R-:W-:Y:S02]  /*f8f0*/  IMAD R35, R21, UR9, R0 ;  /* 0x0000000915237c24 */ /* 0x000fe4000f8e0200 */
[----:B------:R-:W-:Y:S01]  /*f900*/  VIADD R34, R152, UR38 ;  /* 0x0000002698227c36 */ /* 0x000fe20008000000 */
[----:B------:R-:W-:Y:S01]  /*f910*/  SHF.R.S32.HI R0, RZ, 0x1f, R29 ;  /* 0x0000001fff007819 */ /* 0x000fe2000001141d */
[----:B------:R-:W-:Y:S02]  /*f920*/  IMAD.IADD R3, R3, 0x1, R35 ;  /* 0x0000000103037824 */ /* 0x000fe400078e0223 */
[----:B------:R-:W-:Y:S02]  /*f930*/  VIADD R31, R31, 0x16820 ;  /* 0x000168201f1f7836 */ /* 0x000fe40000000000 */
[----:B------:R-:W-:-:S02]  /*f940*/  IMAD R0, R0, UR6, RZ ;  /* 0x0000000600007c24 */ /* 0x000fc4000f8e02ff */
[----:B------:R-:W-:Y:S01]  /*f950*/  IMAD.WIDE.U32 R2, R29, UR6, R2 ;  /* 0x000000061d027c25 */ /* 0x000fe2000f8e0002 */
[----:B------:R-:W-:-:S03]  /*f960*/  PRMT R31, RZ, 0x654, R31 ;  /* 0x00000654ff1f7816 */ /* 0x000fc6000000001f */
[----:B------:R-:W-:Y:S01]  /*f970*/  IMAD R21, R29, UR7, R0 ;  /* 0x000000071d157c24 */ /* 0x000fe2000f8e0200 */
[----:B------:R-:W-:Y:S01]  /*f980*/  ULDC.64 UR6, c[0x0][0xa80] ;  /* 0x0002a00000067ab9 */ /* 0x000fe20000000a00 */
[----:B------:R-:W-:Y:S01]  /*f990*/  VIADD R0, R34, 0x30 ;  /* 0x0000003022007836 */ /* 0x000fe20000000000 */
[C---:B------:R-:W-:Y:S01]  /*f9a0*/  LEA R30, P0, R2.reuse, UR6, 0x1 ;  /* 0x00000006021e7c11 */ /* 0x040fe2000f8008ff */
[----:B------:R-:W-:Y:S01]  /*f9b0*/  IMAD.IADD R3, R3, 0x1, R21 ;  /* 0x0000000103037824 */ /* 0x000fe200078e0215 */
[----:B0-----:R0:W-:Y:S03]  /*f9c0*/  SYNCS.ARRIVE.TRANS64.RED.A1T0 RZ, [R31+URZ], RZ ;  /* 0x000000ff1fff79a7 */ /* 0x0011e6000810043f */
[----:B------:R-:W1:Y:S01]  /*f9d0*/  SHFL.IDX PT, R21, R30, RZ, 0x181f ;  /* 0x00181fff1e157589 */ /* 0x000e6200000e0000 */
[----:B------:R-:W-:Y:S01]  /*f9e0*/  LEA.HI.X R32, R2, UR7, R3, 0x1, P0 ;  /* 0x0000000702207c11 */ /* 0x000fe200080f0c03 */
[----:B------:R-:W-:Y:S01]  /*f9f0*/  VIADD R2, R34, 0x60 ;  /* 0x0000006022027836 */ /* 0x000fe20000000000 */
[----:B------:R-:W-:Y:S01]  /*fa00*/  ISETP.GE.AND P0, PT, R22, UR5, PT ;  /* 0x0000000516007c0c */ /* 0x000fe2000bf06270 */
[----:B------:R-:W4:Y:S03]  /*fa10*/  SHFL.IDX PT, R35, R30, 0x1, 0x181f ;  /* 0x00381f001e237f89 */ /* 0x000f2600000e0000 */
[-C--:B------:R-:W-:Y:S01]  /*fa20*/  ISETP.GE.OR P1, PT, R34, R33.reuse, P0 ;  /* 0x000000212200720c */ /* 0x080fe20000726670 */
[----:B------:R-:W4:Y:S01]  /*fa30*/  SHFL.IDX PT, R37, R30, 0x2, 0x181f ;  /* 0x00581f001e257f89 */ /* 0x000f2200000e0000 */
[-C--:B------:R-:W-:Y:S01]  /*fa40*/  ISETP.GE.OR P2, PT, R0, R33.reuse, P0 ;  /* 0x000000210000720c */ /* 0x080fe20000746670 */
[----:B------:R-:W-:Y:S01]  /*fa50*/  VIADD R0, R34, 0x90 ;  /* 0x0000009022007836 */ /* 0x000fe20000000000 */
[-C--:B------:R-:W-:Y:S01]  /*fa60*/  ISETP.GE.OR P3, PT, R2, R33.reuse, P0 ;  /* 0x000000210200720c */ /* 0x080fe20000766670 */
[----:B------:R-:W4:Y:S03]  /*fa70*/  SHFL.IDX PT, R3, R32, RZ, 0x181f ;  /* 0x00181fff20037589 */ /* 0x000f2600000e0000 */
[----:B------:R-:W-:Y:S01]  /*fa80*/  ISETP.GE.OR P0, PT, R0, R33, P0 ;  /* 0x000000210000720c */ /* 0x000fe20000706670 */
[----:B------:R-:W4:Y:S04]  /*fa90*/  SHFL.IDX PT, R29, R32, 0x1, 0x181f ;  /* 0x00381f00201d7f89 */ /* 0x000f2800000e0000 */
[----:B------:R-:W4:Y:S01]  /*faa0*/  SHFL.IDX PT, R36, R32, 0x2, 0x181f ;  /* 0x00581f0020247f89 */ /* 0x000f2200000e0000 */
[----:B-1----:R-:W-:-:S03]  /*fab0*/  @!P1 LEA R2, P4, R22, R21, 0x1 ;  /* 0x0000001516029211 */ /* 0x002fc600078808ff */
[----:B0-----:R0:W1:Y:S01]  /*fac0*/  SHFL.IDX PT, R31, R30, 0x3, 0x181f ;  /* 0x00781f001e1f7f89 */ /* 0x00106200000e0000 */
[----:B----4-:R-:W-:-:S03]  /*fad0*/  @!P2 LEA R20, P5, R22, R35, 0x1 ;  /* 0x000000231614a211 */ /* 0x010fc600078a08ff */
[----:B------:R-:W4:Y:S01]  /*fae0*/  SHFL.IDX PT, R32, R32, 0x3, 0x181f ;  /* 0x00781f0020207f89 */ /* 0x000f2200000e0000 */
[C---:B------:R-:W-:Y:S02]  /*faf0*/  @!P3 LEA R28, P6, R22.reuse, R37, 0x1 ;  /* 0x00000025161cb211 */ /* 0x040fe400078c08ff */
[C-C-:B------:R-:W-:Y:S02]  /*fb00*/  @!P1 LEA.HI.X R3, R22.reuse, R3, R157.reuse, 0x1, P4 ;  /* 0x0000000316039211 */ /* 0x140fe400020f0c9d */
[C-C-:B------:R-:W-:Y:S02]  /*fb10*/  @!P2 LEA.HI.X R21, R22.reuse, R29, R157.reuse, 0x1, P5 ;  /* 0x0000001d1615a211 */ /* 0x140fe400028f0c9d */
[----:B------:R-:W-:Y:S01]  /*fb20*/  @!P3 LEA.HI.X R29, R22, R36, R157, 0x1, P6 ;  /* 0x00000024161db211 */ /* 0x000fe200030f0c9d */
[----:B---3--:R0:W-:Y:S04]  /*fb30*/  @!P1 ST.E.128 desc[UR52][R2.64], R4 ;  /* 0x0000000402009985 */ /* 0x0081e8000c101d34 */
[----:B--2---:R0:W-:Y:S04]  /*fb40*/  @!P2 ST.E.128 desc[UR52][R20.64], R8 ;  /* 0x000000081400a985 */ /* 0x0041e8000c101d34 */
[----:B------:R0:W-:Y:S01]  /*fb50*/  @!P3 ST.E.128 desc[UR52][R28.64], R12 ;  /* 0x0000000c1c00b985 */ /* 0x0001e2000c101d34 */
[----:B-1--4-:R-:W-:Y:S05]  /*fb60*/  @P0 BRA `(.L_x_1018) ;  /* 0x0000000400ec0947 */ /* 0x012fea0003800000 */
[----:B0-----:R-:W-:-:S04]  /*fb70*/  LEA R2, P0, R22, R31, 0x1 ;  /* 0x0000001f16027211 */ /* 0x001fc800078008ff */
[----:B------:R-:W-:-:S05]  /*fb80*/  LEA.HI.X R3, R22, R32, R157, 0x1, P0 ;  /* 0x0000002016037211 */ /* 0x000fca00000f0c9d */
[----:B-----5:R2:W-:Y:S01]  /*fb90*/  ST.E.128 desc[UR52][R2.64], R24 ;  /* 0x0000001802007985 */ /* 0x0205e2000c101d34 */
[----:B------:R-:W-:Y:S05]  /*fba0*/  BRA `(.L_x_1018) ;  /* 0x0000000400dc7947 */ /* 0x000fea0003800000 */
.L_x_1017:
[----:B------:R-:W0:Y:S01]  /*fbb0*/  LDC R10, c[0x0][0xbe8] ;  /* 0x0002fa00ff0a7b82 */ /* 0x000e220000000800 */
[----:B------:R-:W1:Y:S01]  /*fbc0*/  S2R R0, SR_TID.X ;  /* 0x0000000000007919 */ /* 0x000e620000002100 */
[----:B------:R-:W-:Y:S01]  /*fbd0*/  USHF.R.S32.HI UR8, URZ, 0x1f, UR41 ;  /* 0x0000001f3f087899 */ /* 0x000fe20008011429 */
[----:B------:R-:W-:Y:S01]  /*fbe0*/  BSSY B1, `(.L_x_1019) ;  /* 0x0000031000017945 */ /* 0x000fe20003800000 */
[----:B------:R-:W-:Y:S01]  /*fbf0*/  USHF.R.S32.HI UR9, URZ, 0x1f, UR39 ;  /* 0x0000001f3f097899 */ /* 0x000fe20008011427 */
[----:B------:R-:W-:Y:S01]  /*fc00*/  IMAD R6, R18, 0x30, R152 ;  /* 0x0000003012067824 */ /* 0x000fe200078e0298 */
[----:B0-----:R-:W-:Y:S01]  /*fc10*/  ISETP.NE.AND P1, PT, R10, 0x1, PT ;  /* 0x000000010a00780c */ /* 0x001fe20003f25270 */
[----:B-1----:R-:W-:-:S12]  /*fc20*/  VIADD R0, R0, 0xffffff80 ;  /* 0xffffff8000007836 */ /* 0x002fd80000000000 */
[----:B------:R-:W0:Y:S01]  /*fc30*/  @P1 LDC R9, c[0x0][0xbec] ;  /* 0x0002fb00ff091b82 */ /* 0x000e220000000800 */
[----:B------:R-:W-:-:S07]  /*fc40*/  ISETP.GE.AND P0, PT, R0, 0xc0, PT ;  /* 0x000000c00000780c */ /* 0x000fce0003f06270 */
[----:B------:R-:W1:Y:S06]  /*fc50*/  @P1 LDC R11, c[0x0][0xbf0] ;  /* 0x0002fc00ff0b1b82 */ /* 0x000e6c0000000800 */
[----:B------:R-:W-:Y:S05]  /*fc60*/  @P0 BRA `(.L_x_1020) ;  /* 0x0000000000a00947 */ /* 0x000fea0003800000 */
[----:B------:R-:W2:Y:S01]  /*fc70*/  S2R R0, SR_TID.X ;  /* 0x0000000000007919 */ /* 0x000ea20000002100 */
[----:B------:R-:W3:Y:S01]  /*fc80*/  LDC R3, c[0x0][0xbe8] ;  /* 0x0002fa00ff037b82 */ /* 0x000ee20000000800 */
[----:B------:R-:W-:Y:S01]  /*fc90*/  IMAD.U32 R4, RZ, RZ, UR38 ;  /* 0x00000026ff047e24 */ /* 0x000fe2000f8e00ff */
[----:B------:R-:W-:Y:S02]  /*fca0*/  ULDC UR5, c[0x0][0xa88] ;  /* 0x0002a20000057ab9 */ /* 0x000fe40000000800 */
[----:B---3--:R-:W-:Y:S02]  /*fcb0*/  IMAD R5, R3, UR5, RZ ;  /* 0x0000000503057c24 */ /* 0x008fe4000f8e02ff */
[----:B--2---:R-:W-:-:S04]  /*fcc0*/  IADD3 R4, R4, -0x80, R0 ;  /* 0xffffff8004047810 */ /* 0x004fc80007ffe000 */
[----:B------:R-:W-:-:S13]  /*fcd0*/  ISETP.GE.AND P0, PT, R4, R5, PT ;  /* 0x000000050400720c */ /* 0x000fda0003f06270 */
[----:B------:R-:W-:Y:S05]  /*fce0*/  @P0 BRA `(.L_x_1020) ;  /* 0x0000000000800947 */ /* 0x000fea0003800000 */
[----:B------:R-:W-:Y:S01]  /*fcf0*/  ISETP.NE.AND P0, PT, R3, 0x1, PT ;  /* 0x000000010300780c */ /* 0x000fe20003f05270 */
[----:B------:R-:W-:Y:S01]  /*fd00*/  ULDC.64 UR10, c[0x0][0xb90] ;  /* 0x0002e400000a7ab9 */ /* 0x000fe20000000a00 */
[----:B------:R-:W-:Y:S01]  /*fd10*/  IMAD.MOV.U32 R2, RZ, RZ, R4 ;  /* 0x000000ffff027224 */ /* 0x000fe200078e0004 */
[----:B------:R-:W-:Y:S02]  /*fd20*/  UIMAD UR5, UR8, UR10, URZ ;  /* 0x0000000a080572a4 */ /* 0x000fe4000f8e023f */
[----:B------:R-:W-:Y:S02]  /*fd30*/  UIMAD.WIDE.U32 UR6, UR41, UR10, URZ ;  /* 0x0000000a290672a5 */ /* 0x000fe4000f8e003f */
[----:B------:R-:W-:-:S03]  /*fd40*/  UIMAD UR5, UR41, UR11, UR5 ;  /* 0x0000000b290572a4 */ /* 0x000fc6000f8e0205 */
[----:B------:R-:W-:Y:S01]  /*fd50*/  ULDC.64 UR10, c[0x0][0xb98] ;  /* 0x0002e600000a7ab9 */ /* 0x000fe20000000a00 */
[----:B------:R-:W-:Y:S02]  /*fd60*/  UIADD3 UR7, UR7, UR5, URZ ;  /* 0x0000000507077290 */ /* 0x000fe4000fffe03f */
[----:B------:R-:W2:Y:S01]  /*fd70*/  @P0 LDC R5, c[0x0][0xbec] ;  /* 0x0002fb00ff050b82 */ /* 0x000ea20000000800 */
[----:B------:R-:W-:Y:S02]  /*fd80*/  UIMAD UR5, UR9, UR10, URZ ;  /* 0x0000000a090572a4 */ /* 0x000fe4000f8e023f */
[----:B------:R-:W-:Y:S02]  /*fd90*/  UIMAD.WIDE.U32 UR6, UR39, UR10, UR6 ;  /* 0x0000000a270672a5 */ /* 0x000fe4000f8e0006 */
[----:B------:R-:W-:-:S03]  /*fda0*/  UIMAD UR5, UR39, UR11, UR5 ;  /* 0x0000000b270572a4 */ /* 0x000fc6000f8e0205 */
[----:B------:R-:W3:Y:S01]  /*fdb0*/  @P0 LDC R7, c[0x0][0xbf0] ;  /* 0x0002fc00ff070b82 */ /* 0x000ee20000000800 */
[----:B------:R-:W-:Y:S01]  /*fdc0*/  ULDC.64 UR10, c[0x0][0xb88] ;  /* 0x0002e200000a7ab9 */ /* 0x000fe20000000a00 */
[----:B--2---:R-:W-:-:S05]  /*fdd0*/  @P0 IMAD.HI.U32 R0, R4, R5, RZ ;  /* 0x0000000504000227 */ /* 0x004fca00078e00ff */
[----:B---3--:R-:W-:-:S05]  /*fde0*/  @P0 SHF.R.U32.HI R2, RZ, R7, R0 ;  /* 0x00000007ff020219 */ /* 0x008fca0000011600 */
[----:B------:R-:W-:-:S04]  /*fdf0*/  IMAD.MOV R5, RZ, RZ, -R2 ;  /* 0x000000ffff057224 */ /* 0x000fc800078e0a02 */
[----:B------:R-:W-:Y:S01]  /*fe00*/  IMAD R5, R3, R5, R4 ;  /* 0x0000000503057224 */ /* 0x000fe200078e0204 */
[----:B------:R-:W-:Y:S01]  /*fe10*/  SHF.R.S32.HI R3, RZ, 0x1f, R2 ;  /* 0x0000001fff037819 */ /* 0x000fe20000011402 */
[----:B------:R-:W-:Y:S01]  /*fe20*/  IMAD.U32 R4, RZ, RZ, UR5 ;  /* 0x00000005ff047e24 */ /* 0x000fe2000f8e00ff */
        /* <DEDUP_REMOVED lines=9> */
[----:B------:R-:W-:Y:S01]  /*fec0*/  LEA.HI.X R5, R2, UR7, R3, 0x2, P0 ;  /* 0x0000000702057c11 */ /* 0x000fe200080f1403 */
[----:B------:R-:W-:-:S05]  /*fed0*/  IMAD.MOV.U32 R3, RZ, RZ, -0x800000 ;  /* 0xff800000ff037424 */ /* 0x000fca00078e00ff */
[----:B------:R2:W-:Y:S02]  /*fee0*/  STG.E desc[UR52][R4.64], R3 ;  /* 0x0000000304007986 */ /* 0x0005e4000c101934 */
.L_x_1020:
[----:B------:R-:W-:Y:S05]  /*fef0*/  BSYNC B1 ;  /* 0x0000000000017941 */ /* 0x000fea0003800000 */
.L_x_1019:
[----:B------:R-:W-:Y:S01]  /*ff00*/  ULDC.64 UR10, c[0x0][0xae8] ;  /* 0x0002ba00000a7ab9 */ /* 0x000fe20000000a00 */
[----:B------:R-:W-:Y:S01]  /*ff10*/  VIADD R6, R6, UR38 ;  /* 0x0000002606067c36 */ /* 0x000fe20008000000 */
[----:B------:R-:W-:Y:S02]  /*ff20*/  UIMAD UR5, UR8, UR10, URZ ;  /* 0x0000000a080572a4 */ /* 0x000fe4000f8e023f */
[----:B------:R-:W-:Y:S01]  /*ff30*/  UIMAD.WIDE.U32 UR6, UR41, UR10, URZ ;  /* 0x0000000a290672a5 */ /* 0x000fe2000f8e003f */
[----:B0-----:R-:W-:Y:S01]  /*ff40*/  @P1 IMAD.HI.U32 R0, R6, R9, RZ ;  /* 0x0000000906001227 */ /* 0x001fe200078e00ff */
[----:B------:R-:W-:-:S03]  /*ff50*/  UIMAD UR5, UR41, UR11, UR5 ;  /* 0x0000000b290572a4 */ /* 0x000fc6000f8e0205 */
[----:B------:R-:W-:Y:S01]  /*ff60*/  ULDC.64 UR10, c[0x0][0xaf0] ;  /* 0x0002bc00000a7ab9 */ /* 0x000fe20000000a00 */
[----:B------:R-:W-:Y:S01]  /*ff70*/  UIADD3 UR7, UR7, UR5, URZ ;  /* 0x0000000507077290 */ /* 0x000fe2000fffe03f */
[----:B--2---:R-:W-:Y:S01]  /*ff80*/  IMAD.MOV.U32 R5, RZ, RZ, R6 ;  /* 0x000000ffff057224 */ /* 0x004fe200078e0006 */
        /* <DEDUP_REMOVED lines=8> */
[----:B------:R-:W-:Y:S02]  /*10010*/  IMAD.U32 R3, RZ, RZ, UR7 ;  /* 0x00000007ff037e24 */ /* 0x000fe4000f8e00ff */
[----:B------:R-:W-:Y:S02]  /*10020*/  IMAD R7, R10, R7, R6 ;  /* 0x000000070a077224 */ /* 0x000fe400078e0206 */
[----:B------:R-:W-:Y:S02]  /*10030*/  IMAD R0, R0, UR8, RZ ;  /* 0x0000000800007c24 */ /* 0x000fe4000f8e02ff */
[----:B------:R-:W-:Y:S01]  /*10040*/  IMAD.U32 R2, RZ, RZ, UR6 ;  /* 0x00000006ff027e24 */ /* 0x000fe2000f8e00ff */
[----:B------:R-:W-:Y:S01]  /*10050*/  ULDC.64 UR6, c[0x0][0xad8] ;  /* 0x0002b60000067ab9 */ /* 0x000fe20000000a00 */
[----:B------:R-:W-:Y:S01]  /*10060*/  IMAD.U32 R3, RZ, RZ, UR5 ;  /* 0x00000005ff037e24 */ /* 0x000fe2000f8e00ff */
[----:B------:R-:W-:Y:S01]  /*10070*/  ULDC UR5, c[0x0][0xac8] ;  /* 0x0002b20000057ab9 */ /* 0x000fe20000000800 */
[C---:B------:R-:W-:Y:S01]  /*10080*/  IMAD R9, R5.reuse, UR9, R0 ;  /* 0x0000000905097c24 */ /* 0x040fe2000f8e0200 */
[----:B------:R-:W-:Y:S01]  /*10090*/  SHF.R.S32.HI R0, RZ, 0x1f, R7 ;  /* 0x0000001fff007819 */ /* 0x000fe20000011407 */
        /* <DEDUP_REMOVED lines=8> */
[----:B------:R-:W-:Y:S01]  /*10120*/  ULDC UR6, c[0x0][0xa88] ;  /* 0x0002a20000067ab9 */ /* 0x000fe20000000800 */
[----:B------:R-:W-:Y:S02]  /*10130*/  VIADD R6, R152, UR38 ;  /* 0x0000002698067c36 */ /* 0x000fe40008000000 */
[----:B------:R-:W-:Y:S01]  /*10140*/  LEA.HI.X R12, R2, UR7, R3, 0x1, P0 ;  /* 0x00000007020c7c11 */ /* 0x000fe200080f0c03 */
[----:B------:R-:W0:Y:S01]  /*10150*/  SHFL.IDX PT, R7, R8, 0x1, 0x181f ;  /* 0x00381f0008077f89 */ /* 0x000e2200000e0000 */
[----:B------:R-:W-:Y:S01]  /*10160*/  IMAD R15, R10, UR6, RZ ;  /* 0x000000060a0f7c24 */ /* 0x000fe2000f8e02ff */
[----:B------:R-:W-:Y:S01]  /*10170*/  ISETP.GE.AND P0, PT, R22, UR5, PT ;  /* 0x0000000516007c0c */ /* 0x000fe2000bf06270 */
[C---:B------:R-:W-:Y:S01]  /*10180*/  VIADD R4, R6.reuse, 0x30 ;  /* 0x0000003006047836 */ /* 0x040fe20000000000 */
[----:B------:R-:W1:Y:S01]  /*10190*/  SHFL.IDX PT, R3, R8, RZ, 0x181f ;  /* 0x00181fff08037589 */ /* 0x000e6200000e0000 */
[C---:B------:R-:W-:Y:S01]  /*101a0*/  VIADD R2, R6.reuse, 0x60 ;  /* 0x0000006006027836 */ /* 0x040fe20000000000 */
[CC--:B------:R-:W-:Y:S01]  /*101b0*/  ISETP.GE.OR P3, PT, R6.reuse, R15.reuse, P0 ;  /* 0x0000000f0600720c */ /* 0x0c0fe20000766670 */
[----:B------:R-:W-:Y:S01]  /*101c0*/  VIADD R6, R6, 0x90 ;  /* 0x0000009006067836 */ /* 0x000fe20000000000 */
[----:B------:R-:W2:Y:S01]  /*101d0*/  SHFL.IDX PT, R11, R8, 0x2, 0x181f ;  /* 0x00581f00080b7f89 */ /* 0x000ea200000e0000 */
[----:B------:R-:W-:-:S02]  /*101e0*/  ISETP.GE.OR P2, PT, R4, R15, P0 ;  /* 0x0000000f0400720c */ /* 0x000fc40000746670 */
[-C--:B------:R-:W-:Y:S01]  /*101f0*/  ISETP.GE.OR P1, PT, R2, R15.reuse, P0 ;  /* 0x0000000f0200720c */ /* 0x080fe20000726670 */
[----:B------:R-:W3:Y:S01]  /*10200*/  SHFL.IDX PT, R0, R12, RZ, 0x181f ;  /* 0x00181fff0c007589 */ /* 0x000ee200000e0000 */
[----:B------:R-:W-:-:S03]  /*10210*/  ISETP.GE.OR P0, PT, R6, R15, P0 ;  /* 0x0000000f0600720c */ /* 0x000fc60000706670 */
[----:B------:R-:W4:Y:S04]  /*10220*/  SHFL.IDX PT, R13, R8, 0x3, 0x181f ;  /* 0x00781f00080d7f89 */ /* 0x000f2800000e0000 */
[----:B------:R-:W5:Y:S04]  /*10230*/  SHFL.IDX PT, R5, R12, 0x1, 0x181f ;  /* 0x00381f000c057f89 */ /* 0x000f6800000e0000 */
[----:B------:R-:W5:Y:S01]  /*10240*/  SHFL.IDX PT, R9, R12, 0x2, 0x181f ;  /* 0x00581f000c097f89 */ /* 0x000f6200000e0000 */
[----:B0-----:R-:W-:-:S03]  /*10250*/  @!P2 LEA R4, P5, R22, R7, 0x1 ;  /* 0x000000071604a211 */ /* 0x001fc600078a08ff */
[----:B------:R-:W0:Y:S01]  /*10260*/  SHFL.IDX PT, R10, R12, 0x3, 0x181f ;  /* 0x00781f000c0a7f89 */ /* 0x000e2200000e0000 */
[C---:B-1----:R-:W-:Y:S02]  /*10270*/  @!P3 LEA R2, P6, R22.reuse, R3, 0x1 ;  /* 0x000000031602b211 */ /* 0x042fe400078c08ff */
[C---:B--2---:R-:W-:Y:S02]  /*10280*/  @!P1 LEA R6, P4, R22.reuse, R11, 0x1 ;  /* 0x0000000b16069211 */ /* 0x044fe400078808ff */
[C---:B---3--:R-:W-:Y:S02]  /*10290*/  @!P3 LEA.HI.X R3, R22.reuse, R0, R157, 0x1, P6 ;  /* 0x000000001603b211 */ /* 0x048fe400030f0c9d */
[----:B----4-:R-:W-:-:S03]  /*102a0*/  @!P0 LEA R8, P6, R22, R13, 0x1 ;  /* 0x0000000d16088211 */ /* 0x010fc600078c08ff */
[----:B------:R1:W-:Y:S01]  /*102b0*/  @!P3 ST.E.128 desc[UR52][R2.64], RZ ;  /* 0x000000ff0200b985 */ /* 0x0003e2000c101d34 */
[C-C-:B-----5:R-:W-:Y:S02]  /*102c0*/  @!P2 LEA.HI.X R5, R22.reuse, R5, R157.reuse, 0x1, P5 ;  /* 0x000000051605a211 */ /* 0x160fe400028f0c9d */
[----:B------:R-:W-:-:S03]  /*102d0*/  @!P1 LEA.HI.X R7, R22, R9, R157, 0x1, P4 ;  /* 0x0000000916079211 */ /* 0x000fc600020f0c9d */
[----:B------:R1:W-:Y:S01]  /*102e0*/  @!P2 ST.E.128 desc[UR52][R4.64], RZ ;  /* 0x000000ff0400a985 */ /* 0x0003e2000c101d34 */
[----:B0-----:R-:W-:-:S03]  /*102f0*/  @!P0 LEA.HI.X R9, R22, R10, R157, 0x1, P6 ;  /* 0x0000000a16098211 */ /* 0x001fc600030f0c9d */
[----:B------:R1:W-:Y:S04]  /*10300*/  @!P1 ST.E.128 desc[UR52][R6.64], RZ ;  /* 0x000000ff06009985 */ /* 0x0003e8000c101d34 */
[----:B------:R1:W-:Y:S02]  /*10310*/  @!P0 ST.E.128 desc[UR52][R8.64], RZ ;  /* 0x000000ff08008985 */ /* 0x0003e4000c101d34 */
.L_x_1018:
[----:B------:R-:W-:Y:S05]  /*10320*/  BSYNC B0 ;  /* 0x0000000000007941 */ /* 0x000fea0003800000 */
.L_x_1016:
[----:B------:R-:W-:Y:S02]  /*10330*/  ULDC UR5, c[0x0][0xc38] ;  /* 0x00030e0000057ab9 */ /* 0x000fe40000000800 */
[----:B------:R-:W-:-:S06]  /*10340*/  UISETP.GE.AND UP0, UPT, UR4, UR5, UPT ;  /* 0x000000050400728c */ /* 0x000fcc000bf06270 */
[----:B------:R-:W-:-:S13]  /*10350*/  PLOP3.LUT P0, PT, PT, PT, UP0, 0x80, 0x0 ;  /* 0x000000000000781c */ /* 0x000fda0003f0f008 */
[----:B------:R-:W-:Y:S05]  /*10360*/  @!P0 BRA `(.L_x_1021) ;  /* 0xffffff0800508947 */ /* 0x000fea000383ffff */
[----:B------:R-:W-:Y:S05]  /*10370*/  EXIT ;  /* 0x000000000000794d */ /* 0x000fea0003800000 */
.L_x_927:
[----:B------:R-:W-:-:S08]  /*10380*/  NOP ;  /* 0x0000000000007918 */ /* 0x000fd00000000000 */
[----:B------:R-:W0:-:S00]  /*10390*/  USETMAXREG.DEALLOC.CTAPOOL 0x20 ;  /* 0x00000020000079c8 */ /* 0x000e0000080e0500 */
[----:B0-----:R-:W-:-:S06]  /*103a0*/  LOP3.LUT R0, R0, 0x3, RZ, 0xc0, !PT ;  /* 0x0000000300007812 */ /* 0x001fcc00078ec0ff */
[----:B------:R-:W0:Y:S01]  /*103b0*/  S2UR UR10, SR_CTAID.X ;  /* 0x00000000000a79c3 */ /* 0x000e220000002500 */
[----:B------:R-:W-:Y:S01]  /*103c0*/  LOP3.LUT R19, R19, 0xffffffdf, RZ, 0xc0, !PT ;  /* 0xffffffdf13137812 */ /* 0x000fe200078ec0ff */
[----:B------:R-:W-:Y:S01]  /*103d0*/  STL [R1+0x10], RZ ;  /* 0x000010ff01007387 */ /* 0x000fe20000100800 */
[----:B------:R-:W-:Y:S02]  /*103e0*/  IMAD.MOV.U32 R23, RZ, RZ, RZ ;  /* 0x000000ffff177224 */ /* 0x000fe400078e00ff */
[----:B------:R-:W-:Y:S01]  /*103f0*/  IMAD.MOV.U32 R26, RZ, RZ, 0x1 ;  /* 0x00000001ff1a7424 */ /* 0x000fe200078e00ff */
[----:B------:R2:W3:Y:S02]  /*10400*/  SHFL.IDX PT, R2, R0, RZ, 0x1f ;  /* 0x00001fff00027589 */ /* 0x0004e400000e0000 */
[----:B--2---:R-:W0:Y:S01]  /*10410*/  LDC R0, c[0x0][0xc38] ;  /* 0x00030e00ff007b82 */ /* 0x004e220000000800 */
[----:B---3--:R-:W-:-:S13]  /*10420*/  ISETP.NE.AND P0, PT, R2, RZ, PT ;  /* 0x000000ff0200720c */ /* 0x008fda0003f05270 */
[----:B------:R-:W-:Y:S01]  /*10430*/  @P0 LOP3.LUT R19, R19, 0x20, RZ, 0xfc, !PT ;  /* 0x0000002013130812 */ /* 0x000fe200078efcff */
[----:B------:R-:W-:Y:S06]  /*10440*/  @P0 BAR.ARV 0x4, 0x200 ;  /* 0x0108000000000b1d */ /* 0x000fec0000002000 */
[----:B0-----:R-:W-:-:S13]  /*10450*/  ISETP.LE.AND P0, PT, R0, UR10, PT ;  /* 0x0000000a00007c0c */ /* 0x001fda000bf03270 */
[----:B------:R-:W-:Y:S05]  /*10460*/  @P0 BRA `(.L_x_1022) ;  /* 0x00000044005c0947 */ /* 0x000fea0003800000 */
[----:B------:R-:W0:Y:S01]  /*10470*/  S2R R7, SR_TID.X ;  /* 0x0000000000077919 */ /* 0x000e220000002100 */
[----:B-1----:R-:W1:Y:S01]  /*10480*/  S2UR UR8, SR_CgaCtaId ;  /* 0x00000000000879c3 */ /* 0x002e620000008800 */
[----:B------:R-:W-:Y:S01]  /*10490*/  ULDC.64 UR4, c[0x0][0x418] ;  /* 0x0001060000047ab9 */ /* 0x000fe20000000a00 */
[----:B------:R-:W-:Y:S01]  /*104a0*/  ULDC.64 UR6, c[0x0][0x2f0] ;  /* 0x0000bc0000067ab9 */ /* 0x000fe20000000a00 */
[----:B------:R-:W-:Y:S01]  /*104b0*/  UISETP.NE.U32.AND UP0, UPT, UR4, URZ, UPT ;  /* 0x0000003f0400728c */ /* 0x000fe2000bf05070 */
[----:B------:R-:W-:Y:S01]  /*104c0*/  LOP3.LUT R19, R19, 0xfffffffe, RZ, 0xc0, !PT ;  /* 0xfffffffe13137812 */ /* 0x000fe200078ec0ff */
[----:B------:R-:W-:Y:S01]  /*104d0*/  ULDC UR9, c[0x0][0x2b8] ;  /* 0x0000ae0000097ab9 */ /* 0x000fe20000000800 */
[----:B------:R-:W-:Y:S01]  /*104e0*/  ULDC UR4, c[0x0][0x424] ;  /* 0x0001090000047ab9 */ /* 0x000fe20000000800 */
[----:B------:R-:W-:Y:S01]  /*104f0*/  UISETP.NE.AND.EX UP0, UPT, UR5, URZ, UPT, UP0 ;  /* 0x0000003f0500728c */ /* 0x000fe2000bf05300 */
[----:B------:R-:W-:Y:S01]  /*10500*/  IMAD.MOV.U32 R26, RZ, RZ, 0x1 ;  /* 0x00000001ff1a7424 */ /* 0x000fe200078e00ff */
[----:B------:R-:W-:Y:S01]  /*10510*/  ULDC UR39, c[0x0][0x288] ;  /* 0x0000a20000277ab9 */ /* 0x000fe20000000800 */
[----:B------:R-:W-:Y:S01]  /*10520*/  UMOV UR5, 0x400 ;  /* 0x0000040000057882 */ /* 0x000fe20000000000 */
[----:B------:R-:W-:Y:S01]  /*10530*/  USEL UR4, UR4, 0x1, UP0 ;  /* 0x0000000104047887 */ /* 0x000fe20008000000 */
[----:B------:R-:W-:Y:S01]  /*10540*/  IMAD.MOV.U32 R23, RZ, RZ, RZ ;  /* 0x000000ffff177224 */ /* 0x000fe200078e00ff */
[----:B------:R-:W-:Y:S01]  /*10550*/  ULDC UR38, c[0x0][0x448] ;  /* 0x0001120000267ab9 */ /* 0x000fe20000000800 */
[----:B------:R-:W-:-:S02]  /*10560*/  ULOP3.LUT UR46, UR37, 0x2, URZ, 0xfc, !UPT ;  /* 0x00000002252e7892 */ /* 0x000fc4000f8efc3f */
[----:B------:R-:W-:Y:S02]  /*10570*/  UIMAD UR36, UR4, UR6, URZ ;  /* 0x00000006042472a4 */ /* 0x000fe4000f8e023f */
[----:B------:R-:W-:Y:S02]  /*10580*/  UIMAD UR38, UR38, UR39, URZ ;  /* 0x00000027262672a4 */ /* 0x000fe4000f8e023f */
[----:B------:R-:W-:Y:S02]  /*10590*/  UIADD3 UR4, UR36, 0x7f, URZ ;  /* 0x0000007f24047890 */ /* 0x000fe4000fffe03f */
[----:B------:R-:W-:Y:S02]  /*105a0*/  UIADD3 UR47, UR36, 0x1, -UR39 ;  /* 0x00000001242f7890 */ /* 0x000fe4000fffe827 */
[----:B-1----:R-:W-:Y:S02]  /*105b0*/  ULEA UR8, UR8, UR5, 0x18 ;  /* 0x0000000508087291 */ /* 0x002fe4000f8ec03f */
[----:B------:R-:W-:-:S02]  /*105c0*/  USHF.R.S32.HI UR5, URZ, 0x1f, UR4 ;  /* 0x0000001f3f057899 */ /* 0x000fc40008011404 */
[----:B------:R-:W-:Y:S02]  /*105d0*/  UIADD3 UR39, UR36, -UR39, URZ ;  /* 0x8000002724277290 */ /* 0x000fe4000fffe03f */
[----:B------:R-:W-:Y:S01]  /*105e0*/  IMAD.U32 R16, RZ, RZ, UR8 ;  /* 0x00000008ff107e24 */ /* 0x000fe2000f8e00ff */
[C---:B0-----:R-:W-:Y:S01]  /*105f0*/  LOP3.LUT R6, R7.reuse, 0x7f, RZ, 0xc0, !PT ;  /* 0x0000007f07067812 */ /* 0x041fe200078ec0ff */
[----:B------:R-:W-:Y:S01]  /*10600*/  IMAD.SHL.U32 R0, R7, 0x8, RZ ;  /* 0x0000000807007824 */ /* 0x000fe200078e00ff */
[----:B------:R-:W-:Y:S01]  /*10610*/  ULEA.HI UR5, UR5, UR4, URZ, 0x7 ;  /* 0x0000000405057291 */ /* 0x000fe2000f8f383f */
[----:B------:R-:W-:-:S03]  /*10620*/  ULDC UR48, c[0x0][0xc] ;  /* 0x0000030000307ab9 */ /* 0x000fc60000000800 */
[C---:B------:R-:W-:Y:S01]  /*10630*/  LOP3.LUT R2, R0.reuse, 0x1f8, RZ, 0xc0, !PT ;  /* 0x000001f800027812 */ /* 0x040fe200078ec0ff */
[----:B------:R-:W-:Y:S01]  /*10640*/  USHF.R.S32.HI UR40, URZ, 0x7, UR5 ;  /* 0x000000073f287899 */ /* 0x000fe20008011405 */
[----:B------:R-:W-:Y:S02]  /*10650*/  LOP3.LUT R5, R0, 0x38, RZ, 0xc0, !PT ;  /* 0x0000003800057812 */ /* 0x000fe400078ec0ff */
[----:B------:R-:W-:Y:S01]  /*10660*/  LOP3.LUT R3, R2, 0x38, R7, 0x78, !PT ;  /* 0x0000003802037812 */ /* 0x000fe200078e7807 */
[----:B------:R-:W-:Y:S01]  /*10670*/  IMAD.U32 R2, RZ, RZ, UR10 ;  /* 0x0000000aff027e24 */ /* 0x000fe2000f8e00ff */
[----:B------:R-:W-:Y:S02]  /*10680*/  ISETP.GE.AND P1, PT, R5, UR7, PT ;  /* 0x0000000705007c0c */ /* 0x000fe4000bf26270 */
[----:B------:R-:W-:Y:S01]  /*10690*/  LOP3.LUT R4, R3, 0x200, R0, 0xf8, !PT ;  /* 0x0000020003047812 */ /* 0x000fe200078ef800 */
[----:B------:R-:W-:Y:S01]  /*106a0*/  IMAD.SHL.U32 R0, R7, 0x10, RZ ;  /* 0x0000001007007824 */ /* 0x000fe200078e00ff */
[----:B------:R0:W-:Y:S01]  /*106b0*/  STL [R1+0xc], R2 ;  /* 0x00000c0201007387 */ /* 0x0001e20000100800 */
[----:B------:R-:W-:-:S03]  /*106c0*/  ISETP.GE.AND P0, PT, R5, UR7, PT ;  /* 0x0000000705007c0c */ /* 0x000fc6000bf06270 */
[----:B------:R-:W-:Y:S01]  /*106d0*/  LOP3.LUT R0, R0, 0x70, RZ, 0xc0, !PT ;  /* 0x0000007000007812 */ /* 0x000fe200078ec0ff */
[----:B------:R1:W-:Y:S04]  /*106e0*/  STL [R1+0x10], RZ ;  /* 0x000010ff01007387 */ /* 0x0003e80000100800 */
[----:B------:R-:W-:Y:S02]  /*106f0*/  @P1 LOP3.LUT R19, R19, 0x1, RZ, 0xfc, !PT ;  /* 0x0000000113131812 */ /* 0x000fe400078efcff */
[----:B0-----:R-:W-:Y:S02]  /*10700*/  SHF.R.U32.HI R2, RZ, 0x3, R6 ;  /* 0x00000003ff027819 */ /* 0x001fe40000011606 */
[----:B------:R-:W-:Y:S02]  /*10710*/  LOP3.LUT R19, R19, 0xfffffffd, RZ, 0xc0, !PT ;  /* 0xfffffffd13137812 */ /* 0x000fe400078ec0ff */
[----:B------:R-:W-:Y:S01]  /*10720*/  LOP3.LUT R2, R2, R0, RZ, 0xfc, !PT ;  /* 0x0000000002027212 */ /* 0x000fe200078efcff */
[----:B------:R-:W-:Y:S01]  /*10730*/  IMAD R0, R4, 0x2, R16 ;  /* 0x0000000204007824 */ /* 0x000fe200078e0210 */
[----:B------:R-:W-:-:S02]  /*10740*/  @P0 LOP3.LUT R19, R19, 0x2, RZ, 0xfc, !PT ;  /* 0x0000000213130812 */ /* 0x000fc400078efcff */
[----:B------:R-:W-:Y:S02]  /*10750*/  ISETP.GE.AND P0, PT, R5, UR9, PT ;  /* 0x0000000905007c0c */ /* 0x000fe4000bf06270 */
[----:B------:R1:W-:Y:S01]  /*10760*/  STL [R1+0x8], R0 ;  /* 0x0000080001007387 */ /* 0x0003e20000100800 */
[----:B------:R-:W-:-:S10]  /*10770*/  LOP3.LUT R19, R19, 0xffffffef, RZ, 0xc0, !PT ;  /* 0xffffffef13137812 */ /* 0x000fd400078ec0ff */
[----:B-1----:R-:W-:-:S07]  /*10780*/  @P0 LOP3.LUT R19, R19, 0x10, RZ, 0xfc, !PT ;  /* 0x0000001013130812 */ /* 0x002fce00078efcff */
.L_x_1077:
[----:B--2---:R-:W2:Y:S01]  /*10790*/  LDL R0, [R1+0xc] ;  /* 0x00000c0001007983 */ /* 0x004ea20000100800 */
[----:B------:R-:W-:Y:S02]  /*107a0*/  ULDC UR7, c[0x0][0xc60] ;  /* 0x0003180000077ab9 */ /* 0x000fe40000000800 */
[----:B------:R-:W-:-:S11]  /*107b0*/  UISETP.NE.AND UP0, UPT, UR7, 0x1, UPT ;  /* 0x000000010700788c */ /* 0x000fd6000bf05270 */
[----:B------:R-:W-:Y:S01]  /*107c0*/  @UP0 ULDC UR4, c[0x0][0xc64] ;  /* 0x0003190000040ab9 */ /* 0x000fe20000000800 */
[----:B------:R-:W-:Y:S01]  /*107d0*/  @UP0 ULDC UR8, c[0x0][0xc68] ;  /* 0x00031a0000080ab9 */ /* 0x000fe20000000800 */
[C---:B--2---:R-:W-:Y:S02]  /*107e0*/  R2UR UR41, R0.reuse ;  /* 0x00000000002972ca */ /* 0x044fe400000e0000 */
[----:B------:R-:W-:-:S11]  /*107f0*/  R2UR UR6, R0 ;  /* 0x00000000000672ca */ /* 0x000fd600000e0000 */
[----:B------:R-:W-:-:S04]  /*10800*/  UIMAD.WIDE.U32 UR4, UR41, UR4, URZ ;  /* 0x00000004290472a5 */ /* 0x000fc8000f8e003f */
[----:B------:R-:W-:-:S03]  /*10810*/  @UP0 USHF.R.U32.HI UR41, URZ, UR8, UR5 ;  /* 0x000000083f290299 */ /* 0x000fc60008011605 */
[----:B------:R-:W-:Y:S02]  /*10820*/  ULDC UR4, c[0x0][0xc78] ;  /* 0x00031e0000047ab9 */ /* 0x000fe40000000800 */
[----:B------:R-:W-:Y:S02]  /*10830*/  UISETP.GE.AND UP0, UPT, UR41, UR4, UPT ;  /* 0x000000042900728c */ /* 0x000fe4000bf06270 */
[----:B------:R-:W-:-:S04]  /*10840*/  UIADD3 UR4, -UR41, URZ, URZ ;  /* 0x0000003f29047290 */ /* 0x000fc8000fffe13f */
[----:B------:R-:W-:Y:S01]  /*10850*/  PLOP3.LUT P0, PT, PT, PT, UP0, 0x80, 0x0 ;  /* 0x000000000000781c */ /* 0x000fe20003f0f008 */
[----:B------:R-:W-:-:S12]  /*10860*/  UIMAD UR7, UR7, UR4, UR6 ;  /* 0x00000004070772a4 */ /* 0x000fd8000f8e0206 */
[----:B0--3--:R-:W-:Y:S05]  /*10870*/  @!P0 BRA `(.L_x_1023) ;  /* 0x0000000000208947 */ /* 0x009fea0003800000 */
        /* <DEDUP_REMOVED lines=8> */
.L_x_1023:
[----:B------:R-:W-:Y:S01]  /*10900*/  ULDC UR8, c[0x0][0xc54] ;  /* 0x0003150000087ab9 */ /* 0x000fe20000000800 */
[----:B------:R-:W-:Y:S01]  /*10910*/  UMOV UR6, UR7 ;  /* 0x0000000700067c82 */ /* 0x000fe20008000000 */
[----:B------:R-:W-:-:S11]  /*10920*/  UISETP.NE.AND UP0, UPT, UR8, 0x1, UPT ;  /* 0x000000010800788c */ /* 0x000fd6000bf05270 */
[----:B------:R-:W-:Y:S02]  /*10930*/  @UP0 ULDC.64 UR10, c[0x0][0xc58] ;  /* 0x00031600000a0ab9 */ /* 0x000fe40000000a00 */
[----:B------:R-:W-:-:S04]  /*10940*/  UIMAD.WIDE.U32 UR4, UR7, UR10, URZ ;  /* 0x0000000a070472a5 */ /* 0x000fc8000f8e003f */
[----:B------:R-:W-:-:S04]  /*10950*/  @UP0 USHF.R.U32.HI UR6, URZ, UR11, UR5 ;  /* 0x0000000b3f060299 */ /* 0x000fc80008011605 */
[----:B------:R-:W-:-:S12]  /*10960*/  UIMAD UR4, UR6, UR8, URZ ;  /* 0x00000008060472a4 */ /* 0x000fd8000f8e023f */
.L_x_1024:
[----:B------:R-:W-:Y:S01]  /*10970*/  ULDC UR5, c[0x0][0xc48] ;  /* 0x0003120000057ab9 */ /* 0x000fe20000000800 */
[----:B------:R-:W-:Y:S01]  /*10980*/  ULDC.64 UR8, c[0x0][0xa28] ;  /* 0x00028a0000087ab9 */ /* 0x000fe20000000a00 */
[----:B------:R-:W-:Y:S01]  /*10990*/  UISETP.NE.AND UP1, UPT, UR5, 0x1, UPT ;  /* 0x000000010500788c */ /* 0x000fe2000bf25270 */
[----:B------:R-:W-:Y:S01]  /*109a0*/  IMAD.MOV.U32 R18, RZ, RZ, RZ ;  /* 0x000000ffff127224 */ /* 0x000fe200078e00ff */
[----:B------:R-:W-:Y:S02]  /*109b0*/  UIADD3 UR4, UR7, -UR4, URZ ;  /* 0x8000000407047290 */ /* 0x000fe4000fffe03f */
[----:B------:R-:W-:Y:S01]  /*109c0*/  UISETP.NE.U32.AND UP0, UPT, UR8, URZ, UPT ;  /* 0x0000003f0800728c */ /* 0x000fe2000bf05070 */
[----:B------:R-:W-:Y:S02]  /*109d0*/  ULDC UR5, c[0x0][0xc54] ;  /* 0x0003150000057ab9 */ /* 0x000fe40000000800 */
[----:B------:R-:W-:Y:S02]  /*109e0*/  UIMAD UR41, UR41, UR5, UR4 ;  /* 0x00000005292972a4 */ /* 0x000fe4000f8e0204 */
[----:B------:R-:W-:-:S02]  /*109f0*/  UISETP.NE.AND.EX UP0, UPT, UR9, URZ, UPT, UP0 ;  /* 0x0000003f0900728c */ /* 0x000fc4000bf05300 */
[----:B------:R-:W-:Y:S01]  /*10a00*/  @UP1 ULDC UR4, c[0x0][0xc4c] ;  /* 0x0003130000041ab9 */ /* 0x000fe20000000800 */
[----:B------:R-:W-:Y:S01]  /*10a10*/  @UP1 ULDC UR7, c[0x0][0xc50] ;  /* 0x0003140000071ab9 */ /* 0x000fe20000000800 */
[----:B------:R-:W-:Y:S02]  /*10a20*/  UIMAD.WIDE.U32 UR4, UR41, UR4, URZ ;  /* 0x00000004290472a5 */ /* 0x000fe4000f8e003f */
[----:B------:R-:W-:Y:S01]  /*10a30*/  UMOV UR42, UR41 ;  /* 0x00000029002a7c82 */ /* 0x000fe20008000000 */
[----:B------:R-:W-:Y:S01]  /*10a40*/  PLOP3.LUT P0, PT, PT, PT, UP0, 0x80, 0x0 ;  /* 0x000000000000781c */ /* 0x000fe20003f0f008 */
[----:B------:R-:W-:-:S03]  /*10a50*/  @UP1 USHF.R.U32.HI UR42, URZ, UR7, UR5 ;  /* 0x000000073f2a1299 */ /* 0x000fc60008011605 */
[----:B------:R-:W-:Y:S02]  /*10a60*/  @UP0 ULDC.64 UR4, c[0x0][0xa28] ;  /* 0x00028a0000040ab9 */ /* 0x000fe40000000a00 */
[----:B------:R-:W-:-:S06]  /*10a70*/  @UP0 UIMAD.WIDE UR4, UR42, 0x4, UR4 ;  /* 0x000000042a0408a5 */ /* 0x000fcc000f8e0204 */
[----:B------:R-:W-:Y:S01]  /*10a80*/  IMAD.U32 R2, RZ, RZ, UR4 ;  /* 0x00000004ff027e24 */ /* 0x000fe2000f8e00ff */
[----:B------:R-:W-:Y:S01]  /*10a90*/  ULOP3.LUT UR6, URZ, UR6, URZ, 0x33, !UPT ;  /* 0x000000063f067292 */ /* 0x000fe2000f8e333f */
[----:B------:R-:W-:Y:S01]  /*10aa0*/  IMAD.U32 R3, RZ, RZ, UR5 ;  /* 0x00000005ff037e24 */ /* 0x000fe2000f8e00ff */
[----:B------:R-:W-:Y:S01]  /*10ab0*/  ULDC UR5, c[0x0][0x448] ;  /* 0x0001120000057ab9 */ /* 0x000fe20000000800 */
[----:B------:R-:W-:-:S03]  /*10ac0*/  ULDC UR4, c[0x0][0xc3c] ;  /* 0x00030f0000047ab9 */ /* 0x000fc60000000800 */
[----:B------:R-:W2:Y:S01]  /*10ad0*/  @P0 LDG.E R18, desc[UR52][R2.64] ;  /* 0x0000003402120981 */ /* 0x000ea2000c1e1900 */
[----:B------:R-:W-:Y:S02]  /*10ae0*/  UISETP.NE.AND UP2, UPT, UR5, 0x1, UPT ;  /* 0x000000010500788c */ /* 0x000fe4000bf45270 */
[----:B------:R-:W-:Y:S02]  /*10af0*/  UIADD3 UR6, UR6, UR4, URZ ;  /* 0x0000000406067290 */ /* 0x000fe4000fffe03f */
[----:B------:R-:W-:Y:S02]  /*10b00*/  UP2UR UR49, UPR, URZ, 0x4 ;  /* 0x000000043f317883 */ /* 0x000fe40008000000 */
[----:B------:R-:W-:Y:S01]  /*10b10*/  UIMAD UR43, UR6, 0xc0, URZ ;  /* 0x000000c0062b78a4 */ /* 0x000fe2000f8e023f */
[----:B------:R-:W-:Y:S02]  /*10b20*/  ULDC.64 UR4, c[0x0][0x9e0] ;  /* 0x0002780000047ab9 */ /* 0x000fe40000000a00 */
[----:B------:R-:W-:-:S02]  /*10b30*/  UISETP.GE.AND UP0, UPT, UR5, 0x1, UPT ;  /* 0x000000010500788c */ /* 0x000fc4000bf06270 */
[----:B------:R-:W-:Y:S01]  /*10b40*/  UIADD3 UR8, UR43, 0xbf, URZ ;  /* 0x000000bf2b087890 */ /* 0x000fe2000fffe03f */
[----:B------:R-:W-:Y:S01]  /*10b50*/  @UP2 ULDC UR6, c[0x0][0x44c] ;  /* 0x0001130000062ab9 */ /* 0x000fe20000000800 */
[----:B------:R-:W-:Y:S02]  /*10b60*/  @UP2 ULDC UR9, c[0x0][0x450] ;  /* 0x0001140000092ab9 */ /* 0x000fe40000000800 */
[----:B------:R-:W-:Y:S01]  /*10b70*/  UIMAD.WIDE.U32 UR6, UR8, UR6, URZ ;  /* 0x00000006080672a5 */ /* 0x000fe2000f8e003f */
[----:B------:R-:W-:-:S03]  /*10b80*/  PLOP3.LUT P1, PT, PT, PT, UP0, 0x80, 0x0 ;  /* 0x000000000000781c */ /* 0x000fc60003f2f008 */
[----:B------:R-:W-:-:S04]  /*10b90*/  @UP2 USHF.R.U32.HI UR8, URZ, UR9, UR7 ;  /* 0x000000093f082299 */ /* 0x000fc80008011607 */
[----:B------:R-:W-:-:S04]  /*10ba0*/  UIADD3 UR6, UR47, UR8, URZ ;  /* 0x000000082f067290 */ /* 0x000fc8000fffe03f */
[----:B------:R-:W-:Y:S01]  /*10bb0*/  UIADD3 UR4, UR6, UR4, URZ ;  /* 0x0000000406047290 */ /* 0x000fe2000fffe03f */
[----:B--2---:R0:W-:Y:S01]  /*10bc0*/  STL [R1+0x4], R18 ;  /* 0x0000041201007387 */ /* 0x0041e20000100800 */
[----:B------:R-:W-:Y:S10]  /*10bd0*/  @!P1 BRA `(.L_x_1025) ;  /* 0x0000000000449947 */ /* 0x000ff40003800000 */
        /* <DEDUP_REMOVED lines=10> */
.L_x_1026:
[----:B------:R-:W-:-:S11]  /*10c80*/  UISETP.NE.AND UP0, UPT, UR5, 0x1, UPT ;  /* 0x000000010500788c */ /* 0x000fd6000bf05270 */
[----:B------:R-:W-:Y:S02]  /*10c90*/  @UP0 ULDC.64 UR10, c[0x0][0x9e8] ;  /* 0x00027a00000a0ab9 */ /* 0x000fe40000000a00 */
[----:B------:R-:W-:-:S04]  /*10ca0*/  UIMAD.WIDE.U32 UR6, UR8, UR10, URZ ;  /* 0x0000000a080672a5 */ /* 0x000fc8000f8e003f */
[----:B------:R-:W-:-:S12]  /*10cb0*/  @UP0 USHF.R.U32.HI UR8, URZ, UR11, UR7 ;  /* 0x0000000b3f080299 */ /* 0x000fd80008011607 */
.L_x_1027:
[----:B------:R-:W-:-:S04]  /*10cc0*/  UIMAD UR8, UR8, UR5, UR5 ;  /* 0x00000005080872a4 */ /* 0x000fc8000f8e0205 */
[----:B------:R-:W-:-:S04]  /*10cd0*/  UISETP.LT.AND UP0, UPT, UR4, UR8, UPT ;  /* 0x000000080400728c */ /* 0x000fc8000bf01270 */
[----:B------:R-:W-:-:S12]  /*10ce0*/  USEL UR4, UR4, UR8, UP0 ;  /* 0x0000000804047287 */ /* 0x000fd80008000000 */
.L_x_1025:
[----:B------:R-:W-:Y:S02]  /*10cf0*/  UISETP.NE.AND UP0, UPT, UR49, URZ, UPT ;  /* 0x0000003f3100728c */ /* 0x000fe4000bf05270 */
[----:B------:R-:W-:-:S04]  /*10d00*/  UIADD3 UR4, UR4, 0x7f, URZ ;  /* 0x0000007f04047890 */ /* 0x000fc8000fffe03f */
[----:B------:R-:W-:-:S04]  /*10d10*/  USHF.R.S32.HI UR8, URZ, 0x1f, UR4 ;  /* 0x0000001f3f087899 */ /* 0x000fc80008011404 */
[----:B------:R-:W-:Y:S01]  /*10d20*/  ULEA.HI UR8, UR8, UR4, URZ, 0x7 ;  /* 0x0000000408087291 */ /* 0x000fe2000f8f383f */
[----:B------:R-:W-:Y:S01]  /*10d30*/  @UP0 ULDC UR6, c[0x0][0x44c] ;  /* 0x0001130000060ab9 */ /* 0x000fe20000000800 */
[----:B------:R-:W-:Y:S01]  /*10d40*/  @UP0 ULDC UR9, c[0x0][0x450] ;  /* 0x0001140000090ab9 */ /* 0x000fe20000000800 */
[----:B------:R-:W-:Y:S02]  /*10d50*/  UIMAD.WIDE.U32 UR6, UR43, UR6, URZ ;  /* 0x000000062b0672a5 */ /* 0x000fe4000f8e003f */
[----:B------:R-:W-:Y:S01]  /*10d60*/  UMOV UR4, UR43 ;  /* 0x0000002b00047c82 */ /* 0x000fe20008000000 */
[----:B------:R-:W-:Y:S02]  /*10d70*/  USHF.R.S32.HI UR8, URZ, 0x7, UR8 ;  /* 0x000000073f087899 */ /* 0x000fe40008011408 */
[----:B------:R-:W-:Y:S02]  /*10d80*/  @UP0 USHF.R.U32.HI UR4, URZ, UR9, UR7 ;  /* 0x000000093f040299 */ /* 0x000fe40008011607 */
[----:B------:R-:W-:-:S02]  /*10d90*/  UISETP.LT.AND UP0, UPT, UR40, UR8, UPT ;  /* 0x000000082800728c */ /* 0x000fc4000bf01270 */
[----:B------:R-:W-:Y:S01]  /*10da0*/  UIADD3 UR4, UR39, UR4, URZ ;  /* 0x0000000427047290 */ /* 0x000fe2000fffe03f */
[----:B------:R-:W-:Y:S01]  /*10db0*/  ULDC UR6, c[0x0][0x9dc] ;  /* 0x0002770000067ab9 */ /* 0x000fe20000000800 */
[----:B------:R-:W-:Y:S02]  /*10dc0*/  USEL UR44, UR40, UR8, UP0 ;  /* 0x00000008282c7287 */ /* 0x000fe40008000000 */
[----:B------:R-:W-:Y:S01]  /*10dd0*/  UIADD3 UR8, UR4, -UR6, URZ ;  /* 0x8000000604087290 */ /* 0x000fe2000fffe03f */
[----:B------:R-:W-:Y:S11]  /*10de0*/  @!P1 BRA `(.L_x_1028) ;  /* 0x0000000000449947 */ /* 0x000ff60003800000 */
        /* <DEDUP_REMOVED lines=10> */
.L_x_1029:
[----:B------:R-:W-:-:S11]  /*10e90*/  UISETP.NE.AND UP0, UPT, UR5, 0x1, UPT ;  /* 0x000000010500788c */ /* 0x000fd6000bf05270 */
[----:B------:R-:W-:Y:S02]  /*10ea0*/  @UP0 ULDC.64 UR10, c[0x0][0x9e8] ;  /* 0x00027a00000a0ab9 */ /* 0x000fe40000000a00 */
[----:B------:R-:W-:-:S04]  /*10eb0*/  UIMAD.WIDE.U32 UR6, UR4, UR10, URZ ;  /* 0x0000000a040672a5 */ /* 0x000fc8000f8e003f */
[----:B------:R-:W-:-:S12]  /*10ec0*/  @UP0 USHF.R.U32.HI UR4, URZ, UR11, UR7 ;  /* 0x0000000b3f040299 */ /* 0x000fd80008011607 */
.L_x_1030:
[----:B------:R-:W-:-:S04]  /*10ed0*/  UIMAD UR4, UR4, UR5, URZ ;  /* 0x00000005040472a4 */ /* 0x000fc8000f8e023f */
[----:B------:R-:W-:-:S04]  /*10ee0*/  UISETP.LT.AND UP0, UPT, UR8, UR4, UPT ;  /* 0x000000040800728c */ /* 0x000fc8000bf01270 */
[----:B------:R-:W-:-:S12]  /*10ef0*/  USEL UR8, UR8, UR4, !UP0 ;  /* 0x0000000408087287 */ /* 0x000fd8000c000000 */
.L_x_1028:
[----:B------:R-:W-:Y:S01]  /*10f00*/  USHF.R.S32.HI UR4, URZ, 0x1f, UR8 ;  /* 0x0000001f3f047899 */ /* 0x000fe20008011408 */
[----:B------:R-:W-:Y:S03]  /*10f10*/  BSSY B7, `(.L_x_1031) ;  /* 0x0000390000077945 */ /* 0x000fe60003800000 */
[----:B------:R-:W-:-:S04]  /*10f20*/  ULEA.HI UR4, UR4, UR8, URZ, 0x7 ;  /* 0x0000000804047291 */ /* 0x000fc8000f8f383f */
[----:B------:R-:W-:-:S04]  /*10f30*/  USHF.R.S32.HI UR4, URZ, 0x7, UR4 ;  /* 0x000000073f047899 */ /* 0x000fc80008011404 */
[----:B------:R-:W-:-:S04]  /*10f40*/  UISETP.LT.AND UP0, UPT, URZ, UR4, UPT ;  /* 0x000000043f00728c */ /* 0x000fc8000bf01270 */
[----:B------:R-:W-:-:S04]  /*10f50*/  USEL UR45, URZ, UR4, !UP0 ;  /* 0x000000043f2d7287 */ /* 0x000fc8000c000000 */
[----:B------:R-:W-:-:S06]  /*10f60*/  UISETP.GT.AND UP0, UPT, UR44, UR45, UPT ;  /* 0x0000002d2c00728c */ /* 0x000fcc000bf04270 */
[----:B------:R-:W-:-:S13]  /*10f70*/  PLOP3.LUT P0, PT, PT, PT, UP0, 0x80, 0x0 ;  /* 0x000000000000781c */ /* 0x000fda0003f0f008 */
[----:B------:R-:W-:Y:S05]  /*10f80*/  @P0 BRA `(.L_x_1032) ;  /* 0x0000000000480947 */ /* 0x000fea0003800000 */
[----:B------:R-:W1:Y:S02]  /*10f90*/  S2R R0, SR_TID.X ;  /* 0x0000000000007919 */ /* 0x000e640000002100 */
[----:B-1----:R-:W-:-:S04]  /*10fa0*/  LOP3.LUT R0, R0, 0x7f, RZ, 0xc0, !PT ;  /* 0x0000007f00007812 */ /* 0x002fc800078ec0ff */
[----:B------:R-:W-:-:S13]  /*10fb0*/  ISETP.NE.AND P1, PT, R0, RZ, PT ;  /* 0x000000ff0000720c */ /* 0x000fda0003f25270 */
[----:B------:R-:W-:Y:S05]  /*10fc0*/  @P1 BRA `(.L_x_1033) ;  /* 0x0000003800101947 */ /* 0x000fea0003800000 */
[----:B------:R-:W1:Y:S01]  /*10fd0*/  S2R R7, SR_LANEID ;  /* 0x0000000000077919 */ /* 0x000e620000000000 */
[----:B------:R-:W-:Y:S01]  /*10fe0*/  VOTEU.ANY UR4, UPT, PT ;  /* 0x0000000000047886 */ /* 0x000fe200038e0100 */
[----:B------:R-:W2:Y:S01]  /*10ff0*/  LDC.64 R2, c[0x0][0xc80] ;  /* 0x00032000ff027b82 */ /* 0x000ea20000000a00 */
[----:B------:R-:W1:Y:S08]  /*11000*/  FLO.U32 R0, UR4 ;  /* 0x0000000400007d00 */ /* 0x000e7000080e0000 */
[----:B------:R-:W2:Y:S01]  /*11010*/  POPC R5, UR4 ;  /* 0x0000000400057d09 */ /* 0x000ea20008000000 */
[----:B-1----:R-:W-:-:S13]  /*11020*/  ISETP.EQ.U32.AND P0, PT, R0, R7, PT ;  /* 0x000000070000720c */ /* 0x002fda0003f02070 */
[----:B--2---:R-:W2:Y:S01]  /*11030*/  @P0 ATOMG.E.ADD.STRONG.GPU PT, R3, desc[UR52][R2.64], R5 ;  /* 0x00000005020309a8 */ /* 0x004ea200081ee1f4 */
[----:B------:R-:W1:Y:S02]  /*11040*/  S2R R4, SR_LTMASK ;  /* 0x0000000000047919 */ /* 0x000e640000003900 */
[----:B-1----:R-:W-:-:S04]  /*11050*/  LOP3.LUT R4, R4, UR4, RZ, 0xc0, !PT ;  /* 0x0000000404047c12 */ /* 0x002fc8000f8ec0ff */
[----:B------:R-:W1:Y:S01]  /*11060*/  POPC R7, R4 ;  /* 0x0000000400077309 */ /* 0x000e620000000000 */
[----:B--2---:R-:W1:Y:S02]  /*11070*/  SHFL.IDX PT, R0, R3, R0, 0x1f ;  /* 0x00001f0003007589 */ /* 0x004e6400000e0000 */
[----:B-1----:R-:W-:-:S05]  /*11080*/  IADD3 R0, R0, UR48, R7 ;  /* 0x0000003000007c10 */ /* 0x002fca000fffe007 */
[----:B------:R1:W-:Y:S01]  /*11090*/  STL [R1+0xc], R0 ;  /* 0x00000c0001007387 */ /* 0x0003e20000100800 */
[----:B------:R-:W-:Y:S05]  /*110a0*/  BRA `(.L_x_1033) ;  /* 0x0000003400d87947 */ /* 0x000fea0003800000 */
.L_x_1032:
        /* <DEDUP_REMOVED lines=8> */
[----:B------:R-:W-:Y:S02]  /*11130*/  IMAD.U32 R4, RZ, RZ, UR6 ;  /* 0x00000006ff047e24 */ /* 0x000fe4000f8e00ff */
[----:B------:R-:W1:Y:S01]  /*11140*/  LDC.64 R2, c[0x4][R2] ;  /* 0x0100000002027b82 */ /* 0x000e620000000a00 */
[----:B------:R-:W-:Y:S02]  /*11150*/  IMAD.U32 R5, RZ, RZ, UR7 ;  /* 0x00000007ff057e24 */ /* 0x000fe4000f8e00ff */
[----:B------:R-:W-:Y:S02]  /*11160*/  IMAD.U32 R6, RZ, RZ, UR8 ;  /* 0x00000008ff067e24 */ /* 0x000fe4000f8e00ff */
[----:B------:R-:W-:-:S02]  /*11170*/  IMAD.U32 R7, RZ, RZ, UR9 ;  /* 0x00000009ff077e24 */ /* 0x000fc4000f8e00ff */
[----:B------:R-:W-:Y:S02]  /*11180*/  IMAD.U32 R10, RZ, RZ, UR4 ;  /* 0x00000004ff0a7e24 */ /* 0x000fe4000f8e00ff */
[----:B------:R-:W-:Y:S02]  /*11190*/  IMAD.U32 R11, RZ, RZ, UR5 ;  /* 0x00000005ff0b7e24 */ /* 0x000fe4000f8e00ff */
[----:B------:R-:W-:Y:S02]  /*111a0*/  IMAD.MOV.U32 R8, RZ, RZ, 0x70 ;  /* 0x00000070ff087424 */ /* 0x000fe400078e00ff */
[----:B------:R-:W-:Y:S02]  /*111b0*/  IMAD.MOV.U32 R12, RZ, RZ, 0x1 ;  /* 0x00000001ff0c7424 */ /* 0x000fe400078e00ff */
[----:B------:R-:W-:-:S07]  /*111c0*/  IMAD.MOV.U32 R13, RZ, RZ, RZ ;  /* 0x000000ffff0d7224 */ /* 0x000fce00078e00ff */
[----:B------:R-:W-:-:S07]  /*111d0*/  LEPC R20, `(.L_x_1035) ;  /* 0x000000001014794e */ /* 0x000fce0000000000 */
[----:B01----:R-:W-:Y:S05]  /*111e0*/  CALL.ABS.NOINC R2 ;  /* 0x0000000002007343 */ /* 0x003fea0003c00000 */
.L_x_1035:
[----:B------:R-:W-:Y:S05]  /*111f0*/  BSYNC B6 ;  /* 0x0000000000067941 */ /* 0x000fea0003800000 */
.L_x_1034:
        /* <DEDUP_REMOVED lines=8> */
[----:B------:R1:W2:Y:S01]  /*11280*/  LDC.64 R2, c[0x4][R17] ;  /* 0x0100000011027b82 */ /* 0x0002a20000000a00 */
[----:B------:R-:W-:Y:S02]  /*11290*/  IMAD.U32 R4, RZ, RZ, UR6 ;  /* 0x00000006ff047e24 */ /* 0x000fe4000f8e00ff */
[----:B------:R-:W-:Y:S02]  /*112a0*/  IMAD.U32 R5, RZ, RZ, UR7 ;  /* 0x00000007ff057e24 */ /* 0x000fe4000f8e00ff */
[----:B------:R-:W-:Y:S02]  /*112b0*/  IMAD.U32 R6, RZ, RZ, UR8 ;  /* 0x00000008ff067e24 */ /* 0x000fe4000f8e00ff */
[----:B------:R-:W-:-:S02]  /*112c0*/  IMAD.U32 R7, RZ, RZ, UR9 ;  /* 0x00000009ff077e24 */ /* 0x000fc4000f8e00ff */
[----:B------:R-:W-:Y:S02]  /*112d0*/  IMAD.U32 R10, RZ, RZ, UR4 ;  /* 0x00000004ff0a7e24 */ /* 0x000fe4000f8e00ff */
[----:B------:R-:W-:Y:S02]  /*112e0*/  IMAD.U32 R11, RZ, RZ, UR5 ;  /* 0x00000005ff0b7e24 */ /* 0x000fe4000f8e00ff */
[----:B------:R-:W-:Y:S02]  /*112f0*/  IMAD.MOV.U32 R8, RZ, RZ, 0x70 ;  /* 0x00000070ff087424 */ /* 0x000fe400078e00ff */
[----:B------:R-:W-:Y:S02]  /*11300*/  IMAD.MOV.U32 R12, RZ, RZ, 0x1 ;  /* 0x00000001ff0c7424 */ /* 0x000fe400078e00ff */
[----:B-1----:R-:W-:-:S07]  /*11310*/  IMAD.MOV.U32 R13, RZ, RZ, RZ ;  /* 0x000000ffff0d7224 */ /* 0x002fce00078e00ff */
[----:B------:R-:W-:-:S07]  /*11320*/  LEPC R20, `(.L_x_1038) ;  /* 0x000000001014794e */ /* 0x000fce0000000000 */
[----:B0-2---:R-:W-:Y:S05]  /*11330*/  CALL.ABS.NOINC R2 ;  /* 0x0000000002007343 */ /* 0x005fea0003c00000 */
.L_x_1038:
[----:B------:R0:W1:Y:S01]  /*11340*/  LDC.64 R2, c[0x4][R17] ;  /* 0x0100000011027b82 */ /* 0x0000620000000a00 */
[----:B------:R-:W-:Y:S01]  /*11350*/  ULDC.64 UR6, c[0x4][0x88] ;  /* 0x0100220000067ab9 */ /* 0x000fe20000000a00 */
[----:B------:R-:W-:Y:S01]  /*11360*/  ULDC.64 UR8, c[0x4][0x90] ;  /* 0x0100240000087ab9 */ /* 0x000fe20000000a00 */
[----:B------:R-:W-:Y:S01]  /*11370*/  ULDC.64 UR4, c[0x4][0x18] ;  /* 0x0100060000047ab9 */ /* 0x000fe20000000a00 */
        /* <DEDUP_REMOVED lines=8> */
[----:B0-----:R-:W-:-:S07]  /*11400*/  IMAD.MOV.U32 R13, RZ, RZ, RZ ;  /* 0x000000ffff0d7224 */ /* 0x001fce00078e00ff */
[----:B------:R-:W-:-:S07]  /*11410*/  LEPC R20, `(.L_x_1037) ;  /* 0x000000001014794e */ /* 0x000fce0000000000 */
[----:B-1----:R-:W-:Y:S05]  /*11420*/  CALL.ABS.NOINC R2 ;  /* 0x0000000002007343 */ /* 0x002fea0003c00000 */
.L_x_1037:
[----:B------:R-:W-:Y:S05]  /*11430*/  BSYNC B6 ;  /* 0x0000000000067941 */ /* 0x000fea0003800000 */
.L_x_1036:
[----:B------:R-:W-:Y:S01]  /*11440*/  ULDC.64 UR4, c[0x0][0x9f8] ;  /* 0x00027e0000047ab9 */ /* 0x000fe20000000a00 */
[----:B------:R-:W-:Y:S01]  /*11450*/  IMAD.U32 R29, RZ, RZ, UR42 ;  /* 0x0000002aff1d7e24 */ /* 0x000fe2000f8e00ff */
[----:B------:R-:W-:Y:S01]  /*11460*/  UISETP.NE.U32.AND UP0, UPT, UR4, URZ, UPT ;  /* 0x0000003f0400728c */ /* 0x000fe2000bf05070 */
[----:B------:R-:W1:Y:S03]  /*11470*/  LDC R10, c[0x0][0x430] ;  /* 0x00010c00ff0a7b82 */ /* 0x000e660000000800 */
[----:B------:R-:W-:-:S06]  /*11480*/  UISETP.NE.AND.EX UP0, UPT, UR5, URZ, UPT, UP0 ;  /* 0x0000003f0500728c */ /* 0x000fcc000bf05300 */
[----:B------:R-:W-:-:S05]  /*11490*/  PLOP3.LUT P0, PT, PT, PT, UP0, 0x80, 0x0 ;  /* 0x000000000000781c */ /* 0x000fca0003f0f008 */
[----:B------:R-:W-:Y:S02]  /*114a0*/  @UP0 ULDC.64 UR4, c[0x0][0x9f8] ;  /* 0x00027e0000040ab9 */ /* 0x000fe40000000a00 */
[----:B------:R-:W-:-:S06]  /*114b0*/  @UP0 UIMAD.WIDE UR4, UR42, 0x4, UR4 ;  /* 0x000000042a0408a5 */ /* 0x000fcc000f8e0204 */
[----:B------:R-:W-:Y:S01]  /*114c0*/  IMAD.U32 R2, RZ, RZ, UR4 ;  /* 0x00000004ff027e24 */ /* 0x000fe2000f8e00ff */
[----:B------:R-:W-:Y:S01]  /*114d0*/  ULDC UR4, c[0x0][0xc48] ;  /* 0x0003120000047ab9 */ /* 0x000fe20000000800 */
[----:B------:R-:W-:-:S05]  /*114e0*/  IMAD.U32 R3, RZ, RZ, UR5 ;  /* 0x00000005ff037e24 */ /* 0x000fca000f8e00ff */
[----:B------:R2:W5:Y:S01]  /*114f0*/  @P0 LDG.E R29, desc[UR52][R2.64] ;  /* 0x00000034021d0981 */ /* 0x000562000c1e1900 */
[----:B------:R-:W-:Y:S01]  /*11500*/  UMOV UR5, 0xffffffff ;  /* 0xffffffff00057882 */ /* 0x000fe20000000000 */
[----:B------:R-:W-:Y:S02]  /*11510*/  IMAD.U32 R22, RZ, RZ, UR4 ;  /* 0x00000004ff167e24 */ /* 0x000fe4000f8e00ff */
[----:B------:R-:W-:Y:S05]  /*11520*/  BRA.DIV UR5, `(.L_x_1039) ;  /* 0x0000003a05e87947 */ /* 0x000fea000b800000 */
.L_x_1093:
[----:B--2---:R-:W2:Y:S01]  /*11530*/  S2R R2, SR_TID.X ;  /* 0x0000000000027919 */ /* 0x004ea20000002100 */
[----:B------:R-:W-:Y:S01]  /*11540*/  UIADD3 UR4, UR44, -0x1, URZ ;  /* 0xffffffff2c047890 */ /* 0x000fe2000fffe03f */
[----:B-1----:R-:W-:Y:S01]  /*11550*/  ISETP.NE.AND P1, PT, R10, 0x1, PT ;  /* 0x000000010a00780c */ /* 0x002fe20003f25270 */
[----:B------:R-:W1:Y:S01]  /*11560*/  S2R R0, SR_TID.X ;  /* 0x0000000000007919 */ /* 0x000e620000002100 */
[----:B-----5:R-:W-:-:S03]  /*11570*/  SHF.R.S32.HI R6, RZ, 0x1f, R29 ;  /* 0x0000001fff067819 */ /* 0x020fc6000001141d */
[----:B------:R-:W-:Y:S01]  /*11580*/  IMAD.U32 R8, RZ, RZ, UR4 ;  /* 0x00000004ff087e24 */ /* 0x000fe2000f8e00ff */
[----:B------:R-:W-:Y:S01]  /*11590*/  LOP3.LUT R19, R19, 0xfffffff7, RZ, 0xc0, !PT ;  /* 0xfffffff713137812 */ /* 0x000fe200078ec0ff */
[----:B------:R3:W-:Y:S02]  /*115a0*/  STL [R1], R6 ;  /* 0x0000000601007387 */ /* 0x0007e40000100800 */
[----:B------:R-:W-:-:S04]  /*115b0*/  IMAD.SHL.U32 R8, R8, 0x80, RZ ;  /* 0x0000008008087824 */ /* 0x000fc800078e00ff */
[----:B------:R-:W4:Y:S01]  /*115c0*/  @P1 LDC R3, c[0x0][0x434] ;  /* 0x00010d00ff031b82 */ /* 0x000f220000000800 */
[----:B------:R-:W-:-:S07]  /*115d0*/  @P1 LOP3.LUT R19, R19, 0x8, RZ, 0xfc, !PT ;  /* 0x0000000813131812 */ /* 0x000fce00078efcff */
[----:B------:R-:W0:Y:S01]  /*115e0*/  @P1 LDC R9, c[0x0][0x438] ;  /* 0x00010e00ff091b82 */ /* 0x000e220000000800 */
[----:B--2---:R-:W-:Y:S01]  /*115f0*/  IMAD.SHL.U32 R2, R2, 0x10, RZ ;  /* 0x0000001002027824 */ /* 0x004fe200078e00ff */
[----:B-1----:R-:W-:-:S04]  /*11600*/  LOP3.LUT R0, R0, 0x7f, RZ, 0xc0, !PT ;  /* 0x0000007f00007812 */ /* 0x002fc800078ec0ff */
[----:B------:R-:W-:Y:S02]  /*11610*/  LOP3.LUT R2, R2, 0x70, RZ, 0xc0, !PT ;  /* 0x0000007002027812 */ /* 0x000fe400078ec0ff */
[----:B------:R-:W-:-:S04]  /*11620*/  SHF.R.U32.HI R0, RZ, 0x3, R0 ;  /* 0x00000003ff007819 */ /* 0x000fc80000011600 */
[----:B------:R-:W-:-:S04]  /*11630*/  LOP3.LUT R0, R8, R0, R2, 0xfe, !PT ;  /* 0x0000000008007212 */ /* 0x000fc800078efe02 */
[C---:B------:R-:W-:Y:S01]  /*11640*/  ISETP.GE.AND P0, PT, R0.reuse, UR36, PT ;  /* 0x0000002400007c0c */ /* 0x040fe2000bf06270 */
[----:B------:R-:W-:-:S04]  /*11650*/  IMAD.IADD R0, R0, 0x1, R18 ;  /* 0x0000000100007824 */ /* 0x000fc800078e0212 */
[----:B----4-:R-:W-:-:S04]  /*11660*/  @P1 IMAD.HI.U32 R2, R0, R3, RZ ;  /* 0x0000000300021227 */ /* 0x010fc800078e00ff */
[----:B------:R-:W-:Y:S01]  /*11670*/  IMAD.MOV.U32 R7, RZ, RZ, R0 ;  /* 0x000000ffff077224 */ /* 0x000fe200078e0000 */
[----:B0-----:R-:W-:Y:S01]  /*11680*/  @P1 SHF.R.U32.HI R7, RZ, R9, R2 ;  /* 0x00000009ff071219 */ /* 0x001fe20000011602 */
[----:B------:R-:W-:Y:S02]  /*11690*/  IMAD R3, RZ, RZ, -UR42 ;  /* 0x8000002aff037e24 */ /* 0x000fe4000f8e02ff */
[----:B------:R-:W3:Y:S02]  /*116a0*/  @!P0 LDC.64 R4, c[0x0][0x428] ;  /* 0x00010a00ff048b82 */ /* 0x000ee40000000a00 */
[----:B------:R-:W-:Y:S01]  /*116b0*/  IMAD R22, R22, R3, UR41 ;  /* 0x0000002916167e24 */ /* 0x000fe2000f8e0203 */
[--C-:B------:R-:W-:Y:S01]  /*116c0*/  @!P0 SHF.R.S32.HI R3, RZ, 0x1f, R7.reuse ;  /* 0x0000001fff038819 */ /* 0x100fe20000011407 */
[----:B------:R-:W-:Y:S02]  /*116d0*/  @!P0 IMAD.MOV.U32 R2, RZ, RZ, R7 ;  /* 0x000000ffff028224 */ /* 0x000fe400078e0007 */
[----:B---3--:R-:W-:-:S02]  /*116e0*/  @!P0 IMAD R6, R6, R4, RZ ;  /* 0x0000000406068224 */ /* 0x008fc400078e02ff */
[----:B------:R-:W-:-:S04]  /*116f0*/  @!P0 IMAD.WIDE.U32 R2, R29, R4, R2 ;  /* 0x000000041d028225 */ /* 0x000fc800078e0002 */
[----:B------:R-:W-:Y:S02]  /*11700*/  @!P0 IMAD R6, R29, R5, R6 ;  /* 0x000000051d068224 */ /* 0x000fe400078e0206 */
[----:B------:R-:W0:Y:S01]  /*11710*/  @!P0 LDC.64 R4, c[0x0][0x418] ;  /* 0x00010600ff048b82 */ /* 0x000e220000000a00 */
[----:B------:R-:W-:Y:S02]  /*11720*/  IMAD.U32 R9, RZ, RZ, UR46 ;  /* 0x0000002eff097e24 */ /* 0x000fe4000f8e00ff */
[----:B------:R-:W-:-:S03]  /*11730*/  @!P0 IMAD.IADD R6, R3, 0x1, R6 ;  /* 0x0000000103068824 */ /* 0x000fc600078e0206 */
[----:B------:R-:W-:Y:S01]  /*11740*/  ISETP.NE.AND P2, PT, R9, 0x3, PT ;  /* 0x000000030900780c */ /* 0x000fe20003f45270 */
[----:B------:R-:W-:Y:S01]  /*11750*/  IMAD.MOV R3, RZ, RZ, -R7 ;  /* 0x000000ffff037224 */ /* 0x000fe200078e0a07 */
[----:B------:R-:W-:Y:S01]  /*11760*/  LOP3.LUT R19, R19, 0xfffffffb, RZ, 0xc0, !PT ;  /* 0xfffffffb13137812 */ /* 0x000fe200078ec0ff */
[----:B------:R-:W-:Y:S01]  /*11770*/  IMAD.U32 R24, RZ, RZ, UR4 ;  /* 0x00000004ff187e24 */ /* 0x000fe2000f8e00ff */
[----:B------:R-:W-:Y:S02]  /*11780*/  SHF.R.S32.HI R28, RZ, 0x1f, R22 ;  /* 0x0000001fff1c7819 */ /* 0x000fe40000011416 */
[----:B0-----:R-:W-:-:S04]  /*11790*/  @!P0 LEA R4, P1, R2, R4, 0x2 ;  /* 0x0000000402048211 */ /* 0x001fc800078210ff */
[----:B------:R-:W-:Y:S01]  /*117a0*/  @!P0 LEA.HI.X R5, R2, R5, R6, 0x2, P1 ;  /* 0x0000000502058211 */ /* 0x000fe200008f1406 */
[----:B------:R-:W-:Y:S02]  /*117b0*/  IMAD.MOV.U32 R6, RZ, RZ, RZ ;  /* 0x000000ffff067224 */ /* 0x000fe400078e00ff */
[----:B------:R-:W-:-:S04]  /*117c0*/  @P2 LOP3.LUT R19, R19, 0x4, RZ, 0xfc, !PT ;  /* 0x0000000413132812 */ /* 0x000fc800078efcff */
[----:B------:R0:W5:Y:S02]  /*117d0*/  @!P0 LDG.E R6, desc[UR52][R4.64] ;  /* 0x0000003404068981 */ /* 0x000164000c1e1900 */
[----:B0-----:R-:W-:Y:S01]  /*117e0*/  IMAD R5, R10, R3, R0 ;  /* 0x000000030a057224 */ /* 0x001fe200078e0200 */
[----:B------:R-:W-:Y:S06]  /*117f0*/  @!P2 BRA `(.L_x_1040) ;  /* 0x000000000004a947 */ /* 0x000fec0003800000 */
[----:B------:R-:W-:Y:S01]  /*11800*/  BPT.TRAP 0x1 ;  /* 0x000000040000795c */ /* 0x000fe20000300000 */
.L_x_1040:
[----:B------:R-:W-:Y:S01]  /*11810*/  SHF.R.S32.HI R4, RZ, 0x1f, R5 ;  /* 0x0000001fff047819 */ /* 0x000fe20000011405 */
[----:B------:R-:W-:Y:S01]  /*11820*/  ULDC.64 UR4, c[0x0][0x328] ;  /* 0x0000ca0000047ab9 */ /* 0x000fe20000000a00 */
[----:B------:R-:W-:Y:S01]  /*11830*/  BSSY B0, `(.L_x_1041) ;  /* 0x0000017000007945 */ /* 0x000fe20003800000 */
[----:B------:R-:W-:-:S04]  /*11840*/  IMAD.WIDE.U32 R2, R5, UR4, RZ ;  /* 0x0000000405027c25 */ /* 0x000fc8000f8e00ff */
[----:B------:R-:W-:-:S04]  /*11850*/  IMAD R0, R4, UR4, RZ ;  /* 0x0000000404007c24 */ /* 0x000fc8000f8e02ff */
[----:B------:R-:W-:Y:S01]  /*11860*/  IMAD R7, R5, UR5, R0 ;  /* 0x0000000505077c24 */ /* 0x000fe2000f8e0200 */
[----:B------:R-:W-:-:S03]  /*11870*/  ULDC.64 UR4, c[0x0][0x338] ;  /* 0x0000ce0000047ab9 */ /* 0x000fc60000000a00 */
[----:B------:R-:W-:Y:S01]  /*11880*/  IMAD.IADD R3, R3, 0x1, R7 ;  /* 0x0000000103037824 */ /* 0x000fe200078e0207 */
[----:B-----5:R-:W-:Y:S01]  /*11890*/  SHF.R.S32.HI R7, RZ, 0x1f, R6 ;  /* 0x0000001fff077819 */ /* 0x020fe20000011406 */
[----:B------:R-:W-:-:S04]  /*118a0*/  IMAD.WIDE.U32 R2, R6, UR4, R2 ;  /* 0x0000000406027c25 */ /* 0x000fc8000f8e0002 */
[----:B------:R-:W-:-:S04]  /*118b0*/  IMAD R0, R7, UR4, RZ ;  /* 0x0000000407007c24 */ /* 0x000fc8000f8e02ff */
[----:B------:R-:W-:Y:S01]  /*118c0*/  IMAD R0, R6, UR5, R0 ;  /* 0x0000000506007c24 */ /* 0x000fe2000f8e0200 */
        /* <DEDUP_REMOVED lines=13> */
.L_x_1094:
[----:B------:R-:W-:Y:S05]  /*119a0*/  BSYNC B0 ;  /* 0x0000000000007941 */ /* 0x000fea0003800000 */
.L_x_1041:
[----:B------:R-:W1:Y:S01]  /*119b0*/  S2R R9, SR_TID.X ;  /* 0x0000000000097919 */ /* 0x000e620000002100 */
[----:B------:R-:W-:Y:S01]  /*119c0*/  ULDC.64 UR4, c[0x0][0x300] ;  /* 0x0000c00000047ab9 */ /* 0x000fe20000000a00 */
[----:B------:R-:W-:Y:S01]  /*119d0*/  LOP3.LUT P2, RZ, R19, 0x1, RZ, 0xc0, !PT ;  /* 0x0000000113ff7812 */ /* 0x000fe2000784c0ff */
[----:B------:R-:W-:Y:S02]  /*119e0*/  IMAD R4, R4, UR4, RZ ;  /* 0x0000000404047c24 */ /* 0x000fe4000f8e02ff */
        /* <DEDUP_REMOVED lines=8> */
[----:B------:R-:W-:Y:S02]  /*11a70*/  IMAD.IADD R3, R3, 0x1, R7 ;  /* 0x0000000103037824 */ /* 0x000fe400078e0207 */
[----:B------:R-:W-:Y:S02]  /*11a80*/  IMAD R5, R28, UR4, RZ ;  /* 0x000000041c057c24 */ /* 0x000fe4000f8e02ff */
[----:B------:R-:W-:-:S04]  /*11a90*/  IMAD.WIDE.U32 R2, R22, UR4, R2 ;  /* 0x0000000416027c25 */ /* 0x000fc8000f8e0002 */
[----:B------:R-:W-:Y:S01]  /*11aa0*/  IMAD R4, R22, UR5, R5 ;  /* 0x0000000516047c24 */ /* 0x000fe2000f8e0205 */
[----:B------:R-:W-:Y:S01]  /*11ab0*/  ULDC.64 UR4, c[0x0][0x2e8] ;  /* 0x0000ba0000047ab9 */ /* 0x000fe20000000a00 */
[----:B-1----:R-:W-:Y:S02]  /*11ac0*/  LOP3.LUT R9, R9, 0x7f, RZ, 0xc0, !PT ;  /* 0x0000007f09097812 */ /* 0x002fe400078ec0ff */
[----:B------:R-:W-:Y:S01]  /*11ad0*/  IMAD.IADD R5, R3, 0x1, R4 ;  /* 0x0000000103057824 */ /* 0x000fe200078e0204 */
[C---:B------:R-:W-:Y:S01]  /*11ae0*/  LEA R4, P0, R2.reuse, UR4, 0x1 ;  /* 0x0000000402047c11 */ /* 0x040fe2000f8008ff */
[----:B------:R-:W-:Y:S01]  /*11af0*/  UMOV UR4, 0xffffffff ;  /* 0xffffffff00047882 */ /* 0x000fe20000000000 */
[----:B------:R-:W-:Y:S02]  /*11b00*/  SHF.R.U32.HI R10, RZ, 0x3, R9 ;  /* 0x00000003ff0a7819 */ /* 0x000fe40000011609 */
[----:B------:R-:W0:Y:S01]  /*11b10*/  S2R R9, SR_TID.X ;  /* 0x0000000000097919 */ /* 0x000e220000002100 */
[----:B------:R-:W-:-:S02]  /*11b20*/  LEA.HI.X R5, R2, UR5, R5, 0x1, P0 ;  /* 0x0000000502057c11 */ /* 0x000fc400080f0c05 */
[----:B------:R-:W-:-:S04]  /*11b30*/  IADD3 R7, -R10, UR36, -R8 ;  /* 0x000000240a077c10 */ /* 0x000fc8000fffe908 */
[----:B------:R-:W-:Y:S01]  /*11b40*/  ISETP.GE.AND P0, PT, R7, 0x1, PT ;  /* 0x000000010700780c */ /* 0x000fe20003f06270 */
[C---:B0-----:R-:W-:Y:S02]  /*11b50*/  IMAD.SHL.U32 R10, R9.reuse, 0x8, RZ ;  /* 0x00000008090a7824 */ /* 0x041fe400078e00ff */
[----:B------:R-:W-:-:S03]  /*11b60*/  IMAD.SHL.U32 R11, R9, 0x8, RZ ;  /* 0x00000008090b7824 */ /* 0x000fc600078e00ff */
[----:B------:R-:W-:-:S04]  /*11b70*/  LOP3.LUT R10, R10, 0x1f8, RZ, 0xc0, !PT ;  /* 0x000001f80a0a7812 */ /* 0x000fc800078ec0ff */
[----:B------:R-:W-:Y:S01]  /*11b80*/  LOP3.LUT R10, R10, 0x38, R9, 0x78, !PT ;  /* 0x000000380a0a7812 */ /* 0x000fe200078e7809 */
[----:B------:R-:W-:-:S03]  /*11b90*/  IMAD.SHL.U32 R9, R9, 0x8, RZ ;  /* 0x0000000809097824 */ /* 0x000fc600078e00ff */
[----:B------:R-:W-:Y:S02]  /*11ba0*/  LOP3.LUT R10, R10, 0x200, R11, 0xf8, !PT ;  /* 0x000002000a0a7812 */ /* 0x000fe400078ef80b */
[----:B------:R-:W-:-:S03]  /*11bb0*/  LOP3.LUT R9, R9, 0x38, RZ, 0xc0, !PT ;  /* 0x0000003809097812 */ /* 0x000fc600078ec0ff */
[----:B------:R-:W-:Y:S01]  /*11bc0*/  IMAD R6, R23, 0x2000, R10 ;  /* 0x0000200017067824 */ /* 0x000fe200078e020a */
[----:B------:R-:W-:Y:S06]  /*11bd0*/  BRA.DIV UR4, `(.L_x_1043) ;  /* 0x00000036047c7947 */ /* 0x000fec000b800000 */
[----:B------:R-:W0:Y:S01]  /*11be0*/  SHFL.IDX PT, R3, R4, RZ, 0x181f ;  /* 0x00181fff04037589 */ /* 0x000e2200000e0000 */
[----:B------:R-:W-:-:S03]  /*11bf0*/  @P0 IMAD R8, R6, 0x2, R16 ;  /* 0x0000000206080824 */ /* 0x000fc600078e0210 */
[----:B------:R-:W1:Y:S04]  /*11c00*/  SHFL.IDX PT, R2, R5, RZ, 0x181f ;  /* 0x00181fff05027589 */ /* 0x000e6800000e0000 */
[----:B------:R-:W-:Y:S01]  /*11c10*/  SHFL.IDX PT, R14, R4, 0x7, 0x181f ;  /* 0x00f81f00040e7f89 */ /* 0x000fe200000e0000 */
[----:B0-----:R-:W-:-:S05]  /*11c20*/  @P0 LEA R3, P1, R9, R3, 0x1 ;  /* 0x0000000309030211 */ /* 0x001fca00078208ff */
[----:B-1----:R-:W-:Y:S01]  /*11c30*/  @P0 IMAD.X R2, RZ, RZ, R2, P1 ;  /* 0x000000ffff020224 */ /* 0x002fe200008e0602 */
[----:B------:R-:W-:-:S04]  /*11c40*/  ISETP.GE.AND P1, PT, R7, 0x11, PT ;  /* 0x000000110700780c */ /* 0x000fc80003f26270 */
[----:B------:R-:W-:-:S04]  /*11c50*/  @P0 LOP3.LUT R3, R3, R2, RZ, 0x3c, !PT ;  /* 0x0000000203030212 */ /* 0x000fc800078e3cff */
[----:B------:R-:W-:-:S04]  /*11c60*/  @P0 LOP3.LUT R2, R3, R2, RZ, 0x3c, !PT ;  /* 0x0000000203020212 */ /* 0x000fc800078e3cff */
[----:B------:R-:W-:-:S05]  /*11c70*/  @P0 LOP3.LUT R3, R3, R2, RZ, 0x3c, !PT ;  /* 0x0000000203030212 */ /* 0x000fca00078e3cff */
        /* <DEDUP_REMOVED lines=61> */
.L_x_1112:
[----:B------:R-:W-:-:S13]  /*12050*/  ISETP.GE.AND P0, PT, R7, 0x71, PT ;  /* 0x000000710700780c */ /* 0x000fda0003f06270 */
[----:B0-----:R-:W-:-:S05]  /*12060*/  @P0 LEA R2, P1, R9, R14, 0x1 ;  /* 0x0000000e09020211 */ /* 0x001fca00078208ff */
[----:B------:R-:W-:Y:S02]  /*12070*/  @P0 IMAD.X R3, RZ, RZ, R5, P1 ;  /* 0x000000ffff030224 */ /* 0x000fe400008e0605 */
[----:B------:R-:W-:-:S05]  /*12080*/  @P0 IMAD R5, R6, 0x2, R16 ;  /* 0x0000000206050824 */ /* 0x000fca00078e0210 */
[----:B------:R-:W-:Y:S01]  /*12090*/  @!PT LDS RZ, [RZ] ;  /* 0x00000000fffff984 */ /* 0x000fe20000000800 */
[----:B------:R-:W-:Y:S01]  /*120a0*/  @!PT LDS RZ, [RZ] ;  /* 0x00000000fffff984 */ /* 0x000fe20000000800 */
[----:B------:R-:W-:Y:S01]  /*120b0*/  @!PT LDS RZ, [RZ] ;  /* 0x00000000fffff984 */ /* 0x000fe20000000800 */
[----:B------:R0:W-:Y:S01]  /*120c0*/  @P0 LDGSTS.E.BYPASS.LTC128B.128 [R5+0x11c00], desc[UR52][R2.64], !P2 ;  /* 0x11c0000002050fae */ /* 0x0001e2000d101d74 */
[----:B------:R-:W-:Y:S01]  /*120d0*/  PLOP3.LUT P0, PT, PT, PT, PT, 0x80, 0x0 ;  /* 0x000000000000781c */ /* 0x000fe20003f0f070 */
[----:B------:R-:W-:-:S12]  /*120e0*/  NOP ;  /* 0x0000000000007918 */ /* 0x000fd80000000000 */
.L_x_1044:
        /* <DEDUP_REMOVED lines=11> */
.L_x_1045:
[----:B------:R0:W-:Y:S02]  /*121a0*/  SYNCS.ARRIVE.TRANS64.A1T0 RZ, [R0+URZ+0x16830], RZ ;  /* 0x016830ff00ff79a7 */ /* 0x0001e4000810003f */
[----:B------:R-:W-:Y:S05]  /*121b0*/  WARPSYNC.ALL ;  /* 0x0000000000007948 */ /* 0x000fea0003800000 */
[----:B------:R-:W-:Y:S01]  /*121c0*/  BSSY B6, `(.L_x_1046) ;  /* 0x0000015000067945 */ /* 0x000fe20003800000 */
[----:B0-----:R-:W-:Y:S01]  /*121d0*/  VIADD R0, R16, 0x8400 ;  /* 0x0000840010007836 */ /* 0x001fe20000000000 */
[----:B------:R-:W-:Y:S04]  /*121e0*/  BAR.SYNC.DEFER_BLOCKING 0x8, 0x200 ;  /* 0x0208000000007b1d */ /* 0x000fe80000010000 */
[----:B------:R-:W-:-:S13]  /*121f0*/  LOP3.LUT P0, RZ, R0, 0x3ff, RZ, 0xc0, !PT ;  /* 0x000003ff00ff7812 */ /* 0x000fda000780c0ff */
[----:B------:R-:W-:Y:S05]  /*12200*/  @!P0 BRA `(.L_x_1047) ;  /* 0x0000000000408947 */ /* 0x000fea0003800000 */
[----:B------:R-:W-:Y:S01]  /*12210*/  MOV R2, 0x0 ;  /* 0x0000000000027802 */ /* 0x000fe20000000f00 */
[----:B------:R-:W-:Y:S01]  /*12220*/  ULDC.64 UR6, c[0x4][0x88] ;  /* 0x0100220000067ab9 */ /* 0x000fe20000000a00 */
[----:B------:R-:W-:Y:S01]  /*12230*/  ULDC.64 UR8, c[0x4][0x90] ;  /* 0x0100240000087ab9 */ /* 0x000fe20000000a00 */
[----:B------:R-:W-:Y:S01]  /*12240*/  ULDC.64 UR4, c[0x4][0x20] ;  /* 0x0100080000047ab9 */ /* 0x000fe20000000a00 */
[----:B------:R-:W-:Y:S02]  /*12250*/  IMAD.U32 R4, RZ, RZ, UR6 ;  /* 0x00000006ff047e24 */ /* 0x000fe4000f8e00ff */
[----:B------:R-:W0:Y:S01]  /*12260*/  LDC.64 R2, c[0x4][R2] ;  /* 0x0100000002027b82 */ /* 0x000e220000000a00 */
        /* <DEDUP_REMOVED lines=9> */
[----:B0-----:R-:W-:Y:S05]  /*12300*/  CALL.ABS.NOINC R2 ;  /* 0x0000000002007343 */ /* 0x001fea0003c00000 */
.L_x_1047:
[----:B------:R-:W-:Y:S05]  /*12310*/  BSYNC B6 ;  /* 0x0000000000067941 */ /* 0x000fea0003800000 */
.L_x_1046:
[----:B------:R0:W5:Y:S01]  /*12320*/  LDL R9, [R1+0x8] ;  /* 0x0000080001097983 */ /* 0x0001620000100800 */
[----:B------:R-:W-:Y:S01]  /*12330*/  UISETP.NE.AND UP0, UPT, UR49, URZ, UPT ;  /* 0x0000003f3100728c */ /* 0x000fe2000bf05270 */
[----:B------:R-:W-:Y:S01]  /*12340*/  R2UR UR7, R28 ;  /* 0x000000001c0772ca */ /* 0x000fe200000e0000 */
[----:B------:R-:W-:Y:S01]  /*12350*/  ULDC.64 UR8, c[0x0][0x2d8] ;  /* 0x0000b60000087ab9 */ /* 0x000fe20000000a00 */
[----:B------:R-:W1:Y:S01]  /*12360*/  S2R R20, SR_TID.X ;  /* 0x0000000000147919 */ /* 0x000e620000002100 */
[C---:B------:R-:W-:Y:S02]  /*12370*/  R2UR UR10, R22.reuse ;  /* 0x00000000160a72ca */ /* 0x040fe400000e0000 */
[----:B------:R-:W-:Y:S01]  /*12380*/  R2UR UR4, R22 ;  /* 0x00000000160472ca */ /* 0x000fe200000e0000 */
[----:B------:R-:W2:Y:S01]  /*12390*/  S2R R2, SR_TID.X ;  /* 0x0000000000027919 */ /* 0x000ea20000002100 */
[----:B------:R-:W-:Y:S01]  /*123a0*/  PLOP3.LUT P0, PT, PT, PT, UP0, 0x80, 0x0 ;  /* 0x000000000000781c */ /* 0x000fe20003f0f008 */
[----:B------:R-:W-:Y:S01]  /*123b0*/  USHF.R.S32.HI UR6, URZ, 0x1f, UR42 ;  /* 0x0000001f3f067899 */ /* 0x000fe2000801142a */
[----:B------:R-:W-:Y:S01]  /*123c0*/  LOP3.LUT P5, RZ, R19, 0x10, RZ, 0xc0, !PT ;  /* 0x0000001013ff7812 */ /* 0x000fe200078ac0ff */
[----:B------:R-:W-:Y:S01]  /*123d0*/  @UP0 ULDC UR5, c[0x0][0x44c] ;  /* 0x0001130000050ab9 */ /* 0x000fe20000000800 */
[----:B------:R-:W-:Y:S01]  /*123e0*/  ULDC UR12, c[0x0][0x448] ;  /* 0x00011200000c7ab9 */ /* 0x000fe20000000800 */
[----:B------:R-:W-:Y:S01]  /*123f0*/  @UP0 ULDC UR13, c[0x0][0x44c] ;  /* 0x00011300000d0ab9 */ /* 0x000fe20000000800 */
[----:B------:R-:W-:Y:S01]  /*12400*/  UIMAD UR7, UR7, UR8, URZ ;  /* 0x00000008070772a4 */ /* 0x000fe2000f8e023f */
[----:B-1----:R-:W-:Y:S01]  /*12410*/  IMAD.SHL.U32 R20, R20, 0x10, RZ ;  /* 0x0000001014147824 */ /* 0x002fe200078e00ff */
[----:B--2---:R-:W-:-:S04]  /*12420*/  LOP3.LUT R2, R2, 0x7f, RZ, 0xc0, !PT ;  /* 0x0000007f02027812 */ /* 0x004fc800078ec0ff */
[----:B------:R-:W-:Y:S02]  /*12430*/  LOP3.LUT R20, R20, 0x70, RZ, 0xc0, !PT ;  /* 0x0000007014147812 */ /* 0x000fe400078ec0ff */
[----:B------:R-:W-:-:S04]  /*12440*/  SHF.R.U32.HI R2, RZ, 0x3, R2 ;  /* 0x00000003ff027819 */ /* 0x000fc80000011602 */
[----:B------:R-:W-:-:S05]  /*12450*/  LOP3.LUT R2, R2, R20, RZ, 0xfc, !PT ;  /* 0x0000001402027212 */ /* 0x000fca00078efcff */
[----:B------:R-:W-:-:S04]  /*12460*/  VIADD R6, R2, UR43 ;  /* 0x0000002b02067c36 */ /* 0x000fc80008000000 */
[----:B------:R-:W-:Y:S01]  /*12470*/  @P0 IMAD.HI.U32 R0, R6, UR5, RZ ;  /* 0x0000000506000c27 */ /* 0x000fe2000f8e00ff */
[----:B------:R-:W-:Y:S01]  /*12480*/  PLOP3.LUT P0, PT, PT, PT, UP0, 0x80, 0x0 ;  /* 0x000000000000781c */ /* 0x000fe20003f0f008 */
[----:B------:R-:W-:Y:S02]  /*12490*/  UIMAD UR7, UR10, UR9, UR7 ;  /* 0x000000090a0772a4 */ /* 0x000fe4000f8e0207 */
[----:B------:R-:W-:Y:S01]  /*124a0*/  UIMAD.WIDE.U32 UR4, UR4, UR8, URZ ;  /* 0x00000008040472a5 */ /* 0x000fe2000f8e003f */
[----:B------:R-:W-:Y:S01]  /*124b0*/  IMAD.MOV.U32 R2, RZ, RZ, R6 ;  /* 0x000000ffff027224 */ /* 0x000fe200078e0006 */
[----:B------:R-:W-:Y:S01]  /*124c0*/  ULDC.64 UR10, c[0x0][0x280] ;  /* 0x0000a000000a7ab9 */ /* 0x000fe20000000a00 */
[----:B------:R-:W-:Y:S01]  /*124d0*/  ULDC.64 UR8, c[0x0][0x2e0] ;  /* 0x0000b80000087ab9 */ /* 0x000fe20000000a00 */
[----:B------:R-:W-:-:S03]  /*124e0*/  UIADD3 UR5, UR5, UR7, URZ ;  /* 0x0000000705057290 */ /* 0x000fc6000fffe03f */
[----:B------:R-:W-:Y:S01]  /*124f0*/  @UP0 ULDC UR7, c[0x0][0x450] ;  /* 0x0001140000070ab9 */ /* 0x000fe20000000800 */
[----:B------:R-:W-:Y:S02]  /*12500*/  UIMAD UR6, UR6, UR8, URZ ;  /* 0x00000008060672a4 */ /* 0x000fe4000f8e023f */
[----:B------:R-:W-:Y:S01]  /*12510*/  @P0 SHF.R.U32.HI R2, RZ, UR7, R0 ;  /* 0x00000007ff020c19 */ /* 0x000fe20008011600 */
[----:B------:R-:W-:Y:S02]  /*12520*/  UIMAD.WIDE.U32 UR4, UR42, UR8, UR4 ;  /* 0x000000082a0472a5 */ /* 0x000fe4000f8e0004 */
[----:B------:R-:W-:Y:S01]  /*12530*/  UIMAD UR6, UR42, UR9, UR6 ;  /* 0x000000092a0672a4 */ /* 0x000fe2000f8e0206 */
[----:B------:R-:W-:Y:S02]  /*12540*/  SHF.R.S32.HI R0, RZ, 0x1f, R2 ;  /* 0x0000001fff007819 */ /* 0x000fe40000011402 */
[----:B------:R-:W-:Y:S01]  /*12550*/  ULDC.64 UR8, c[0x0][0x2d0] ;  /* 0x0000b40000087ab9 */ /* 0x000fe20000000a00 */
[----:B------:R-:W-:Y:S01]  /*12560*/  UIADD3 UR5, UR5, UR6, URZ ;  /* 0x0000000605057290 */ /* 0x000fe2000fffe03f */
[----:B------:R-:W-:-:S02]  /*12570*/  IMAD.U32 R5, RZ, RZ, UR8 ;  /* 0x00000008ff057e24 */ /* 0x000fc4000f8e00ff */
[----:B------:R-:W-:Y:S01]  /*12580*/  IMAD R3, R0, UR8, RZ ;  /* 0x0000000800037c24 */ /* 0x000fe2000f8e02ff */
[----:B------:R-:W-:Y:S01]  /*12590*/  ULDC.64 UR6, c[0x0][0x2c8] ;  /* 0x0000b20000067ab9 */ /* 0x000fe20000000a00 */
[----:B------:R-:W-:Y:S02]  /*125a0*/  IMAD.MOV R0, RZ, RZ, -R2 ;  /* 0x000000ffff007224 */ /* 0x000fe400078e0a02 */
[C---:B------:R-:W-:Y:S02]  /*125b0*/  IMAD R4, R2.reuse, UR9, R3 ;  /* 0x0000000902047c24 */ /* 0x040fe4000f8e0203 */
[----:B------:R-:W-:-:S04]  /*125c0*/  IMAD.WIDE.U32 R2, R2, R5, UR4 ;  /* 0x0000000402027e25 */ /* 0x000fc8000f8e0005 */
[----:B------:R-:W-:Y:S02]  /*125d0*/  IMAD R0, R0, UR12, R6 ;  /* 0x0000000c00007c24 */ /* 0x000fe4000f8e0206 */
[----:B------:R-:W-:-:S03]  /*125e0*/  IMAD.IADD R3, R3, 0x1, R4 ;  /* 0x0000000103037824 */ /* 0x000fc600078e0204 */
[----:B------:R-:W-:Y:S01]  /*125f0*/  SHF.R.S32.HI R4, RZ, 0x1f, R0 ;  /* 0x0000001fff047819 */ /* 0x000fe20000011400 */
[----:B------:R-:W-:-:S04]  /*12600*/  IMAD.WIDE.U32 R2, R0, UR6, R2 ;  /* 0x0000000600027c25 */ /* 0x000fc8000f8e0002 */
[----:B------:R-:W-:-:S04]  /*12610*/  IMAD R4, R4, UR6, RZ ;  /* 0x0000000604047c24 */ /* 0x000fc8000f8e02ff */
[----:B------:R-:W-:Y:S01]  /*12620*/  IMAD R7, R0, UR7, R4 ;  /* 0x0000000700077c24 */ /* 0x000fe2000f8e0204 */
[----:B------:R-:W-:-:S03]  /*12630*/  LEA R0, P0, R2, UR10, 0x1 ;  /* 0x0000000a02007c11 */ /* 0x000fc6000f8008ff */
[----:B------:R-:W-:-:S05]  /*12640*/  IMAD.IADD R4, R3, 0x1, R7 ;  /* 0x0000000103047824 */ /* 0x000fca00078e0207 */
[----:B------:R-:W-:Y:S02]  /*12650*/  LEA.HI.X R4, R2, UR11, R4, 0x1, P0 ;  /* 0x0000000b02047c11 */ /* 0x000fe400080f0c04 */
[----:B------:R-:W-:Y:S01]  /*12660*/  PLOP3.LUT P0, PT, PT, PT, UP0, 0x80, 0x0 ;  /* 0x000000000000781c */ /* 0x000fe20003f0f008 */
[----:B------:R-:W-:-:S12]  /*12670*/  VIADD R6, R6, 0x80 ;  /* 0x0000008006067836 */ /* 0x000fd80000000000 */
[----:B------:R-:W-:Y:S01]  /*12680*/  @P0 IMAD.HI.U32 R3, R6, UR13, RZ ;  /* 0x0000000d06030c27 */ /* 0x000fe2000f8e00ff */
[----:B------:R-:W-:Y:S01]  /*12690*/  PLOP3.LUT P0, PT, PT, PT, UP0, 0x80, 0x0 ;  /* 0x000000000000781c */ /* 0x000fe20003f0f008 */
[----:B------:R-:W-:Y:S02]  /*126a0*/  @UP0 ULDC UR13, c[0x0][0x450] ;  /* 0x00011400000d0ab9 */ /* 0x000fe40000000800 */
[----:B------:R-:W-:Y:S01]  /*126b0*/  IMAD.MOV.U32 R2, RZ, RZ, R6 ;  /* 0x000000ffff027224 */ /* 0x000fe200078e0006 */
[----:B------:R-:W1:Y:S09]  /*126c0*/  S2R R21, SR_TID.X ;  /* 0x0000000000157919 */ /* 0x000e720000002100 */
[----:B------:R-:W-:-:S05]  /*126d0*/  @P0 SHF.R.U32.HI R2, RZ, UR13, R3 ;  /* 0x0000000dff020c19 */ /* 0x000fca0008011603 */
[----:B------:R-:W-:-:S04]  /*126e0*/  IMAD.MOV R3, RZ, RZ, -R2 ;  /* 0x000000ffff037224 */ /* 0x000fc800078e0a02 */
[----:B------:R-:W-:Y:S01]  /*126f0*/  IMAD R6, R3, UR12, R6 ;  /* 0x0000000c03067c24 */ /* 0x000fe2000f8e0206 */
[----:B------:R-:W-:-:S05]  /*12700*/  SHF.R.S32.HI R3, RZ, 0x1f, R2 ;  /* 0x0000001fff037819 */ /* 0x000fca0000011402 */
[----:B------:R-:W-:-:S04]  /*12710*/  IMAD R3, R3, UR8, RZ ;  /* 0x0000000803037c24 */ /* 0x000fc8000f8e02ff */
[C---:B------:R-:W-:Y:S02]  /*12720*/  IMAD R7, R2.reuse, UR9, R3 ;  /* 0x0000000902077c24 */ /* 0x040fe4000f8e0203 */
[----:B------:R-:W-:Y:S01]  /*12730*/  IMAD.WIDE.U32 R2, R2, R5, UR4 ;  /* 0x0000000402027e25 */ /* 0x000fe2000f8e0005 */
[----:B------:R-:W-:-:S03]  /*12740*/  SHF.R.S32.HI R5, RZ, 0x1f, R6 ;  /* 0x0000001fff057819 */ /* 0x000fc60000011406 */
[----:B------:R-:W-:Y:S02]  /*12750*/  IMAD.IADD R3, R3, 0x1, R7 ;  /* 0x0000000103037824 */ /* 0x000fe400078e0207 */
[----:B------:R-:W-:Y:S02]  /*12760*/  IMAD R5, R5, UR6, RZ ;  /* 0x0000000605057c24 */ /* 0x000fe4000f8e02ff */
[----:B------:R-:W-:-:S04]  /*12770*/  IMAD.WIDE.U32 R2, R6, UR6, R2 ;  /* 0x0000000606027c25 */ /* 0x000fc8000f8e0002 */
[----:B------:R-:W-:Y:S01]  /*12780*/  IMAD R5, R6, UR7, R5 ;  /* 0x0000000706057c24 */ /* 0x000fe2000f8e0205 */
[----:B------:R-:W-:-:S03]  /*12790*/  UMOV UR4, 0xffffffff ;  /* 0xffffffff00047882 */ /* 0x000fc60000000000 */
[----:B------:R-:W-:Y:S01]  /*127a0*/  IMAD.IADD R7, R3, 0x1, R5 ;  /* 0x0000000103077824 */ /* 0x000fe200078e0205 */
[C---:B------:R-:W-:Y:S01]  /*127b0*/  LEA R5, P0, R2.reuse, UR10, 0x1 ;  /* 0x0000000a02057c11 */ /* 0x040fe2000f8008ff */
[C---:B-1----:R-:W-:Y:S01]  /*127c0*/  IMAD.SHL.U32 R10, R21.reuse, 0x8, RZ ;  /* 0x00000008150a7824 */ /* 0x042fe200078e00ff */
[----:B------:R-:W-:Y:S02]  /*127d0*/  LOP3.LUT R20, R21, 0x7f, RZ, 0xc0, !PT ;  /* 0x0000007f15147812 */ /* 0x000fe400078ec0ff */
[----:B------:R-:W-:Y:S02]  /*127e0*/  LEA.HI.X R7, R2, UR11, R7, 0x1, P0 ;  /* 0x0000000b02077c11 */ /* 0x000fe400080f0c07 */
[----:B------:R-:W-:Y:S02]  /*127f0*/  LOP3.LUT R10, R10, 0x38, RZ, 0xc0, !PT ;  /* 0x000000380a0a7812 */ /* 0x000fe400078ec0ff */
[----:B------:R-:W-:Y:S01]  /*12800*/  SHF.R.U32.HI R20, RZ, 0x3, R20 ;  /* 0x00000003ff147819 */ /* 0x000fe20000011614 */
[----:B0-----:R-:W-:Y:S06]  /*12810*/  BRA.DIV UR4, `(.L_x_1048) ;  /* 0x0000003604187947 */ /* 0x001fec000b800000 */
[----:B------:R-:W0:Y:S01]  /*12820*/  SHFL.IDX PT, R3, R0, RZ, 0x181f ;  /* 0x00181fff00037589 */ /* 0x000e2200000e0000 */
[----:B------:R-:W-:-:S03]  /*12830*/  VIADD R6, R20, UR43 ;  /* 0x0000002b14067c36 */ /* 0x000fc60008000000 */
[----:B------:R-:W1:Y:S01]  /*12840*/  SHFL.IDX PT, R2, R4, RZ, 0x181f ;  /* 0x00181fff04027589 */ /* 0x000e6200000e0000 */
[C---:B------:R-:W-:Y:S01]  /*12850*/  VIADD R8, R6.reuse, 0x80 ;  /* 0x0000008006087836 */ /* 0x040fe20000000000 */
[----:B------:R-:W-:Y:S02]  /*12860*/  ISETP.GE.AND P1, PT, R6, UR38, PT ;  /* 0x0000002606007c0c */ /* 0x000fe4000bf26270 */
[----:B------:R-:W-:Y:S11]  /*12870*/  SHFL.IDX PT, R14, R5, RZ, 0x181f ;  /* 0x00181fff050e7589 */ /* 0x000ff600000e0000 */
[----:B0-----:R-:W-:-:S05]  /*12880*/  @!P1 LEA R3, P0, R10, R3, 0x1 ;  /* 0x000000030a039211 */ /* 0x001fca00078008ff */
[----:B-1----:R-:W-:-:S05]  /*12890*/  @!P1 IMAD.X R2, RZ, RZ, R2, P0 ;  /* 0x000000ffff029224 */ /* 0x002fca00000e0602 */
[----:B------:R-:W-:-:S04]  /*128a0*/  @!P1 LOP3.LUT R3, R3, R2, RZ, 0x3c, !PT ;  /* 0x0000000203039212 */ /* 0x000fc800078e3cff */
[----:B------:R-:W-:-:S04]  /*128b0*/  @!P1 LOP3.LUT R2, R3, R2, RZ, 0x3c, !PT ;  /* 0x0000000203029212 */ /* 0x000fc800078e3cff */
[----:B------:R-:W-:-:S05]  /*128c0*/  @!P1 LOP3.LUT R3, R3, R2, RZ, 0x3c, !PT ;  /* 0x0000000203039212 */ /* 0x000fca00078e3cff */
[----:B-----5:R0:W-:Y:S02]  /*128d0*/  @!P1 LDGSTS.E.BYPASS.LTC128B.128 [R9+0x8400], desc[UR52][R2.64], !P5 ;  /* 0x0840000002099fae */ /* 0x0201e4000e901d74 */
[----:B0-----:R-:W-:Y:S02]  /*128e0*/  VIADD R2, R6, 0x10 ;  /* 0x0000001006027836 */ /* 0x001fe40000000000 */
[----:B------:R-:W0:Y:S03]  /*128f0*/  SHFL.IDX PT, R3, R0, 0x1, 0x181f ;  /* 0x00381f0000037f89 */ /* 0x000e2600000e0000 */
[----:B------:R-:W-:Y:S02]  /*12900*/  ISETP.GE.AND P1, PT, R2, UR38, PT ;  /* 0x0000002602007c0c */ /* 0x000fe4000bf26270 */
        /* <DEDUP_REMOVED lines=49> */
[----:B------:R-:W-:Y:S01]  /*12c20*/  ISETP.GE.AND P1, PT, R2, UR38, PT ;  /* 0x0000002602007c0c */ /* 0x000fe2000bf26270 */
[----:B------:R-:W-:Y:S04]  /*12c30*/  SHFL.IDX PT, R0, R0, 0x7, 0x181f ;  /* 0x00f81f0000007f89 */ /* 0x000fe800000e0000 */
[----:B------:R-:W1:Y:S04]  /*12c40*/  SHFL.IDX PT, R2, R4, 0x6, 0x181f ;  /* 0x00d81f0004027f89 */ /* 0x000e6800000e0000 */
[----:B------:R-:W2:Y:S04]  /*12c50*/  SHFL.IDX PT, R4, R4, 0x7, 0x181f ;  /* 0x00f81f0004047f89 */ /* 0x000ea800000e0000 */
[----:B0-----:R-:W-:-:S05]  /*12c60*/  @!P1 LEA R3, P0, R10, R3, 0x1 ;  /* 0x000000030a039211 */ /* 0x001fca00078008ff */
[----:B-1----:R-:W-:-:S05]  /*12c70*/  @!P1 IMAD.X R2, RZ, RZ, R2, P0 ;  /* 0x000000ffff029224 */ /* 0x002fca00000e0602 */
[----:B------:R-:W-:-:S04]  /*12c80*/  @!P1 LOP3.LUT R3, R3, R2, RZ, 0x3c, !PT ;  /* 0x0000000203039212 */ /* 0x000fc800078e3cff */
[----:B------:R-:W-:-:S04]  /*12c90*/  @!P1 LOP3.LUT R2, R3, R2, RZ, 0x3c, !PT ;  /* 0x0000000203029212 */ /* 0x000fc800078e3cff */
[----:B------:R-:W-:-:S05]  /*12ca0*/  @!P1 LOP3.LUT R3, R3, R2, RZ, 0x3c, !PT ;  /* 0x0000000203039212 */ /* 0x000fca00078e3cff */
[----:B------:R0:W-:Y:S02]  /*12cb0*/  @!P1 LDGSTS.E.BYPASS.LTC128B.128 [R9+0xb400], desc[UR52][R2.64], !P5 ;  /* 0x0b40000002099fae */ /* 0x0001e4000e901d74 */
[----:B0-----:R-:W-:-:S05]  /*12cc0*/  VIADD R2, R6, 0x70 ;  /* 0x0000007006027836 */ /* 0x001fca0000000000 */
[----:B------:R-:W-:-:S13]  /*12cd0*/  ISETP.GE.AND P1, PT, R2, UR38, PT ;  /* 0x0000002602007c0c */ /* 0x000fda000bf26270 */
[----:B------:R-:W-:Y:S02]  /*12ce0*/  @!P1 LEA R2, P0, R10, R0, 0x1 ;  /* 0x000000000a029211 */ /* 0x000fe400078008ff */
[----:B------:R-:W0:Y:S03]  /*12cf0*/  SHFL.IDX PT, R0, R7, RZ, 0x181f ;  /* 0x00181fff07007589 */ /* 0x000e2600000e0000 */
[----:B--2---:R-:W-:-:S05]  /*12d00*/  @!P1 IMAD.X R3, RZ, RZ, R4, P0 ;  /* 0x000000ffff039224 */ /* 0x004fca00000e0604 */
[----:B------:R1:W-:Y:S01]  /*12d10*/  @!P1 LDGSTS.E.BYPASS.LTC128B.128 [R9+0xbc00], desc[UR52][R2.64], !P5 ;  /* 0x0bc0000002099fae */ /* 0x0003e2000e901d74 */
[----:B------:R-:W-:-:S13]  /*12d20*/  ISETP.GE.AND P1, PT, R8, UR38, PT ;  /* 0x0000002608007c0c */ /* 0x000fda000bf26270 */
[----:B-1----:R-:W-:Y:S02]  /*12d30*/  @!P1 LEA R2, P0, R10, R14, 0x1 ;  /* 0x0000000e0a029211 */ /* 0x002fe400078008ff */
[----:B------:R-:W-:Y:S03]  /*12d40*/  SHFL.IDX PT, R14, R5, 0x3, 0x181f ;  /* 0x00781f00050e7f89 */ /* 0x000fe600000e0000 */
[----:B0-----:R-:W-:Y:S02]  /*12d50*/  @!P1 IMAD.X R3, RZ, RZ, R0, P0 ;  /* 0x000000ffff039224 */ /* 0x001fe400000e0600 */
[----:B------:R-:W-:Y:S04]  /*12d60*/  SHFL.IDX PT, R0, R7, 0x1, 0x181f ;  /* 0x00381f0007007f89 */ /* 0x000fe800000e0000 */
[----:B------:R0:W-:Y:S04]  /*12d70*/  @!P1 LDGSTS.E.BYPASS.LTC128B.128 [R9+0xc400], desc[UR52][R2.64], !P5 ;  /* 0x0c40000002099fae */ /* 0x0001e8000e901d74 */
[----:B0-----:R-:W0:Y:S01]  /*12d80*/  SHFL.IDX PT, R2, R5, 0x1, 0x181f ;  /* 0x00381f0005027f89 */ /* 0x001e2200000e0000 */
[----:B------:R-:W-:-:S05]  /*12d90*/  VIADD R3, R6, 0x90 ;  /* 0x0000009006037836 */ /* 0x000fca0000000000 */
[----:B------:R-:W-:-:S13]  /*12da0*/  ISETP.GE.AND P1, PT, R3, UR38, PT ;  /* 0x0000002603007c0c */ /* 0x000fda000bf26270 */
[----:B0-----:R-:W-:-:S05]  /*12db0*/  @!P1 LEA R2, P0, R10, R2, 0x1 ;  /* 0x000000020a029211 */ /* 0x001fca00078008ff */
[----:B------:R-:W-:Y:S02]  /*12dc0*/  @!P1 IMAD.X R3, RZ, RZ, R0, P0 ;  /* 0x000000ffff039224 */ /* 0x000fe400000e0600 */
[----:B------:R-:W-:Y:S04]  /*12dd0*/  SHFL.IDX PT, R0, R7, 0x2, 0x181f ;  /* 0x00581f0007007f89 */ /* 0x000fe800000e0000 */
[----:B------:R0:W-:Y:S04]  /*12de0*/  @!P1 LDGSTS.E.BYPASS.LTC128B.128 [R9+0xcc00], desc[UR52][R2.64], !P5 ;  /* 0x0cc0000002099fae */ /* 0x0001e8000e901d74 */
[----:B------:R-:W-:Y:S04]  /*12df0*/  SHFL.IDX PT, R7, R7, 0x3, 0x181f ;  /* 0x00781f0007077f89 */ /* 0x000fe800000e0000 */
[----:B0-----:R-:W0:Y:S01]  /*12e00*/  SHFL.IDX PT, R2, R5, 0x2, 0x181f ;  /* 0x00581f0005027f89 */ /* 0x001e2200000e0000 */
[----:B------:R-:W-:-:S05]  /*12e10*/  VIADD R3, R6, 0xa0 ;  /* 0x000000a006037836 */ /* 0x000fca0000000000 */
[----:B------:R-:W-:-:S13]  /*12e20*/  ISETP.GE.AND P1, PT, R3, UR38, PT ;  /* 0x0000002603007c0c */ /* 0x000fda000bf26270 */
[----:B0-----:R-:W-:-:S05]  /*12e30*/  @!P1 LEA R2, P0, R10, R2, 0x1 ;  /* 0x000000020a029211 */ /* 0x001fca00078008ff */
[----:B------:R-:W-:-:S05]  /*12e40*/  @!P1 IMAD.X R3, RZ, RZ, R0, P0 ;  /* 0x000000ffff039224 */ /* 0x000fca00000e0600 */
[----:B------:R0:W-:Y:S03]  /*12e50*/  @!P1 LDGSTS.E.BYPASS.LTC128B.128 [R9+0xd400], desc[UR52][R2.64], !P5 ;  /* 0x0d40000002099fae */ /* 0x0001e6000e901d74 */
.L_x_1137:
[----:B------:R-:W-:-:S05]  /*12e60*/  VIADD R6, R6, 0xb0 ;  /* 0x000000b006067836 */ /* 0x000fca0000000000 */
[----:B------:R-:W-:-:S13]  /*12e70*/  ISETP.GE.AND P0, PT, R6, UR38, PT ;  /* 0x0000002606007c0c */ /* 0x000fda000bf06270 */
[----:B0-----:R-:W-:-:S05]  /*12e80*/  @!P0 LEA R2, P1, R10, R14, 0x1 ;  /* 0x0000000e0a028211 */ /* 0x001fca00078208ff */
[----:B------:R-:W-:-:S05]  /*12e90*/  @!P0 IMAD.X R3, RZ, RZ, R7, P1 ;  /* 0x000000ffff038224 */ /* 0x000fca00008e0607 */
[----:B------:R-:W-:Y:S01]  /*12ea0*/  @!PT LDS RZ, [RZ] ;  /* 0x00000000fffff984 */ /* 0x000fe20000000800 */
[----:B------:R-:W-:Y:S01]  /*12eb0*/  @!PT LDS RZ, [RZ] ;  /* 0x00000000fffff984 */ /* 0x000fe20000000800 */
[----:B------:R-:W-:Y:S01]  /*12ec0*/  @!PT LDS RZ, [RZ] ;  /* 0x00000000fffff984 */ /* 0x000fe20000000800 */
[----:B------:R0:W-:Y:S01]  /*12ed0*/  @!P0 LDGSTS.E.BYPASS.LTC128B.128 [R9+0xdc00], desc[UR52][R2.64], !P5 ;  /* 0x0dc0000002098fae */ /* 0x0001e2000e901d74 */
[----:B------:R-:W-:Y:S01]  /*12ee0*/  PLOP3.LUT P0, PT, PT, PT, PT, 0x80, 0x0 ;  /* 0x000000000000781c */ /* 0x000fe20003f0f070 */
[----:B------:R-:W-:-:S12]  /*12ef0*/  NOP ;  /* 0x0000000000007918 */ /* 0x000fd80000000000 */
.L_x_1049:
        /* <DEDUP_REMOVED lines=16> */
[----:B------:R-:W1:Y:S03]  /*13000*/  SYNCS.PHASECHK.TRANS64.TRYWAIT P0, [R16+URZ+0x16820], R3 ;  /* 0x01682003100075a7 */ /* 0x000e66000800017f */
[----:B01----:R-:W-:Y:S05]  /*13010*/  @!P0 BRA `(.L_x_1051) ;  /* 0x0000003800e08947 */ /* 0x003fea0003800000 */
.L_x_1138:
[----:B------:R-:W-:Y:S05]  /*13020*/  BSYNC B0 ;  /* 0x0000000000007941 */ /* 0x000fea0003800000 */
.L_x_1050:
[----:B------:R-:W-:-:S04]  /*13030*/  UIADD3 UR4, UR44, -0x2, URZ ;  /* 0xfffffffe2c047890 */ /* 0x000fc8000fffe03f */
[----:B------:R-:W-:-:S06]  /*13040*/  UISETP.GE.AND UP0, UPT, UR4, UR45, UPT ;  /* 0x0000002d0400728c */ /* 0x000fcc000bf06270 */
[----:B------:R-:W-:-:S13]  /*13050*/  PLOP3.LUT P0, PT, PT, PT, UP0, 0x80, 0x0 ;  /* 0x000000000000781c */ /* 0x000fda0003f0f008 */
[----:B------:R-:W-:Y:S05]  /*13060*/  @!P0 BRA `(.L_x_1052) ;  /* 0x00000010000c8947 */ /* 0x000fea0003800000 */
[----:B------:R-:W-:Y:S01]  /*13070*/  BSSY B0, `(.L_x_1052) ;  /* 0x0000102000007945 */ /* 0x000fe20003800000 */
[----:B------:R-:W-:Y:S02]  /*13080*/  IMAD.MOV.U32 R6, RZ, RZ, R23 ;  /* 0x000000ffff067224 */ /* 0x000fe400078e0017 */
[----:B------:R-:W-:Y:S02]  /*13090*/  IMAD.MOV.U32 R20, RZ, RZ, R26 ;  /* 0x000000ffff147224 */ /* 0x000fe400078e001a */
[----:B------:R-:W-:Y:S02]  /*130a0*/  IMAD.MOV.U32 R27, RZ, RZ, R24 ;  /* 0x000000ffff1b7224 */ /* 0x000fe400078e0018 */
[----:B------:R-:W-:-:S07]  /*130b0*/  IMAD.U32 R7, RZ, RZ, UR4 ;  /* 0x00000004ff077e24 */ /* 0x000fce000f8e00ff */
.L_x_1065:
[----:B------:R-:W2:Y:S01]  /*130c0*/  LDL R8, [R1+0x4] ;  /* 0x0000040001087983 */ /* 0x000ea20000100800 */
[----:B0-----:R-:W0:Y:S03]  /*130d0*/  LDC R3, c[0x0][0x430] ;  /* 0x00010c00ff037b82 */ /* 0x001e260000000800 */
[----:B------:R-:W3:Y:S01]  /*130e0*/  LDL R4, [R1] ;  /* 0x0000000001047983 */ /* 0x000ee20000100800 */
[----:B------:R-:W1:Y:S01]  /*130f0*/  S2R R2, SR_TID.X ;  /* 0x0000000000027919 */ /* 0x000e620000002100 */
[----:B0-----:R-:W-:Y:S02]  /*13100*/  ISETP.NE.AND P0, PT, R3, 0x1, PT ;  /* 0x000000010300780c */ /* 0x001fe40003f05270 */
[C---:B-1----:R-:W-:Y:S01]  /*13110*/  LOP3.LUT R0, R2.reuse, 0x7f, RZ, 0xc0, !PT ;  /* 0x0000007f02007812 */ /* 0x042fe200078ec0ff */
[----:B------:R-:W-:-:S10]  /*13120*/  IMAD.SHL.U32 R5, R2, 0x10, RZ ;  /* 0x0000001002057824 */ /* 0x000fd400078e00ff */
[----:B------:R-:W0:Y:S01]  /*13130*/  @P0 LDC R2, c[0x0][0x434] ;  /* 0x00010d00ff020b82 */ /* 0x000e220000000800 */
[----:B------:R-:W-:-:S07]  /*13140*/  SHF.R.U32.HI R3, RZ, 0x3, R0 ;  /* 0x00000003ff037819 */ /* 0x000fce0000011600 */
[----:B------:R-:W1:Y:S01]  /*13150*/  @P0 LDC R0, c[0x0][0x438] ;  /* 0x00010e00ff000b82 */ /* 0x000e620000000800 */
[----:B------:R-:W-:Y:S01]  /*13160*/  IMAD R3, R7, 0x80, R3 ;  /* 0x0000008007037824 */ /* 0x000fe200078e0203 */
        /* <DEDUP_REMOVED lines=12> */
[C---:B------:R-:W-:Y:S02]  /*13230*/  IMAD R4, R29.reuse, UR5, R4 ;  /* 0x000000051d047c24 */ /* 0x040fe4000f8e0204 */
[----:B------:R-:W-:Y:S01]  /*13240*/  IMAD.WIDE.U32 R2, R29, UR4, R2 ;  /* 0x000000041d027c25 */ /* 0x000fe2000f8e0002 */
[----:B------:R-:W-:-:S03]  /*13250*/  ULDC.64 UR4, c[0x0][0x418] ;  /* 0x0001060000047ab9 */ /* 0x000fc60000000a00 */
[----:B------:R-:W-:Y:S01]  /*13260*/  IMAD.IADD R3, R4, 0x1, R3 ;  /* 0x0000000104037824 */ /* 0x000fe200078e0203 */
        /* <DEDUP_REMOVED lines=14> */
.L_x_1053:
[----:B------:R-:W-:Y:S01]  /*13350*/  IMAD R5, R23, 0x8, R16 ;  /* 0x0000000817057824 */ /* 0x000fe200078e0210 */
[----:B------:R-:W-:Y:S01]  /*13360*/  SHF.L.U32 R2, R26, 0x1f, RZ ;  /* 0x0000001f1a027819 */ /* 0x000fe200000006ff */
[----:B------:R-:W-:Y:S03]  /*13370*/  BSSY B1, `(.L_x_1054) ;  /* 0x0000003000017945 */ /* 0x000fe60003800000 */
[----:B------:R-:W0:Y:S02]  /*13380*/  SYNCS.PHASECHK.TRANS64.TRYWAIT P0, [R5+URZ+0x16840], R2 ;  /* 0x01684002050075a7 */ /* 0x000e24000800017f */
[----:B0-----:R-:W-:Y:S05]  /*13390*/  @!P0 BRA `(.L_x_1055) ;  /* 0x0000003800148947 */ /* 0x001fea0003800000 */
.L_x_1139:
[----:B------:R-:W-:Y:S05]  /*133a0*/  BSYNC B1 ;  /* 0x0000000000017941 */ /* 0x000fea0003800000 */
.L_x_1054:
[----:B------:R-:W1:Y:S01]  /*133b0*/  S2R R12, SR_TID.X ;  /* 0x00000000000c7919 */ /* 0x000e620000002100 */
[----:B------:R-:W-:Y:S01]  /*133c0*/  SHF.R.S32.HI R21, RZ, 0x1f, R0 ;  /* 0x0000001fff157819 */ /* 0x000fe20000011400 */
[----:B------:R-:W-:Y:S01]  /*133d0*/  ULDC.64 UR4, c[0x0][0x300] ;  /* 0x0000c00000047ab9 */ /* 0x000fe20000000a00 */
[----:B------:R-:W-:Y:S01]  /*133e0*/  LOP3.LUT P1, RZ, R19, 0x1, RZ, 0xc0, !PT ;  /* 0x0000000113ff7812 */ /* 0x000fe2000782c0ff */
[----:B0-----:R-:W-:-:S04]  /*133f0*/  IMAD.WIDE.U32 R2, R0, UR4, RZ ;  /* 0x0000000400027c25 */ /* 0x001fc8000f8e00ff */
[----:B------:R-:W-:-:S04]  /*13400*/  IMAD R7, R21, UR4, RZ ;  /* 0x0000000415077c24 */ /* 0x000fc8000f8e02ff */
[----:B------:R-:W-:Y:S01]  /*13410*/  IMAD R7, R0, UR5, R7 ;  /* 0x0000000500077c24 */ /* 0x000fe2000f8e0207 */
[----:B------:R-:W-:-:S03]  /*13420*/  ULDC.64 UR4, c[0x0][0x310] ;  /* 0x0000c40000047ab9 */ /* 0x000fc60000000a00 */
[----:B------:R-:W-:Y:S02]  /*13430*/  IMAD.IADD R3, R3, 0x1, R7 ;  /* 0x0000000103037824 */ /* 0x000fe400078e0207 */
[----:B------:R-:W-:Y:S02]  /*13440*/  IMAD R7, R25, UR4, RZ ;  /* 0x0000000419077c24 */ /* 0x000fe4000f8e02ff */
[----:B------:R-:W-:-:S04]  /*13450*/  IMAD.WIDE.U32 R2, R4, UR4, R2 ;  /* 0x0000000404027c25 */ /* 0x000fc8000f8e0002 */
[----:B------:R-:W-:Y:S01]  /*13460*/  IMAD R7, R4, UR5, R7 ;  /* 0x0000000504077c24 */ /* 0x000fe2000f8e0207 */
[----:B------:R-:W-:-:S03]  /*13470*/  ULDC.64 UR4, c[0x0][0x308] ;  /* 0x0000c20000047ab9 */ /* 0x000fc60000000a00 */
[----:B------:R-:W-:Y:S02]  /*13480*/  IMAD.IADD R3, R3, 0x1, R7 ;  /* 0x0000000103037824 */ /* 0x000fe400078e0207 */
[----:B------:R-:W-:Y:S02]  /*13490*/  IMAD R7, R28, UR4, RZ ;  /* 0x000000041c077c24 */ /* 0x000fe4000f8e02ff */
[----:B-1----:R-:W-:Y:S02]  /*134a0*/  IMAD.SHL.U32 R9, R12, 0x8, RZ ;  /* 0x000000080c097824 */ /* 0x002fe400078e00ff */
[C---:B------:R-:W-:Y:S02]  /*134b0*/  IMAD R7, R22.reuse, UR5, R7 ;  /* 0x0000000516077c24 */ /* 0x040fe4000f8e0207 */
[----:B------:R-:W-:Y:S01]  /*134c0*/  IMAD.WIDE.U32 R2, R22, UR4, R2 ;  /* 0x0000000416027c25 */ /* 0x000fe2000f8e0002 */
[----:B------:R-:W-:Y:S01]  /*134d0*/  LOP3.LUT R9, R9, 0x1f8, RZ, 0xc0, !PT ;  /* 0x000001f809097812 */ /* 0x000fe200078ec0ff */
[----:B------:R-:W-:-:S02]  /*134e0*/  ULDC.64 UR4, c[0x0][0x2e8] ;  /* 0x0000ba0000047ab9 */ /* 0x000fc40000000a00 */
[----:B------:R-:W-:Y:S01]  /*134f0*/  IMAD.SHL.U32 R11, R12, 0x8, RZ ;  /* 0x000000080c0b7824 */ /* 0x000fe200078e00ff */
[----:B------:R-:W-:Y:S01]  /*13500*/  LOP3.LUT R9, R9, 0x38, R12, 0x78, !PT ;  /* 0x0000003809097812 */ /* 0x000fe200078e780c */
[----:B------:R-:W-:Y:S01]  /*13510*/  IMAD.IADD R7, R7, 0x1, R3 ;  /* 0x0000000107077824 */ /* 0x000fe200078e0203 */
[C---:B------:R-:W-:Y:S01]  /*13520*/  LEA R8, P0, R2.reuse, UR4, 0x1 ;  /* 0x0000000402087c11 */ /* 0x040fe2000f8008ff */
        /* <DEDUP_REMOVED lines=48> */
.L_x_1157:
        /* <DEDUP_REMOVED lines=8> */
.L_x_1057:
        /* <DEDUP_REMOVED lines=11> */
.L_x_1058:
[----:B------:R1:W-:Y:S01]  /*13960*/  SYNCS.ARRIVE.TRANS64.A1T0 RZ, [R5+URZ+0x16830], RZ ;  /* 0x016830ff05ff79a7 */ /* 0x0003e2000810003f */
[----:B------:R-:W-:Y:S05]  /*13970*/  @!P2 BRA `(.L_x_1059) ;  /* 0x000000000004a947 */ /* 0x000fea0003800000 */
[----:B------:R-:W-:Y:S01]  /*13980*/  BPT.TRAP 0x1 ;  /* 0x000000040000795c */ /* 0x000fe20000300000 */
.L_x_1059:
[----:B------:R-:W-:Y:S01]  /*13990*/  SHF.L.U32 R2, R20, 0x1f, RZ ;  /* 0x0000001f14027819 */ /* 0x000fe200000006ff */
[----:B-1----:R-:W-:Y:S01]  /*139a0*/  IMAD R5, R6, 0x8, R16 ;  /* 0x0000000806057824 */ /* 0x002fe200078e0210 */
[----:B------:R-:W-:Y:S03]  /*139b0*/  BSSY B1, `(.L_x_1060) ;  /* 0x0000003000017945 */ /* 0x000fe60003800000 */
[----:B------:R-:W1:Y:S02]  /*139c0*/  SYNCS.PHASECHK.TRANS64.TRYWAIT P0, [R5+URZ+0x16860], R2 ;  /* 0x01686002050075a7 */ /* 0x000e64000800017f */
[----:B-1----:R-:W-:Y:S05]  /*139d0*/  @!P0 BRA `(.L_x_1061) ;  /* 0x0000003800d48947 */ /* 0x002fea0003800000 */
.L_x_1158:
[----:B------:R-:W-:Y:S05]  /*139e0*/  BSYNC B1 ;  /* 0x0000000000017941 */ /* 0x000fea0003800000 */
.L_x_1060:
[----:B------:R-:W0:Y:S01]  /*139f0*/  S2R R3, SR_TID.X ;  /* 0x0000000000037919 */ /* 0x000e220000002100 */
[----:B-1----:R-:W-:Y:S01]  /*13a00*/  IMAD.MOV.U32 R2, RZ, RZ, -0x80 ;  /* 0xffffff80ff027424 */ /* 0x002fe200078e00ff */
[----:B------:R-:W-:Y:S01]  /*13a10*/  UMOV UR4, 0xffffffff ;  /* 0xffffffff00047882 */ /* 0x000fe20000000000 */
[----:B------:R-:W-:Y:S02]  /*13a20*/  LOP3.LUT P1, RZ, R19, 0x2, RZ, 0xc0, !PT ;  /* 0x0000000213ff7812 */ /* 0x000fe4000782c0ff */
[----:B------:R-:W-:Y:S02]  /*13a30*/  IMAD R2, R27, R2, UR36 ;  /* 0x000000241b027e24 */ /* 0x000fe4000f8e0202 */
[C---:B0-----:R-:W-:Y:S02]  /*13a40*/  IMAD.SHL.U32 R8, R3.reuse, 0x8, RZ ;  /* 0x0000000803087824 */ /* 0x041fe400078e00ff */
[----:B------:R-:W-:-:S03]  /*13a50*/  IMAD.SHL.U32 R9, R3, 0x8, RZ ;  /* 0x0000000803097824 */ /* 0x000fc600078e00ff */
[----:B------:R-:W-:-:S04]  /*13a60*/  LOP3.LUT R8, R8, 0x1f8, RZ, 0xc0, !PT ;  /* 0x000001f808087812 */ /* 0x000fc800078ec0ff */
[----:B------:R-:W-:Y:S02]  /*13a70*/  LOP3.LUT R8, R8, 0x38, R3, 0x78, !PT ;  /* 0x0000003808087812 */ /* 0x000fe400078e7803 */
[----:B------:R-:W-:Y:S02]  /*13a80*/  LOP3.LUT R3, R3, 0x7f, RZ, 0xc0, !PT ;  /* 0x0000007f03037812 */ /* 0x000fe400078ec0ff */
[----:B------:R-:W-:Y:S02]  /*13a90*/  LOP3.LUT R8, R8, 0x200, R9, 0xf8, !PT ;  /* 0x0000020008087812 */ /* 0x000fe400078ef809 */
[----:B------:R-:W-:-:S03]  /*13aa0*/  SHF.R.U32.HI R3, RZ, 0x3, R3 ;  /* 0x00000003ff037819 */ /* 0x000fc60000011603 */
[----:B------:R-:W-:Y:S02]  /*13ab0*/  IMAD R6, R6, 0x2000, R8 ;  /* 0x0000200006067824 */ /* 0x000fe400078e0208 */
[----:B------:R-:W-:Y:S01]  /*13ac0*/  IMAD.IADD R8, R2, 0x1, -R3 ;  /* 0x0000000102087824 */ /* 0x000fe200078e0a03 */
[----:B------:R-:W-:Y:S06]  /*13ad0*/  BRA.DIV UR4, `(.L_x_1062) ;  /* 0x0000003a04a87947 */ /* 0x000fec000b800000 */
[----:B------:R-:W0:Y:S01]  /*13ae0*/  SHFL.IDX PT, R2, R17, RZ, 0x181f ;  /* 0x00181fff11027589 */ /* 0x000e2200000e0000 */
[----:B------:R-:W-:-:S03]  /*13af0*/  IMAD R6, R6, 0x2, R16 ;  /* 0x0000000206067824 */ /* 0x000fc600078e0210 */
[----:B------:R-:W1:Y:S01]  /*13b00*/  SHFL.IDX PT, R3, R18, RZ, 0x181f ;  /* 0x00181fff12037589 */ /* 0x000e6200000e0000 */
[----:B0-----:R-:W-:-:S05]  /*13b10*/  IADD3 R2, P0, R2, R7, RZ ;  /* 0x0000000702027210 */ /* 0x001fca0007f1e0ff */
[----:B-1----:R-:W-:Y:S01]  /*13b20*/  IMAD.X R3, RZ, RZ, R3, P0 ;  /* 0x000000ffff037224 */ /* 0x002fe200000e0603 */
[----:B------:R-:W-:-:S13]  /*13b30*/  ISETP.LT.OR P0, PT, R8, 0x1, P1 ;  /* 0x000000010800780c */ /* 0x000fda0000f01670 */
[----:B------:R-:W-:Y:S01]  /*13b40*/  @!PT LDS RZ, [RZ] ;  /* 0x00000000fffff984 */ /* 0x000fe20000000800 */
[----:B------:R0:W-:Y:S04]  /*13b50*/  LDGSTS.E.BYPASS.LTC128B.128 [R6+0x400], desc[UR52][R2.64], !P0 ;  /* 0x0040000002067fae */ /* 0x0001e8000c101d74 */
[----:B0-----:R-:W0:Y:S04]  /*13b60*/  SHFL.IDX PT, R2, R17, 0x1, 0x181f ;  /* 0x00381f0011027f89 */ /* 0x001e2800000e0000 */
[----:B------:R-:W1:Y:S01]  /*13b70*/  SHFL.IDX PT, R3, R18, 0x1, 0x181f ;  /* 0x00381f0012037f89 */ /* 0x000e6200000e0000 */
[----:B0-----:R-:W-:-:S05]  /*13b80*/  IADD3 R2, P0, R2, R7, RZ ;  /* 0x0000000702027210 */ /* 0x001fca0007f1e0ff */
[----:B-1----:R-:W-:Y:S01]  /*13b90*/  IMAD.X R3, RZ, RZ, R3, P0 ;  /* 0x000000ffff037224 */ /* 0x002fe200000e0603 */
[----:B------:R-:W-:-:S13]  /*13ba0*/  ISETP.LT.OR P0, PT, R8, 0x11, P1 ;  /* 0x000000110800780c */ /* 0x000fda0000f01670 */
        /* <DEDUP_REMOVED lines=26> */
[----:B------:R-:W1:Y:S04]  /*13d50*/  SHFL.IDX PT, R3, R18, 0x6, 0x181f ;  /* 0x00d81f0012037f89 */ /* 0x000e6800000e0000 */
[----:B------:R-:W2:Y:S01]  /*13d60*/  SHFL.IDX PT, R18, R18, 0x7, 0x181f ;  /* 0x00f81f0012127f89 */ /* 0x000ea200000e0000 */
[----:B0-----:R-:W-:-:S05]  /*13d70*/  IADD3 R2, P0, R2, R7, RZ ;  /* 0x0000000702027210 */ /* 0x001fca0007f1e0ff */
[----:B-1----:R-:W-:Y:S01]  /*13d80*/  IMAD.X R3, RZ, RZ, R3, P0 ;  /* 0x000000ffff037224 */ /* 0x002fe200000e0603 */
[----:B------:R-:W-:-:S13]  /*13d90*/  ISETP.LT.OR P0, PT, R8, 0x61, P1 ;  /* 0x000000610800780c */ /* 0x000fda0000f01670 */
[----:B------:R0:W-:Y:S04]  /*13da0*/  LDGSTS.E.BYPASS.LTC128B.128 [R6+0x3400], desc[UR52][R2.64], !P0 ;  /* 0x0340000002067fae */ /* 0x0001e8000c101d74 */
[----:B0-2---:R0:W1:Y:S02]  /*13db0*/  SHFL.IDX PT, R2, R17, 0x7, 0x181f ;  /* 0x00f81f0011027f89 */ /* 0x00506400000e0000 */
.L_x_1176:
[----:B-1----:R-:W-:Y:S01]  /*13dc0*/  IADD3 R2, P0, R2, R7, RZ ;  /* 0x0000000702027210 */ /* 0x002fe20007f1e0ff */
[----:B------:R-:W-:Y:S02]  /*13dd0*/  ULDC.64 UR4, c[0x0][0x328] ;  /* 0x0000ca0000047ab9 */ /* 0x000fe40000000a00 */
[----:B------:R-:W-:Y:S02]  /*13de0*/  IMAD R21, R21, UR4, RZ ;  /* 0x0000000415157c24 */ /* 0x000fe4000f8e02ff */
[----:B------:R-:W-:Y:S01]  /*13df0*/  IMAD.X R3, RZ, RZ, R18, P0 ;  /* 0x000000ffff037224 */ /* 0x000fe200000e0612 */
[----:B------:R-:W-:Y:S01]  /*13e00*/  ISETP.LT.OR P0, PT, R8, 0x71, P1 ;  /* 0x000000710800780c */ /* 0x000fe20000f01670 */
[----:B------:R-:W-:-:S12]  /*13e10*/  IMAD R21, R0, UR5, R21 ;  /* 0x0000000500157c24 */ /* 0x000fd8000f8e0215 */
[----:B------:R-:W-:Y:S01]  /*13e20*/  @!PT LDS RZ, [RZ] ;  /* 0x00000000fffff984 */ /* 0x000fe20000000800 */
[----:B------:R-:W-:Y:S01]  /*13e30*/  @!PT LDS RZ, [RZ] ;  /* 0x00000000fffff984 */ /* 0x000fe20000000800 */
[----:B------:R-:W-:Y:S01]  /*13e40*/  @!PT LDS RZ, [RZ] ;  /* 0x00000000fffff984 */ /* 0x000fe20000000800 */
[----:B------:R1:W-:Y:S02]  /*13e50*/  LDGSTS.E.BYPASS.LTC128B.128 [R6+0x3c00], desc[UR52][R2.64], !P0 ;  /* 0x03c0000002067fae */ /* 0x0003e4000c101d74 */
[----:B-1----:R-:W-:Y:S01]  /*13e60*/  IMAD.WIDE.U32 R2, R0, UR4, RZ ;  /* 0x0000000400027c25 */ /* 0x002fe2000f8e00ff */
[----:B------:R-:W-:Y:S01]  /*13e70*/  ULDC.64 UR4, c[0x0][0x338] ;  /* 0x0000ce0000047ab9 */ /* 0x000fe20000000a00 */
[----:B------:R-:W-:Y:S02]  /*13e80*/  NOP ;  /* 0x0000000000007918 */ /* 0x000fe40000000000 */
[----:B------:R-:W-:Y:S02]  /*13e90*/  IMAD.IADD R3, R3, 0x1, R21 ;  /* 0x0000000103037824 */ /* 0x000fe400078e0215 */
[----:B------:R-:W-:Y:S02]  /*13ea0*/  IMAD R7, R25, UR4, RZ ;  /* 0x0000000419077c24 */ /* 0x000fe4000f8e02ff */
[----:B------:R-:W-:-:S04]  /*13eb0*/  IMAD.WIDE.U32 R2, R4, UR4, R2 ;  /* 0x0000000404027c25 */ /* 0x000fc8000f8e0002 */
[----:B------:R-:W-:Y:S01]  /*13ec0*/  IMAD R7, R4, UR5, R7 ;  /* 0x0000000504077c24 */ /* 0x000fe2000f8e0207 */
[----:B------:R-:W-:-:S03]  /*13ed0*/  ULDC.64 UR4, c[0x0][0x330] ;  /* 0x0000cc0000047ab9 */ /* 0x000fc60000000a00 */
[----:B------:R-:W-:Y:S02]  /*13ee0*/  IMAD.IADD R3, R3, 0x1, R7 ;  /* 0x0000000103037824 */ /* 0x000fe400078e0207 */
[----:B------:R-:W-:Y:S02]  /*13ef0*/  IMAD R7, R28, UR4, RZ ;  /* 0x000000041c077c24 */ /* 0x000fe4000f8e02ff */
[----:B------:R-:W-:-:S04]  /*13f00*/  IMAD.WIDE.U32 R2, R22, UR4, R2 ;  /* 0x0000000416027c25 */ /* 0x000fc8000f8e0002 */
[----:B------:R-:W-:Y:S01]  /*13f10*/  IMAD R7, R22, UR5, R7 ;  /* 0x0000000516077c24 */ /* 0x000fe2000f8e0207 */
[----:B------:R-:W-:Y:S02]  /*13f20*/  ULDC.64 UR4, c[0x0][0x318] ;  /* 0x0000c60000047ab9 */ /* 0x000fe40000000a00 */
[----:B0-----:R-:W-:Y:S01]  /*13f30*/  LEA R17, P0, R2, UR4, 0x1 ;  /* 0x0000000402117c11 */ /* 0x001fe2000f8008ff */
[----:B------:R-:W-:-:S05]  /*13f40*/  IMAD.IADD R3, R7, 0x1, R3 ;  /* 0x0000000107037824 */ /* 0x000fca00078e0203 */
[----:B------:R-:W-:Y:S02]  /*13f50*/  LEA.HI.X R18, R2, UR5, R3, 0x1, P0 ;  /* 0x0000000502127c11 */ /* 0x000fe400080f0c03 */
[----:B------:R-:W-:-:S13]  /*13f60*/  PLOP3.LUT P0, PT, PT, PT, PT, 0x80, 0x0 ;  /* 0x000000000000781c */ /* 0x000fda0003f0f070 */
.L_x_1063:
        /* <DEDUP_REMOVED lines=11> */
.L_x_1064:
[C---:B------:R-:W-:Y:S01]  /*14020*/  ISETP.GT.AND P0, PT, R24.reuse, UR45, PT ;  /* 0x0000002d18007c0c */ /* 0x040fe2000bf04270 */
[----:B------:R1:W-:Y:S01]  /*14030*/  SYNCS.ARRIVE.TRANS64.A1T0 RZ, [R5+URZ+0x16850], RZ ;  /* 0x016850ff05ff79a7 */ /* 0x0003e2000810003f */
[----:B------:R-:W-:Y:S02]  /*14040*/  VIADD R7, R24, 0xffffffff ;  /* 0xffffffff18077836 */ /* 0x000fe40000000000 */
[----:B------:R-:W-:Y:S02]  /*14050*/  IMAD.MOV.U32 R6, RZ, RZ, R23 ;  /* 0x000000ffff067224 */ /* 0x000fe400078e0017 */
[----:B------:R-:W-:Y:S02]  /*14060*/  IMAD.MOV.U32 R20, RZ, RZ, R26 ;  /* 0x000000ffff147224 */ /* 0x000fe400078e001a */
[----:B------:R-:W-:-:S05]  /*14070*/  IMAD.MOV.U32 R27, RZ, RZ, R24 ;  /* 0x000000ffff1b7224 */ /* 0x000fca00078e0018 */
[----:B-1----:R-:W-:Y:S05]  /*14080*/  @P0 BRA `(.L_x_1065) ;  /* 0xfffffff0000c0947 */ /* 0x002fea000383ffff */
[----:B------:R-:W-:Y:S05]  /*14090*/  BSYNC B0 ;  /* 0x0000000000007941 */ /* 0x000fea0003800000 */
.L_x_1052:
        /* <DEDUP_REMOVED lines=16> */
[----:B0-----:R-:W-:-:S05]  /*141a0*/  IADD3 R0, R0, UR48, R7 ;  /* 0x0000003000007c10 */ /* 0x001fca000fffe007 */
[----:B------:R1:W-:Y:S02]  /*141b0*/  STL [R1+0xc], R0 ;  /* 0x00000c0001007387 */ /* 0x0003e40000100800 */
.L_x_1067:
[----:B------:R-:W-:Y:S05]  /*141c0*/  BSYNC B0 ;  /* 0x0000000000007941 */ /* 0x000fea0003800000 */
.L_x_1066:
[----:B-1----:R-:W-:-:S05]  /*141d0*/  IMAD.U32 R0, RZ, RZ, UR46 ;  /* 0x0000002eff007e24 */ /* 0x002fca000f8e00ff */
[----:B------:R-:W-:-:S13]  /*141e0*/  ISETP.NE.AND P0, PT, R0, 0x3, PT ;  /* 0x000000030000780c */ /* 0x000fda0003f05270 */
[----:B------:R-:W-:Y:S05]  /*141f0*/  @!P0 BRA `(.L_x_1068) ;  /* 0x0000000000048947 */ /* 0x000fea0003800000 */
[----:B------:R-:W-:Y:S01]  /*14200*/  BPT.TRAP 0x1 ;  /* 0x000000040000795c */ /* 0x000fe20000300000 */
.L_x_1068:
[----:B------:R-:W-:Y:S01]  /*14210*/  IMAD R4, R23, 0x8, R16 ;  /* 0x0000000817047824 */ /* 0x000fe200078e0210 */
[----:B0-----:R-:W-:Y:S01]  /*14220*/  SHF.L.U32 R3, R26, 0x1f, RZ ;  /* 0x0000001f1a037819 */ /* 0x001fe200000006ff */
[----:B------:R-:W-:Y:S03]  /*14230*/  BSSY B0, `(.L_x_1069) ;  /* 0x0000003000007945 */ /* 0x000fe60003800000 */
[----:B------:R-:W0:Y:S02]  /*14240*/  SYNCS.PHASECHK.TRANS64.TRYWAIT P0, [R4+URZ+0x16860], R3 ;  /* 0x01686003040075a7 */ /* 0x000e24000800017f */
[----:B0-----:R-:W-:Y:S05]  /*14250*/  @!P0 BRA `(.L_x_1070) ;  /* 0x0000003c00108947 */ /* 0x001fea0003800000 */
.L_x_1177:
[----:B------:R-:W-:Y:S05]  /*14260*/  BSYNC B0 ;  /* 0x0000000000007941 */ /* 0x000fea0003800000 */
.L_x_1069:
[----:B------:R-:W1:Y:S01]  /*14270*/  S2R R7, SR_TID.X ;  /* 0x0000000000077919 */ /* 0x000e620000002100 */
[----:B------:R-:W-:Y:S01]  /*14280*/  IMAD.MOV.U32 R5, RZ, RZ, -0x80 ;  /* 0xffffff80ff057424 */ /* 0x000fe200078e00ff */
[----:B------:R-:W-:Y:S01]  /*14290*/  UMOV UR4, 0xffffffff ;  /* 0xffffffff00047882 */ /* 0x000fe20000000000 */
[----:B------:R-:W-:Y:S02]  /*142a0*/  LOP3.LUT P2, RZ, R19, 0x2, RZ, 0xc0, !PT ;  /* 0x0000000213ff7812 */ /* 0x000fe4000784c0ff */
[----:B------:R-:W-:Y:S02]  /*142b0*/  IMAD R5, R24, R5, UR36 ;  /* 0x0000002418057e24 */ /* 0x000fe4000f8e0205 */
[C---:B-1----:R-:W-:Y:S01]  /*142c0*/  IMAD.SHL.U32 R0, R7.reuse, 0x8, RZ ;  /* 0x0000000807007824 */ /* 0x042fe200078e00ff */
[C---:B------:R-:W-:Y:S01]  /*142d0*/  LOP3.LUT R6, R7.reuse, 0x7f, RZ, 0xc0, !PT ;  /* 0x0000007f07067812 */ /* 0x040fe200078ec0ff */
[----:B------:R-:W-:-:S03]  /*142e0*/  IMAD.SHL.U32 R2, R7, 0x8, RZ ;  /* 0x0000000807027824 */ /* 0x000fc600078e00ff */
[----:B------:R-:W-:Y:S02]  /*142f0*/  LOP3.LUT R0, R0, 0x1f8, RZ, 0xc0, !PT ;  /* 0x000001f800007812 */ /* 0x000fe400078ec0ff */
[----:B------:R-:W-:Y:S02]  /*14300*/  SHF.R.U32.HI R6, RZ, 0x3, R6 ;  /* 0x00000003ff067819 */ /* 0x000fe40000011606 */
[----:B------:R-:W-:-:S03]  /*14310*/  LOP3.LUT R0, R0, 0x38, R7, 0x78, !PT ;  /* 0x0000003800007812 */ /* 0x000fc600078e7807 */
[----:B------:R-:W-:Y:S01]  /*14320*/  IMAD.IADD R5, R5, 0x1, -R6 ;  /* 0x0000000105057824 */ /* 0x000fe200078e0a06 */
[----:B------:R-:W-:-:S05]  /*14330*/  LOP3.LUT R0, R0, 0x200, R2, 0xf8, !PT ;  /* 0x0000020000007812 */ /* 0x000fca00078ef802 */
[----:B------:R-:W-:Y:S01]  /*14340*/  IMAD R0, R23, 0x2000, R0 ;  /* 0x0000200017007824 */ /* 0x000fe200078e0200 */
[----:B------:R-:W-:Y:S06]  /*14350*/  BRA.DIV UR4, `(.L_x_1071) ;  /* 0x0000003a04e47947 */ /* 0x000fec000b800000 */
[----:B------:R-:W1:Y:S01]  /*14360*/  S2R R2, SR_TID.X ;  /* 0x0000000000027919 */ /* 0x000e620000002100 */
[----:B------:R-:W-:Y:S01]  /*14370*/  IMAD R0, R0, 0x2, R16 ;  /* 0x0000000200007824 */ /* 0x000fe200078e0210 */
[----:B------:R-:W2:Y:S04]  /*14380*/  SHFL.IDX PT, R14, R17, RZ, 0x181f ;  /* 0x00181fff110e7589 */ /* 0x000ea800000e0000 */
[----:B0-----:R-:W0:Y:S04]  /*14390*/  SHFL.IDX PT, R3, R18, RZ, 0x181f ;  /* 0x00181fff12037589 */ /* 0x001e2800000e0000 */
[----:B------:R-:W-:Y:S04]  /*143a0*/  SHFL.IDX PT, R7, R18, 0x1, 0x181f ;  /* 0x00381f0012077f89 */ /* 0x000fe800000e0000 */
[----:B------:R-:W-:Y:S04]  /*143b0*/  SHFL.IDX PT, R9, R17, 0x2, 0x181f ;  /* 0x00581f0011097f89 */ /* 0x000fe800000e0000 */
[----:B------:R-:W-:Y:S01]  /*143c0*/  SHFL.IDX PT, R8, R18, 0x2, 0x181f ;  /* 0x00581f0012087f89 */ /* 0x000fe200000e0000 */
[----:B-1----:R-:W-:-:S05]  /*143d0*/  IMAD.SHL.U32 R2, R2, 0x8, RZ ;  /* 0x0000000802027824 */ /* 0x002fca00078e00ff */
[----:B------:R-:W-:-:S05]  /*143e0*/  LOP3.LUT R2, R2, 0x38, RZ, 0xc0, !PT ;  /* 0x0000003802027812 */ /* 0x000fca00078ec0ff */
[----:B------:R-:W-:-:S05]  /*143f0*/  IMAD.SHL.U32 R6, R2, 0x2, RZ ;  /* 0x0000000202067824 */ /* 0x000fca00078e00ff */
[----:B--2---:R-:W-:Y:S02]  /*14400*/  IADD3 R2, P0, R14, R6, RZ ;  /* 0x000000060e027210 */ /* 0x004fe40007f1e0ff */
[----:B------:R-:W1:Y:S03]  /*14410*/  SHFL.IDX PT, R14, R17, 0x1, 0x181f ;  /* 0x00381f00110e7f89 */ /* 0x000e6600000e0000 */
[----:B0-----:R-:W-:Y:S01]  /*14420*/  IMAD.X R3, RZ, RZ, R3, P0 ;  /* 0x000000ffff037224 */ /* 0x001fe200000e0603 */
[----:B------:R-:W-:-:S13]  /*14430*/  ISETP.LT.OR P0, PT, R5, 0x1, P2 ;  /* 0x000000010500780c */ /* 0x000fda0001701670 */
[----:B------:R1:W-:Y:S02]  /*14440*/  LDGSTS.E.BYPASS.LTC128B.128 [R0+0x400], desc[UR52][R2.64], !P0 ;  /* 0x0040000002007fae */ /* 0x0003e4000c101d74 */
[----:B-1----:R-:W-:Y:S02]  /*14450*/  IADD3 R2, P0, R14, R6, RZ ;  /* 0x000000060e027210 */ /* 0x002fe40007f1e0ff */
[----:B------:R-:W0:Y:S03]  /*14460*/  SHFL.IDX PT, R14, R17, 0x3, 0x181f ;  /* 0x00781f00110e7f89 */ /* 0x000e2600000e0000 */
[----:B------:R-:W-:Y:S01]  /*14470*/  IMAD.X R3, RZ, RZ, R7, P0 ;  /* 0x000000ffff037224 */ /* 0x000fe200000e0607 */
[----:B------:R-:W-:Y:S01]  /*14480*/  ISETP.LT.OR P0, PT, R5, 0x11, P2 ;  /* 0x000000110500780c */ /* 0x000fe20001701670 */
[----:B------:R-:W1:-:S12]  /*14490*/  SHFL.IDX PT, R7, R18, 0x3, 0x181f ;  /* 0x00781f0012077f89 */ /* 0x000e5800000e0000 */
[----:B------:R2:W-:Y:S02]  /*144a0*/  LDGSTS.E.BYPASS.LTC128B.128 [R0+0xc00], desc[UR52][R2.64], !P0 ;  /* 0x00c0000002007fae */ /* 0x0005e4000c101d74 */
[----:B--2---:R-:W-:Y:S02]  /*144b0*/  IADD3 R2, P0, R9, R6, RZ ;  /* 0x0000000609027210 */ /* 0x004fe40007f1e0ff */
[----:B------:R-:W2:Y:S03]  /*144c0*/  SHFL.IDX PT, R9, R17, 0x4, 0x181f ;  /* 0x00981f0011097f89 */ /* 0x000ea600000e0000 */
[----:B------:R-:W-:Y:S01]  /*144d0*/  IMAD.X R3, RZ, RZ, R8, P0 ;  /* 0x000000ffff037224 */ /* 0x000fe200000e0608 */
[----:B------:R-:W-:Y:S01]  /*144e0*/  ISETP.LT.OR P0, PT, R5, 0x21, P2 ;  /* 0x000000210500780c */ /* 0x000fe20001701670 */
[----:B------:R-:W3:-:S12]  /*144f0*/  SHFL.IDX PT, R8, R18, 0x4, 0x181f ;  /* 0x00981f0012087f89 */ /* 0x000ed800000e0000 */
[----:B------:R0:W-:Y:S02]  /*14500*/  LDGSTS.E.BYPASS.LTC128B.128 [R0+0x1400], desc[UR52][R2.64], !P0 ;  /* 0x0140000002007fae */ /* 0x0001e4000c101d74 */
[----:B0-----:R-:W-:Y:S02]  /*14510*/  IADD3 R2, P0, R14, R6, RZ ;  /* 0x000000060e027210 */ /* 0x001fe40007f1e0ff */
[----:B------:R-:W0:Y:S03]  /*14520*/  SHFL.IDX PT, R14, R17, 0x5, 0x181f ;  /* 0x00b81f00110e7f89 */ /* 0x000e2600000e0000 */
[----:B-1----:R-:W-:Y:S01]  /*14530*/  IMAD.X R3, RZ, RZ, R7, P0 ;  /* 0x000000ffff037224 */ /* 0x002fe200000e0607 */
[----:B------:R-:W-:Y:S01]  /*14540*/  ISETP.LT.OR P0, PT, R5, 0x31, P2 ;  /* 0x000000310500780c */ /* 0x000fe20001701670 */
[----:B------:R-:W1:-:S12]  /*14550*/  SHFL.IDX PT, R7, R18, 0x5, 0x181f ;  /* 0x00b81f0012077f89 */ /* 0x000e5800000e0000 */
[----:B------:R2:W-:Y:S02]  /*14560*/  LDGSTS.E.BYPASS.LTC128B.128 [R0+0x1c00], desc[UR52][R2.64], !P0 ;  /* 0x01c0000002007fae */ /* 0x0005e4000c101d74 */
[----:B--2---:R-:W-:Y:S02]  /*14570*/  IADD3 R2, P0, R9, R6, RZ ;  /* 0x0000000609027210 */ /* 0x004fe40007f1e0ff */
[----:B------:R-:W2:Y:S03]  /*14580*/  SHFL.IDX PT, R9, R17, 0x6, 0x181f ;  /* 0x00d81f0011097f89 */ /* 0x000ea600000e0000 */
[----:B---3--:R-:W-:Y:S01]  /*14590*/  IMAD.X R3, RZ, RZ, R8, P0 ;  /* 0x000000ffff037224 */ /* 0x008fe200000e0608 */
[----:B------:R-:W-:Y:S01]  /*145a0*/  ISETP.LT.OR P0, PT, R5, 0x41, P2 ;  /* 0x000000410500780c */ /* 0x000fe20001701670 */
[----:B------:R-:W3:-:S12]  /*145b0*/  SHFL.IDX PT, R8, R18, 0x6, 0x181f ;  /* 0x00d81f0012087f89 */ /* 0x000ed800000e0000 */
[----:B------:R0:W-:Y:S02]  /*145c0*/  LDGSTS.E.BYPASS.LTC128B.128 [R0+0x2400], desc[UR52][R2.64], !P0 ;  /* 0x0240000002007fae */ /* 0x0001e4000c101d74 */
[----:B0-----:R-:W-:Y:S02]  /*145d0*/  IADD3 R2, P0, R14, R6, RZ ;  /* 0x000000060e027210 */ /* 0x001fe40007f1e0ff */
[----:B------:R0:W4:Y:S03]  /*145e0*/  SHFL.IDX PT, R14, R17, 0x7, 0x181f ;  /* 0x00f81f00110e7f89 */ /* 0x00012600000e0000 */
[----:B-1----:R-:W-:Y:S01]  /*145f0*/  IMAD.X R3, RZ, RZ, R7, P0 ;  /* 0x000000ffff037224 */ /* 0x002fe200000e0607 */
[----:B------:R-:W-:Y:S01]  /*14600*/  ISETP.LT.OR P0, PT, R5, 0x51, P2 ;  /* 0x000000510500780c */ /* 0x000fe20001701670 */
[----:B------:R0:W1:-:S12]  /*14610*/  SHFL.IDX PT, R7, R18, 0x7, 0x181f ;  /* 0x00f81f0012077f89 */ /* 0x00005800000e0000 */
[----:B------:R2:W-:Y:S02]  /*14620*/  LDGSTS.E.BYPASS.LTC128B.128 [R0+0x2c00], desc[UR52][R2.64], !P0 ;  /* 0x02c0000002007fae */ /* 0x0005e4000c101d74 */
[----:B--2---:R-:W-:-:S05]  /*14630*/  IADD3 R2, P0, R9, R6, RZ ;  /* 0x0000000609027210 */ /* 0x004fca0007f1e0ff */
[----:B---3--:R-:W-:Y:S01]  /*14640*/  IMAD.X R3, RZ, RZ, R8, P0 ;  /* 0x000000ffff037224 */ /* 0x008fe200000e0608 */
[----:B------:R-:W-:-:S13]  /*14650*/  ISETP.LT.OR P0, PT, R5, 0x61, P2 ;  /* 0x000000610500780c */ /* 0x000fda0001701670 */
[----:B-1--4-:R0:W-:Y:S02]  /*14660*/  LDGSTS.E.BYPASS.LTC128B.128 [R0+0x3400], desc[UR52][R2.64], !P0 ;  /* 0x0340000002007fae */ /* 0x0121e4000c101d74 */
.L_x_1195:
[----:B0-----:R-:W-:-:S05]  /*14670*/  IADD3 R2, P0, R14, R6, RZ ;  /* 0x000000060e027210 */ /* 0x001fca0007f1e0ff */
[----:B------:R-:W-:Y:S01]  /*14680*/  IMAD.X R3, RZ, RZ, R7, P0 ;  /* 0x000000ffff037224 */ /* 0x000fe200000e0607 */
[----:B------:R-:W-:-:S13]  /*14690*/  ISETP.LT.OR P0, PT, R5, 0x71, P2 ;  /* 0x000000710500780c */ /* 0x000fda0001701670 */
[----:B------:R-:W-:Y:S01]  /*146a0*/  @!PT LDS RZ, [RZ] ;  /* 0x00000000fffff984 */ /* 0x000fe20000000800 */
[----:B------:R-:W-:Y:S01]  /*146b0*/  @!PT LDS RZ, [RZ] ;  /* 0x00000000fffff984 */ /* 0x000fe20000000800 */
[----:B------:R-:W-:Y:S01]  /*146c0*/  @!PT LDS RZ, [RZ] ;  /* 0x00000000fffff984 */ /* 0x000fe20000000800 */
[----:B------:R0:W-:Y:S01]  /*146d0*/  LDGSTS.E.BYPASS.LTC128B.128 [R0+0x3c00], desc[UR52][R2.64], !P0 ;  /* 0x03c0000002007fae */ /* 0x0001e2000c101d74 */
[----:B------:R-:W-:Y:S01]  /*146e0*/  PLOP3.LUT P0, PT, PT, PT, PT, 0x80, 0x0 ;  /* 0x000000000000781c */ /* 0x000fe20003f0f070 */
[----:B------:R-:W-:-:S12]  /*146f0*/  NOP ;  /* 0x0000000000007918 */ /* 0x000fd80000000000 */
.L_x_1072:
        /* <DEDUP_REMOVED lines=11> */
.L_x_1073:
[----:B------:R2:W-:Y:S01]  /*147b0*/  SYNCS.ARRIVE.TRANS64.A1T0 RZ, [R4+URZ+0x16850], RZ ;  /* 0x016850ff04ff79a7 */ /* 0x0005e2000810003f */
[----:B------:R-:W-:-:S05]  /*147c0*/  VIADD R23, R23, 0x1 ;  /* 0x0000000117177836 */ /* 0x000fca0000000000 */
[----:B------:R-:W-:-:S04]  /*147d0*/  ISETP.NE.AND P0, PT, R23, 0x2, PT ;  /* 0x000000021700780c */ /* 0x000fc80003f05270 */
[----:B------:R-:W-:Y:S02]  /*147e0*/  SEL R3, RZ, 0x1, P0 ;  /* 0x00000001ff037807 */ /* 0x000fe40000000000 */
[----:B------:R-:W-:Y:S02]  /*147f0*/  SEL R23, R23, RZ, P0 ;  /* 0x000000ff17177207 */ /* 0x000fe40000000000 */
[----:B--2---:R-:W-:-:S07]  /*14800*/  LOP3.LUT R26, R26, R3, RZ, 0x3c, !PT ;  /* 0x000000031a1a7212 */ /* 0x004fce00078e3cff */
.L_x_1033:
[----:B------:R-:W-:Y:S05]  /*14810*/  BSYNC B7 ;  /* 0x0000000000077941 */ /* 0x000fea0003800000 */
.L_x_1031:
[----:B------:R2:W5:Y:S01]  /*14820*/  LDL R2, [R1+0xc] ;  /* 0x00000c0001027983 */ /* 0x0005620000100800 */
[----:B------:R-:W-:-:S13]  /*14830*/  LOP3.LUT P0, RZ, R19, 0x20, RZ, 0xc0, !PT ;  /* 0x0000002013ff7812 */ /* 0x000fda000780c0ff */
[----:B--2---:R-:W-:Y:S05]  /*14840*/  @!P0 BRA `(.L_x_1074) ;  /* 0x0000000000288947 */ /* 0x004fea0003800000 */
[----:B------:R-:W-:Y:S05]  /*14850*/  WARPSYNC.ALL ;  /* 0x0000000000007948 */ /* 0x000fea0003800000 */
[----:B------:R-:W2:Y:S08]  /*14860*/  S2UR UR5, SR_CgaCtaId ;  /* 0x00000000000579c3 */ /* 0x000eb00000008800 */
[----:B------:R-:W-:Y:S06]  /*14870*/  BAR.SYNC.DEFER_BLOCKING 0x5, 0x200 ;  /* 0x0148000000007b1d */ /* 0x000fec0000010000 */
[----:B------:R-:W-:-:S02]  /*14880*/  UMOV UR4, 0x400 ;  /* 0x0000040000047882 */ /* 0x000fc40000000000 */
[----:B--2---:R-:W-:-:S06]  /*14890*/  ULEA UR4, UR5, UR4, 0x18 ;  /* 0x0000000405047291 */ /* 0x004fcc000f8ec03f */
[----:B------:R-:W-:-:S05]  /*148a0*/  IMAD.U32 R16, RZ, RZ, UR4 ;  /* 0x00000004ff107e24 */ /* 0x000fca000f8e00ff */
[----:B-----5:R-:W2:Y:S04]  /*148b0*/  LDS R2, [R16+0x168d0] ;  /* 0x0168d00010027984 */ /* 0x020ea80000000800 */
[----:B--2---:R3:W-:Y:S01]  /*148c0*/  STL [R1+0xc], R2 ;  /* 0x00000c0201007387 */ /* 0x0047e20000100800 */
[----:B------:R-:W-:Y:S06]  /*148d0*/  BAR.ARV 0x4, 0x200 ;  /* 0x0108000000007b1d */ /* 0x000fec0000002000 */
[----:B------:R-:W-:Y:S05]  /*148e0*/  BRA `(.L_x_1075) ;  /* 0x00000000002c7947 */ /* 0x000fea0003800000 */
.L_x_1074:
[----:B------:R-:W-:-:S03]  /*148f0*/  UMOV UR4, 0xffffffff ;  /* 0xffffffff00047882 */ /* 0x000fc60000000000 */
[----:B------:R-:W-:Y:S05]  /*14900*/  BRA.DIV UR4, `(.L_x_1076) ;  /* 0x0000003e04bc7947 */ /* 0x000fea000b800000 */
[----:B-----5:R2:W3:Y:S02]  /*14910*/  SHFL.IDX PT, R14, R2, RZ, 0x1f ;  /* 0x00001fff020e7589 */ /* 0x0204e400000e0000 */
.L_x_1198:
[----:B------:R-:W4:Y:S01]  /*14920*/  @!P1 S2R R3, SR_CgaCtaId ;  /* 0x0000000000039919 */ /* 0x000f220000008800 */
[----:B------:R-:W-:Y:S05]  /*14930*/  WARPSYNC.ALL ;  /* 0x0000000000007948 */ /* 0x000fea0003800000 */
[----:B------:R-:W-:Y:S01]  /*14940*/  BAR.SYNC.DEFER_BLOCKING 0x4, 0x200 ;  /* 0x0108000000007b1d */ /* 0x000fe20000010000 */
[----:B-1----:R-:W-:-:S05]  /*14950*/  @!P1 MOV R0, 0x400 ;  /* 0x0000040000009802 */ /* 0x002fca0000000f00 */
[----:B---3--:R1:W-:Y:S01]  /*14960*/  STL [R1+0xc], R14 ;  /* 0x00000c0e01007387 */ /* 0x0083e20000100800 */
[----:B----4-:R-:W-:-:S05]  /*14970*/  @!P1 LEA R16, R3, R0, 0x18 ;  /* 0x0000000003109211 */ /* 0x010fca00078ec0ff */
[----:B------:R1:W-:Y:S01]  /*14980*/  @!P1 STS [R16+0x168d0], R2 ;  /* 0x0168d00210009388 */ /* 0x0003e20000000800 */
[----:B------:R-:W-:Y:S06]  /*14990*/  BAR.ARV 0x5, 0x200 ;  /* 0x0148000000007b1d */ /* 0x000fec0000002000 */
.L_x_1075:
[----:B-1----:R-:W4:Y:S01]  /*149a0*/  LDL R0, [R1+0xc] ;  /* 0x00000c0001007983 */ /* 0x002f220000100800 */
[----:B------:R-:W-:Y:S02]  /*149b0*/  ULDC UR4, c[0x0][0xc38] ;  /* 0x00030e0000047ab9 */ /* 0x000fe40000000800 */
[----:B----4-:R-:W-:-:S13]  /*149c0*/  ISETP.GE.AND P0, PT, R0, UR4, PT ;  /* 0x0000000400007c0c */ /* 0x010fda000bf06270 */
[----:B------:R-:W-:Y:S05]  /*149d0*/  @!P0 BRA `(.L_x_1077) ;  /* 0xffffffbc006c8947 */ /* 0x000fea000383ffff */
.L_x_1022:
[----:B------:R-:W4:Y:S01]  /*149e0*/  LDL.LU R0, [R1+0x10] ;  /* 0x0000100001007983 */ /* 0x000f220000300800 */
[----:B------:R-:W-:Y:S01]  /*149f0*/  BSSY B0, `(.L_x_1078) ;  /* 0x000000b000007945 */ /* 0x000fe20003800000 */
[----:B------:R-:W5:Y:S01]  /*14a00*/  S2R R5, SR_CgaCtaId ;  /* 0x0000000000057919 */ /* 0x000f620000008800 */
[----:B----4-:R-:W-:-:S05]  /*14a10*/  VIADD R0, R0, 0x1 ;  /* 0x0000000100007836 */ /* 0x010fca0000000000 */
[----:B--23--:R-:W-:-:S04]  /*14a20*/  LEA.HI R2, R0, R0, RZ, 0x1 ;  /* 0x0000000000027211 */ /* 0x00cfc800078f08ff */
[----:B------:R-:W-:Y:S02]  /*14a30*/  LOP3.LUT R3, R2, 0xfffffffe, RZ, 0xc0, !PT ;  /* 0xfffffffe02037812 */ /* 0x000fe400078ec0ff */
[----:B------:R-:W-:-:S03]  /*14a40*/  MOV R2, 0x400 ;  /* 0x0000040000027802 */ /* 0x000fc60000000f00 */
[----:B------:R-:W-:Y:S01]  /*14a50*/  IMAD.IADD R0, R0, 0x1, -R3 ;  /* 0x0000000100007824 */ /* 0x000fe200078e0a03 */
[----:B-----5:R-:W-:-:S04]  /*14a60*/  LEA R4, R5, R2, 0x18 ;  /* 0x0000000205047211 */ /* 0x020fc800078ec0ff */
[----:B------:R-:W-:-:S04]  /*14a70*/  SHF.L.U32 R0, R0, 0x1f, RZ ;  /* 0x0000001f00007819 */ /* 0x000fc800000006ff */
[----:B------:R-:W2:Y:S02]  /*14a80*/  SYNCS.PHASECHK.TRANS64.TRYWAIT P0, [R4+URZ+0x16820], R0 ;  /* 0x01682000040075a7 */ /* 0x000ea4000800017f */
[----:B--2---:R-:W-:Y:S05]  /*14a90*/  @!P0 BRA `(.L_x_1079) ;  /* 0x0000003c00808947 */ /* 0x004fea0003800000 */
.L_x_1199:
[----:B-1----:R-:W-:Y:S05]  /*14aa0*/  BSYNC B0 ;  /* 0x0000000000007941 */ /* 0x002fea0003800000 */
.L_x_1078:
[----:B------:R-:W-:-:S03]  /*14ab0*/  UMOV UR4, 0xffffffff ;  /* 0xffffffff00047882 */ /* 0x000fc60000000000 */
[----:B------:R-:W-:Y:S05]  /*14ac0*/  BRA.DIV UR4, `(.L_x_1080) ;  /* 0x0000003e04887947 */ /* 0x000fea000b800000 */
[----:B--2---:R-:W1:Y:S02]  /*14ad0*/  S2R R0, SR_TID.X ;  /* 0x0000000000007919 */ /* 0x004e640000002100 */
[----:B-1----:R-:W-:-:S04]  /*14ae0*/  SHF.R.U32.HI R0, RZ, 0x5, R0 ;  /* 0x00000005ff007819 */ /* 0x002fc80000011600 */
[----:B------:R-:W-:-:S05]  /*14af0*/  LOP3.LUT R0, R0, 0x3, RZ, 0xc0, !PT ;  /* 0x0000000300007812 */ /* 0x000fca00078ec0ff */
[----:B------:R1:W2:Y:S02]  /*14b00*/  SHFL.IDX PT, R14, R0, RZ, 0x1f ;  /* 0x00001fff000e7589 */ /* 0x0002a400000e0000 */
.L_x_1202:
[----:B--2---:R-:W-:Y:S01]  /*14b10*/  ISETP.NE.AND P0, PT, R14, RZ, PT ;  /* 0x000000ff0e00720c */ /* 0x004fe20003f05270 */
[----:B------:R-:W-:-:S12]  /*14b20*/  BSSY B0, `(.L_x_1081) ;  /* 0x0000024000007945 */ /* 0x000fd80003800000 */
[----:B------:R-:W-:Y:S05]  /*14b30*/  @P0 BRA `(.L_x_1082) ;  /* 0x0000000000880947 */ /* 0x000fea0003800000 */
[----:B------:R-:W-:-:S03]  /*14b40*/  UMOV UR4, 0xffffffff ;  /* 0xffffffff00047882 */ /* 0x000fc60000000000 */
[----:B------:R-:W-:Y:S05]  /*14b50*/  BRA.DIV UR4, `(.L_x_1083) ;  /* 0x0000003e04987947 */ /* 0x000fea000b800000 */
[----:B------:R-:W-:-:S13]  /*14b60*/  ELECT P6, URZ, PT ;  /* 0x00000000003f782f */ /* 0x000fda00038c0000 */
.L_x_1205:
[----:B------:R-:W-:Y:S05]  /*14b70*/  @!P6 BRA `(.L_x_1082) ;  /* 0x000000000078e947 */ /* 0x000fea0003800000 */
[----:B------:R-:W-:-:S06]  /*14b80*/  ULOP3.LUT UR4, UR37, 0x2, URZ, 0xfc, !UPT ;  /* 0x0000000225047892 */ /* 0x000fcc000f8efc3f */
[----:B-1----:R-:W-:-:S05]  /*14b90*/  IMAD.U32 R0, RZ, RZ, UR4 ;  /* 0x00000004ff007e24 */ /* 0x002fca000f8e00ff */
[----:B------:R-:W-:-:S13]  /*14ba0*/  ISETP.NE.AND P0, PT, R0, 0x3, PT ;  /* 0x000000030000780c */ /* 0x000fda0003f05270 */
[----:B------:R-:W-:Y:S05]  /*14bb0*/  @!P0 BRA `(.L_x_1084) ;  /* 0x0000000000048947 */ /* 0x000fea0003800000 */
[----:B------:R-:W-:Y:S01]  /*14bc0*/  BPT.TRAP 0x1 ;  /* 0x000000040000795c */ /* 0x000fe20000300000 */
.L_x_1084:
[C---:B------:R-:W-:Y:S01]  /*14bd0*/  IMAD R5, R23.reuse, 0x8, R4 ;  /* 0x0000000817057824 */ /* 0x040fe200078e0204 */
[----:B------:R-:W-:Y:S01]  /*14be0*/  SHF.L.U32 R0, R26, 0x1f, RZ ;  /* 0x0000001f1a007819 */ /* 0x000fe200000006ff */
[----:B------:R-:W-:-:S03]  /*14bf0*/  VIADD R23, R23, 0x1 ;  /* 0x0000000117177836 */ /* 0x000fc60000000000 */
[----:B------:R-:W1:Y:S02]  /*14c00*/  SYNCS.PHASECHK.TRANS64.TRYWAIT P1, [R5+URZ+0x16840], R0 ;  /* 0x01684000050075a7 */ /* 0x000e64000802017f */
[----:B------:R-:W-:-:S04]  /*14c10*/  ISETP.NE.AND P2, PT, R23, 0x2, PT ;  /* 0x000000021700780c */ /* 0x000fc80003f45270 */
[----:B------:R-:W-:Y:S01]  /*14c20*/  SEL R3, RZ, 0x1, P2 ;  /* 0x00000001ff037807 */ /* 0x000fe20001000000 */
[----:B-1----:R-:W-:Y:S08]  /*14c30*/  @!P1 BRA `(.L_x_1085) ;  /* 0x0000003c00809947 */ /* 0x002ff00003800000 */
.L_x_1206:
[----:B------:R-:W-:Y:S02]  /*14c40*/  SEL R23, R23, RZ, P2 ;  /* 0x000000ff17177207 */ /* 0x000fe40001000000 */
[----:B------:R-:W-:Y:S01]  /*14c50*/  LOP3.LUT R2, R26, R3, RZ, 0x3c, !PT ;  /* 0x000000031a027212 */ /* 0x000fe200078e3cff */
[----:B------:R-:W-:Y:S06]  /*14c60*/  @!P0 BRA `(.L_x_1086) ;  /* 0x0000000000048947 */ /* 0x000fec0003800000 */
[----:B------:R-:W-:Y:S01]  /*14c70*/  BPT.TRAP 0x1 ;  /* 0x000000040000795c */ /* 0x000fe20000300000 */
.L_x_1086:
[----:B------:R-:W-:Y:S01]  /*14c80*/  IMAD R23, R23, 0x8, R4 ;  /* 0x0000000817177824 */ /* 0x000fe200078e0204 */
[----:B------:R-:W-:-:S04]  /*14c90*/  SHF.L.U32 R2, R2, 0x1f, RZ ;  /* 0x0000001f02027819 */ /* 0x000fc800000006ff */
[----:B------:R-:W2:Y:S02]  /*14ca0*/  SYNCS.PHASECHK.TRANS64.TRYWAIT P1, [R23+URZ+0x16840], R2 ;  /* 0x01684002170075a7 */ /* 0x000ea4000802017f */
[----:B--2---:R-:W-:Y:S05]  /*14cb0*/  @!P1 BRA `(.L_x_1087) ;  /* 0x0000003c00749947 */ /* 0x004fea0003800000 */
.L_x_1207:
[----:B------:R-:W-:Y:S05]  /*14cc0*/  @!P0 BRA `(.L_x_1088) ;  /* 0x0000000000048947 */ /* 0x000fea0003800000 */
[----:B------:R-:W-:Y:S01]  /*14cd0*/  BPT.TRAP 0x1 ;  /* 0x000000040000795c */ /* 0x000fe20000300000 */
.L_x_1088:
[----:B------:R-:W3:Y:S02]  /*14ce0*/  SYNCS.PHASECHK.TRANS64.TRYWAIT P1, [R5+URZ+0x16860], R0 ;  /* 0x01686000050075a7 */ /* 0x000ee4000802017f */
[----:B---3--:R-:W-:Y:S05]  /*14cf0*/  @!P1 BRA `(.L_x_1089) ;  /* 0x0000003c00789947 */ /* 0x008fea0003800000 */
.L_x_1208:
[----:B------:R-:W-:Y:S05]  /*14d00*/  @!P0 BRA `(.L_x_1090) ;  /* 0x0000000000048947 */ /* 0x000fea0003800000 */
[----:B------:R-:W-:Y:S01]  /*14d10*/  BPT.TRAP 0x1 ;  /* 0x000000040000795c */ /* 0x000fe20000300000 */
.L_x_1090:
[----:B----4-:R4:W0:Y:S02]  /*14d20*/  SYNCS.PHASECHK.TRANS64.TRYWAIT P0, [R23+URZ+0x16860], R2 ;  /* 0x01686002170075a7 */ /* 0x010824000800017f */
[----:B0-----:R-:W-:Y:S05]  /*14d30*/  @!P0 NANOSLEEP.SYNCS 0x989680 ;  /* 0x009896800000895d */ /* 0x001fea0003900000 */
[----:B------:R-:W0:Y:S02]  /*14d40*/  @!P0 SYNCS.PHASECHK.TRANS64 P0, [R23+URZ+0x16860], R2 ;  /* 0x01686002170085a7 */ /* 0x000e24000800007f */
[----:B0-----:R-:W-:Y:S05]  /*14d50*/  @!P0 BRA `(.L_x_1090) ;  /* 0xfffffffc00f08947 */ /* 0x001fea000383ffff */
.L_x_1082:
[----:B------:R-:W-:Y:S05]  /*14d60*/  BSYNC B0 ;  /* 0x0000000000007941 */ /* 0x000fea0003800000 */
.L_x_1081:
[----:B------:R-:W-:Y:S05]  /*14d70*/  EXIT ;  /* 0x000000000000794d */ /* 0x000fea0003800000 */
.L_x_939:
[----:B0-----:R-:W-:-:S04]  /*14d80*/  IMAD.U32 R3, RZ, RZ, UR45 ;  /* 0x0000002dff037e24 */ /* 0x001fc8000f8e00ff */
[----:B------:R0:W1:Y:S03]  /*14d90*/  SYNCS.PHASECHK.TRANS64.TRYWAIT P1, [R3+URZ+0x16800], R0 ;  /* 0x01680000030075a7 */ /* 0x000066000802017f */
[----:B-1----:R-:W-:Y:S05]  /*14da0*/  @!P1 NANOSLEEP.SYNCS 0x989680 ;  /* 0x009896800000995d */ /* 0x002fea0003900000 */
[----:B------:R-:W1:Y:S02]  /*14db0*/  @!P1 SYNCS.PHASECHK.TRANS64 P1, [R3+URZ+0x16800], R0 ;  /* 0x01680000030095a7 */ /* 0x000e64000802007f */
[----:B-1----:R-:W-:Y:S05]  /*14dc0*/  @!P1 BRA `(.L_x_939) ;  /* 0xfffffffc00ec9947 */ /* 0x002fea000383ffff */
[----:B------:R-:W-:Y:S05]  /*14dd0*/  BRA `(.L_x_1091) ;  /* 0xfffffec800bc7947 */ /* 0x000fea000383ffff */
.L_x_943:
[----:B-1----:R1:W2:Y:S02]  /*14de0*/  SYNCS.PHASECHK.TRANS64.TRYWAIT P1, [R89+URZ+0x16830], R0 ;  /* 0x01683000590075a7 */ /* 0x0022a4000802017f */
[----:B--2---:R-:W-:Y:S05]  /*14df0*/  @!P1 NANOSLEEP.SYNCS 0x989680 ;  /* 0x009896800000995d */ /* 0x004fea0003900000 */
[----:B------:R-:W2:Y:S02]  /*14e00*/  @!P1 SYNCS.PHASECHK.TRANS64 P1, [R89+URZ+0x16830], R0 ;  /* 0x01683000590095a7 */ /* 0x000ea4000802007f */
[----:B--2---:R-:W-:Y:S05]  /*14e10*/  @!P1 BRA `(.L_x_943) ;  /* 0xfffffffc00f09947 */ /* 0x004fea000383ffff */
[----:B------:R-:W-:Y:S05]  /*14e20*/  BRA `(.L_x_942) ;  /* 0xfffffec800d87947 */ /* 0x000fea000383ffff */
.L_x_960:
[----:B-1----:R-:W-:-:S04]  /*14e30*/  IMAD.U32 R7, RZ, RZ, UR6 ;  /* 0x00000006ff077e24 */ /* 0x002fc8000f8e00ff */
[----:B------:R1:W2:Y:S03]  /*14e40*/  SYNCS.PHASECHK.TRANS64.TRYWAIT P1, [R7+URZ+0x16830], R6 ;  /* 0x01683006070075a7 */ /* 0x0002a6000802017f */
[----:B--2---:R-:W-:Y:S05]  /*14e50*/  @!P1 NANOSLEEP.SYNCS 0x989680 ;  /* 0x009896800000995d */ /* 0x004fea0003900000 */
[----:B------:R-:W2:Y:S02]  /*14e60*/  @!P1 SYNCS.PHASECHK.TRANS64 P1, [R7+URZ+0x16830], R6 ;  /* 0x01683006070095a7 */ /* 0x000ea4000802007f */
[----:B--2---:R-:W-:Y:S05]  /*14e70*/  @!P1 BRA `(.L_x_960) ;  /* 0xfffffffc00ec9947 */ /* 0x004fea000383ffff */
[----:B------:R-:W-:Y:S05]  /*14e80*/  BRA `(.L_x_957) ;  /* 0xffffff0400747947 */ /* 0x000fea000383ffff */
.L_x_964:
[----:B-1----:R-:W-:-:S04]  /*14e90*/  IMAD.U32 R7, RZ, RZ, UR6 ;  /* 0x00000006ff077e24 */ /* 0x002fc8000f8e00ff */
[----:B------:R1:W2:Y:S03]  /*14ea0*/  SYNCS.PHASECHK.TRANS64.TRYWAIT P1, [R7+URZ+0x16850], R6 ;  /* 0x01685006070075a7 */ /* 0x0002a6000802017f */
[----:B--2---:R-:W-:Y:S05]  /*14eb0*/  @!P1 NANOSLEEP.SYNCS 0x989680 ;  /* 0x009896800000995d */ /* 0x004fea0003900000 */
[----:B------:R-:W2:Y:S02]  /*14ec0*/  @!P1 SYNCS.PHASECHK.TRANS64 P1, [R7+URZ+0x16850], R6 ;  /* 0x01685006070095a7 */ /* 0x000ea4000802007f */
[----:B--2---:R-:W-:Y:S05]  /*14ed0*/  @!P1 BRA `(.L_x_964) ;  /* 0xfffffffc00ec9947 */ /* 0x004fea000383ffff */
[----:B------:R-:W-:Y:S05]  /*14ee0*/  BRA `(.L_x_961) ;  /* 0xffffff0400f07947 */ /* 0x000fea000383ffff */
.L_x_983:
[----:B-1----:R-:W-:-:S04]  /*14ef0*/  IMAD.U32 R8, RZ, RZ, UR6 ;  /* 0x00000006ff087e24 */ /* 0x002fc8000f8e00ff */
[----:B------:R1:W2:Y:S03]  /*14f00*/  SYNCS.PHASECHK.TRANS64.TRYWAIT P1, [R8+URZ+0x16830], R7 ;  /* 0x01683007080075a7 */ /* 0x0002a6000802017f */
[----:B--2---:R-:W-:Y:S05]  /*14f10*/  @!P1 NANOSLEEP.SYNCS 0x989680 ;  /* 0x009896800000995d */ /* 0x004fea0003900000 */
[----:B------:R-:W2:Y:S02]  /*14f20*/  @!P1 SYNCS.PHASECHK.TRANS64 P1, [R8+URZ+0x16830], R7 ;  /* 0x01683007080095a7 */ /* 0x000ea4000802007f */
[----:B--2---:R-:W-:Y:S05]  /*14f30*/  @!P1 BRA `(.L_x_983) ;  /* 0xfffffffc00ec9947 */ /* 0x004fea000383ffff */
[----:B------:R-:W-:Y:S05]  /*14f40*/  BRA `(.L_x_980) ;  /* 0xffffff3c006c7947 */ /* 0x000fea000383ffff */
.L_x_987:
[----:B-1----:R-:W-:-:S04]  /*14f50*/  IMAD.U32 R8, RZ, RZ, UR6 ;  /* 0x00000006ff087e24 */ /* 0x002fc8000f8e00ff */
[----:B------:R1:W2:Y:S03]  /*14f60*/  SYNCS.PHASECHK.TRANS64.TRYWAIT P1, [R8+URZ+0x16850], R7 ;  /* 0x01685007080075a7 */ /* 0x0002a6000802017f */
[----:B--2---:R-:W-:Y:S05]  /*14f70*/  @!P1 NANOSLEEP.SYNCS 0x989680 ;  /* 0x009896800000995d */ /* 0x004fea0003900000 */
[----:B------:R-:W2:Y:S02]  /*14f80*/  @!P1 SYNCS.PHASECHK.TRANS64 P1, [R8+URZ+0x16850], R7 ;  /* 0x01685007080095a7 */ /* 0x000ea4000802007f */
[----:B--2---:R-:W-:Y:S05]  /*14f90*/  @!P1 BRA `(.L_x_987) ;  /* 0xfffffffc00ec9947 */ /* 0x004fea000383ffff */
[----:B------:R-:W-:Y:S05]  /*14fa0*/  BRA `(.L_x_984) ;  /* 0xffffff3c00e87947 */ /* 0x000fea000383ffff */
.L_x_995:
[----:B-1----:R-:W-:-:S04]  /*14fb0*/  IMAD.U32 R7, RZ, RZ, UR6 ;  /* 0x00000006ff077e24 */ /* 0x002fc8000f8e00ff */
[----:B------:R1:W2:Y:S03]  /*14fc0*/  SYNCS.PHASECHK.TRANS64.TRYWAIT P1, [R7+URZ+0x16830], R6 ;  /* 0x01683006070075a7 */ /* 0x0002a6000802017f */
[----:B--2---:R-:W-:Y:S05]  /*14fd0*/  @!P1 NANOSLEEP.SYNCS 0x989680 ;  /* 0x009896800000995d */ /* 0x004fea0003900000 */
[----:B------:R-:W2:Y:S02]  /*14fe0*/  @!P1 SYNCS.PHASECHK.TRANS64 P1, [R7+URZ+0x16830], R6 ;  /* 0x01683006070095a7 */ /* 0x000ea4000802007f */
[----:B--2---:R-:W-:Y:S05]  /*14ff0*/  @!P1 BRA `(.L_x_995) ;  /* 0xfffffffc00ec9947 */ /* 0x004fea000383ffff */
[----:B------:R-:W-:Y:S05]  /*15000*/  BRA `(.L_x_992) ;  /* 0xffffff6000987947 */ /* 0x000fea000383ffff */
.L_x_999:
[----:B-1----:R-:W-:-:S04]  /*15010*/  IMAD.U32 R7, RZ, RZ, UR6 ;  /* 0x00000006ff077e24 */ /* 0x002fc8000f8e00ff */
[----:B------:R1:W2:Y:S03]  /*15020*/  SYNCS.PHASECHK.TRANS64.TRYWAIT P1, [R7+URZ+0x16850], R6 ;  /* 0x01685006070075a7 */ /* 0x0002a6000802017f */
[----:B--2---:R-:W-:Y:S05]  /*15030*/  @!P1 NANOSLEEP.SYNCS 0x989680 ;  /* 0x009896800000995d */ /* 0x004fea0003900000 */
[----:B------:R-:W2:Y:S02]  /*15040*/  @!P1 SYNCS.PHASECHK.TRANS64 P1, [R7+URZ+0x16850], R6 ;  /* 0x01685006070095a7 */ /* 0x000ea4000802007f */
[----:B--2---:R-:W-:Y:S05]  /*15050*/  @!P1 BRA `(.L_x_999) ;  /* 0xfffffffc00ec9947 */ /* 0x004fea000383ffff */
[----:B------:R-:W-:Y:S05]  /*15060*/  BRA `(.L_x_996) ;  /* 0xffffff6400087947 */ /* 0x000fea000383ffff */
.L_x_1014:
[----:B-1----:R-:W-:-:S04]  /*15070*/  IMAD.U32 R4, RZ, RZ, UR5 ;  /* 0x00000005ff047e24 */ /* 0x002fc8000f8e00ff */
[----:B------:R1:W2:Y:S03]  /*15080*/  SYNCS.PHASECHK.TRANS64.TRYWAIT P1, [R4+URZ+0x16850], R3 ;  /* 0x01685003040075a7 */ /* 0x0002a6000802017f */
[----:B--2---:R-:W-:Y:S05]  /*15090*/  @!P1 NANOSLEEP.SYNCS 0x989680 ;  /* 0x009896800000995d */ /* 0x004fea0003900000 */
[----:B------:R-:W2:Y:S02]  /*150a0*/  @!P1 SYNCS.PHASECHK.TRANS64 P1, [R4+URZ+0x16850], R3 ;  /* 0x01685003040095a7 */ /* 0x000ea4000802007f */
[----:B--2---:R-:W-:Y:S05]  /*150b0*/  @!P1 BRA `(.L_x_1014) ;  /* 0xfffffffc00ec9947 */ /* 0x004fea000383ffff */
[----:B------:R-:W-:Y:S05]  /*150c0*/  BRA `(.L_x_1013) ;  /* 0xffffff9400bc7947 */ /* 0x000fea000383ffff */
.L_x_1039:
[----:B------:R-:W3:Y:S01]  /*150d0*/  S2R R17, SR_TID.X ;  /* 0x0000000000117919 */ /* 0x000ee20000002100 */
[----:B------:R-:W-:Y:S02]  /*150e0*/  IMAD.MOV.U32 R12, RZ, RZ, RZ ;  /* 0x000000ffff0c7224 */ /* 0x000fe400078e00ff */
[----:B------:R-:W-:Y:S02]  /*150f0*/  IMAD.MOV.U32 R11, RZ, RZ, 0x1f ;  /* 0x0000001fff0b7424 */ /* 0x000fe400078e00ff */
[----:B------:R-:W-:Y:S01]  /*15100*/  IMAD.MOV.U32 R15, RZ, RZ, -0x1 ;  /* 0xffffffffff0f7424 */ /* 0x000fe200078e00ff */
[----:B---3--:R-:W-:-:S04]  /*15110*/  SHF.R.U32.HI R17, RZ, 0x5, R17 ;  /* 0x00000005ff117819 */ /* 0x008fc80000011611 */
[----:B------:R-:W-:-:S05]  /*15120*/  LOP3.LUT R17, R17, 0x3, RZ, 0xc0, !PT ;  /* 0x0000000311117812 */ /* 0x000fca00078ec0ff */
[----:B------:R-:W-:-:S07]  /*15130*/  IMAD.MOV.U32 R13, RZ, RZ, R17 ;  /* 0x000000ffff0d7224 */ /* 0x000fce00078e0011 */
[----:B012--5:R-:W-:Y:S05]  /*15140*/  WARPSYNC.COLLECTIVE R15, `(.L_x_1092) ;  /* 0x000000000f087348 */ /* 0x027fea0003c00000 */
[----:B------:R3:W4:Y:S02]  /*15150*/  SHFL.IDX P6, R14, R13, R12, R11 ;  /* 0x0000000c0d0e7389 */ /* 0x00072400000c000b */
[----:B012345:R-:W-:Y:S01]  /*15160*/  ENDCOLLECTIVE ;  /* 0x000000000000791b */ /* 0x03ffe20003800000 */
.L_x_1092:
[----:B------:R-:W-:Y:S05]  /*15170*/  BRA `(.L_x_1093) ;  /* 0xffffffc000ec7947 */ /* 0x000fea000383ffff */
.L_x_1042:
[----:B0-----:R0:W1:Y:S02]  /*15180*/  SYNCS.PHASECHK.TRANS64.TRYWAIT P0, [R0+URZ+0x16840], R2 ;  /* 0x01684002000075a7 */ /* 0x001064000800017f */
[----:B-1----:R-:W-:Y:S05]  /*15190*/  @!P0 NANOSLEEP.SYNCS 0x989680 ;  /* 0x009896800000895d */ /* 0x002fea0003900000 */
[----:B------:R-:W1:Y:S02]  /*151a0*/  @!P0 SYNCS.PHASECHK.TRANS64 P0, [R0+URZ+0x16840], R2 ;  /* 0x01684002000085a7 */ /* 0x000e64000800007f */
[----:B-1----:R-:W-:Y:S05]  /*151b0*/  @!P0 BRA `(.L_x_1042) ;  /* 0xfffffffc00f08947 */ /* 0x002fea000383ffff */
[----:B------:R-:W-:Y:S05]  /*151c0*/  BRA `(.L_x_1094) ;  /* 0xffffffc400f47947 */ /* 0x000fea000383ffff */
.L_x_1043:
[----:B------:R-:W-:Y:S01]  /*151d0*/  BSSY B0, `(.L_x_1095) ;  /* 0x0000008000007945 */ /* 0x000fe20003800000 */
[----:B------:R-:W-:Y:S02]  /*151e0*/  IMAD.MOV.U32 R13, RZ, RZ, R5 ;  /* 0x000000ffff0d7224 */ /* 0x000fe400078e0005 */
[----:B------:R-:W-:Y:S02]  /*151f0*/  IMAD.MOV.U32 R12, RZ, RZ, RZ ;  /* 0x000000ffff0c7224 */ /* 0x000fe400078e00ff */
[----:B------:R-:W-:Y:S02]  /*15200*/  IMAD.MOV.U32 R11, RZ, RZ, 0x181f ;  /* 0x0000181fff0b7424 */ /* 0x000fe400078e00ff */
[----:B------:R-:W-:-:S07]  /*15210*/  IMAD.MOV.U32 R15, RZ, RZ, -0x1 ;  /* 0xffffffffff0f7424 */ /* 0x000fce00078e00ff */
[----:B------:R-:W-:Y:S05]  /*15220*/  WARPSYNC.COLLECTIVE R15, `(.L_x_1096) ;  /* 0x000000000f087348 */ /* 0x000fea0003c00000 */
[----:B------:R0:W1:Y:S02]  /*15230*/  SHFL.IDX P6, R14, R13, R12, R11 ;  /* 0x0000000c0d0e7389 */ /* 0x00006400000c000b */
[----:B01----:R-:W-:Y:S01]  /*15240*/  ENDCOLLECTIVE ;  /* 0x000000000000791b */ /* 0x003fe20003800000 */
.L_x_1096:
[----:B------:R-:W-:Y:S05]  /*15250*/  BSYNC B0 ;  /* 0x0000000000007941 */ /* 0x000fea0003800000 */
.L_x_1095:
[----:B------:R-:W-:Y:S02]  /*15260*/  IMAD.MOV.U32 R13, RZ, RZ, R4 ;  /* 0x000000ffff0d7224 */ /* 0x000fe400078e0004 */
[----:B------:R-:W-:Y:S02]  /*15270*/  IMAD.MOV.U32 R12, RZ, RZ, RZ ;  /* 0x000000ffff0c7224 */ /* 0x000fe400078e00ff */
[----:B------:R-:W-:Y:S02]  /*15280*/  IMAD.MOV.U32 R11, RZ, RZ, 0x181f ;  /* 0x0000181fff0b7424 */ /* 0x000fe400078e00ff */
[----:B------:R-:W-:Y:S02]  /*15290*/  IMAD.MOV.U32 R15, RZ, RZ, -0x1 ;  /* 0xffffffffff0f7424 */ /* 0x000fe400078e00ff */
[----:B------:R-:W-:Y:S02]  /*152a0*/  IMAD.MOV.U32 R2, RZ, RZ, R14 ;  /* 0x000000ffff027224 */ /* 0x000fe400078e000e */
[----:B------:R-:W-:-:S07]  /*152b0*/  @P0 IMAD R8, R6, 0x2, R16 ;  /* 0x0000000206080824 */ /* 0x000fce00078e0210 */
[----:B------:R-:W-:Y:S05]  /*152c0*/  WARPSYNC.COLLECTIVE R15, `(.L_x_1097) ;  /* 0x000000000f087348 */ /* 0x000fea0003c00000 */
[----:B------:R0:W1:Y:S02]  /*152d0*/  SHFL.IDX P6, R14, R13, R12, R11 ;  /* 0x0000000c0d0e7389 */ /* 0x00006400000c000b */
[----:B01----:R-:W-:Y:S01]  /*152e0*/  ENDCOLLECTIVE ;  /* 0x000000000000791b */ /* 0x003fe20003800000 */
.L_x_1097:
[----:B------:R-:W-:Y:S02]  /*152f0*/  IMAD.MOV.U32 R13, RZ, RZ, R5 ;  /* 0x000000ffff0d7224 */ /* 0x000fe400078e0005 */
[----:B------:R-:W-:Y:S02]  /*15300*/  IMAD.MOV.U32 R12, RZ, RZ, 0x1 ;  /* 0x00000001ff0c7424 */ /* 0x000fe400078e00ff */
[----:B------:R-:W-:-:S07]  /*15310*/  IMAD.MOV.U32 R3, RZ, RZ, R14 ;  /* 0x000000ffff037224 */ /* 0x000fce00078e000e */
[----:B------:R-:W-:Y:S05]  /*15320*/  WARPSYNC.COLLECTIVE R15, `(.L_x_1098) ;  /* 0x000000000f087348 */ /* 0x000fea0003c00000 */
[----:B------:R0:W1:Y:S02]  /*15330*/  SHFL.IDX P6, R14, R13, R12, R11 ;  /* 0x0000000c0d0e7389 */ /* 0x00006400000c000b */
[----:B01----:R-:W-:Y:S01]  /*15340*/  ENDCOLLECTIVE ;  /* 0x000000000000791b */ /* 0x003fe20003800000 */
.L_x_1098:
        /* <DEDUP_REMOVED lines=15> */
.L_x_1099:
[----:B------:R-:W-:Y:S02]  /*15440*/  @P1 IMAD R8, R6, 0x2, R16 ;  /* 0x0000000206081824 */ /* 0x000fe400078e0210 */
[----:B------:R-:W-:Y:S02]  /*15450*/  IMAD.MOV.U32 R13, RZ, RZ, R5 ;  /* 0x000000ffff0d7224 */ /* 0x000fe400078e0005 */
[----:B------:R-:W-:Y:S02]  /*15460*/  IMAD.MOV.U32 R12, RZ, RZ, 0x2 ;  /* 0x00000002ff0c7424 */ /* 0x000fe400078e00ff */
[----:B------:R-:W-:-:S07]  /*15470*/  IMAD.MOV.U32 R3, RZ, RZ, R14 ;  /* 0x000000ffff037224 */ /* 0x000fce00078e000e */
[----:B------:R-:W-:Y:S05]  /*15480*/  WARPSYNC.COLLECTIVE R15, `(.L_x_1100) ;  /* 0x000000000f087348 */ /* 0x000fea0003c00000 */
[----:B------:R0:W1:Y:S02]  /*15490*/  SHFL.IDX P6, R14, R13, R12, R11 ;  /* 0x0000000c0d0e7389 */ /* 0x00006400000c000b */
[----:B01----:R-:W-:Y:S01]  /*154a0*/  ENDCOLLECTIVE ;  /* 0x000000000000791b */ /* 0x003fe20003800000 */
.L_x_1100:
        /* <DEDUP_REMOVED lines=15> */
.L_x_1101:
[----:B------:R-:W-:Y:S02]  /*155a0*/  @P1 IMAD R8, R6, 0x2, R16 ;  /* 0x0000000206081824 */ /* 0x000fe400078e0210 */
[----:B------:R-:W-:Y:S02]  /*155b0*/  IMAD.MOV.U32 R13, RZ, RZ, R5 ;  /* 0x000000ffff0d7224 */ /* 0x000fe400078e0005 */
[----:B------:R-:W-:Y:S02]  /*155c0*/  IMAD.MOV.U32 R12, RZ, RZ, 0x3 ;  /* 0x00000003ff0c7424 */ /* 0x000fe400078e00ff */
[----:B------:R-:W-:-:S07]  /*155d0*/  IMAD.MOV.U32 R3, RZ, RZ, R14 ;  /* 0x000000ffff037224 */ /* 0x000fce00078e000e */
[----:B------:R-:W-:Y:S05]  /*155e0*/  WARPSYNC.COLLECTIVE R15, `(.L_x_1102) ;  /* 0x000000000f087348 */ /* 0x000fea0003c00000 */
[----:B------:R0:W1:Y:S02]  /*155f0*/  SHFL.IDX P6, R14, R13, R12, R11 ;  /* 0x0000000c0d0e7389 */ /* 0x00006400000c000b */
[----:B01----:R-:W-:Y:S01]  /*15600*/  ENDCOLLECTIVE ;  /* 0x000000000000791b */ /* 0x003fe20003800000 */
.L_x_1102:
        /* <DEDUP_REMOVED lines=15> */
.L_x_1103:
[----:B------:R-:W-:Y:S02]  /*15700*/  @P1 IMAD R8, R6, 0x2, R16 ;  /* 0x0000000206081824 */ /* 0x000fe400078e0210 */
[----:B------:R-:W-:Y:S02]  /*15710*/  IMAD.MOV.U32 R13, RZ, RZ, R5 ;  /* 0x000000ffff0d7224 */ /* 0x000fe400078e0005 */
[----:B------:R-:W-:Y:S02]  /*15720*/  IMAD.MOV.U32 R12, RZ, RZ, 0x4 ;  /* 0x00000004ff0c7424 */ /* 0x000fe400078e00ff */
[----:B------:R-:W-:-:S07]  /*15730*/  IMAD.MOV.U32 R3, RZ, RZ, R14 ;  /* 0x000000ffff037224 */ /* 0x000fce00078e000e */
[----:B------:R-:W-:Y:S05]  /*15740*/  WARPSYNC.COLLECTIVE R15, `(.L_x_1104) ;  /* 0x000000000f087348 */ /* 0x000fea0003c00000 */
[----:B------:R0:W1:Y:S02]  /*15750*/  SHFL.IDX P6, R14, R13, R12, R11 ;  /* 0x0000000c0d0e7389 */ /* 0x00006400000c000b */
[----:B01----:R-:W-:Y:S01]  /*15760*/  ENDCOLLECTIVE ;  /* 0x000000000000791b */ /* 0x003fe20003800000 */
.L_x_1104:
        /* <DEDUP_REMOVED lines=15> */
.L_x_1105:
[----:B------:R-:W-:Y:S02]  /*15860*/  @P1 IMAD R8, R6, 0x2, R16 ;  /* 0x0000000206081824 */ /* 0x000fe400078e0210 */
[----:B------:R-:W-:Y:S02]  /*15870*/  IMAD.MOV.U32 R13, RZ, RZ, R5 ;  /* 0x000000ffff0d7224 */ /* 0x000fe400078e0005 */
[----:B------:R-:W-:Y:S02]  /*15880*/  IMAD.MOV.U32 R12, RZ, RZ, 0x5 ;  /* 0x00000005ff0c7424 */ /* 0x000fe400078e00ff */
[----:B------:R-:W-:-:S07]  /*15890*/  IMAD.MOV.U32 R3, RZ, RZ, R14 ;  /* 0x000000ffff037224 */ /* 0x000fce00078e000e */
[----:B------:R-:W-:Y:S05]  /*158a0*/  WARPSYNC.COLLECTIVE R15, `(.L_x_1106) ;  /* 0x000000000f087348 */ /* 0x000fea0003c00000 */
[----:B------:R0:W1:Y:S02]  /*158b0*/  SHFL.IDX P6, R14, R13, R12, R11 ;  /* 0x0000000c0d0e7389 */ /* 0x00006400000c000b */
[----:B01----:R-:W-:Y:S01]  /*158c0*/  ENDCOLLECTIVE ;  /* 0x000000000000791b */ /* 0x003fe20003800000 */
.L_x_1106:
        /* <DEDUP_REMOVED lines=15> */
.L_x_1107:
[----:B------:R-:W-:Y:S02]  /*159c0*/  @P1 IMAD R8, R6, 0x2, R16 ;  /* 0x0000000206081824 */ /* 0x000fe400078e0210 */
[----:B------:R-:W-:Y:S02]  /*159d0*/  IMAD.MOV.U32 R13, RZ, RZ, R5 ;  /* 0x000000ffff0d7224 */ /* 0x000fe400078e0005 */
[----:B------:R-:W-:Y:S02]  /*159e0*/  IMAD.MOV.U32 R12, RZ, RZ, 0x6 ;  /* 0x00000006ff0c7424 */ /* 0x000fe400078e00ff */
[----:B------:R-:W-:-:S07]  /*159f0*/  IMAD.MOV.U32 R3, RZ, RZ, R14 ;  /* 0x000000ffff037224 */ /* 0x000fce00078e000e */
[----:B------:R-:W-:Y:S05]  /*15a00*/  WARPSYNC.COLLECTIVE R15, `(.L_x_1108) ;  /* 0x000000000f087348 */ /* 0x000fea0003c00000 */
[----:B------:R0:W1:Y:S02]  /*15a10*/  SHFL.IDX P6, R14, R13, R12, R11 ;  /* 0x0000000c0d0e7389 */ /* 0x00006400000c000b */
[----:B01----:R-:W-:Y:S01]  /*15a20*/  ENDCOLLECTIVE ;  /* 0x000000000000791b */ /* 0x003fe20003800000 */
.L_x_1108:
        /* <DEDUP_REMOVED lines=15> */
.L_x_1109:
[----:B------:R-:W-:Y:S02]  /*15b20*/  @P1 IMAD R8, R6, 0x2, R16 ;  /* 0x0000000206081824 */ /* 0x000fe400078e0210 */
[----:B------:R-:W-:Y:S02]  /*15b30*/  IMAD.MOV.U32 R13, RZ, RZ, R5 ;  /* 0x000000ffff0d7224 */ /* 0x000fe400078e0005 */
[----:B------:R-:W-:Y:S02]  /*15b40*/  IMAD.MOV.U32 R12, RZ, RZ, 0x7 ;  /* 0x00000007ff0c7424 */ /* 0x000fe400078e00ff */
[----:B------:R-:W-:-:S07]  /*15b50*/  IMAD.MOV.U32 R3, RZ, RZ, R14 ;  /* 0x000000ffff037224 */ /* 0x000fce00078e000e */
[----:B------:R-:W-:Y:S05]  /*15b60*/  WARPSYNC.COLLECTIVE R15, `(.L_x_1110) ;  /* 0x000000000f087348 */ /* 0x000fea0003c00000 */
[----:B------:R0:W1:Y:S02]  /*15b70*/  SHFL.IDX P6, R14, R13, R12, R11 ;  /* 0x0000000c0d0e7389 */ /* 0x00006400000c000b */
[----:B01----:R-:W-:Y:S01]  /*15b80*/  ENDCOLLECTIVE ;  /* 0x000000000000791b */ /* 0x003fe20003800000 */
.L_x_1110:
        /* <DEDUP_REMOVED lines=14> */
.L_x_1111:
[----:B------:R-:W-:Y:S05]  /*15c70*/  BRA `(.L_x_1112) ;  /* 0xffffffc000f47947 */ /* 0x000fea000383ffff */
.L_x_1048:
[----:B------:R-:W-:Y:S02]  /*15c80*/  IMAD.MOV.U32 R13, RZ, RZ, R4 ;  /* 0x000000ffff0d7224 */ /* 0x000fe400078e0004 */
[----:B------:R-:W-:Y:S02]  /*15c90*/  IMAD.MOV.U32 R12, RZ, RZ, RZ ;  /* 0x000000ffff0c7224 */ /* 0x000fe400078e00ff */
[----:B------:R-:W-:Y:S02]  /*15ca0*/  IMAD.MOV.U32 R11, RZ, RZ, 0x181f ;  /* 0x0000181fff0b7424 */ /* 0x000fe400078e00ff */
[----:B------:R-:W-:Y:S02]  /*15cb0*/  IMAD.MOV.U32 R15, RZ, RZ, -0x1 ;  /* 0xffffffffff0f7424 */ /* 0x000fe400078e00ff */
[----:B------:R-:W-:-:S07]  /*15cc0*/  VIADD R6, R20, UR43 ;  /* 0x0000002b14067c36 */ /* 0x000fce0008000000 */
[----:B-----5:R-:W-:Y:S05]  /*15cd0*/  WARPSYNC.COLLECTIVE R15, `(.L_x_1113) ;  /* 0x000000000f087348 */ /* 0x020fea0003c00000 */
[----:B------:R0:W1:Y:S02]  /*15ce0*/  SHFL.IDX P6, R14, R13, R12, R11 ;  /* 0x0000000c0d0e7389 */ /* 0x00006400000c000b */
[----:B01---5:R-:W-:Y:S01]  /*15cf0*/  ENDCOLLECTIVE ;  /* 0x000000000000791b */ /* 0x023fe20003800000 */
.L_x_1113:
[C---:B------:R-:W-:Y:S01]  /*15d00*/  VIADD R8, R6.reuse, 0x10 ;  /* 0x0000001006087836 */ /* 0x040fe20000000000 */
[----:B------:R-:W-:Y:S01]  /*15d10*/  ISETP.GE.AND P1, PT, R6, UR38, PT ;  /* 0x0000002606007c0c */ /* 0x000fe2000bf26270 */
[----:B------:R-:W-:Y:S02]  /*15d20*/  IMAD.MOV.U32 R13, RZ, RZ, R0 ;  /* 0x000000ffff0d7224 */ /* 0x000fe400078e0000 */
[----:B------:R-:W-:-:S10]  /*15d30*/  IMAD.MOV.U32 R2, RZ, RZ, R14 ;  /* 0x000000ffff027224 */ /* 0x000fd400078e000e */
[----:B------:R-:W-:Y:S05]  /*15d40*/  WARPSYNC.COLLECTIVE R15, `(.L_x_1114) ;  /* 0x000000000f087348 */ /* 0x000fea0003c00000 */
[----:B------:R0:W1:Y:S02]  /*15d50*/  SHFL.IDX P6, R14, R13, R12, R11 ;  /* 0x0000000c0d0e7389 */ /* 0x00006400000c000b */
[----:B01----:R-:W-:Y:S01]  /*15d60*/  ENDCOLLECTIVE ;  /* 0x000000000000791b */ /* 0x003fe20003800000 */
.L_x_1114:
[----:B------:R-:W-:Y:S02]  /*15d70*/  IMAD.MOV.U32 R13, RZ, RZ, R4 ;  /* 0x000000ffff0d7224 */ /* 0x000fe400078e0004 */
[----:B------:R-:W-:Y:S02]  /*15d80*/  IMAD.MOV.U32 R12, RZ, RZ, 0x1 ;  /* 0x00000001ff0c7424 */ /* 0x000fe400078e00ff */
[----:B------:R-:W-:-:S07]  /*15d90*/  IMAD.MOV.U32 R3, RZ, RZ, R14 ;  /* 0x000000ffff037224 */ /* 0x000fce00078e000e */
[----:B------:R-:W-:Y:S05]  /*15da0*/  WARPSYNC.COLLECTIVE R15, `(.L_x_1115) ;  /* 0x000000000f087348 */ /* 0x000fea0003c00000 */
[----:B------:R0:W1:Y:S02]  /*15db0*/  SHFL.IDX P6, R14, R13, R12, R11 ;  /* 0x0000000c0d0e7389 */ /* 0x00006400000c000b */
[----:B01----:R-:W-:Y:S01]  /*15dc0*/  ENDCOLLECTIVE ;  /* 0x000000000000791b */ /* 0x003fe20003800000 */
.L_x_1115:
        /* <DEDUP_REMOVED lines=15> */
.L_x_1116:
[----:B------:R-:W-:Y:S02]  /*15ec0*/  IMAD.MOV.U32 R13, RZ, RZ, R4 ;  /* 0x000000ffff0d7224 */ /* 0x000fe400078e0004 */
[----:B------:R-:W-:Y:S02]  /*15ed0*/  IMAD.MOV.U32 R12, RZ, RZ, 0x2 ;  /* 0x00000002ff0c7424 */ /* 0x000fe400078e00ff */
[----:B------:R-:W-:-:S07]  /*15ee0*/  IMAD.MOV.U32 R3, RZ, RZ, R14 ;  /* 0x000000ffff037224 */ /* 0x000fce00078e000e */
[----:B------:R-:W-:Y:S05]  /*15ef0*/  WARPSYNC.COLLECTIVE R15, `(.L_x_1117) ;  /* 0x000000000f087348 */ /* 0x000fea0003c00000 */
[----:B------:R0:W1:Y:S02]  /*15f00*/  SHFL.IDX P6, R14, R13, R12, R11 ;  /* 0x0000000c0d0e7389 */ /* 0x00006400000c000b */
[----:B01----:R-:W-:Y:S01]  /*15f10*/  ENDCOLLECTIVE ;  /* 0x000000000000791b */ /* 0x003fe20003800000 */
.L_x_1117:
        /* <DEDUP_REMOVED lines=11> */
[----:B------:R-:W-:Y:S01]  /*15fd0*/  ISETP.GE.AND P1, PT, R2, UR38, PT ;  /* 0x0000002602007c0c */ /* 0x000fe2000bf26270 */
[----:B------:R-:W-:-:S12]  /*15fe0*/  IMAD.MOV.U32 R2, RZ, RZ, R14 ;  /* 0x000000ffff027224 */ /* 0x000fd800078e000e */
[----:B------:R-:W-:Y:S05]  /*15ff0*/  WARPSYNC.COLLECTIVE R15, `(.L_x_1118) ;  /* 0x000000000f087348 */ /* 0x000fea0003c00000 */
[----:B------:R0:W1:Y:S02]  /*16000*/  SHFL.IDX P6, R14, R13, R12, R11 ;  /* 0x0000000c0d0e7389 */ /* 0x00006400000c000b */
[----:B01----:R-:W-:Y:S01]  /*16010*/  ENDCOLLECTIVE ;  /* 0x000000000000791b */ /* 0x003fe20003800000 */
.L_x_1118:
[----:B------:R-:W-:Y:S02]  /*16020*/  IMAD.MOV.U32 R13, RZ, RZ, R4 ;  /* 0x000000ffff0d7224 */ /* 0x000fe400078e0004 */
[----:B------:R-:W-:Y:S02]  /*16030*/  IMAD.MOV.U32 R12, RZ, RZ, 0x3 ;  /* 0x00000003ff0c7424 */ /* 0x000fe400078e00ff */
[----:B------:R-:W-:-:S07]  /*16040*/  IMAD.MOV.U32 R3, RZ, RZ, R14 ;  /* 0x000000ffff037224 */ /* 0x000fce00078e000e */
[----:B------:R-:W-:Y:S05]  /*16050*/  WARPSYNC.COLLECTIVE R15, `(.L_x_1119) ;  /* 0x000000000f087348 */ /* 0x000fea0003c00000 */
[----:B------:R0:W1:Y:S02]  /*16060*/  SHFL.IDX P6, R14, R13, R12, R11 ;  /* 0x0000000c0d0e7389 */ /* 0x00006400000c000b */
[----:B01----:R-:W-:Y:S01]  /*16070*/  ENDCOLLECTIVE ;  /* 0x000000000000791b */ /* 0x003fe20003800000 */
.L_x_1119:
        /* <DEDUP_REMOVED lines=16> */
.L_x_1120:
[----:B------:R-:W-:Y:S02]  /*16180*/  IMAD.MOV.U32 R13, RZ, RZ, R4 ;  /* 0x000000ffff0d7224 */ /* 0x000fe400078e0004 */
[----:B------:R-:W-:Y:S02]  /*16190*/  IMAD.MOV.U32 R12, RZ, RZ, 0x4 ;  /* 0x00000004ff0c7424 */ /* 0x000fe400078e00ff */
[----:B------:R-:W-:-:S07]  /*161a0*/  IMAD.MOV.U32 R3, RZ, RZ, R14 ;  /* 0x000000ffff037224 */ /* 0x000fce00078e000e */
[----:B------:R-:W-:Y:S05]  /*161b0*/  WARPSYNC.COLLECTIVE R15, `(.L_x_1121) ;  /* 0x000000000f087348 */ /* 0x000fea0003c00000 */
[----:B------:R0:W1:Y:S02]  /*161c0*/  SHFL.IDX P6, R14, R13, R12, R11 ;  /* 0x0000000c0d0e7389 */ /* 0x00006400000c000b */
[----:B01----:R-:W-:Y:S01]  /*161d0*/  ENDCOLLECTIVE ;  /* 0x000000000000791b */ /* 0x003fe20003800000 */
.L_x_1121:
        /* <DEDUP_REMOVED lines=16> */
.L_x_1122:
[----:B------:R-:W-:Y:S02]  /*162e0*/  IMAD.MOV.U32 R13, RZ, RZ, R4 ;  /* 0x000000ffff0d7224 */ /* 0x000fe400078e0004 */
[----:B------:R-:W-:Y:S02]  /*162f0*/  IMAD.MOV.U32 R12, RZ, RZ, 0x5 ;  /* 0x00000005ff0c7424 */ /* 0x000fe400078e00ff */
[----:B------:R-:W-:-:S07]  /*16300*/  IMAD.MOV.U32 R3, RZ, RZ, R14 ;  /* 0x000000ffff037224 */ /* 0x000fce00078e000e */
[----:B------:R-:W-:Y:S05]  /*16310*/  WARPSYNC.COLLECTIVE R15, `(.L_x_1123) ;  /* 0x000000000f087348 */ /* 0x000fea0003c00000 */
[----:B------:R0:W1:Y:S02]  /*16320*/  SHFL.IDX P6, R14, R13, R12, R11 ;  /* 0x0000000c0d0e7389 */ /* 0x00006400000c000b */
[----:B01----:R-:W-:Y:S01]  /*16330*/  ENDCOLLECTIVE ;  /* 0x000000000000791b */ /* 0x003fe20003800000 */
.L_x_1123:
        /* <DEDUP_REMOVED lines=16> */
.L_x_1124:
[----:B------:R-:W-:Y:S02]  /*16440*/  IMAD.MOV.U32 R13, RZ, RZ, R4 ;  /* 0x000000ffff0d7224 */ /* 0x000fe400078e0004 */
[----:B------:R-:W-:Y:S02]  /*16450*/  IMAD.MOV.U32 R12, RZ, RZ, 0x6 ;  /* 0x00000006ff0c7424 */ /* 0x000fe400078e00ff */
[----:B------:R-:W-:-:S07]  /*16460*/  IMAD.MOV.U32 R3, RZ, RZ, R14 ;  /* 0x000000ffff037224 */ /* 0x000fce00078e000e */
[----:B------:R-:W-:Y:S05]  /*16470*/  WARPSYNC.COLLECTIVE R15, `(.L_x_1125) ;  /* 0x000000000f087348 */ /* 0x000fea0003c00000 */
[----:B------:R0:W1:Y:S02]  /*16480*/  SHFL.IDX P6, R14, R13, R12, R11 ;  /* 0x0000000c0d0e7389 */ /* 0x00006400000c000b */
[----:B01----:R-:W-:Y:S01]  /*16490*/  ENDCOLLECTIVE ;  /* 0x000000000000791b */ /* 0x003fe20003800000 */
.L_x_1125:
        /* <DEDUP_REMOVED lines=16> */
.L_x_1126:
[----:B------:R-:W-:Y:S02]  /*165a0*/  IMAD.MOV.U32 R13, RZ, RZ, R4 ;  /* 0x000000ffff0d7224 */ /* 0x000fe400078e0004 */
[----:B------:R-:W-:Y:S02]  /*165b0*/  IMAD.MOV.U32 R12, RZ, RZ, 0x7 ;  /* 0x00000007ff0c7424 */ /* 0x000fe400078e00ff */
[----:B------:R-:W-:-:S07]  /*165c0*/  IMAD.MOV.U32 R3, RZ, RZ, R14 ;  /* 0x000000ffff037224 */ /* 0x000fce00078e000e */
[----:B------:R-:W-:Y:S05]  /*165d0*/  WARPSYNC.COLLECTIVE R15, `(.L_x_1127) ;  /* 0x000000000f087348 */ /* 0x000fea0003c00000 */
[----:B------:R0:W1:Y:S02]  /*165e0*/  SHFL.IDX P6, R14, R13, R12, R11 ;  /* 0x0000000c0d0e7389 */ /* 0x00006400000c000b */
[----:B01----:R-:W-:Y:S01]  /*165f0*/  ENDCOLLECTIVE ;  /* 0x000000000000791b */ /* 0x003fe20003800000 */
.L_x_1127:
[----:B------:R-:W-:-:S05]  /*16600*/  @!P1 LEA R3, P0, R10, R3, 0x1 ;  /* 0x000000030a039211 */ /* 0x000fca00078008ff */
[----:B------:R-:W-:-:S05]  /*16610*/  @!P1 IMAD.X R2, RZ, RZ, R2, P0 ;  /* 0x000000ffff029224 */ /* 0x000fca00000e0602 */
[----:B------:R-:W-:Y:S01]  /*16620*/  @!P1 LOP3.LUT R3, R3, R2, RZ, 0x3c, !PT ;  /* 0x0000000203039212 */ /* 0x000fe200078e3cff */
[----:B------:R-:W-:-:S03]  /*16630*/  IMAD.MOV.U32 R13, RZ, RZ, R0 ;  /* 0x000000ffff0d7224 */ /* 0x000fc600078e0000 */
[----:B------:R-:W-:-:S04]  /*16640*/  @!P1 LOP3.LUT R2, R3, R2, RZ, 0x3c, !PT ;  /* 0x0000000203029212 */ /* 0x000fc800078e3cff */
[----:B------:R-:W-:Y:S01]  /*16650*/  @!P1 LOP3.LUT R3, R3, R2, RZ, 0x3c, !PT ;  /* 0x0000000203039212 */ /* 0x000fe200078e3cff */
[----:B------:R-:W-:-:S07]  /*16660*/  IMAD.MOV.U32 R4, RZ, RZ, R14 ;  /* 0x000000ffff047224 */ /* 0x000fce00078e000e */
[----:B------:R-:W-:Y:S05]  /*16670*/  WARPSYNC.COLLECTIVE R15, `(.L_x_1128) ;  /* 0x000000000f087348 */ /* 0x000fea0003c00000 */
[----:B------:R0:W1:Y:S02]  /*16680*/  SHFL.IDX P6, R14, R13, R12, R11 ;  /* 0x0000000c0d0e7389 */ /* 0x00006400000c000b */
[----:B01----:R-:W-:Y:S01]  /*16690*/  ENDCOLLECTIVE ;  /* 0x000000000000791b */ /* 0x003fe20003800000 */
.L_x_1128:
[----:B------:R-:W-:Y:S01]  /*166a0*/  @!PT LDS RZ, [RZ] ;  /* 0x00000000fffff984 */ /* 0x000fe20000000800 */
[----:B------:R-:W-:Y:S01]  /*166b0*/  @!PT LDS RZ, [RZ] ;  /* 0x00000000fffff984 */ /* 0x000fe20000000800 */
[----:B------:R-:W-:Y:S01]  /*166c0*/  @!PT LDS RZ, [RZ] ;  /* 0x00000000fffff984 */ /* 0x000fe20000000800 */
[----:B------:R0:W-:Y:S01]  /*166d0*/  @!P1 LDGSTS.E.BYPASS.LTC128B.128 [R9+0xb400], desc[UR52][R2.64], !P5 ;  /* 0x0b40000002099fae */ /* 0x0001e2000e901d74 */
[----:B------:R-:W-:Y:S02]  /*166e0*/  IMAD.MOV.U32 R13, RZ, RZ, R7 ;  /* 0x000000ffff0d7224 */ /* 0x000fe400078e0007 */
[----:B0-----:R-:W-:Y:S02]  /*166f0*/  VIADD R2, R6, 0x70 ;  /* 0x0000007006027836 */ /* 0x001fe40000000000 */
[----:B------:R-:W-:-:S03]  /*16700*/  IMAD.MOV.U32 R12, RZ, RZ, RZ ;  /* 0x000000ffff0c7224 */ /* 0x000fc600078e00ff */
[----:B------:R-:W-:Y:S01]  /*16710*/  ISETP.GE.AND P1, PT, R2, UR38, PT ;  /* 0x0000002602007c0c */ /* 0x000fe2000bf26270 */
[----:B------:R-:W-:-:S12]  /*16720*/  IMAD.MOV.U32 R0, RZ, RZ, R14 ;  /* 0x000000ffff007224 */ /* 0x000fd800078e000e */
[----:B------:R-:W-:Y:S05]  /*16730*/  WARPSYNC.COLLECTIVE R15, `(.L_x_1129) ;  /* 0x000000000f087348 */ /* 0x000fea0003c00000 */
[----:B------:R0:W1:Y:S02]  /*16740*/  SHFL.IDX P6, R14, R13, R12, R11 ;  /* 0x0000000c0d0e7389 */ /* 0x00006400000c000b */
[----:B01----:R-:W-:Y:S01]  /*16750*/  ENDCOLLECTIVE ;  /* 0x000000000000791b */ /* 0x003fe20003800000 */
.L_x_1129:
[----:B------:R-:W-:Y:S01]  /*16760*/  @!P1 LEA R2, P0, R10, R0, 0x1 ;  /* 0x000000000a029211 */ /* 0x000fe200078008ff */
[----:B------:R-:W-:-:S04]  /*16770*/  VIADD R0, R6, 0x80 ;  /* 0x0000008006007836 */ /* 0x000fc80000000000 */
[----:B------:R-:W-:Y:S02]  /*16780*/  @!P1 IMAD.X R3, RZ, RZ, R4, P0 ;  /* 0x000000ffff039224 */ /* 0x000fe400000e0604 */
[----:B------:R-:W-:-:S03]  /*16790*/  IMAD.MOV.U32 R13, RZ, RZ, R5 ;  /* 0x000000ffff0d7224 */ /* 0x000fc600078e0005 */
[----:B------:R-:W-:Y:S01]  /*167a0*/  @!PT LDS RZ, [RZ] ;  /* 0x00000000fffff984 */ /* 0x000fe20000000800 */
[----:B------:R-:W-:Y:S01]  /*167b0*/  @!PT LDS RZ, [RZ] ;  /* 0x00000000fffff984 */ /* 0x000fe20000000800 */
[----:B------:R-:W-:Y:S01]  /*167c0*/  @!PT LDS RZ, [RZ] ;  /* 0x00000000fffff984 */ /* 0x000fe20000000800 */
[----:B------:R0:W-:Y:S01]  /*167d0*/  @!P1 LDGSTS.E.BYPASS.LTC128B.128 [R9+0xbc00], desc[UR52][R2.64], !P5 ;  /* 0x0bc0000002099fae */ /* 0x0001e2000e901d74 */
[----:B------:R-:W-:Y:S01]  /*167e0*/  ISETP.GE.AND P1, PT, R0, UR38, PT ;  /* 0x0000002600007c0c */ /* 0x000fe2000bf26270 */
[----:B------:R-:W-:-:S12]  /*167f0*/  IMAD.MOV.U32 R0, RZ, RZ, R14 ;  /* 0x000000ffff007224 */ /* 0x000fd800078e000e */
[----:B0-----:R-:W-:Y:S05]  /*16800*/  WARPSYNC.COLLECTIVE R15, `(.L_x_1130) ;  /* 0x000000000f087348 */ /* 0x001fea0003c00000 */
[----:B------:R1:W2:Y:S02]  /*16810*/  SHFL.IDX P6, R14, R13, R12, R11 ;  /* 0x0000000c0d0e7389 */ /* 0x0002a400000c000b */
[----:B012---:R-:W-:Y:S01]  /*16820*/  ENDCOLLECTIVE ;  /* 0x000000000000791b */ /* 0x007fe20003800000 */
.L_x_1130:
[----:B------:R-:W-:Y:S02]  /*16830*/  IMAD.MOV.U32 R13, RZ, RZ, R7 ;  /* 0x000000ffff0d7224 */ /* 0x000fe400078e0007 */
[----:B------:R-:W-:Y:S01]  /*16840*/  IMAD.MOV.U32 R12, RZ, RZ, 0x1 ;  /* 0x00000001ff0c7424 */ /* 0x000fe200078e00ff */
[----:B------:R-:W-:-:S13]  /*16850*/  @!P1 LEA R2, P0, R10, R14, 0x1 ;  /* 0x0000000e0a029211 */ /* 0x000fda00078008ff */
[----:B------:R-:W-:Y:S05]  /*16860*/  WARPSYNC.COLLECTIVE R15, `(.L_x_1131) ;  /* 0x000000000f087348 */ /* 0x000fea0003c00000 */
[----:B------:R0:W1:Y:S02]  /*16870*/  SHFL.IDX P6, R14, R13, R12, R11 ;  /* 0x0000000c0d0e7389 */ /* 0x00006400000c000b */
[----:B01----:R-:W-:Y:S01]  /*16880*/  ENDCOLLECTIVE ;  /* 0x000000000000791b */ /* 0x003fe20003800000 */
.L_x_1131:
[----:B------:R-:W-:Y:S02]  /*16890*/  @!P1 IMAD.X R3, RZ, RZ, R0, P0 ;  /* 0x000000ffff039224 */ /* 0x000fe400000e0600 */
[----:B------:R-:W-:-:S03]  /*168a0*/  VIADD R0, R6, 0x90 ;  /* 0x0000009006007836 */ /* 0x000fc60000000000 */
[----:B------:R-:W-:Y:S01]  /*168b0*/  @!PT LDS RZ, [RZ] ;  /* 0x00000000fffff984 */ /* 0x000fe20000000800 */
[----:B------:R-:W-:Y:S01]  /*168c0*/  @!PT LDS RZ, [RZ] ;  /* 0x00000000fffff984 */ /* 0x000fe20000000800 */
[----:B------:R-:W-:Y:S01]  /*168d0*/  @!PT LDS RZ, [RZ] ;  /* 0x00000000fffff984 */ /* 0x000fe20000000800 */
[----:B------:R0:W-:Y:S02]  /*168e0*/  @!P1 LDGSTS.E.BYPASS.LTC128B.128 [R9+0xc400], desc[UR52][R2.64], !P5 ;  /* 0x0c40000002099fae */ /* 0x0001e4000e901d74 */
[----:B------:R-:W-:Y:S01]  /*168f0*/  ISETP.GE.AND P1, PT, R0, UR38, PT ;  /* 0x0000002600007c0c */ /* 0x000fe2000bf26270 */
[----:B------:R-:W-:Y:S02]  /*16900*/  IMAD.MOV.U32 R13, RZ, RZ, R5 ;  /* 0x000000ffff0d7224 */ /* 0x000fe400078e0005 */
[----:B------:R-:W-:-:S10]  /*16910*/  IMAD.MOV.U32 R0, RZ, RZ, R14 ;  /* 0x000000ffff007224 */ /* 0x000fd400078e000e */
[----:B0-----:R-:W-:Y:S05]  /*16920*/  WARPSYNC.COLLECTIVE R15, `(.L_x_1132) ;  /* 0x000000000f087348 */ /* 0x001fea0003c00000 */
[----:B------:R1:W2:Y:S02]  /*16930*/  SHFL.IDX P6, R14, R13, R12, R11 ;  /* 0x0000000c0d0e7389 */ /* 0x0002a400000c000b */
[----:B012---:R-:W-:Y:S01]  /*16940*/  ENDCOLLECTIVE ;  /* 0x000000000000791b */ /* 0x007fe20003800000 */
.L_x_1132:
[----:B------:R-:W-:Y:S02]  /*16950*/  IMAD.MOV.U32 R13, RZ, RZ, R7 ;  /* 0x000000ffff0d7224 */ /* 0x000fe400078e0007 */
[----:B------:R-:W-:Y:S02]  /*16960*/  IMAD.MOV.U32 R12, RZ, RZ, 0x2 ;  /* 0x00000002ff0c7424 */ /* 0x000fe400078e00ff */
[----:B------:R-:W-:-:S07]  /*16970*/  IMAD.MOV.U32 R2, RZ, RZ, R14 ;  /* 0x000000ffff027224 */ /* 0x000fce00078e000e */
[----:B------:R-:W-:Y:S05]  /*16980*/  WARPSYNC.COLLECTIVE R15, `(.L_x_1133) ;  /* 0x000000000f087348 */ /* 0x000fea0003c00000 */
[----:B------:R0:W1:Y:S02]  /*16990*/  SHFL.IDX P6, R14, R13, R12, R11 ;  /* 0x0000000c0d0e7389 */ /* 0x00006400000c000b */
[----:B01----:R-:W-:Y:S01]  /*169a0*/  ENDCOLLECTIVE ;  /* 0x000000000000791b */ /* 0x003fe20003800000 */
.L_x_1133:
[----:B------:R-:W-:-:S05]  /*169b0*/  @!P1 LEA R2, P0, R10, R2, 0x1 ;  /* 0x000000020a029211 */ /* 0x000fca00078008ff */
[----:B------:R-:W-:-:S05]  /*169c0*/  @!P1 IMAD.X R3, RZ, RZ, R0, P0 ;  /* 0x000000ffff039224 */ /* 0x000fca00000e0600 */
[----:B------:R-:W-:Y:S01]  /*169d0*/  @!PT LDS RZ, [RZ] ;  /* 0x00000000fffff984 */ /* 0x000fe20000000800 */
[----:B------:R-:W-:Y:S01]  /*169e0*/  @!PT LDS RZ, [RZ] ;  /* 0x00000000fffff984 */ /* 0x000fe20000000800 */
[----:B------:R-:W-:Y:S01]  /*169f0*/  @!PT LDS RZ, [RZ] ;  /* 0x00000000fffff984 */ /* 0x000fe20000000800 */
[----:B------:R0:W-:Y:S01]  /*16a00*/  @!P1 LDGSTS.E.BYPASS.LTC128B.128 [R9+0xcc00], desc[UR52][R2.64], !P5 ;  /* 0x0cc0000002099fae */ /* 0x0001e2000e901d74 */
[----:B------:R-:W-:Y:S02]  /*16a10*/  IMAD.MOV.U32 R13, RZ, RZ, R5 ;  /* 0x000000ffff0d7224 */ /* 0x000fe400078e0005 */
[----:B------:R-:W-:-:S07]  /*16a20*/  IMAD.MOV.U32 R0, RZ, RZ, R14 ;  /* 0x000000ffff007224 */ /* 0x000fce00078e000e */
[----:B0-----:R-:W-:Y:S05]  /*16a30*/  WARPSYNC.COLLECTIVE R15, `(.L_x_1134) ;  /* 0x000000000f087348 */ /* 0x001fea0003c00000 */
[----:B------:R1:W2:Y:S02]  /*16a40*/  SHFL.IDX P6, R14, R13, R12, R11 ;  /* 0x0000000c0d0e7389 */ /* 0x0002a400000c000b */
[----:B012---:R-:W-:Y:S01]  /*16a50*/  ENDCOLLECTIVE ;  /* 0x000000000000791b */ /* 0x007fe20003800000 */
.L_x_1134:
[----:B------:R-:W-:-:S05]  /*16a60*/  VIADD R3, R6, 0xa0 ;  /* 0x000000a006037836 */ /* 0x000fca0000000000 */
[----:B------:R-:W-:Y:S01]  /*16a70*/  ISETP.GE.AND P1, PT, R3, UR38, PT ;  /* 0x0000002603007c0c */ /* 0x000fe2000bf26270 */
[----:B------:R-:W-:Y:S02]  /*16a80*/  IMAD.MOV.U32 R13, RZ, RZ, R7 ;  /* 0x000000ffff0d7224 */ /* 0x000fe400078e0007 */
[----:B------:R-:W-:Y:S02]  /*16a90*/  IMAD.MOV.U32 R12, RZ, RZ, 0x3 ;  /* 0x00000003ff0c7424 */ /* 0x000fe400078e00ff */
[----:B------:R-:W-:-:S08]  /*16aa0*/  IMAD.MOV.U32 R2, RZ, RZ, R14 ;  /* 0x000000ffff027224 */ /* 0x000fd000078e000e */
[----:B------:R-:W-:Y:S05]  /*16ab0*/  WARPSYNC.COLLECTIVE R15, `(.L_x_1135) ;  /* 0x000000000f087348 */ /* 0x000fea0003c00000 */
[----:B------:R0:W1:Y:S02]  /*16ac0*/  SHFL.IDX P6, R14, R13, R12, R11 ;  /* 0x0000000c0d0e7389 */ /* 0x00006400000c000b */
[----:B01----:R-:W-:Y:S01]  /*16ad0*/  ENDCOLLECTIVE ;  /* 0x000000000000791b */ /* 0x003fe20003800000 */
.L_x_1135:
        /* <DEDUP_REMOVED lines=11> */
.L_x_1136:
[----:B------:R-:W-:Y:S05]  /*16b90*/  BRA `(.L_x_1137) ;  /* 0xffffffc000b07947 */ /* 0x000fea000383ffff */
.L_x_1051:
[----:B0-----:R0:W1:Y:S02]  /*16ba0*/  SYNCS.PHASECHK.TRANS64.TRYWAIT P0, [R16+URZ+0x16820], R3 ;  /* 0x01682003100075a7 */ /* 0x001064000800017f */
[----:B-1----:R-:W-:Y:S05]  /*16bb0*/  @!P0 NANOSLEEP.SYNCS 0x989680 ;  /* 0x009896800000895d */ /* 0x002fea0003900000 */
[----:B------:R-:W1:Y:S02]  /*16bc0*/  @!P0 SYNCS.PHASECHK.TRANS64 P0, [R16+URZ+0x16820], R3 ;  /* 0x01682003100085a7 */ /* 0x000e64000800007f */
[----:B-1----:R-:W-:Y:S05]  /*16bd0*/  @!P0 BRA `(.L_x_1051) ;  /* 0xfffffffc00f08947 */ /* 0x002fea000383ffff */
[----:B------:R-:W-:Y:S05]  /*16be0*/  BRA `(.L_x_1138) ;  /* 0xffffffc4000c7947 */ /* 0x000fea000383ffff */
.L_x_1055:
[----:B0-----:R0:W1:Y:S02]  /*16bf0*/  SYNCS.PHASECHK.TRANS64.TRYWAIT P0, [R5+URZ+0x16840], R2 ;  /* 0x01684002050075a7 */ /* 0x001064000800017f */
[----:B-1----:R-:W-:Y:S05]  /*16c00*/  @!P0 NANOSLEEP.SYNCS 0x989680 ;  /* 0x009896800000895d */ /* 0x002fea0003900000 */
[----:B------:R-:W1:Y:S02]  /*16c10*/  @!P0 SYNCS.PHASECHK.TRANS64 P0, [R5+URZ+0x16840], R2 ;  /* 0x01684002050085a7 */ /* 0x000e64000800007f */
[----:B-1----:R-:W-:Y:S05]  /*16c20*/  @!P0 BRA `(.L_x_1055) ;  /* 0xfffffffc00f08947 */ /* 0x002fea000383ffff */
[----:B------:R-:W-:Y:S05]  /*16c30*/  BRA `(.L_x_1139) ;  /* 0xffffffc400d87947 */ /* 0x000fea000383ffff */
.L_x_1056:
        /* <DEDUP_REMOVED lines=8> */
.L_x_1141:
[----:B------:R-:W-:Y:S05]  /*16cc0*/  BSYNC B1 ;  /* 0x0000000000017941 */ /* 0x000fea0003800000 */
.L_x_1140:
[----:B------:R-:W0:Y:S01]  /*16cd0*/  S2R R7, SR_TID.X ;  /* 0x0000000000077919 */ /* 0x000e220000002100 */
[----:B------:R-:W-:Y:S02]  /*16ce0*/  IMAD.MOV.U32 R13, RZ, RZ, R8 ;  /* 0x000000ffff0d7224 */ /* 0x000fe400078e0008 */
[----:B------:R-:W-:Y:S02]  /*16cf0*/  IMAD.MOV.U32 R12, RZ, RZ, RZ ;  /* 0x000000ffff0c7224 */ /* 0x000fe400078e00ff */
[----:B------:R-:W-:Y:S02]  /*16d00*/  IMAD.MOV.U32 R11, RZ, RZ, 0x181f ;  /* 0x0000181fff0b7424 */ /* 0x000fe400078e00ff */
[----:B------:R-:W-:Y:S02]  /*16d10*/  IMAD.MOV.U32 R15, RZ, RZ, -0x1 ;  /* 0xffffffffff0f7424 */ /* 0x000fe400078e00ff */
[----:B------:R-:W-:Y:S02]  /*16d20*/  IMAD.MOV.U32 R3, RZ, RZ, R14 ;  /* 0x000000ffff037224 */ /* 0x000fe400078e000e */
[----:B------:R-:W-:-:S07]  /*16d30*/  IMAD R9, R9, 0x2, R16 ;  /* 0x0000000209097824 */ /* 0x000fce00078e0210 */
[----:B0-----:R-:W-:Y:S05]  /*16d40*/  WARPSYNC.COLLECTIVE R15, `(.L_x_1142) ;  /* 0x000000000f087348 */ /* 0x001fea0003c00000 */
[----:B------:R1:W2:Y:S02]  /*16d50*/  SHFL.IDX P6, R14, R13, R12, R11 ;  /* 0x0000000c0d0e7389 */ /* 0x0002a400000c000b */
[----:B012---:R-:W-:Y:S01]  /*16d60*/  ENDCOLLECTIVE ;  /* 0x000000000000791b */ /* 0x007fe20003800000 */
.L_x_1142:
[----:B------:R-:W-:Y:S02]  /*16d70*/  IMAD.MOV.U32 R13, RZ, RZ, R10 ;  /* 0x000000ffff0d7224 */ /* 0x000fe400078e000a */
[----:B------:R-:W-:Y:S02]  /*16d80*/  IMAD.MOV.U32 R12, RZ, RZ, 0x1 ;  /* 0x00000001ff0c7424 */ /* 0x000fe400078e00ff */
[----:B------:R-:W-:Y:S02]  /*16d90*/  IMAD.SHL.U32 R7, R7, 0x8, RZ ;  /* 0x0000000807077824 */ /* 0x000fe400078e00ff */
[----:B------:R-:W-:-:S03]  /*16da0*/  IMAD.MOV.U32 R2, RZ, RZ, R14 ;  /* 0x000000ffff027224 */ /* 0x000fc600078e000e */
[----:B------:R-:W-:-:S07]  /*16db0*/  LOP3.LUT R7, R7, 0x38, RZ, 0xc0, !PT ;  /* 0x0000003807077812 */ /* 0x000fce00078ec0ff */
[----:B------:R-:W-:Y:S05]  /*16dc0*/  WARPSYNC.COLLECTIVE R15, `(.L_x_1143) ;  /* 0x000000000f087348 */ /* 0x000fea0003c00000 */
[----:B------:R0:W1:Y:S02]  /*16dd0*/  SHFL.IDX P6, R14, R13, R12, R11 ;  /* 0x0000000c0d0e7389 */ /* 0x00006400000c000b */
[----:B01----:R-:W-:Y:S01]  /*16de0*/  ENDCOLLECTIVE ;  /* 0x000000000000791b */ /* 0x003fe20003800000 */
.L_x_1143:
[----:B------:R-:W-:-:S05]  /*16df0*/  IMAD.SHL.U32 R7, R7, 0x2, RZ ;  /* 0x0000000207077824 */ /* 0x000fca00078e00ff */
[----:B------:R-:W-:-:S05]  /*16e00*/  IADD3 R2, P0, R2, R7, RZ ;  /* 0x0000000702027210 */ /* 0x000fca0007f1e0ff */
[----:B------:R-:W-:Y:S02]  /*16e10*/  IMAD.X R3, RZ, RZ, R3, P0 ;  /* 0x000000ffff037224 */ /* 0x000fe400000e0603 */
[----:B------:R-:W-:-:S03]  /*16e20*/  IMAD.MOV.U32 R13, RZ, RZ, R8 ;  /* 0x000000ffff0d7224 */ /* 0x000fc600078e0008 */
        /* <DEDUP_REMOVED lines=8> */
.L_x_1144:
[----:B------:R-:W-:Y:S02]  /*16eb0*/  IMAD.MOV.U32 R13, RZ, RZ, R10 ;  /* 0x000000ffff0d7224 */ /* 0x000fe400078e000a */
[----:B------:R-:W-:Y:S02]  /*16ec0*/  IMAD.MOV.U32 R12, RZ, RZ, 0x2 ;  /* 0x00000002ff0c7424 */ /* 0x000fe400078e00ff */
[----:B------:R-:W-:-:S07]  /*16ed0*/  IMAD.MOV.U32 R2, RZ, RZ, R14 ;  /* 0x000000ffff027224 */ /* 0x000fce00078e000e */
[----:B------:R-:W-:Y:S05]  /*16ee0*/  WARPSYNC.COLLECTIVE R15, `(.L_x_1145) ;  /* 0x000000000f087348 */ /* 0x000fea0003c00000 */
[----:B------:R0:W1:Y:S02]  /*16ef0*/  SHFL.IDX P6, R14, R13, R12, R11 ;  /* 0x0000000c0d0e7389 */ /* 0x00006400000c000b */
[----:B01----:R-:W-:Y:S01]  /*16f00*/  ENDCOLLECTIVE ;  /* 0x000000000000791b */ /* 0x003fe20003800000 */
.L_x_1145:
        /* <DEDUP_REMOVED lines=11> */
.L_x_1146:
[----:B------:R-:W-:Y:S02]  /*16fc0*/  IMAD.MOV.U32 R13, RZ, RZ, R10 ;  /* 0x000000ffff0d7224 */ /* 0x000fe400078e000a */
[----:B------:R-:W-:Y:S02]  /*16fd0*/  IMAD.MOV.U32 R12, RZ, RZ, 0x3 ;  /* 0x00000003ff0c7424 */ /* 0x000fe400078e00ff */
[----:B------:R-:W-:-:S07]  /*16fe0*/  IMAD.MOV.U32 R2, RZ, RZ, R14 ;  /* 0x000000ffff027224 */ /* 0x000fce00078e000e */
[----:B------:R-:W-:Y:S05]  /*16ff0*/  WARPSYNC.COLLECTIVE R15, `(.L_x_1147) ;  /* 0x000000000f087348 */ /* 0x000fea0003c00000 */
[----:B------:R0:W1:Y:S02]  /*17000*/  SHFL.IDX P6, R14, R13, R12, R11 ;  /* 0x0000000c0d0e7389 */ /* 0x00006400000c000b */
[----:B01----:R-:W-:Y:S01]  /*17010*/  ENDCOLLECTIVE ;  /* 0x000000000000791b */ /* 0x003fe20003800000 */
.L_x_1147:
        /* <DEDUP_REMOVED lines=11> */
.L_x_1148:
[----:B------:R-:W-:Y:S02]  /*170d0*/  IMAD.MOV.U32 R13, RZ, RZ, R10 ;  /* 0x000000ffff0d7224 */ /* 0x000fe400078e000a */
[----:B------:R-:W-:Y:S02]  /*170e0*/  IMAD.MOV.U32 R12, RZ, RZ, 0x4 ;  /* 0x00000004ff0c7424 */ /* 0x000fe400078e00ff */
[----:B------:R-:W-:-:S07]  /*170f0*/  IMAD.MOV.U32 R2, RZ, RZ, R14 ;  /* 0x000000ffff027224 */ /* 0x000fce00078e000e */
[----:B------:R-:W-:Y:S05]  /*17100*/  WARPSYNC.COLLECTIVE R15, `(.L_x_1149) ;  /* 0x000000000f087348 */ /* 0x000fea0003c00000 */
[----:B------:R0:W1:Y:S02]  /*17110*/  SHFL.IDX P6, R14, R13, R12, R11 ;  /* 0x0000000c0d0e7389 */ /* 0x00006400000c000b */
[----:B01----:R-:W-:Y:S01]  /*17120*/  ENDCOLLECTIVE ;  /* 0x000000000000791b */ /* 0x003fe20003800000 */
.L_x_1149:
        /* <DEDUP_REMOVED lines=11> */
.L_x_1150:
[----:B------:R-:W-:Y:S02]  /*171e0*/  IMAD.MOV.U32 R13, RZ, RZ, R10 ;  /* 0x000000ffff0d7224 */ /* 0x000fe400078e000a */
[----:B------:R-:W-:Y:S02]  /*171f0*/  IMAD.MOV.U32 R12, RZ, RZ, 0x5 ;  /* 0x00000005ff0c7424 */ /* 0x000fe400078e00ff */
[----:B------:R-:W-:-:S07]  /*17200*/  IMAD.MOV.U32 R2, RZ, RZ, R14 ;  /* 0x000000ffff027224 */ /* 0x000fce00078e000e */
[----:B------:R-:W-:Y:S05]  /*17210*/  WARPSYNC.COLLECTIVE R15, `(.L_x_1151) ;  /* 0x000000000f087348 */ /* 0x000fea0003c00000 */
[----:B------:R0:W1:Y:S02]  /*17220*/  SHFL.IDX P6, R14, R13, R12, R11 ;  /* 0x0000000c0d0e7389 */ /* 0x00006400000c000b */
[----:B01----:R-:W-:Y:S01]  /*17230*/  ENDCOLLECTIVE ;  /* 0x000000000000791b */ /* 0x003fe20003800000 */
.L_x_1151:
        /* <DEDUP_REMOVED lines=11> */
.L_x_1152:
[----:B------:R-:W-:Y:S02]  /*172f0*/  IMAD.MOV.U32 R13, RZ, RZ, R10 ;  /* 0x000000ffff0d7224 */ /* 0x000fe400078e000a */
[----:B------:R-:W-:Y:S02]  /*17300*/  IMAD.MOV.U32 R12, RZ, RZ, 0x6 ;  /* 0x00000006ff0c7424 */ /* 0x000fe400078e00ff */
[----:B------:R-:W-:-:S07]  /*17310*/  IMAD.MOV.U32 R2, RZ, RZ, R14 ;  /* 0x000000ffff027224 */ /* 0x000fce00078e000e */
[----:B------:R-:W-:Y:S05]  /*17320*/  WARPSYNC.COLLECTIVE R15, `(.L_x_1153) ;  /* 0x000000000f087348 */ /* 0x000fea0003c00000 */
[----:B------:R0:W1:Y:S02]  /*17330*/  SHFL.IDX P6, R14, R13, R12, R11 ;  /* 0x0000000c0d0e7389 */ /* 0x00006400000c000b */
[----:B01----:R-:W-:Y:S01]  /*17340*/  ENDCOLLECTIVE ;  /* 0x000000000000791b */ /* 0x003fe20003800000 */
.L_x_1153:
        /* <DEDUP_REMOVED lines=11> */
.L_x_1154:
[----:B------:R-:W-:Y:S02]  /*17400*/  IMAD.MOV.U32 R13, RZ, RZ, R10 ;  /* 0x000000ffff0d7224 */ /* 0x000fe400078e000a */
[----:B------:R-:W-:Y:S02]  /*17410*/  IMAD.MOV.U32 R12, RZ, RZ, 0x7 ;  /* 0x00000007ff0c7424 */ /* 0x000fe400078e00ff */
[----:B------:R-:W-:-:S07]  /*17420*/  IMAD.MOV.U32 R2, RZ, RZ, R14 ;  /* 0x000000ffff027224 */ /* 0x000fce00078e000e */
[----:B------:R-:W-:Y:S05]  /*17430*/  WARPSYNC.COLLECTIVE R15, `(.L_x_1155) ;  /* 0x000000000f087348 */ /* 0x000fea0003c00000 */
[----:B------:R0:W1:Y:S02]  /*17440*/  SHFL.IDX P6, R14, R13, R12, R11 ;  /* 0x0000000c0d0e7389 */ /* 0x00006400000c000b */
[----:B01----:R-:W-:Y:S01]  /*17450*/  ENDCOLLECTIVE ;  /* 0x000000000000791b */ /* 0x003fe20003800000 */
.L_x_1155:
        /* <DEDUP_REMOVED lines=11> */
.L_x_1156:
[----:B------:R-:W-:Y:S01]  /*17510*/  IMAD.MOV.U32 R2, RZ, RZ, R14 ;  /* 0x000000ffff027224 */ /* 0x000fe200078e000e */
[----:B------:R-:W-:Y:S06]  /*17520*/  BRA `(.L_x_1157) ;  /* 0xffffffc000c07947 */ /* 0x000fec000383ffff */
.L_x_1061:
[----:B-1----:R1:W2:Y:S02]  /*17530*/  SYNCS.PHASECHK.TRANS64.TRYWAIT P0, [R5+URZ+0x16860], R2 ;  /* 0x01686002050075a7 */ /* 0x0022a4000800017f */
[----:B--2---:R-:W-:Y:S05]  /*17540*/  @!P0 NANOSLEEP.SYNCS 0x989680 ;  /* 0x009896800000895d */ /* 0x004fea0003900000 */
[----:B------:R-:W2:Y:S02]  /*17550*/  @!P0 SYNCS.PHASECHK.TRANS64 P0, [R5+URZ+0x16860], R2 ;  /* 0x01686002050085a7 */ /* 0x000ea4000800007f */
[----:B--2---:R-:W-:Y:S05]  /*17560*/  @!P0 BRA `(.L_x_1061) ;  /* 0xfffffffc00f08947 */ /* 0x004fea000383ffff */
[----:B------:R-:W-:Y:S05]  /*17570*/  BRA `(.L_x_1158) ;  /* 0xffffffc400187947 */ /* 0x000fea000383ffff */
.L_x_1062:
        /* <DEDUP_REMOVED lines=8> */
.L_x_1160:
[----:B------:R-:W-:Y:S05]  /*17600*/  BSYNC B1 ;  /* 0x0000000000017941 */ /* 0x000fea0003800000 */
.L_x_1159:
[----:B------:R-:W-:Y:S02]  /*17610*/  IMAD.MOV.U32 R13, RZ, RZ, R17 ;  /* 0x000000ffff0d7224 */ /* 0x000fe400078e0011 */
[----:B------:R-:W-:Y:S02]  /*17620*/  IMAD.MOV.U32 R12, RZ, RZ, RZ ;  /* 0x000000ffff0c7224 */ /* 0x000fe400078e00ff */
[----:B------:R-:W-:Y:S02]  /*17630*/  IMAD.MOV.U32 R11, RZ, RZ, 0x181f ;  /* 0x0000181fff0b7424 */ /* 0x000fe400078e00ff */
[----:B------:R-:W-:Y:S02]  /*17640*/  IMAD.MOV.U32 R15, RZ, RZ, -0x1 ;  /* 0xffffffffff0f7424 */ /* 0x000fe400078e00ff */
[----:B------:R-:W-:Y:S02]  /*17650*/  IMAD.MOV.U32 R3, RZ, RZ, R14 ;  /* 0x000000ffff037224 */ /* 0x000fe400078e000e */
[----:B------:R-:W-:-:S07]  /*17660*/  IMAD R6, R6, 0x2, R16 ;  /* 0x0000000206067824 */ /* 0x000fce00078e0210 */
[----:B------:R-:W-:Y:S05]  /*17670*/  WARPSYNC.COLLECTIVE R15, `(.L_x_1161) ;  /* 0x000000000f087348 */ /* 0x000fea0003c00000 */
[----:B------:R0:W1:Y:S02]  /*17680*/  SHFL.IDX P6, R14, R13, R12, R11 ;  /* 0x0000000c0d0e7389 */ /* 0x00006400000c000b */
[----:B01----:R-:W-:Y:S01]  /*17690*/  ENDCOLLECTIVE ;  /* 0x000000000000791b */ /* 0x003fe20003800000 */
.L_x_1161:
[----:B------:R-:W-:Y:S02]  /*176a0*/  IMAD.MOV.U32 R13, RZ, RZ, R18 ;  /* 0x000000ffff0d7224 */ /* 0x000fe400078e0012 */
[----:B------:R-:W-:Y:S02]  /*176b0*/  IMAD.MOV.U32 R12, RZ, RZ, 0x1 ;  /* 0x00000001ff0c7424 */ /* 0x000fe400078e00ff */
[----:B------:R-:W-:-:S07]  /*176c0*/  IMAD.MOV.U32 R2, RZ, RZ, R14 ;  /* 0x000000ffff027224 */ /* 0x000fce00078e000e */
[----:B------:R-:W-:Y:S05]  /*176d0*/  WARPSYNC.COLLECTIVE R15, `(.L_x_1162) ;  /* 0x000000000f087348 */ /* 0x000fea0003c00000 */
[----:B------:R0:W1:Y:S02]  /*176e0*/  SHFL.IDX P6, R14, R13, R12, R11 ;  /* 0x0000000c0d0e7389 */ /* 0x00006400000c000b */
[----:B01----:R-:W-:Y:S01]  /*176f0*/  ENDCOLLECTIVE ;  /* 0x000000000000791b */ /* 0x003fe20003800000 */
.L_x_1162:
[----:B------:R-:W-:-:S05]  /*17700*/  IADD3 R2, P0, R2, R7, RZ ;  /* 0x0000000702027210 */ /* 0x000fca0007f1e0ff */
[----:B------:R-:W-:Y:S01]  /*17710*/  IMAD.X R3, RZ, RZ, R3, P0 ;  /* 0x000000ffff037224 */ /* 0x000fe200000e0603 */
[----:B------:R-:W-:Y:S01]  /*17720*/  ISETP.LT.OR P0, PT, R8, 0x1, P1 ;  /* 0x000000010800780c */ /* 0x000fe20000f01670 */
[----:B------:R-:W-:-:S12]  /*17730*/  IMAD.MOV.U32 R13, RZ, RZ, R17 ;  /* 0x000000ffff0d7224 */ /* 0x000fd800078e0011 */
        /* <DEDUP_REMOVED lines=8> */
.L_x_1163:
[----:B------:R-:W-:Y:S02]  /*177c0*/  IMAD.MOV.U32 R13, RZ, RZ, R18 ;  /* 0x000000ffff0d7224 */ /* 0x000fe400078e0012 */
[----:B------:R-:W-:Y:S02]  /*177d0*/  IMAD.MOV.U32 R12, RZ, RZ, 0x2 ;  /* 0x00000002ff0c7424 */ /* 0x000fe400078e00ff */
[----:B------:R-:W-:-:S07]  /*177e0*/  IMAD.MOV.U32 R2, RZ, RZ, R14 ;  /* 0x000000ffff027224 */ /* 0x000fce00078e000e */
[----:B------:R-:W-:Y:S05]  /*177f0*/  WARPSYNC.COLLECTIVE R15, `(.L_x_1164) ;  /* 0x000000000f087348 */ /* 0x000fea0003c00000 */
[----:B------:R0:W1:Y:S02]  /*17800*/  SHFL.IDX P6, R14, R13, R12, R11 ;  /* 0x0000000c0d0e7389 */ /* 0x00006400000c000b */
[----:B01----:R-:W-:Y:S01]  /*17810*/  ENDCOLLECTIVE ;  /* 0x000000000000791b */ /* 0x003fe20003800000 */
.L_x_1164:
        /* <DEDUP_REMOVED lines=12> */
.L_x_1165:
[----:B------:R-:W-:Y:S02]  /*178e0*/  IMAD.MOV.U32 R13, RZ, RZ, R18 ;  /* 0x000000ffff0d7224 */ /* 0x000fe400078e0012 */
[----:B------:R-:W-:Y:S02]  /*178f0*/  IMAD.MOV.U32 R12, RZ, RZ, 0x3 ;  /* 0x00000003ff0c7424 */ /* 0x000fe400078e00ff */
[----:B------:R-:W-:-:S07]  /*17900*/  IMAD.MOV.U32 R2, RZ, RZ, R14 ;  /* 0x000000ffff027224 */ /* 0x000fce00078e000e */
[----:B------:R-:W-:Y:S05]  /*17910*/  WARPSYNC.COLLECTIVE R15, `(.L_x_1166) ;  /* 0x000000000f087348 */ /* 0x000fea0003c00000 */
[----:B------:R0:W1:Y:S02]  /*17920*/  SHFL.IDX P6, R14, R13, R12, R11 ;  /* 0x0000000c0d0e7389 */ /* 0x00006400000c000b */
[----:B01----:R-:W-:Y:S01]  /*17930*/  ENDCOLLECTIVE ;  /* 0x000000000000791b */ /* 0x003fe20003800000 */
.L_x_1166:
        /* <DEDUP_REMOVED lines=12> */
.L_x_1167:
[----:B------:R-:W-:Y:S02]  /*17a00*/  IMAD.MOV.U32 R13, RZ, RZ, R18 ;  /* 0x000000ffff0d7224 */ /* 0x000fe400078e0012 */
[----:B------:R-:W-:Y:S02]  /*17a10*/  IMAD.MOV.U32 R12, RZ, RZ, 0x4 ;  /* 0x00000004ff0c7424 */ /* 0x000fe400078e00ff */
[----:B------:R-:W-:-:S07]  /*17a20*/  IMAD.MOV.U32 R2, RZ, RZ, R14 ;  /* 0x000000ffff027224 */ /* 0x000fce00078e000e */
[----:B------:R-:W-:Y:S05]  /*17a30*/  WARPSYNC.COLLECTIVE R15, `(.L_x_1168) ;  /* 0x000000000f087348 */ /* 0x000fea0003c00000 */
[----:B------:R0:W1:Y:S02]  /*17a40*/  SHFL.IDX P6, R14, R13, R12, R11 ;  /* 0x0000000c0d0e7389 */ /* 0x00006400000c000b */
[----:B01----:R-:W-:Y:S01]  /*17a50*/  ENDCOLLECTIVE ;  /* 0x000000000000791b */ /* 0x003fe20003800000 */
.L_x_1168:
        /* <DEDUP_REMOVED lines=12> */
.L_x_1169:
[----:B------:R-:W-:Y:S02]  /*17b20*/  IMAD.MOV.U32 R13, RZ, RZ, R18 ;  /* 0x000000ffff0d7224 */ /* 0x000fe400078e0012 */
[----:B------:R-:W-:Y:S02]  /*17b30*/  IMAD.MOV.U32 R12, RZ, RZ, 0x5 ;  /* 0x00000005ff0c7424 */ /* 0x000fe400078e00ff */
[----:B------:R-:W-:-:S07]  /*17b40*/  IMAD.MOV.U32 R2, RZ, RZ, R14 ;  /* 0x000000ffff027224 */ /* 0x000fce00078e000e */
[----:B------:R-:W-:Y:S05]  /*17b50*/  WARPSYNC.COLLECTIVE R15, `(.L_x_1170) ;  /* 0x000000000f087348 */ /* 0x000fea0003c00000 */
[----:B------:R0:W1:Y:S02]  /*17b60*/  SHFL.IDX P6, R14, R13, R12, R11 ;  /* 0x0000000c0d0e7389 */ /* 0x00006400000c000b */
[----:B01----:R-:W-:Y:S01]  /*17b70*/  ENDCOLLECTIVE ;  /* 0x000000000000791b */ /* 0x003fe20003800000 */
.L_x_1170:
        /* <DEDUP_REMOVED lines=12> */
.L_x_1171:
[----:B------:R-:W-:Y:S02]  /*17c40*/  IMAD.MOV.U32 R13, RZ, RZ, R18 ;  /* 0x000000ffff0d7224 */ /* 0x000fe400078e0012 */
[----:B------:R-:W-:Y:S02]  /*17c50*/  IMAD.MOV.U32 R12, RZ, RZ, 0x6 ;  /* 0x00000006ff0c7424 */ /* 0x000fe400078e00ff */
[----:B------:R-:W-:-:S07]  /*17c60*/  IMAD.MOV.U32 R2, RZ, RZ, R14 ;  /* 0x000000ffff027224 */ /* 0x000fce00078e000e */
[----:B------:R-:W-:Y:S05]  /*17c70*/  WARPSYNC.COLLECTIVE R15, `(.L_x_1172) ;  /* 0x000000000f087348 */ /* 0x000fea0003c00000 */
[----:B------:R0:W1:Y:S02]  /*17c80*/  SHFL.IDX P6, R14, R13, R12, R11 ;  /* 0x0000000c0d0e7389 */ /* 0x00006400000c000b */
[----:B01----:R-:W-:Y:S01]  /*17c90*/  ENDCOLLECTIVE ;  /* 0x000000000000791b */ /* 0x003fe20003800000 */
.L_x_1172:
        /* <DEDUP_REMOVED lines=12> */
.L_x_1173:
[----:B------:R-:W-:Y:S02]  /*17d60*/  IMAD.MOV.U32 R13, RZ, RZ, R18 ;  /* 0x000000ffff0d7224 */ /* 0x000fe400078e0012 */
[----:B------:R-:W-:Y:S02]  /*17d70*/  IMAD.MOV.U32 R12, RZ, RZ, 0x7 ;  /* 0x00000007ff0c7424 */ /* 0x000fe400078e00ff */
[----:B------:R-:W-:-:S07]  /*17d80*/  IMAD.MOV.U32 R2, RZ, RZ, R14 ;  /* 0x000000ffff027224 */ /* 0x000fce00078e000e */
[----:B------:R-:W-:Y:S05]  /*17d90*/  WARPSYNC.COLLECTIVE R15, `(.L_x_1174) ;  /* 0x000000000f087348 */ /* 0x000fea0003c00000 */
[----:B------:R0:W1:Y:S02]  /*17da0*/  SHFL.IDX P6, R14, R13, R12, R11 ;  /* 0x0000000c0d0e7389 */ /* 0x00006400000c000b */
[----:B01----:R-:W-:Y:S01]  /*17db0*/  ENDCOLLECTIVE ;  /* 0x000000000000791b */ /* 0x003fe20003800000 */
.L_x_1174:
[----:B------:R-:W-:-:S05]  /*17dc0*/  IADD3 R2, P0, R2, R7, RZ ;  /* 0x0000000702027210 */ /* 0x000fca0007f1e0ff */
[----:B------:R-:W-:Y:S01]  /*17dd0*/  IMAD.X R3, RZ, RZ, R3, P0 ;  /* 0x000000ffff037224 */ /* 0x000fe200000e0603 */
[----:B------:R-:W-:Y:S01]  /*17de0*/  ISETP.LT.OR P0, PT, R8, 0x61, P1 ;  /* 0x000000610800780c */ /* 0x000fe20000f01670 */
[----:B------:R-:W-:-:S12]  /*17df0*/  IMAD.MOV.U32 R13, RZ, RZ, R17 ;  /* 0x000000ffff0d7224 */ /* 0x000fd800078e0011 */
[----:B------:R-:W-:Y:S01]  /*17e00*/  @!PT LDS RZ, [RZ] ;  /* 0x00000000fffff984 */ /* 0x000fe20000000800 */
[----:B------:R-:W-:Y:S01]  /*17e10*/  @!PT LDS RZ, [RZ] ;  /* 0x00000000fffff984 */ /* 0x000fe20000000800 */
[----:B------:R-:W-:Y:S01]  /*17e20*/  @!PT LDS RZ, [RZ] ;  /* 0x00000000fffff984 */ /* 0x000fe20000000800 */
[----:B------:R0:W-:Y:S01]  /*17e30*/  LDGSTS.E.BYPASS.LTC128B.128 [R6+0x3400], desc[UR52][R2.64], !P0 ;  /* 0x0340000002067fae */ /* 0x0001e2000c101d74 */
[----:B------:R-:W-:-:S07]  /*17e40*/  IMAD.MOV.U32 R18, RZ, RZ, R14 ;  /* 0x000000ffff127224 */ /* 0x000fce00078e000e */
[----:B0-----:R-:W-:Y:S05]  /*17e50*/  WARPSYNC.COLLECTIVE R15, `(.L_x_1175) ;  /* 0x000000000f087348 */ /* 0x001fea0003c00000 */
[----:B------:R1:W2:Y:S02]  /*17e60*/  SHFL.IDX P6, R14, R13, R12, R11 ;  /* 0x0000000c0d0e7389 */ /* 0x0002a400000c000b */
[----:B012---:R-:W-:Y:S01]  /*17e70*/  ENDCOLLECTIVE ;  /* 0x000000000000791b */ /* 0x007fe20003800000 */
.L_x_1175:
[----:B------:R-:W-:Y:S01]  /*17e80*/  IMAD.MOV.U32 R2, RZ, RZ, R14 ;  /* 0x000000ffff027224 */ /* 0x000fe200078e000e */
[----:B------:R-:W-:Y:S06]  /*17e90*/  BRA `(.L_x_1176) ;  /* 0xffffffbc00c87947 */ /* 0x000fec000383ffff */
.L_x_1070:
[----:B0-----:R0:W1:Y:S02]  /*17ea0*/  SYNCS.PHASECHK.TRANS64.TRYWAIT P0, [R4+URZ+0x16860], R3 ;  /* 0x01686003040075a7 */ /* 0x001064000800017f */
[----:B-1----:R-:W-:Y:S05]  /*17eb0*/  @!P0 NANOSLEEP.SYNCS 0x989680 ;  /* 0x009896800000895d */ /* 0x002fea0003900000 */
[----:B------:R-:W1:Y:S02]  /*17ec0*/  @!P0 SYNCS.PHASECHK.TRANS64 P0, [R4+URZ+0x16860], R3 ;  /* 0x01686003040085a7 */ /* 0x000e64000800007f */
[----:B-1----:R-:W-:Y:S05]  /*17ed0*/  @!P0 BRA `(.L_x_1070) ;  /* 0xfffffffc00f08947 */ /* 0x002fea000383ffff */
[----:B------:R-:W-:Y:S05]  /*17ee0*/  BRA `(.L_x_1177) ;  /* 0xffffffc000dc7947 */ /* 0x000fea000383ffff */
.L_x_1071:
        /* <DEDUP_REMOVED lines=8> */
.L_x_1179:
[----:B------:R-:W-:Y:S05]  /*17f70*/  BSYNC B0 ;  /* 0x0000000000007941 */ /* 0x000fea0003800000 */
.L_x_1178:
        /* <DEDUP_REMOVED lines=10> */
.L_x_1180:
[----:B------:R-:W-:Y:S02]  /*18020*/  IMAD.MOV.U32 R13, RZ, RZ, R18 ;  /* 0x000000ffff0d7224 */ /* 0x000fe400078e0012 */
[----:B------:R-:W-:Y:S02]  /*18030*/  IMAD.MOV.U32 R12, RZ, RZ, 0x1 ;  /* 0x00000001ff0c7424 */ /* 0x000fe400078e00ff */
[----:B------:R-:W-:-:S05]  /*18040*/  IMAD.SHL.U32 R2, R2, 0x8, RZ ;  /* 0x0000000802027824 */ /* 0x000fca00078e00ff */
[----:B------:R-:W-:-:S05]  /*18050*/  LOP3.LUT R2, R2, 0x38, RZ, 0xc0, !PT ;  /* 0x0000003802027812 */ /* 0x000fca00078ec0ff */
[----:B------:R-:W-:-:S05]  /*18060*/  IMAD.SHL.U32 R6, R2, 0x2, RZ ;  /* 0x0000000202067824 */ /* 0x000fca00078e00ff */
[----:B------:R-:W-:-:S13]  /*18070*/  IADD3 R2, P0, R14, R6, RZ ;  /* 0x000000060e027210 */ /* 0x000fda0007f1e0ff */
[----:B------:R-:W-:Y:S05]  /*18080*/  WARPSYNC.COLLECTIVE R15, `(.L_x_1181) ;  /* 0x000000000f087348 */ /* 0x000fea0003c00000 */
[----:B------:R0:W1:Y:S02]  /*18090*/  SHFL.IDX P6, R14, R13, R12, R11 ;  /* 0x0000000c0d0e7389 */ /* 0x00006400000c000b */
[----:B01----:R-:W-:Y:S01]  /*180a0*/  ENDCOLLECTIVE ;  /* 0x000000000000791b */ /* 0x003fe20003800000 */
.L_x_1181:
        /* <DEDUP_REMOVED lines=11> */
.L_x_1182:
[----:B------:R-:W-:Y:S02]  /*18160*/  IMAD.MOV.U32 R13, RZ, RZ, R18 ;  /* 0x000000ffff0d7224 */ /* 0x000fe400078e0012 */
[----:B------:R-:W-:Y:S01]  /*18170*/  IMAD.MOV.U32 R12, RZ, RZ, 0x2 ;  /* 0x00000002ff0c7424 */ /* 0x000fe200078e00ff */
[----:B------:R-:W-:-:S13]  /*18180*/  IADD3 R2, P0, R14, R6, RZ ;  /* 0x000000060e027210 */ /* 0x000fda0007f1e0ff */
[----:B------:R-:W-:Y:S05]  /*18190*/  WARPSYNC.COLLECTIVE R15, `(.L_x_1183) ;  /* 0x000000000f087348 */ /* 0x000fea0003c00000 */
[----:B------:R0:W1:Y:S02]  /*181a0*/  SHFL.IDX P6, R14, R13, R12, R11 ;  /* 0x0000000c0d0e7389 */ /* 0x00006400000c000b */
[----:B01----:R-:W-:Y:S01]  /*181b0*/  ENDCOLLECTIVE ;  /* 0x000000000000791b */ /* 0x003fe20003800000 */
.L_x_1183:
        /* <DEDUP_REMOVED lines=11> */
.L_x_1184:
[----:B------:R-:W-:Y:S02]  /*18270*/  IMAD.MOV.U32 R13, RZ, RZ, R18 ;  /* 0x000000ffff0d7224 */ /* 0x000fe400078e0012 */
[----:B------:R-:W-:Y:S02]  /*18280*/  IMAD.MOV.U32 R12, RZ, RZ, 0x3 ;  /* 0x00000003ff0c7424 */ /* 0x000fe400078e00ff */
[----:B------:R-:W-:-:S07]  /*18290*/  IMAD.MOV.U32 R9, RZ, RZ, R14 ;  /* 0x000000ffff097224 */ /* 0x000fce00078e000e */
[----:B------:R-:W-:Y:S05]  /*182a0*/  WARPSYNC.COLLECTIVE R15, `(.L_x_1185) ;  /* 0x000000000f087348 */ /* 0x000fea0003c00000 */
[----:B------:R0:W1:Y:S02]  /*182b0*/  SHFL.IDX P6, R14, R13, R12, R11 ;  /* 0x0000000c0d0e7389 */ /* 0x00006400000c000b */
[----:B01----:R-:W-:Y:S01]  /*182c0*/  ENDCOLLECTIVE ;  /* 0x000000000000791b */ /* 0x003fe20003800000 */
.L_x_1185:
        /* <DEDUP_REMOVED lines=12> */
.L_x_1186:
[----:B------:R-:W-:Y:S02]  /*18390*/  IMAD.MOV.U32 R13, RZ, RZ, R18 ;  /* 0x000000ffff0d7224 */ /* 0x000fe400078e0012 */
[----:B------:R-:W-:Y:S01]  /*183a0*/  IMAD.MOV.U32 R12, RZ, RZ, 0x4 ;  /* 0x00000004ff0c7424 */ /* 0x000fe200078e00ff */
[----:B------:R-:W-:-:S13]  /*183b0*/  IADD3 R2, P0, R14, R6, RZ ;  /* 0x000000060e027210 */ /* 0x000fda0007f1e0ff */
[----:B------:R-:W-:Y:S05]  /*183c0*/  WARPSYNC.COLLECTIVE R15, `(.L_x_1187) ;  /* 0x000000000f087348 */ /* 0x000fea0003c00000 */
[----:B------:R0:W1:Y:S02]  /*183d0*/  SHFL.IDX P6, R14, R13, R12, R11 ;  /* 0x0000000c0d0e7389 */ /* 0x00006400000c000b */
[----:B01----:R-:W-:Y:S01]  /*183e0*/  ENDCOLLECTIVE ;  /* 0x000000000000791b */ /* 0x003fe20003800000 */
.L_x_1187:
        /* <DEDUP_REMOVED lines=11> */
.L_x_1188:
[----:B------:R-:W-:Y:S02]  /*184a0*/  IMAD.MOV.U32 R13, RZ, RZ, R18 ;  /* 0x000000ffff0d7224 */ /* 0x000fe400078e0012 */
[----:B------:R-:W-:Y:S02]  /*184b0*/  IMAD.MOV.U32 R12, RZ, RZ, 0x5 ;  /* 0x00000005ff0c7424 */ /* 0x000fe400078e00ff */
[----:B------:R-:W-:-:S07]  /*184c0*/  IMAD.MOV.U32 R9, RZ, RZ, R14 ;  /* 0x000000ffff097224 */ /* 0x000fce00078e000e */
[----:B------:R-:W-:Y:S05]  /*184d0*/  WARPSYNC.COLLECTIVE R15, `(.L_x_1189) ;  /* 0x000000000f087348 */ /* 0x000fea0003c00000 */
[----:B------:R0:W1:Y:S02]  /*184e0*/  SHFL.IDX P6, R14, R13, R12, R11 ;  /* 0x0000000c0d0e7389 */ /* 0x00006400000c000b */
[----:B01----:R-:W-:Y:S01]  /*184f0*/  ENDCOLLECTIVE ;  /* 0x000000000000791b */ /* 0x003fe20003800000 */
.L_x_1189:
        /* <DEDUP_REMOVED lines=12> */
.L_x_1190:
[----:B------:R-:W-:Y:S02]  /*185c0*/  IMAD.MOV.U32 R13, RZ, RZ, R18 ;  /* 0x000000ffff0d7224 */ /* 0x000fe400078e0012 */
[----:B------:R-:W-:Y:S01]  /*185d0*/  IMAD.MOV.U32 R12, RZ, RZ, 0x6 ;  /* 0x00000006ff0c7424 */ /* 0x000fe200078e00ff */
[----:B------:R-:W-:-:S13]  /*185e0*/  IADD3 R2, P0, R14, R6, RZ ;  /* 0x000000060e027210 */ /* 0x000fda0007f1e0ff */
[----:B------:R-:W-:Y:S05]  /*185f0*/  WARPSYNC.COLLECTIVE R15, `(.L_x_1191) ;  /* 0x000000000f087348 */ /* 0x000fea0003c00000 */
[----:B------:R0:W1:Y:S02]  /*18600*/  SHFL.IDX P6, R14, R13, R12, R11 ;  /* 0x0000000c0d0e7389 */ /* 0x00006400000c000b */
[----:B01----:R-:W-:Y:S01]  /*18610*/  ENDCOLLECTIVE ;  /* 0x000000000000791b */ /* 0x003fe20003800000 */
.L_x_1191:
        /* <DEDUP_REMOVED lines=11> */
.L_x_1192:
[----:B------:R-:W-:Y:S02]  /*186d0*/  IMAD.MOV.U32 R13, RZ, RZ, R18 ;  /* 0x000000ffff0d7224 */ /* 0x000fe400078e0012 */
[----:B------:R-:W-:Y:S02]  /*186e0*/  IMAD.MOV.U32 R12, RZ, RZ, 0x7 ;  /* 0x00000007ff0c7424 */ /* 0x000fe400078e00ff */
[----:B------:R-:W-:-:S07]  /*186f0*/  IMAD.MOV.U32 R9, RZ, RZ, R14 ;  /* 0x000000ffff097224 */ /* 0x000fce00078e000e */
[----:B------:R-:W-:Y:S05]  /*18700*/  WARPSYNC.COLLECTIVE R15, `(.L_x_1193) ;  /* 0x000000000f087348 */ /* 0x000fea0003c00000 */
[----:B------:R0:W1:Y:S02]  /*18710*/  SHFL.IDX P6, R14, R13, R12, R11 ;  /* 0x0000000c0d0e7389 */ /* 0x00006400000c000b */
[----:B01----:R-:W-:Y:S01]  /*18720*/  ENDCOLLECTIVE ;  /* 0x000000000000791b */ /* 0x003fe20003800000 */
.L_x_1193:
        /* <DEDUP_REMOVED lines=12> */
.L_x_1194:
[----:B------:R-:W-:Y:S05]  /*187f0*/  BRA `(.L_x_1195) ;  /* 0xffffffbc009c7947 */ /* 0x000fea000383ffff */
.L_x_1076:
[----:B------:R-:W-:Y:S01]  /*18800*/  BSSY B0, `(.L_x_1196) ;  /* 0x0000008000007945 */ /* 0x000fe20003800000 */
[----:B-----5:R-:W-:Y:S02]  /*18810*/  IMAD.MOV.U32 R13, RZ, RZ, R2 ;  /* 0x000000ffff0d7224 */ /* 0x020fe400078e0002 */
[----:B------:R-:W-:Y:S02]  /*18820*/  IMAD.MOV.U32 R12, RZ, RZ, RZ ;  /* 0x000000ffff0c7224 */ /* 0x000fe400078e00ff */
[----:B------:R-:W-:Y:S02]  /*18830*/  IMAD.MOV.U32 R11, RZ, RZ, 0x1f ;  /* 0x0000001fff0b7424 */ /* 0x000fe400078e00ff */
[----:B------:R-:W-:-:S07]  /*18840*/  IMAD.MOV.U32 R15, RZ, RZ, -0x1 ;  /* 0xffffffffff0f7424 */ /* 0x000fce00078e00ff */
[----:B01----:R-:W-:Y:S05]  /*18850*/  WARPSYNC.COLLECTIVE R15, `(.L_x_1197) ;  /* 0x000000000f087348 */ /* 0x003fea0003c00000 */
[----:B------:R2:W3:Y:S02]  /*18860*/  SHFL.IDX P6, R14, R13, R12, R11 ;  /* 0x0000000c0d0e7389 */ /* 0x0004e400000c000b */
[----:B0123--:R-:W-:Y:S01]  /*18870*/  ENDCOLLECTIVE ;  /* 0x000000000000791b */ /* 0x00ffe20003800000 */
.L_x_1197:
[----:B------:R-:W-:Y:S05]  /*18880*/  BSYNC B0 ;  /* 0x0000000000007941 */ /* 0x000fea0003800000 */
.L_x_1196:
[----:B------:R-:W-:Y:S05]  /*18890*/  BRA `(.L_x_1198) ;  /* 0xffffffc000207947 */ /* 0x000fea000383ffff */
.L_x_1079:
[----:B--2---:R2:W3:Y:S02]  /*188a0*/  SYNCS.PHASECHK.TRANS64.TRYWAIT P0, [R4+URZ+0x16820], R0 ;  /* 0x01682000040075a7 */ /* 0x0044e4000800017f */
[----:B---3--:R-:W-:Y:S05]  /*188b0*/  @!P0 NANOSLEEP.SYNCS 0x989680 ;  /* 0x009896800000895d */ /* 0x008fea0003900000 */
[----:B------:R-:W3:Y:S02]  /*188c0*/  @!P0 SYNCS.PHASECHK.TRANS64 P0, [R4+URZ+0x16820], R0 ;  /* 0x01682000040085a7 */ /* 0x000ee4000800007f */
[----:B---3--:R-:W-:Y:S05]  /*188d0*/  @!P0 BRA `(.L_x_1079) ;  /* 0xfffffffc00f08947 */ /* 0x008fea000383ffff */
[----:B------:R-:W-:Y:S05]  /*188e0*/  BRA `(.L_x_1199) ;  /* 0xffffffc0006c7947 */ /* 0x000fea000383ffff */
.L_x_1080:
[----:B------:R-:W1:Y:S01]  /*188f0*/  S2R R2, SR_TID.X ;  /* 0x0000000000027919 */ /* 0x000e620000002100 */
[----:B------:R-:W-:Y:S01]  /*18900*/  BSSY B0, `(.L_x_1200) ;  /* 0x000000a000007945 */ /* 0x000fe20003800000 */
[----:B------:R-:W-:Y:S02]  /*18910*/  IMAD.MOV.U32 R12, RZ, RZ, RZ ;  /* 0x000000ffff0c7224 */ /* 0x000fe400078e00ff */
[----:B------:R-:W-:Y:S02]  /*18920*/  IMAD.MOV.U32 R11, RZ, RZ, 0x1f ;  /* 0x0000001fff0b7424 */ /* 0x000fe400078e00ff */
[----:B------:R-:W-:Y:S01]  /*18930*/  IMAD.MOV.U32 R15, RZ, RZ, -0x1 ;  /* 0xffffffffff0f7424 */ /* 0x000fe200078e00ff */
[----:B-1----:R-:W-:-:S04]  /*18940*/  SHF.R.U32.HI R2, RZ, 0x5, R2 ;  /* 0x00000005ff027819 */ /* 0x002fc80000011602 */
[----:B------:R-:W-:-:S05]  /*18950*/  LOP3.LUT R2, R2, 0x3, RZ, 0xc0, !PT ;  /* 0x0000000302027812 */ /* 0x000fca00078ec0ff */
[----:B------:R-:W-:-:S07]  /*18960*/  IMAD.MOV.U32 R13, RZ, RZ, R2 ;  /* 0x000000ffff0d7224 */ /* 0x000fce00078e0002 */
[----:B0-2---:R-:W-:Y:S05]  /*18970*/  WARPSYNC.COLLECTIVE R15, `(.L_x_1201) ;  /* 0x000000000f087348 */ /* 0x005fea0003c00000 */
[----:B------:R1:W3:Y:S02]  /*18980*/  SHFL.IDX P6, R14, R13, R12, R11 ;  /* 0x0000000c0d0e7389 */ /* 0x0002e400000c000b */
[----:B0123--:R-:W-:Y:S01]  /*18990*/  ENDCOLLECTIVE ;  /* 0x000000000000791b */ /* 0x00ffe20003800000 */
.L_x_1201:
[----:B------:R-:W-:Y:S05]  /*189a0*/  BSYNC B0 ;  /* 0x0000000000007941 */ /* 0x000fea0003800000 */
.L_x_1200:
[----:B------:R-:W-:Y:S05]  /*189b0*/  BRA `(.L_x_1202) ;  /* 0xffffffc000547947 */ /* 0x000fea000383ffff */
.L_x_1083:
[----:B------:R-:W-:Y:S01]  /*189c0*/  BSSY B1, `(.L_x_1203) ;  /* 0x0000006000017945 */ /* 0x000fe20003800000 */
[----:B------:R-:W-:-:S07]  /*189d0*/  IMAD.MOV.U32 R15, RZ, RZ, -0x1 ;  /* 0xffffffffff0f7424 */ /* 0x000fce00078e00ff */
[----:B01----:R-:W-:Y:S05]  /*189e0*/  WARPSYNC.COLLECTIVE R15, `(.L_x_1204) ;  /* 0x000000000f0c7348 */ /* 0x003fea0003c00000 */
[----:B------:R-:W-:Y:S02]  /*189f0*/  ELECT P6, UR62, PT ;  /* 0x00000000003e782f */ /* 0x000fe400038c0000 */
[----:B------:R-:W-:Y:S01]  /*18a00*/  MOV R14, UR62 ;  /* 0x0000003e000e7c02 */ /* 0x000fe20008000f00 */
[----:B01----:R-:W-:Y:S10]  /*18a10*/  ENDCOLLECTIVE ;  /* 0x000000000000791b */ /* 0x003ff40003800000 */
.L_x_1204:
[----:B------:R-:W-:Y:S05]  /*18a20*/  BSYNC B1 ;  /* 0x0000000000017941 */ /* 0x000fea0003800000 */
.L_x_1203:
[----:B------:R-:W-:Y:S05]  /*18a30*/  BRA `(.L_x_1205) ;  /* 0xffffffc0004c7947 */ /* 0x000fea000383ffff */
.L_x_1085:
[----:B-1----:R1:W2:Y:S02]  /*18a40*/  SYNCS.PHASECHK.TRANS64.TRYWAIT P1, [R5+URZ+0x16840], R0 ;  /* 0x01684000050075a7 */ /* 0x0022a4000802017f */
[----:B--2---:R-:W-:Y:S05]  /*18a50*/  @!P1 NANOSLEEP.SYNCS 0x989680 ;  /* 0x009896800000995d */ /* 0x004fea0003900000 */
[----:B------:R-:W2:Y:S02]  /*18a60*/  @!P1 SYNCS.PHASECHK.TRANS64 P1, [R5+URZ+0x16840], R0 ;  /* 0x01684000050095a7 */ /* 0x000ea4000802007f */
[----:B--2---:R-:W-:Y:S05]  /*18a70*/  @!P1 BRA `(.L_x_1085) ;  /* 0xfffffffc00f09947 */ /* 0x004fea000383ffff */
[----:B------:R-:W-:Y:S05]  /*18a80*/  BRA `(.L_x_1206) ;  /* 0xffffffc0006c7947 */ /* 0x000fea000383ffff */
.L_x_1087:
[----:B--2---:R2:W3:Y:S02]  /*18a90*/  SYNCS.PHASECHK.TRANS64.TRYWAIT P1, [R23+URZ+0x16840], R2 ;  /* 0x01684002170075a7 */ /* 0x0044e4000802017f */
[----:B---3--:R-:W-:Y:S05]  /*18aa0*/  @!P1 NANOSLEEP.SYNCS 0x989680 ;  /* 0x009896800000995d */ /* 0x008fea0003900000 */
[----:B------:R-:W3:Y:S02]  /*18ab0*/  @!P1 SYNCS.PHASECHK.TRANS64 P1, [R23+URZ+0x16840], R2 ;  /* 0x01684002170095a7 */ /* 0x000ee4000802007f */
[----:B---3--:R-:W-:Y:S05]  /*18ac0*/  @!P1 BRA `(.L_x_1087) ;  /* 0xfffffffc00f09947 */ /* 0x008fea000383ffff */
[----:B------:R-:W-:Y:S05]  /*18ad0*/  BRA `(.L_x_1207) ;  /* 0xffffffc000787947 */ /* 0x000fea000383ffff */
.L_x_1089:
[----:B---3--:R3:W4:Y:S02]  /*18ae0*/  SYNCS.PHASECHK.TRANS64.TRYWAIT P1, [R5+URZ+0x16860], R0 ;  /* 0x01686000050075a7 */ /* 0x008724000802017f */
[----:B----4-:R-:W-:Y:S05]  /*18af0*/  @!P1 NANOSLEEP.SYNCS 0x989680 ;  /* 0x009896800000995d */ /* 0x010fea0003900000 */
[----:B------:R-:W4:Y:S02]  /*18b00*/  @!P1 SYNCS.PHASECHK.TRANS64 P1, [R5+URZ+0x16860], R0 ;  /* 0x01686000050095a7 */ /* 0x000f24000802007f */
[----:B----4-:R-:W-:Y:S05]  /*18b10*/  @!P1 BRA `(.L_x_1089) ;  /* 0xfffffffc00f09947 */ /* 0x010fea000383ffff */
[----:B------:R-:W-:Y:S05]  /*18b20*/  BRA `(.L_x_1208) ;  /* 0xffffffc000747947 */ /* 0x000fea000383ffff */
.L_x_1209:
        /* <DEDUP_REMOVED lines=13> */
.L_x_3108:


//--------------------- .text._ZN7cutlass13device_kernelIN5flash11enable_sm90INS1_16FlashAttnFwdSm90INS1_25CollectiveMainloopFwdSm90ILi2EN4cute5tupleIJNS5_1CILi1EEES8_S8_EEENS6_IJNS7_ILi192EEENS7_ILi128EEENS7_ILi64EEEEEELi64ENS_10bfloat16_tEfNS_4arch4Sm90ELb0ELb1ELb1ELb1ELb1ELb0ELb0ELb1ELb1ELb1ELb0ELb0EEENS1_21CollectiveEpilogueFwdINS6_IJSA_SC_SB_EEES9_SE_SG_Li384ELb1ELb1ELb0ELb0EEENS1_36VarlenDynamicPersistentTileSchedulerILi192ELi128ELi384ELi128ELb0ELb1ELb1ELb1ELb0ELb1EEEEEEEEEvNT_6ParamsE --------------------------
	.section	.text._ZN7cutlass13device_kernelIN5flash11enable_sm90INS1_16FlashAttnFwdSm90INS1_25CollectiveMainloopFwdSm90ILi2EN4cute5tupleIJNS5_1CILi1EEES8_S8_EEENS6_IJNS7_ILi192EEENS7_ILi128EEENS7_ILi64EEEEEELi64ENS_10bfloat16_tEfNS_4arch4Sm90ELb0ELb1ELb1ELb1ELb1ELb0ELb0ELb1ELb1ELb1ELb0ELb0EEENS1_21CollectiveEpilogueFwdINS6_IJSA_SC_SB_EEES9_SE_SG_Li384ELb1ELb1ELb0ELb0EEENS1_36VarlenDynamicPersistentTileSchedulerILi192ELi128ELi384ELi128ELb0ELb1ELb1ELb1ELb0ELb1EEEEEEEEEvNT_6ParamsE,"ax",@progbits
	.align	128
.text._ZN7cutlass13device_kernelIN5flash11enable_sm90INS1_16FlashAttnFwdSm90INS1_25CollectiveMainloopFwdSm90ILi2EN4cute5tupleIJNS5_1CILi1EEES8_S8_EEENS6_IJNS7_ILi192EEENS7_ILi128EEENS7_ILi64EEEEEELi64ENS_10bfloat16_tEfNS_4arch4Sm90ELb0ELb1ELb1ELb1ELb1ELb0ELb0ELb1ELb1ELb1ELb0ELb0EEENS1_21CollectiveEpilogueFwdINS6_IJSA_SC_SB_EEES9_SE_SG_Li384ELb1ELb1ELb0ELb0EEENS1_36VarlenDynamicPersistentTileSchedulerILi192ELi128ELi384ELi128ELb0ELb1ELb1ELb1ELb0ELb1EEEEEEEEEvNT_6ParamsE:
        .type           _ZN7cutlass13device_kernelIN5flash11enable_sm90INS1_16FlashAttnFwdSm90INS1_25CollectiveMainloopFwdSm90ILi2EN4cute5tupleIJNS5_1CILi1EEES8_S8_EEENS6_IJNS7_ILi192EEENS7_ILi128EEENS7_ILi64EEEEEELi64ENS_10bfloat16_tEfNS_4arch4Sm90ELb0ELb1ELb1ELb1ELb1ELb0ELb0ELb1ELb1ELb1ELb0ELb0EEENS1_21CollectiveEpilogueFwdINS6_IJSA_SC_SB_EEES9_SE_SG_Li384ELb1ELb1ELb0ELb0EEENS1_36VarlenDynamicPersistentTileSchedulerILi192ELi128ELi384ELi128ELb0ELb1ELb1ELb1ELb0ELb1EEEEEEEEEvNT_6ParamsE,@function
        .size           _ZN7cutlass13device_kernelIN5flash11enable_sm90INS1_16FlashAttnFwdSm90INS1_25CollectiveMainloopFwdSm90ILi2EN4cute5tupleIJNS5_1CILi1EEES8_S8_EEENS6_IJNS7_ILi192EEENS7_ILi128EEENS7_ILi64EEEEEELi64ENS_10bfloat16_tEfNS_4arch4Sm90ELb0ELb1ELb1ELb1ELb1ELb0ELb0ELb1ELb1ELb1ELb0ELb0EEENS1_21CollectiveEpilogueFwdINS6_IJSA_SC_SB_EEES9_SE_SG_Li384ELb1ELb1ELb0ELb0EEENS1_36VarlenDynamicPersistentTileSchedulerILi192ELi128ELi384ELi128ELb0ELb1ELb1ELb1ELb0ELb1EEEEEEEEEvNT_6ParamsE,(.L_x_3109 - _ZN7cutlass13device_kernelIN5flash11enable_sm90INS1_16FlashAttnFwdSm90INS1_25CollectiveMainloopFwdSm90ILi2EN4cute5tupleIJNS5_1CILi1EEES8_S8_EEENS6_IJNS7_ILi192EEENS7_ILi128EEENS7_ILi64EEEEEELi64ENS_10bfloat16_tEfNS_4arch4Sm90ELb0ELb1ELb1ELb1ELb1ELb0ELb0ELb1ELb1ELb1ELb0ELb0EEENS1_21CollectiveEpilogueFwdINS6_IJSA_SC_SB_EEES9_SE_SG_Li384ELb1ELb1ELb0ELb0EEENS1_36VarlenDynamicPersistentTileSchedulerILi192ELi128ELi384ELi128ELb0ELb1ELb1ELb1ELb0ELb1EEEEEEEEEvNT_6ParamsE)
        .other          _ZN7cutlass13device_kernelIN5flash11enable_sm90INS1_16FlashAttnFwdSm90INS1_25CollectiveMainloopFwdSm90ILi2EN4cute5tupleIJNS5_1CILi1EEES8_S8_EEENS6_IJNS7_ILi192EEENS7_ILi128EEENS7_ILi64EEEEEELi64ENS_10bfloat16_tEfNS_4arch4Sm90ELb0ELb1ELb1ELb1ELb1ELb0ELb0ELb1ELb1ELb1ELb0ELb0EEENS1_21CollectiveEpilogueFwdINS6_IJSA_SC_SB_EEES9_SE_SG_Li384ELb1ELb1ELb0ELb0EEENS1_36VarlenDynamicPersistentTileSchedulerILi192ELi128ELi384ELi128ELb0ELb1ELb1ELb1ELb0ELb1EEEEEEEEEvNT_6ParamsE,@"STO_CUDA_ENTRY STV_DEFAULT"
_ZN7cutlass13device_kernelIN5flash11enable_sm90INS1_16FlashAttnFwdSm90INS1_25CollectiveMainloopFwdSm90ILi2EN4cute5tupleIJNS5_1CILi1EEES8_S8_EEENS6_IJNS7_ILi192EEENS7_ILi128EEENS7_ILi64EEEEEELi64ENS_10bfloat16_tEfNS_4arch4Sm90ELb0ELb1ELb1ELb1ELb1ELb0ELb0ELb1ELb1ELb1ELb0ELb0EEENS1_21CollectiveEpilogueFwdINS6_IJSA_SC_SB_EEES9_SE_SG_Li384ELb1ELb1ELb0ELb0EEENS1_36VarlenDynamicPersistentTileSchedulerILi192ELi128ELi384ELi128ELb0ELb1ELb1ELb1ELb0ELb1EEEEEEEEEvNT_6ParamsE:
        /* <DEDUP_REMOVED lines=45> */
.L_x_1210:
        /* <DEDUP_REMOVED lines=22> */
.L_x_1211:
        /* <DEDUP_REMOVED lines=18> */
.L_x_1212:
        /* <DEDUP_REMOVED lines=22> */
.L_x_1213:
        /* <DEDUP_REMOVED lines=23> */
.L_x_1214:
        /* <DEDUP_REMOVED lines=8> */
.L_x_1216:
        /* <DEDUP_REMOVED lines=25> */
[----:B------:R-:W-:Y:S01]  /*0a30*/  R2UR UR5, R5 ;  /* 0x00000000050572ca */ /* 0x000fe200000e0000 */
[----:B------:R-:W-:Y:S01]  /*0a40*/  UMOV UR46, URZ ;  /* 0x0000003f002e7c82 */ /* 0x000fe20008000000 */
[CC--:B------:R-:W-:Y:S02]  /*0a50*/  LEA.HI R153, R0.reuse, R157.reuse, RZ, 0x7 ;  /* 0x0000009d00997211 */ /* 0x0c0fe400078f38ff */
[----:B------:R-:W-:-:S02]  /*0a60*/  LEA.HI R3, R0, R157, RZ, 0x5 ;  /* 0x0000009d00037211 */ /* 0x000fc400078f28ff */
[----:B------:R-:W-:Y:S02]  /*0a70*/  LOP3.LUT R152, R153, 0xffffff80, RZ, 0xc0, !PT ;  /* 0xffffff8099987812 */ /* 0x000fe400078ec0ff */
[CC--:B------:R-:W-:Y:S01]  /*0a80*/  LEA.HI R2, R0.reuse, R157.reuse, RZ, 0x4 ;  /* 0x0000009d00027211 */ /* 0x0c0fe200078f20ff */
[----:B------:R-:W-:Y:S01]  /*0a90*/  IMAD.SHL.U32 R3, R3, 0x20, RZ ;  /* 0x0000002003037824 */ /* 0x000fe200078e00ff */
[----:B------:R-:W-:Y:S01]  /*0aa0*/  LEA.HI R10, R0, R157, RZ, 0x2 ;  /* 0x0000009d000a7211 */ /* 0x000fe200078f10ff */
[C---:B------:R-:W-:Y:S01]  /*0ab0*/  IMAD.IADD R152, R157.reuse, 0x1, -R152 ;  /* 0x000000019d987824 */ /* 0x040fe200078e0a98 */
[----:B------:R-:W-:Y:S02]  /*0ac0*/  LOP3.LUT R4, R2, 0x3fffff0, RZ, 0xc0, !PT ;  /* 0x03fffff002047812 */ /* 0x000fe400078ec0ff */
[----:B------:R-:W-:Y:S02]  /*0ad0*/  SHF.R.S32.HI R5, RZ, 0x4, R2 ;  /* 0x00000004ff057819 */ /* 0x000fe40000011402 */
[----:B------:R-:W-:Y:S01]  /*0ae0*/  SHF.R.S32.HI R7, RZ, 0x1f, R152 ;  /* 0x0000001fff077819 */ /* 0x000fe20000011498 */
[----:B------:R-:W-:Y:S01]  /*0af0*/  IMAD.IADD R4, R157, 0x1, -R4 ;  /* 0x000000019d047824 */ /* 0x000fe200078e0a04 */
[----:B------:R-:W-:-:S02]  /*0b00*/  LOP3.LUT R3, R3, 0xfffffc00, RZ, 0xc0, !PT ;  /* 0xfffffc0003037812 */ /* 0x000fc400078ec0ff */
[----:B------:R-:W-:Y:S02]  /*0b10*/  LEA.HI R6, R7, R152, RZ, 0x2 ;  /* 0x0000009807067211 */ /* 0x000fe400078f10ff */
[----:B------:R-:W-:Y:S01]  /*0b20*/  LEA.HI R2, R2, R5, RZ, 0x1 ;  /* 0x0000000502027211 */ /* 0x000fe200078f08ff */
[----:B------:R-:W-:Y:S01]  /*0b30*/  IMAD R3, R4, 0x40, R3 ;  /* 0x0000004004037824 */ /* 0x000fe200078e0203 */
[--C-:B------:R-:W-:Y:S02]  /*0b40*/  SHF.R.S32.HI R8, RZ, 0x2, R6.reuse ;  /* 0x00000002ff087819 */ /* 0x100fe40000011406 */
[----:B------:R-:W-:Y:S02]  /*0b50*/  SHF.R.S32.HI R9, RZ, 0x1f, R6 ;  /* 0x0000001fff097819 */ /* 0x000fe40000011406 */
[----:B------:R-:W-:Y:S02]  /*0b60*/  SHF.R.S32.HI R153, RZ, 0x7, R153 ;  /* 0x00000007ff997819 */ /* 0x000fe40000011499 */
[----:B------:R-:W-:-:S02]  /*0b70*/  LOP3.LUT R10, R10, 0xfffffffc, RZ, 0xc0, !PT ;  /* 0xfffffffc0a0a7812 */ /* 0x000fc400078ec0ff */
[----:B------:R-:W-:Y:S01]  /*0b80*/  LEA.HI R9, R9, R8, RZ, 0x3 ;  /* 0x0000000809097211 */ /* 0x000fe200078f18ff */
[----:B------:R-:W-:Y:S01]  /*0b90*/  IMAD.HI R4, R153, 0x55555556, RZ ;  /* 0x5555555699047827 */ /* 0x000fe200078e02ff */
[----:B------:R-:W-:Y:S02]  /*0ba0*/  LOP3.LUT R2, R2, 0x1ffffffe, RZ, 0xc0, !PT ;  /* 0x1ffffffe02027812 */ /* 0x000fe400078ec0ff */
[----:B------:R-:W-:Y:S01]  /*0bb0*/  LEA.HI R0, R0, R157, RZ, 0x3 ;  /* 0x0000009d00007211 */ /* 0x000fe200078f18ff */
[----:B------:R-:W-:Y:S01]  /*0bc0*/  IMAD.IADD R10, R157, 0x1, -R10 ;  /* 0x000000019d0a7824 */ /* 0x000fe200078e0a0a */
[----:B------:R-:W-:Y:S01]  /*0bd0*/  LOP3.LUT R9, R9, 0xfffffff8, RZ, 0xc0, !PT ;  /* 0xfffffff809097812 */ /* 0x000fe200078ec0ff */
[----:B------:R-:W-:Y:S01]  /*0be0*/  IMAD.IADD R2, R5, 0x1, -R2 ;  /* 0x0000000105027824 */ /* 0x000fe200078e0a02 */
[----:B------:R-:W-:Y:S02]  /*0bf0*/  LEA.HI R7, R7, R152, RZ, 0x5 ;  /* 0x0000009807077211 */ /* 0x000fe400078f28ff */
[----:B------:R-:W-:Y:S01]  /*0c00*/  LOP3.LUT R18, R0, 0xfffffff8, RZ, 0xc0, !PT ;  /* 0xfffffff800127812 */ /* 0x000fe200078ec0ff */
[----:B------:R-:W-:Y:S01]  /*0c10*/  IMAD.IADD R8, R8, 0x1, -R9 ;  /* 0x0000000108087824 */ /* 0x000fe200078e0a09 */
[----:B------:R-:W-:Y:S01]  /*0c20*/  LEA.HI R4, R4, R4, RZ, 0x1 ;  /* 0x0000000404047211 */ /* 0x000fe200078f08ff */
[----:B------:R-:W-:Y:S01]  /*0c30*/  IMAD R155, R2, 0x8, R3 ;  /* 0x00000008029b7824 */ /* 0x000fe200078e0203 */
[----:B------:R-:W-:Y:S01]  /*0c40*/  LEA.HI R5, R10, R10, RZ, 0x1 ;  /* 0x0000000a0a057211 */ /* 0x000fe200078f08ff */
[----:B------:R-:W-:Y:S01]  /*0c50*/  IMAD.IADD R18, R157, 0x1, -R18 ;  /* 0x000000019d127824 */ /* 0x000fe200078e0a12 */
[----:B------:R-:W-:Y:S01]  /*0c60*/  SHF.R.S32.HI R7, RZ, 0x5, R7 ;  /* 0x00000005ff077819 */ /* 0x000fe20000011407 */
[----:B------:R-:W-:Y:S01]  /*0c70*/  IMAD R4, R4, -0x3, R153 ;  /* 0xfffffffd04047824 */ /* 0x000fe200078e0299 */
[----:B------:R-:W-:Y:S01]  /*0c80*/  LOP3.LUT R5, R5, 0x1ffffffe, RZ, 0xc0, !PT ;  /* 0x1ffffffe05057812 */ /* 0x000fe200078ec0ff */
[----:B------:R-:W-:Y:S01]  /*0c90*/  IMAD.SHL.U32 R19, R18, 0x8, RZ ;  /* 0x0000000812137824 */ /* 0x000fe200078e00ff */
[----:B------:R-:W-:Y:S01]  /*0ca0*/  LOP3.LUT R3, R6, 0x7ffffffc, RZ, 0xc0, !PT ;  /* 0x7ffffffc06037812 */ /* 0x000fe200078ec0ff */
[----:B------:R-:W-:Y:S01]  /*0cb0*/  IMAD R7, R7, 0x10, R8 ;  /* 0x0000001007077824 */ /* 0x000fe200078e0208 */
[----:B------:R-:W-:Y:S01]  /*0cc0*/  SHF.R.S32.HI R23, RZ, 0x3, R0 ;  /* 0x00000003ff177819 */ /* 0x000fe20000011400 */
[----:B------:R-:W-:Y:S01]  /*0cd0*/  IMAD.IADD R5, R10, 0x1, -R5 ;  /* 0x000000010a057824 */ /* 0x000fe200078e0a05 */
[----:B------:R-:W-:Y:S01]  /*0ce0*/  SHF.R.S32.HI R156, RZ, 0x1f, R19 ;  /* 0x0000001fff9c7819 */ /* 0x000fe20000011413 */
[----:B------:R-:W-:-:S02]  /*0cf0*/  IMAD R154, R4, 0x40, R7 ;  /* 0x00000040049a7824 */ /* 0x000fc400078e0207 */
[----:B------:R-:W-:Y:S02]  /*0d00*/  IMAD.IADD R16, R152, 0x1, -R3 ;  /* 0x0000000198107824 */ /* 0x000fe400078e0a03 */
[----:B------:R-:W-:-:S07]  /*0d10*/  IMAD R17, R5, 0x8, R154 ;  /* 0x0000000805117824 */ /* 0x000fce00078e029a */
.L_x_1312:
[----:B------:R-:W-:Y:S01]  /*0d20*/  ULDC.64 UR8, c[0x0][0xa28] ;  /* 0x00028a0000087ab9 */ /* 0x000fe20000000a00 */
[----:B------:R-:W-:Y:S01]  /*0d30*/  ULDC UR4, c[0x0][0x424] ;  /* 0x0001090000047ab9 */ /* 0x000fe20000000800 */
[----:B------:R-:W-:-:S04]  /*0d40*/  UISETP.NE.U32.AND UP0, UPT, UR8, URZ, UPT ;  /* 0x0000003f0800728c */ /* 0x000fc8000bf05070 */
[----:B------:R-:W-:-:S03]  /*0d50*/  UISETP.NE.AND.EX UP0, UPT, UR9, URZ, UPT, UP0 ;  /* 0x0000003f0900728c */ /* 0x000fc6000bf05300 */
[----:B------:R-:W-:Y:S02]  /*0d60*/  ULDC.64 UR8, c[0x0][0xa18] ;  /* 0x0002860000087ab9 */ /* 0x000fe40000000a00 */
[----:B------:R-:W-:Y:S01]  /*0d70*/  UISETP.NE.U32.AND UP1, UPT, UR8, URZ, UPT ;  /* 0x0000003f0800728c */ /* 0x000fe2000bf25070 */
[----:B------:R-:W-:-:S03]  /*0d80*/  PLOP3.LUT P0, PT, PT, PT, UP0, 0x80, 0x0 ;  /* 0x000000000000781c */ /* 0x000fc60003f0f008 */
[----:B------:R-:W-:-:S03]  /*0d90*/  UISETP.NE.AND.EX UP1, UPT, UR9, URZ, UPT, UP1 ;  /* 0x0000003f0900728c */ /* 0x000fc6000bf25310 */
[----:B------:R-:W-:Y:S02]  /*0da0*/  @UP0 ULDC.64 UR8, c[0x0][0xa28] ;  /* 0x00028a0000080ab9 */ /* 0x000fe40000000a00 */
[----:B------:R-:W-:Y:S01]  /*0db0*/  @UP0 UIMAD.WIDE UR8, UR6, 0x4, UR8 ;  /* 0x00000004060808a5 */ /* 0x000fe2000f8e0208 */
[----:B------:R-:W-:-:S05]  /*0dc0*/  PLOP3.LUT P2, PT, PT, PT, UP1, 0x80, 0x0 ;  /* 0x000000000000781c */ /* 0x000fca0003f4f018 */
[----:B------:R-:W-:Y:S01]  /*0dd0*/  @UP1 ULDC.64 UR10, c[0x0][0xa18] ;  /* 0x00028600000a1ab9 */ /* 0x000fe20000000a00 */
[----:B012---:R-:W-:Y:S02]  /*0de0*/  IMAD.U32 R2, RZ, RZ, UR8 ;  /* 0x00000008ff027e24 */ /* 0x007fe4000f8e00ff */
[----:B------:R-:W-:Y:S01]  /*0df0*/  IMAD.U32 R3, RZ, RZ, UR9 ;  /* 0x00000009ff037e24 */ /* 0x000fe2000f8e00ff */
[----:B------:R-:W-:-:S04]  /*0e00*/  @UP1 UIMAD.WIDE UR8, UR6, 0x4, UR10 ;  /* 0x00000004060818a5 */ /* 0x000fc8000f8e020a */
[----:B------:R-:W2:Y:S02]  /*0e10*/  @P0 LDG.E R2, desc[UR52][R2.64] ;  /* 0x0000003402020981 */ /* 0x000ea4000c1e1900 */
[----:B------:R-:W-:Y:S02]  /*0e20*/  IMAD.U32 R4, RZ, RZ, UR8 ;  /* 0x00000008ff047e24 */ /* 0x000fe4000f8e00ff */
[----:B------:R-:W-:Y:S01]  /*0e30*/  IMAD.U32 R5, RZ, RZ, UR9 ;  /* 0x00000009ff057e24 */ /* 0x000fe2000f8e00ff */
[----:B------:R-:W-:-:S04]  /*0e40*/  ULDC.64 UR8, c[0x0][0x418] ;  /* 0x0001060000087ab9 */ /* 0x000fc80000000a00 */
[----:B------:R-:W3:Y:S01]  /*0e50*/  @P2 LDG.E R4, desc[UR52][R4.64] ;  /* 0x0000003404042981 */ /* 0x000ee2000c1e1900 */
[----:B------:R-:W-:Y:S01]  /*0e60*/  UISETP.NE.U32.AND UP0, UPT, UR8, URZ, UPT ;  /* 0x0000003f0800728c */ /* 0x000fe2000bf05070 */
[----:B------:R-:W-:Y:S01]  /*0e70*/  UMOV UR41, URZ ;  /* 0x0000003f00297c82 */ /* 0x000fe20008000000 */
[----:B------:R-:W-:Y:S02]  /*0e80*/  UMOV UR38, UR7 ;  /* 0x0000000700267c82 */ /* 0x000fe40008000000 */
[----:B------:R-:W-:-:S03]  /*0e90*/  UISETP.NE.AND.EX UP0, UPT, UR9, URZ, UPT, UP0 ;  /* 0x0000003f0900728c */ /* 0x000fc6000bf05300 */
[----:B------:R-:W-:Y:S01]  /*0ea0*/  ULDC.64 UR8, c[0x0][0xa20] ;  /* 0x0002880000087ab9 */ /* 0x000fe20000000a00 */
[----:B------:R-:W-:Y:S01]  /*0eb0*/  USEL UR4, UR4, 0x1, UP0 ;  /* 0x0000000104047887 */ /* 0x000fe20008000000 */
[----:B------:R-:W-:Y:S01]  /*0ec0*/  ISETP.NE.U32.AND P1, PT, RZ, UR8, PT ;  /* 0x00000008ff007c0c */ /* 0x000fe2000bf25070 */
[----:B------:R-:W-:Y:S02]  /*0ed0*/  ULDC UR8, c[0x0][0x2f0] ;  /* 0x0000bc0000087ab9 */ /* 0x000fe40000000800 */
[----:B------:R-:W-:Y:S01]  /*0ee0*/  UIMAD UR4, UR4, UR8, URZ ;  /* 0x00000008040472a4 */ /* 0x000fe2000f8e023f */
[----:B------:R-:W-:Y:S02]  /*0ef0*/  ISETP.NE.AND.EX P1, PT, RZ, UR9, PT, P1 ;  /* 0x00000009ff007c0c */ /* 0x000fe4000bf25310 */
[----:B--2---:R-:W-:Y:S02]  /*0f00*/  @P0 R2UR UR41, R2 ;  /* 0x00000000022902ca */ /* 0x004fe400000e0000 */
[----:B---3--:R-:W-:Y:S01]  /*0f10*/  @P2 R2UR UR37, R4 ;  /* 0x00000000042522ca */ /* 0x008fe200000e0000 */
[----:B-----5:R-:W-:-:S14]  /*0f20*/  @P2 BRA `(.L_x_1217) ;  /* 0x0000000000382947 */ /* 0x020fdc0003800000 */
[----:B------:R-:W-:Y:S01]  /*0f30*/  ULDC.64 UR8, c[0x0][0xa00] ;  /* 0x0002800000087ab9 */ /* 0x000fe20000000a00 */
[----:B------:R-:W-:Y:S01]  /*0f40*/  ULDC UR37, c[0x0][0x288] ;  /* 0x0000a20000257ab9 */ /* 0x000fe20000000800 */
        /* <DEDUP_REMOVED lines=12> */
.L_x_1217:
[----:B------:R-:W-:Y:S01]  /*1010*/  UMOV UR39, UR6 ;  /* 0x0000000600277c82 */ /* 0x000fe20008000000 */
[----:B------:R-:W-:Y:S05]  /*1020*/  @!P1 BRA `(.L_x_1218) ;  /* 0x00000000001c9947 */ /* 0x000fea0003800000 */
[----:B------:R-:W-:Y:S02]  /*1030*/  ULDC.64 UR8, c[0x0][0xa20] ;  /* 0x0002880000087ab9 */ /* 0x000fe40000000a00 */
[----:B------:R-:W-:-:S06]  /*1040*/  UIMAD.WIDE UR6, UR6, 0x4, UR8 ;  /* 0x00000004060678a5 */ /* 0x000fcc000f8e0208 */
[----:B------:R-:W-:Y:S02]  /*1050*/  IMAD.U32 R2, RZ, RZ, UR6 ;  /* 0x00000006ff027e24 */ /* 0x000fe4000f8e00ff */
[----:B------:R-:W-:-:S05]  /*1060*/  IMAD.U32 R3, RZ, RZ, UR7 ;  /* 0x00000007ff037e24 */ /* 0x000fca000f8e00ff */
[----:B------:R-:W2:Y:S02]  /*1070*/  LDG.E R2, desc[UR52][R2.64] ;  /* 0x0000003402027981 */ /* 0x000ea4000c1e1900 */
[----:B--2---:R-:W-:Y:S01]  /*1080*/  R2UR UR4, R2 ;  /* 0x00000000020472ca */ /* 0x004fe200000e0000 */
[----:B------:R-:W-:-:S14]  /*1090*/  BRA `(.L_x_1219) ;  /* 0x0000000000347947 */ /* 0x000fdc0003800000 */
.L_x_1218:
        /* <DEDUP_REMOVED lines=13> */
.L_x_1219:
[----:B------:R-:W-:Y:S01]  /*1170*/  ULDC UR6, c[0x0][0x448] ;  /* 0x0001120000067ab9 */ /* 0x000fe20000000800 */
[----:B------:R-:W-:Y:S02]  /*1180*/  UIMAD UR40, UR5, 0xc0, URZ ;  /* 0x000000c0052878a4 */ /* 0x000fe4000f8e023f */
[----:B------:R-:W-:Y:S02]  /*1190*/  UISETP.NE.AND UP0, UPT, UR6, 0x1, UPT ;  /* 0x000000010600788c */ /* 0x000fe4000bf05270 */
[----:B------:R-:W-:Y:S02]  /*11a0*/  UIADD3 UR8, UR40, 0xbf, URZ ;  /* 0x000000bf28087890 */ /* 0x000fe4000fffe03f */
[----:B------:R-:W-:Y:S02]  /*11b0*/  UIADD3 UR41, -UR41, UR4, URZ ;  /* 0x0000000429297290 */ /* 0x000fe4000fffe13f */
[----:B------:R-:W-:Y:S01]  /*11c0*/  UP2UR UR51, UPR, URZ, 0x1 ;  /* 0x000000013f337883 */ /* 0x000fe20008000000 */
[----:B------:R-:W-:Y:S01]  /*11d0*/  ULDC.64 UR4, c[0x0][0x9e0] ;  /* 0x0002780000047ab9 */ /* 0x000fe20000000a00 */
[----:B------:R-:W-:-:S03]  /*11e0*/  UIADD3 UR9, UR41, 0x1, -UR37 ;  /* 0x0000000129097890 */ /* 0x000fc6000fffe825 */
[----:B------:R-:W-:Y:S01]  /*11f0*/  @UP0 ULDC UR6, c[0x0][0x44c] ;  /* 0x0001130000060ab9 */ /* 0x000fe20000000800 */
[----:B------:R-:W-:Y:S01]  /*1200*/  @UP0 ULDC UR10, c[0x0][0x450] ;  /* 0x00011400000a0ab9 */ /* 0x000fe20000000800 */
[----:B------:R-:W-:-:S04]  /*1210*/  UIMAD.WIDE.U32 UR6, UR8, UR6, URZ ;  /* 0x00000006080672a5 */ /* 0x000fc8000f8e003f */
[----:B------:R-:W-:Y:S02]  /*1220*/  @UP0 USHF.R.U32.HI UR8, URZ, UR10, UR7 ;  /* 0x0000000a3f080299 */ /* 0x000fe40008011607 */
[----:B------:R-:W-:Y:S02]  /*1230*/  UISETP.GE.AND UP0, UPT, UR5, 0x1, UPT ;  /* 0x000000010500788c */ /* 0x000fe4000bf06270 */
[----:B------:R-:W-:Y:S02]  /*1240*/  UIADD3 UR8, UR9, UR8, URZ ;  /* 0x0000000809087290 */ /* 0x000fe4000fffe03f */
[----:B------:R-:W-:Y:S02]  /*1250*/  UP2UR UR50, UPR, URZ, 0x1 ;  /* 0x000000013f327883 */ /* 0x000fe40008000000 */
[----:B------:R-:W-:Y:S01]  /*1260*/  PLOP3.LUT P0, PT, PT, PT, UP0, 0x40, 0x0 ;  /* 0x000000000000781c */ /* 0x000fe20003f0e808 */
[----:B------:R-:W-:-:S06]  /*1270*/  UIADD3 UR4, UR8, UR4, URZ ;  /* 0x0000000408047290 */ /* 0x000fcc000fffe03f */
[----:B------:R-:W-:-:S06]  /*1280*/  IMAD.U32 R0, RZ, RZ, UR4 ;  /* 0x00000004ff007e24 */ /* 0x000fcc000f8e00ff */
[----:B------:R-:W-:Y:S05]  /*1290*/  @P0 BRA `(.L_x_1220) ;  /* 0x0000000000400947 */ /* 0x000fea0003800000 */
        /* <DEDUP_REMOVED lines=10> */
.L_x_1221:
[----:B------:R-:W-:-:S11]  /*1340*/  UISETP.NE.AND UP0, UPT, UR5, 0x1, UPT ;  /* 0x000000010500788c */ /* 0x000fd6000bf05270 */
[----:B------:R-:W-:Y:S02]  /*1350*/  @UP0 ULDC.64 UR8, c[0x0][0x9e8] ;  /* 0x00027a0000080ab9 */ /* 0x000fe40000000a00 */
[----:B------:R-:W-:-:S04]  /*1360*/  UIMAD.WIDE.U32 UR6, UR4, UR8, URZ ;  /* 0x00000008040672a5 */ /* 0x000fc8000f8e003f */
[----:B------:R-:W-:-:S12]  /*1370*/  @UP0 USHF.R.U32.HI UR4, URZ, UR9, UR7 ;  /* 0x000000093f040299 */ /* 0x000fd80008011607 */
.L_x_1222:
[----:B------:R-:W-:-:S06]  /*1380*/  UIMAD UR4, UR4, UR5, UR5 ;  /* 0x00000005040472a4 */ /* 0x000fcc000f8e0205 */
[----:B------:R-:W-:-:S07]  /*1390*/  VIMNMX R0, R0, UR4, PT ;  /* 0x0000000400007c48 */ /* 0x000fce000bfe0100 */
.L_x_1220:
[----:B------:R-:W-:Y:S01]  /*13a0*/  UISETP.NE.AND UP0, UPT, UR51, URZ, UPT ;  /* 0x0000003f3300728c */ /* 0x000fe2000bf05270 */
[----:B------:R-:W-:Y:S01]  /*13b0*/  VIADD R0, R0, 0x7f ;  /* 0x0000007f00007836 */ /* 0x000fe20000000000 */
[----:B------:R-:W-:Y:S01]  /*13c0*/  UMOV UR9, UR40 ;  /* 0x0000002800097c82 */ /* 0x000fe20008000000 */
[----:B------:R-:W-:Y:S02]  /*13d0*/  UIADD3 UR4, UR41, 0x7f, URZ ;  /* 0x0000007f29047890 */ /* 0x000fe4000fffe03f */
[----:B------:R-:W-:Y:S01]  /*13e0*/  UIADD3 UR54, UR41, -UR37, URZ ;  /* 0x8000002529367290 */ /* 0x000fe2000fffe03f */
        /* <DEDUP_REMOVED lines=27> */
.L_x_1224:
[----:B------:R-:W-:-:S11]  /*15a0*/  UISETP.NE.AND UP0, UPT, UR5, 0x1, UPT ;  /* 0x000000010500788c */ /* 0x000fd6000bf05270 */
[----:B------:R-:W-:Y:S02]  /*15b0*/  @UP0 ULDC.64 UR10, c[0x0][0x9e8] ;  /* 0x00027a00000a0ab9 */ /* 0x000fe40000000a00 */
[----:B------:R-:W-:-:S04]  /*15c0*/  UIMAD.WIDE.U32 UR6, UR4, UR10, URZ ;  /* 0x0000000a040672a5 */ /* 0x000fc8000f8e003f */
[----:B------:R-:W-:-:S12]  /*15d0*/  @UP0 USHF.R.U32.HI UR4, URZ, UR11, UR7 ;  /* 0x0000000b3f040299 */ /* 0x000fd80008011607 */
.L_x_1225:
[----:B------:R-:W-:-:S04]  /*15e0*/  UIMAD UR4, UR4, UR5, URZ ;  /* 0x00000005040472a4 */ /* 0x000fc8000f8e023f */
[----:B------:R-:W-:-:S04]  /*15f0*/  UISETP.LT.AND UP0, UPT, UR9, UR4, UPT ;  /* 0x000000040900728c */ /* 0x000fc8000bf01270 */
[----:B------:R-:W-:-:S12]  /*1600*/  USEL UR9, UR9, UR4, !UP0 ;  /* 0x0000000409097287 */ /* 0x000fd8000c000000 */
.L_x_1223:
[----:B------:R-:W-:Y:S01]  /*1610*/  USHF.R.S32.HI UR4, URZ, 0x1f, UR9 ;  /* 0x0000001f3f047899 */ /* 0x000fe20008011409 */
[----:B------:R-:W-:Y:S01]  /*1620*/  PLOP3.LUT P0, PT, PT, PT, PT, 0x80, 0x0 ;  /* 0x000000000000781c */ /* 0x000fe20003f0f070 */
[----:B------:R-:W-:Y:S01]  /*1630*/  IMAD.MOV.U32 R0, RZ, RZ, RZ ;  /* 0x000000ffff007224 */ /* 0x000fe200078e00ff */
[----:B------:R-:W-:Y:S01]  /*1640*/  CS2R R118, SRZ ;  /* 0x0000000000767805 */ /* 0x000fe2000001ff00 */
[----:B------:R-:W-:Y:S01]  /*1650*/  ULEA.HI UR4, UR4, UR9, URZ, 0x7 ;  /* 0x0000000904047291 */ /* 0x000fe2000f8f383f */
[----:B------:R-:W-:Y:S01]  /*1660*/  IMAD.MOV.U32 R20, RZ, RZ, RZ ;  /* 0x000000ffff147224 */ /* 0x000fe200078e00ff */
[----:B------:R-:W-:Y:S02]  /*1670*/  CS2R R116, SRZ ;  /* 0x0000000000747805 */ /* 0x000fe4000001ff00 */
[----:B------:R-:W-:Y:S01]  /*1680*/  CS2R R114, SRZ ;  /* 0x0000000000727805 */ /* 0x000fe2000001ff00 */
[----:B------:R-:W-:Y:S01]  /*1690*/  USHF.R.S32.HI UR4, URZ, 0x7, UR4 ;  /* 0x000000073f047899 */ /* 0x000fe20008011404 */
[----:B------:R-:W-:-:S02]  /*16a0*/  CS2R R112, SRZ ;  /* 0x0000000000707805 */ /* 0x000fc4000001ff00 */
[----:B------:R-:W-:Y:S01]  /*16b0*/  CS2R R14, SRZ ;  /* 0x00000000000e7805 */ /* 0x000fe2000001ff00 */
[----:B------:R-:W-:Y:S01]  /*16c0*/  IMAD.MOV.U32 R110, RZ, RZ, RZ ;  /* 0x000000ffff6e7224 */ /* 0x000fe200078e00ff */
[----:B------:R-:W-:Y:S01]  /*16d0*/  UISETP.LT.AND UP0, UPT, URZ, UR4, UPT ;  /* 0x000000043f00728c */ /* 0x000fe2000bf01270 */
[----:B------:R-:W-:Y:S02]  /*16e0*/  CS2R R24, SRZ ;  /* 0x0000000000187805 */ /* 0x000fe4000001ff00 */
[----:B------:R-:W-:Y:S01]  /*16f0*/  CS2R R12, SRZ ;  /* 0x00000000000c7805 */ /* 0x000fe2000001ff00 */
[----:B------:R-:W-:Y:S01]  /*1700*/  IMAD.MOV.U32 R106, RZ, RZ, RZ ;  /* 0x000000ffff6a7224 */ /* 0x000fe200078e00ff */
[----:B------:R-:W-:Y:S01]  /*1710*/  USEL UR42, URZ, UR4, !UP0 ;  /* 0x000000043f2a7287 */ /* 0x000fe2000c000000 */
[----:B------:R-:W-:Y:S01]  /*1720*/  IMAD.MOV.U32 R27, RZ, RZ, RZ ;  /* 0x000000ffff1b7224 */ /* 0x000fe200078e00ff */
[----:B------:R-:W-:Y:S02]  /*1730*/  CS2R R102, SRZ ;  /* 0x0000000000667805 */ /* 0x000fe4000001ff00 */
[----:B------:R-:W-:-:S02]  /*1740*/  CS2R R100, SRZ ;  /* 0x0000000000647805 */ /* 0x000fc4000001ff00 */
[----:B------:R-:W-:Y:S02]  /*1750*/  CS2R R98, SRZ ;  /* 0x0000000000627805 */ /* 0x000fe4000001ff00 */
[----:B------:R-:W-:Y:S02]  /*1760*/  CS2R R96, SRZ ;  /* 0x0000000000607805 */ /* 0x000fe4000001ff00 */
[----:B------:R-:W-:Y:S02]  /*1770*/  ISETP.GT.AND P1, PT, R88, UR42, PT ;  /* 0x0000002a58007c0c */ /* 0x000fe4000bf24270 */
[----:B------:R-:W-:Y:S02]  /*1780*/  CS2R R94, SRZ ;  /* 0x00000000005e7805 */ /* 0x000fe4000001ff00 */
[----:B------:R-:W-:Y:S02]  /*1790*/  CS2R R92, SRZ ;  /* 0x00000000005c7805 */ /* 0x000fe4000001ff00 */
[----:B------:R-:W-:Y:S01]  /*17a0*/  CS2R R90, SRZ ;  /* 0x00000000005a7805 */ /* 0x000fe2000001ff00 */
[----:B------:R-:W-:-:S06]  /*17b0*/  IMAD.MOV.U32 R89, RZ, RZ, RZ ;  /* 0x000000ffff597224 */ /* 0x000fcc00078e00ff */
        /* <DEDUP_REMOVED lines=32> */
.L_x_1227:
        /* <DEDUP_REMOVED lines=9> */
.L_x_1405:
[----:B------:R-:W-:Y:S05]  /*1a50*/  @!P0 BRA `(.L_x_1229) ;  /* 0x0000000000048947 */ /* 0x000fea0003800000 */
[----:B------:R-:W-:Y:S01]  /*1a60*/  BPT.TRAP 0x1 ;  /* 0x000000040000795c */ /* 0x000fe20000300000 */
.L_x_1229:
[----:B------:R-:W-:Y:S02]  /*1a70*/  IMAD.U32 R13, RZ, RZ, UR46 ;  /* 0x0000002eff0d7e24 */ /* 0x000fe4000f8e00ff */
[----:B0-----:R-:W-:-:S03]  /*1a80*/  IMAD.U32 R0, RZ, RZ, UR47 ;  /* 0x0000002fff007e24 */ /* 0x001fc6000f8e00ff */
[----:B------:R-:W-:Y:S02]  /*1a90*/  LEA R13, R13, UR45, 0x3 ;  /* 0x0000002d0d0d7c11 */ /* 0x000fe4000f8e18ff */
[----:B------:R-:W-:-:S04]  /*1aa0*/  SHF.L.U32 R0, R0, 0x1f, RZ ;  /* 0x0000001f00007819 */ /* 0x000fc800000006ff */
[----:B------:R0:W1:Y:S01]  /*1ab0*/  SYNCS.PHASECHK.TRANS64.TRYWAIT P1, [R13+URZ+0x16830], R0 ;  /* 0x016830000d0075a7 */ /* 0x000062000802017f */
[----:B------:R-:W-:Y:S05]  /*1ac0*/  @!P0 BRA `(.L_x_1230) ;  /* 0x0000000000048947 */ /* 0x000fea0003800000 */
[----:B------:R-:W-:Y:S01]  /*1ad0*/  BPT.TRAP 0x1 ;  /* 0x000000040000795c */ /* 0x000fe20000300000 */
.L_x_1230:
[----:B-1----:R-:W-:Y:S05]  /*1ae0*/  @P1 BRA `(.L_x_1231) ;  /* 0x0000000000081947 */ /* 0x002fea0003800000 */
[----:B------:R-:W1:Y:S02]  /*1af0*/  SYNCS.PHASECHK.TRANS64.TRYWAIT P1, [R13+URZ+0x16830], R0 ;  /* 0x016830000d0075a7 */ /* 0x000e64000802017f */
[----:B-1----:R-:W-:Y:S05]  /*1b00*/  @!P1 BRA `(.L_x_1232) ;  /* 0x0000014c00849947 */ /* 0x002fea0003800000 */
.L_x_1231:
        /* <DEDUP_REMOVED lines=35> */
.L_x_1233:
[----:B------:R-:W-:Y:S01]  /*1d40*/  UISETP.NE.AND UP1, UPT, UR51, URZ, UPT ;  /* 0x0000003f3300728c */ /* 0x000fe2000bf25270 */
[----:B------:R-:W-:Y:S01]  /*1d50*/  R2UR UR6, R13 ;  /* 0x000000000d0672ca */ /* 0x000fe200000e0000 */
[----:B------:R-:W-:Y:S01]  /*1d60*/  ULDC UR7, c[0x0][0x9d8] ;  /* 0x0002760000077ab9 */ /* 0x000fe20000000800 */
[----:B------:R-:W-:Y:S01]  /*1d70*/  UISETP.NE.AND UP0, UPT, UR50, URZ, UPT ;  /* 0x0000003f3200728c */ /* 0x000fe2000bf05270 */
[----:B------:R-:W-:Y:S01]  /*1d80*/  FMUL.FTZ R7, R34, UR7 ;  /* 0x0000000722077c20 */ /* 0x000fe20008410000 */
[----:B------:R-:W-:Y:S01]  /*1d90*/  FMUL.FTZ R34, R63, UR7 ;  /* 0x000000073f227c20 */ /* 0x000fe20008410000 */
[----:B------:R-:W-:Y:S01]  /*1da0*/  PLOP3.LUT P1, PT, PT, PT, UP1, 0x80, 0x0 ;  /* 0x000000000000781c */ /* 0x000fe20003f2f018 */
[----:B------:R-:W-:Y:S01]  /*1db0*/  VIADD R63, R17, UR40 ;  /* 0x00000028113f7c36 */ /* 0x000fe20008000000 */
[----:B------:R-:W-:Y:S01]  /*1dc0*/  PLOP3.LUT P2, PT, PT, PT, UP1, 0x80, 0x0 ;  /* 0x000000000000781c */ /* 0x000fe20003f4f018 */
[----:B------:R-:W-:Y:S01]  /*1dd0*/  FMUL.FTZ R9, R38, UR7 ;  /* 0x0000000726097c20 */ /* 0x000fe20008410000 */
[----:B------:R-:W-:Y:S01]  /*1de0*/  FMUL.FTZ R6, R35, UR7 ;  /* 0x0000000723067c20 */ /* 0x000fe20008410000 */
[----:B------:R-:W-:Y:S01]  /*1df0*/  @UP1 ULDC UR10, c[0x0][0x44c] ;  /* 0x00011300000a1ab9 */ /* 0x000fe20000000800 */
[----:B------:R-:W-:Y:S01]  /*1e00*/  FMUL.FTZ R38, R40, UR7 ;  /* 0x0000000728267c20 */ /* 0x000fe20008410000 */
[----:B------:R-:W-:Y:S01]  /*1e10*/  FMUL.FTZ R35, R62, UR7 ;  /* 0x000000073e237c20 */ /* 0x000fe20008410000 */
[----:B------:R-:W-:Y:S01]  /*1e20*/  FMUL.FTZ R40, R66, UR7 ;  /* 0x0000000742287c20 */ /* 0x000fe20008410000 */
[----:B------:R-:W-:Y:S01]  /*1e30*/  FMUL.FTZ R66, R69, UR7 ;  /* 0x0000000745427c20 */ /* 0x000fe20008410000 */
[----:B------:R-:W-:Y:S01]  /*1e40*/  UIADD3 UR6, UR6, 0x16840, URZ ;  /* 0x0001684006067890 */ /* 0x000fe2000fffe03f */
[----:B------:R-:W-:Y:S01]  /*1e50*/  FMUL.FTZ R5, R24, UR7 ;  /* 0x0000000718057c20 */ /* 0x000fe20008410000 */
[----:B------:R-:W-:Y:S01]  /*1e60*/  FMUL.FTZ R12, R25, UR7 ;  /* 0x00000007190c7c20 */ /* 0x000fe20008410000 */
[----:B01----:R-:W-:Y:S01]  /*1e70*/  @P1 IMAD.HI.U32 R13, R63, UR10, RZ ;  /* 0x0000000a3f0d1c27 */ /* 0x003fe2000f8e00ff */
[----:B------:R-:W-:-:S03]  /*1e80*/  @UP1 ULDC UR10, c[0x0][0x450] ;  /* 0x00011400000a1ab9 */ /* 0x000fc60000000800 */
[----:B------:R-:W-:Y:S01]  /*1e90*/  FMUL.FTZ R4, R30, UR7 ;  /* 0x000000071e047c20 */ /* 0x000fe20008410000 */
[----:B------:R-:W-:Y:S01]  /*1ea0*/  FMUL.FTZ R3, R31, UR7 ;  /* 0x000000071f037c20 */ /* 0x000fe20008410000 */
[----:B------:R-:W-:Y:S01]  /*1eb0*/  FMUL.FTZ R92, R33, UR7 ;  /* 0x00000007215c7c20 */ /* 0x000fe20008410000 */
[----:B------:R-:W-:Y:S01]  /*1ec0*/  @P2 SHF.R.U32.HI R63, RZ, UR10, R13 ;  /* 0x0000000aff3f2c19 */ /* 0x000fe2000801160d */
[----:B------:R-:W-:Y:S02]  /*1ed0*/  IMAD.MOV.U32 R13, RZ, RZ, -0x80 ;  /* 0xffffff80ff0d7424 */ /* 0x000fe400078e00ff */
[----:B------:R-:W-:Y:S01]  /*1ee0*/  FMUL.FTZ R91, R32, UR7 ;  /* 0x00000007205b7c20 */ /* 0x000fe20008410000 */
[----:B------:R-:W-:Y:S01]  /*1ef0*/  FMUL.FTZ R8, R39, UR7 ;  /* 0x0000000727087c20 */ /* 0x000fe20008410000 */
[----:B------:R-:W-:Y:S01]  /*1f00*/  FMUL.FTZ R11, R42, UR7 ;  /* 0x000000072a0b7c20 */ /* 0x000fe20008410000 */
[----:B------:R-:W0:Y:S01]  /*1f10*/  SHFL.IDX PT, R62, R63, RZ, 0x1c1f ;  /* 0x001c1fff3f3e7589 */ /* 0x000e2200000e0000 */
[----:B------:R-:W-:-:S02]  /*1f20*/  IMAD R69, R88, R13, 0x80 ;  /* 0x0000008058457424 */ /* 0x000fc400078e020d */
        /* <DEDUP_REMOVED lines=24> */
[----:B------:R-:W-:-:S02]  /*20b0*/  VIADD R13, R69, 0x1 ;  /* 0x00000001450d7836 */ /* 0x000fc40000000000 */
        /* <DEDUP_REMOVED lines=27> */
[----:B------:R-:W-:Y:S01]  /*2270*/  IMAD.U32 R57, RZ, RZ, UR37 ;  /* 0x00000025ff397e24 */ /* 0x000fe2000f8e00ff */
[----:B------:R-:W1:Y:S01]  /*2280*/  MUFU.TANH R5, R5 ;  /* 0x0000000500057308 */ /* 0x000e620000002400 */
[----:B------:R-:W-:Y:S01]  /*2290*/  ULDC UR22, c[0x0][0x9dc] ;  /* 0x0002770000167ab9 */ /* 0x000fe20000000800 */
[----:B------:R-:W-:Y:S01]  /*22a0*/  SYNCS.ARRIVE.TRANS64.RED.A1T0 RZ, [UR6], RZ ;  /* 0x000000ffffff79a7 */ /* 0x000fe20008100406 */
[----:B------:R-:W-:Y:S01]  /*22b0*/  ULOP3.LUT UR6, URZ, UR22, URZ, 0x33, !UPT ;  /* 0x000000163f067292 */ /* 0x000fe2000f8e333f */
[----:B------:R-:W-:Y:S01]  /*22c0*/  IADD3 R56, -R57, UR41, R56 ;  /* 0x0000002939387c10 */ /* 0x000fe2000fffe138 */
[----:B------:R-:W-:Y:S01]  /*22d0*/  VIADD R13, R69, UR41 ;  /* 0x00000029450d7c36 */ /* 0x000fe20008000000 */
[----:B------:R-:W-:Y:S01]  /*22e0*/  ULDC UR11, c[0x0][0x9e0] ;  /* 0x00027800000b7ab9 */ /* 0x000fe20000000800 */
[----:B------:R-:W-:Y:S01]  /*22f0*/  LEA R74, R88, 0xffffff80, 0x7 ;  /* 0xffffff80584a7811 */ /* 0x000fe200078e38ff */
[----:B------:R-:W2:Y:S01]  /*2300*/  MUFU.TANH R12, R12 ;  /* 0x0000000c000c7308 */ /* 0x000ea20000002400 */
[----:B------:R-:W-:-:S02]  /*2310*/  IMAD R71, R16, -0x2, R13 ;  /* 0xfffffffe10477824 */ /* 0x000fc400078e020d */
[C---:B------:R-:W-:Y:S02]  /*2320*/  VIADD R78, R56.reuse, UR11 ;  /* 0x0000000b384e7c36 */ /* 0x040fe40008000000 */
[----:B------:R-:W-:-:S03]  /*2330*/  VIADD R73, R56, UR6 ;  /* 0x0000000638497c36 */ /* 0x000fc60008000000 */
[----:B------:R-:W3:Y:S01]  /*2340*/  MUFU.TANH R0, R0 ;  /* 0x0000000000007308 */ /* 0x000ee20000002400 */
[----:B0-----:R-:W-:Y:S01]  /*2350*/  VIADDMNMX R13, R62, R78, R71, PT ;  /* 0x0000004e3e0d7246 */ /* 0x001fe20003800147 */
[----:B------:R-:W-:-:S06]  /*2360*/  IMAD.IADD R65, R73, 0x1, R62 ;  /* 0x0000000149417824 */ /* 0x000fcc00078e023e */
[----:B------:R-:W0:Y:S08]  /*2370*/  MUFU.TANH R2, R2 ;  /* 0x0000000200027308 */ /* 0x000e300000002400 */
        /* <DEDUP_REMOVED lines=61> */
[----:B------:R-:W-:Y:S01]  /*2750*/  IMAD.U32 R67, RZ, RZ, UR37 ;  /* 0x00000025ff437e24 */ /* 0x000fe2000f8e00ff */
[----:B------:R-:W-:Y:S04]  /*2760*/  BSSY B0, `(.L_x_1235) ;  /* 0x0000013000007945 */ /* 0x000fe80003800000 */
[----:B------:R-:W-:-:S04]  /*2770*/  IADD3 R67, -R67, UR41, R62 ;  /* 0x0000002943437c10 */ /* 0x000fc8000fffe13e */
        /* <DEDUP_REMOVED lines=11> */
.L_x_1236:
[----:B------:R-:W-:Y:S02]  /*2830*/  ULDC UR6, c[0x0][0x9e4] ;  /* 0x0002790000067ab9 */ /* 0x000fe40000000800 */
[----:B------:R-:W-:-:S05]  /*2840*/  IMAD.U32 R62, RZ, RZ, UR6 ;  /* 0x00000006ff3e7e24 */ /* 0x000fca000f8e00ff */
[----:B------:R-:W-:-:S13]  /*2850*/  ISETP.NE.AND P1, PT, R62, 0x1, PT ;  /* 0x000000013e00780c */ /* 0x000fda0003f25270 */
[----:B------:R-:W1:Y:S02]  /*2860*/  @P1 LDC.64 R56, c[0x0][0x9e8] ;  /* 0x00027a00ff381b82 */ /* 0x000e640000000a00 */
[----:B-1----:R-:W-:-:S05]  /*2870*/  @P1 IMAD.HI.U32 R56, R67, R56, RZ ;  /* 0x0000003843381227 */ /* 0x002fca00078e00ff */
[----:B------:R-:W-:-:S07]  /*2880*/  @P1 SHF.R.U32.HI R67, RZ, R57, R56 ;  /* 0x00000039ff431219 */ /* 0x000fce0000011638 */
.L_x_1237:
[----:B------:R-:W-:Y:S05]  /*2890*/  BSYNC B0 ;  /* 0x0000000000007941 */ /* 0x000fea0003800000 */
.L_x_1235:
[----:B------:R-:W-:-:S04]  /*28a0*/  IMAD R67, R67, R62, -R74 ;  /* 0x0000003e43437224 */ /* 0x000fc800078e0a4a */
[----:B------:R-:W-:-:S05]  /*28b0*/  IMAD R56, R16, -0x2, R67 ;  /* 0xfffffffe10387824 */ /* 0x000fca00078e0243 */
[----:B------:R-:W-:Y:S02]  /*28c0*/  VIADDMNMX R13, R56, R62, R13, PT ;  /* 0x0000003e380d7246 */ /* 0x000fe4000380010d */
[----:B------:R-:W-:-:S07]  /*28d0*/  VIMNMX R65, R65, R56, !PT ;  /* 0x0000003841417248 */ /* 0x000fce0007fe0100 */
.L_x_1234:
[----:B------:R-:W2:Y:S01]  /*28e0*/  LDL.LU R57, [R1] ;  /* 0x0000000001397983 */ /* 0x000ea20000300800 */
[C---:B------:R-:W-:Y:S01]  /*28f0*/  ISETP.GE.AND P6, PT, R69.reuse, 0xa, PT ;  /* 0x0000000a4500780c */ /* 0x040fe20003fc6270 */
[----:B------:R-:W-:Y:S01]  /*2900*/  UISETP.NE.AND UP0, UPT, UR50, URZ, UPT ;  /* 0x0000003f3200728c */ /* 0x000fe2000bf05270 */
[C---:B------:R-:W-:Y:S02]  /*2910*/  ISETP.GE.AND P1, PT, R69.reuse, 0x2, PT ;  /* 0x000000024500780c */ /* 0x040fe40003f26270 */
[C---:B------:R-:W-:Y:S02]  /*2920*/  ISETP.GE.AND P2, PT, R69.reuse, 0x9, PT ;  /* 0x000000094500780c */ /* 0x040fe40003f46270 */
[----:B------:R-:W-:Y:S02]  /*2930*/  ISETP.GE.AND P5, PT, R69, 0x11, PT ;  /* 0x000000114500780c */ /* 0x000fe40003fa6270 */
[C---:B------:R-:W-:Y:S02]  /*2940*/  ISETP.GT.AND P4, PT, R65.reuse, 0x1, !P1 ;  /* 0x000000014100780c */ /* 0x040fe40004f84270 */
[----:B------:R-:W-:-:S02]  /*2950*/  ISETP.GT.AND P3, PT, R65, 0x8, !P2 ;  /* 0x000000084100780c */ /* 0x000fc40005764270 */
[C---:B------:R-:W-:Y:S02]  /*2960*/  ISETP.LT.OR P4, PT, R13.reuse, 0x2, P4 ;  /* 0x000000020d00780c */ /* 0x040fe40002781670 */
[----:B------:R-:W-:Y:S02]  /*2970*/  ISETP.LT.OR P3, PT, R13, 0x9, P3 ;  /* 0x000000090d00780c */ /* 0x000fe40001f61670 */
[----:B------:R-:W-:Y:S02]  /*2980*/  FSEL R130, R12, -INF , !P4 ;  /* 0xff8000000c827808 */ /* 0x000fe40006000000 */
[----:B------:R-:W-:Y:S01]  /*2990*/  FSEL R128, R89, -INF , !P3 ;  /* 0xff80000059807808 */ /* 0x000fe20005800000 */
[----:B------:R-:W1:Y:S01]  /*29a0*/  SHFL.IDX PT, R12, R63, 0x1, 0x1c1f ;  /* 0x003c1f003f0c7f89 */ /* 0x000e6200000e0000 */
[C---:B------:R-:W-:Y:S02]  /*29b0*/  ISETP.GT.AND P4, PT, R65.reuse, 0x9, !P6 ;  /* 0x000000094100780c */ /* 0x040fe40007784270 */
[----:B------:R-:W-:-:S02]  /*29c0*/  ISETP.GT.AND P3, PT, R65, 0x10, !P5 ;  /* 0x000000104100780c */ /* 0x000fc40006f64270 */
[C---:B------:R-:W-:Y:S02]  /*29d0*/  ISETP.LT.OR P4, PT, R13.reuse, 0xa, P4 ;  /* 0x0000000a0d00780c */ /* 0x040fe40002781670 */
[----:B------:R-:W-:Y:S02]  /*29e0*/  ISETP.LT.OR P3, PT, R13, 0x11, P3 ;  /* 0x000000110d00780c */ /* 0x000fe40001f61670 */
[----:B0-----:R-:W-:Y:S02]  /*29f0*/  FSEL R126, R90, -INF , !P4 ;  /* 0xff8000005a7e7808 */ /* 0x001fe40006000000 */
[----:B------:R-:W-:Y:S02]  /*2a00*/  ISETP.GE.AND P4, PT, R69, 0x19, PT ;  /* 0x000000194500780c */ /* 0x000fe40003f86270 */
[----:B------:R-:W-:Y:S02]  /*2a10*/  FSEL R124, R91, -INF , !P3 ;  /* 0xff8000005b7c7808 */ /* 0x000fe40005800000 */
[----:B--2---:R-:W-:-:S04]  /*2a20*/  LOP3.LUT R57, R57, 0xfffffffb, RZ, 0xc0, !PT ;  /* 0xfffffffb39397812 */ /* 0x004fc800078ec0ff */
[----:B------:R-:W-:-:S04]  /*2a30*/  @P6 LOP3.LUT R57, R57, 0x4, RZ, 0xfc, !PT ;  /* 0x0000000439396812 */ /* 0x000fc800078efcff */
[----:B------:R-:W-:-:S04]  /*2a40*/  LOP3.LUT R57, R57, 0xfffffff7, RZ, 0xc0, !PT ;  /* 0xfffffff739397812 */ /* 0x000fc800078ec0ff */
[----:B------:R-:W-:Y:S02]  /*2a50*/  @P5 LOP3.LUT R57, R57, 0x8, RZ, 0xfc, !PT ;  /* 0x0000000839395812 */ /* 0x000fe400078efcff */
[----:B------:R-:W-:Y:S02]  /*2a60*/  ISETP.GE.AND P5, PT, R69, 0x12, PT ;  /* 0x000000124500780c */ /* 0x000fe40003fa6270 */
[----:B------:R-:W-:Y:S02]  /*2a70*/  LOP3.LUT R57, R57, 0xffffffef, RZ, 0xc0, !PT ;  /* 0xffffffef39397812 */ /* 0x000fe400078ec0ff */
[----:B------:R-:W-:-:S04]  /*2a80*/  ISETP.GT.AND P3, PT, R65, 0x11, !P5 ;  /* 0x000000114100780c */ /* 0x000fc80006f64270 */
[----:B------:R-:W-:-:S04]  /*2a90*/  ISETP.LT.OR P3, PT, R13, 0x12, P3 ;  /* 0x000000120d00780c */ /* 0x000fc80001f61670 */
[----:B------:R-:W-:Y:S02]  /*2aa0*/  FSEL R120, R92, -INF , !P3 ;  /* 0xff8000005c787808 */ /* 0x000fe40005800000 */
[----:B------:R-:W-:Y:S02]  /*2ab0*/  @P5 LOP3.LUT R57, R57, 0x10, RZ, 0xfc, !PT ;  /* 0x0000001039395812 */ /* 0x000fe400078efcff */
[----:B------:R-:W-:Y:S02]  /*2ac0*/  ISETP.GT.AND P3, PT, R65, 0x18, !P4 ;  /* 0x000000184100780c */ /* 0x000fe40006764270 */
[----:B------:R-:W-:Y:S02]  /*2ad0*/  LOP3.LUT R57, R57, 0xfdffffff, RZ, 0xc0, !PT ;  /* 0xfdffffff39397812 */ /* 0x000fe400078ec0ff */
[----:B------:R-:W-:Y:S02]  /*2ae0*/  ISETP.LT.OR P3, PT, R13, 0x19, P3 ;  /* 0x000000190d00780c */ /* 0x000fe40001f61670 */
[----:B------:R-:W-:-:S02]  /*2af0*/  @P4 LOP3.LUT R57, R57, 0x2000000, RZ, 0xfc, !PT ;  /* 0x0200000039394812 */ /* 0x000fc400078efcff */
        /* <DEDUP_REMOVED lines=150> */
[----:B------:R-:W-:-:S03]  /*3460*/  ISETP.GT.AND P6, PT, R65, 0x79, !P6 ;  /* 0x000000794100780c */ /* 0x000fc600077c4270 */
[----:B------:R0:W-:Y:S01]  /*3470*/  STL [R1], R57 ;  /* 0x0000003901007387 */ /* 0x0001e20000100800 */
[----:B------:R-:W-:-:S04]  /*3480*/  ISETP.LT.OR P6, PT, R13, 0x7a, P6 ;  /* 0x0000007a0d00780c */ /* 0x000fc800037c1670 */
[----:B------:R-:W-:Y:S02]  /*3490*/  FSEL R42, R85, -INF , !P6 ;  /* 0xff800000552a7808 */ /* 0x000fe40007000000 */
[----:B------:R-:W-:-:S13]  /*34a0*/  PLOP3.LUT P6, PT, PT, PT, UP0, 0x40, 0x0 ;  /* 0x000000000000781c */ /* 0x000fda0003fce808 */
[----:B0-----:R-:W-:Y:S05]  /*34b0*/  @P6 BRA `(.L_x_1238) ;  /* 0x0000000000646947 */ /* 0x001fea0003800000 */
        /* <DEDUP_REMOVED lines=14> */
.L_x_1240:
[----:B------:R-:W-:Y:S02]  /*35a0*/  ULDC UR6, c[0x0][0x9e4] ;  /* 0x0002790000067ab9 */ /* 0x000fe40000000800 */
[----:B------:R-:W-:-:S05]  /*35b0*/  IMAD.U32 R47, RZ, RZ, UR6 ;  /* 0x00000006ff2f7e24 */ /* 0x000fca000f8e00ff */
[----:B------:R-:W-:-:S13]  /*35c0*/  ISETP.NE.AND P6, PT, R47, 0x1, PT ;  /* 0x000000012f00780c */ /* 0x000fda0003fc5270 */
[----:B------:R-:W0:Y:S02]  /*35d0*/  @P6 LDC.64 R12, c[0x0][0x9e8] ;  /* 0x00027a00ff0c6b82 */ /* 0x000e240000000a00 */
[----:B0-----:R-:W-:-:S05]  /*35e0*/  @P6 IMAD.HI.U32 R12, R43, R12, RZ ;  /* 0x0000000c2b0c6227 */ /* 0x001fca00078e00ff */
[----:B------:R-:W-:-:S07]  /*35f0*/  @P6 SHF.R.U32.HI R43, RZ, R13, R12 ;  /* 0x0000000dff2b6219 */ /* 0x000fce000001160c */
.L_x_1241:
[----:B------:R-:W-:Y:S05]  /*3600*/  BSYNC B0 ;  /* 0x0000000000007941 */ /* 0x000fea0003800000 */
.L_x_1239:
[----:B------:R-:W-:-:S04]  /*3610*/  IMAD R43, R43, R47, -R74 ;  /* 0x0000002f2b2b7224 */ /* 0x000fc800078e0a4a */
[----:B------:R-:W-:-:S05]  /*3620*/  IMAD R12, R16, -0x2, R43 ;  /* 0xfffffffe100c7824 */ /* 0x000fca00078e022b */
[----:B------:R-:W-:Y:S02]  /*3630*/  VIADDMNMX R5, R12, R47, R5, PT ;  /* 0x0000002f0c057246 */ /* 0x000fe40003800105 */
[----:B------:R-:W-:-:S07]  /*3640*/  VIMNMX R37, R37, R12, !PT ;  /* 0x0000000c25257248 */ /* 0x000fce0007fe0100 */
.L_x_1238:
        /* <DEDUP_REMOVED lines=110> */
[C---:B------:R-:W-:Y:S02]  /*3d30*/  ISETP.GT.AND P5, PT, R37.reuse, 0x78, !P5 ;  /* 0x000000782500780c */ /* 0x040fe40006fa4270 */
[----:B------:R-:W-:Y:S02]  /*3d40*/  ISETP.GT.AND P1, PT, R37, 0x41, !P1 ;  /* 0x000000412500780c */ /* 0x000fe40004f24270 */
[C---:B------:R-:W-:Y:S02]  /*3d50*/  ISETP.LT.OR P3, PT, R5.reuse, 0x71, P3 ;  /* 0x000000710500780c */ /* 0x040fe40001f61670 */
        /* <DEDUP_REMOVED lines=51> */
[----:B------:R-:W-:Y:S01]  /*4090*/  ISETP.GT.AND P6, PT, R37, 0x79, !P6 ;  /* 0x000000792500780c */ /* 0x000fe200077c4270 */
[-CC-:B------:R-:W-:Y:S01]  /*40a0*/  FFMA.FTZ R148, R39, R9.reuse, -R31.reuse ;  /* 0x0000000927947223 */ /* 0x180fe2000001081f */
[----:B------:R-:W-:Y:S01]  /*40b0*/  FSEL R0, R0, -INF , !P1 ;  /* 0xff80000000007808 */ /* 0x000fe20004800000 */
[-CC-:B------:R-:W-:Y:S01]  /*40c0*/  FFMA.FTZ R3, R130, R9.reuse, -R31.reuse ;  /* 0x0000000982037223 */ /* 0x180fe2000001081f */
[----:B------:R-:W-:Y:S01]  /*40d0*/  LOP3.LUT P1, RZ, R57, 0x4000000, RZ, 0xc0, !PT ;  /* 0x0400000039ff7812 */ /* 0x000fe2000782c0ff */
[-CC-:B------:R-:W-:Y:S01]  /*40e0*/  FFMA.FTZ R150, R128, R9.reuse, -R31.reuse ;  /* 0x0000000980967223 */ /* 0x180fe2000001081f */
[----:B------:R-:W-:Y:S01]  /*40f0*/  FMNMX.FTZ R11, R0, R94, !PT ;  /* 0x0000005e000b7209 */ /* 0x000fe20007810000 */
[----:B------:R-:W-:Y:S01]  /*4100*/  MUFU.EX2 R148, R148 ;  /* 0x0000009400947308 */ /* 0x000fe20000000800 */
[----:B------:R-:W-:Y:S01]  /*4110*/  ISETP.GT.AND P1, PT, R37, 0x68, !P1 ;  /* 0x000000682500780c */ /* 0x000fe20004f24270 */
[--C-:B------:R-:W-:Y:S01]  /*4120*/  FFMA.FTZ R7, R126, R9, -R31.reuse ;  /* 0x000000097e077223 */ /* 0x100fe2000001081f */
[----:B------:R-:W-:Y:S01]  /*4130*/  FMNMX.FTZ R11, R76, R11, !PT ;  /* 0x0000000b4c0b7209 */ /* 0x000fe20007810000 */
[-CC-:B------:R-:W-:Y:S01]  /*4140*/  FFMA.FTZ R144, R124, R9.reuse, -R31.reuse ;  /* 0x000000097c907223 */ /* 0x180fe2000001081f */
[----:B------:R-:W-:Y:S01]  /*4150*/  ISETP.LT.OR P1, PT, R5, 0x69, P1 ;  /* 0x000000690500780c */ /* 0x000fe20000f21670 */
[--C-:B------:R-:W-:Y:S01]  /*4160*/  FFMA.FTZ R120, R120, R9, -R31.reuse ;  /* 0x0000000978787223 */ /* 0x100fe2000001081f */
[----:B------:R-:W-:Y:S01]  /*4170*/  FMNMX.FTZ R11, R92, R11, !PT ;  /* 0x0000000b5c0b7209 */ /* 0x000fe20007810000 */
[----:B------:R-:W0:Y:S01]  /*4180*/  MUFU.EX2 R3, R3 ;  /* 0x0000000300037308 */ /* 0x000e220000000800 */
        /* <DEDUP_REMOVED lines=21> */
[--C-:B------:R-:W-:Y:S01]  /*42e0*/  FFMA.FTZ R138, R108, R9, -R31.reuse ;  /* 0x000000096c8a7223 */ /* 0x100fe2000001081f */
[----:B------:R-:W-:Y:S01]  /*42f0*/  FMNMX.FTZ R15, R84, R15, !PT ;  /* 0x0000000f540f7209 */ /* 0x000fe20007810000 */
[----:B------:R0:W-:Y:S01]  /*4300*/  MUFU.EX2 R13, R96 ;  /* 0x00000060000d7308 */ /* 0x0001e20000000800 */
[-CC-:B------:R-:W-:Y:S01]  /*4310*/  FFMA.FTZ R104, R104, R9.reuse, -R31.reuse ;  /* 0x0000000968687223 */ /* 0x180fe2000001081f */
[--C-:B------:R-:W-:Y:S01]  /*4320*/  FFMA.FTZ R134, R62, R9, -R31.reuse ;  /* 0x000000093e867223 */ /* 0x100fe2000001081f */
[----:B------:R-:W-:Y:S01]  /*4330*/  FMNMX.FTZ R15, R10, R15, !PT ;  /* 0x0000000f0a0f7209 */ /* 0x000fe20007810000 */
[-CC-:B------:R-:W-:Y:S01]  /*4340*/  FFMA.FTZ R128, R58, R9.reuse, -R31.reuse ;  /* 0x000000093a807223 */ /* 0x180fe2000001081f */
[-CC-:B------:R-:W-:Y:S01]  /*4350*/  FFMA.FTZ R130, R60, R9.reuse, -R31.reuse ;  /* 0x000000093c827223 */ /* 0x180fe2000001081f */
[--C-:B------:R-:W-:Y:S01]  /*4360*/  FFMA.FTZ R29, R66, R9, -R31.reuse ;  /* 0x00000009421d7223 */ /* 0x100fe2000001081f */
[----:B------:R-:W-:Y:S01]  /*4370*/  FMNMX.FTZ R15, R82, R15, !PT ;  /* 0x0000000f520f7209 */ /* 0x000fe20007810000 */
[----:B------:R-:W3:Y:S01]  /*4380*/  MUFU.EX2 R144, R144 ;  /* 0x0000009000907308 */ /* 0x000ee20000000800 */
[----:B0-----:R-:W-:Y:S01]  /*4390*/  FSEL R96, R21, -INF , !P2 ;  /* 0xff80000015607808 */ /* 0x001fe20005000000 */
[--C-:B------:R-:W-:Y:S01]  /*43a0*/  FFMA.FTZ R21, R54, R9, -R31.reuse ;  /* 0x0000000936157223 */ /* 0x100fe2000001081f */
[----:B------:R-:W-:Y:S01]  /*43b0*/  FMNMX.FTZ R25, R14, R15, !PT ;  /* 0x0000000f0e197209 */ /* 0x000fe20007810000 */
[-CC-:B------:R-:W-:Y:S01]  /*43c0*/  FFMA.FTZ R124, R56, R9.reuse, -R31.reuse ;  /* 0x00000009387c7223 */ /* 0x180fe2000001081f */
[-CC-:B------:R-:W-:Y:S01]  /*43d0*/  FFMA.FTZ R126, R52, R9.reuse, -R31.reuse ;  /* 0x00000009347e7223 */ /* 0x180fe2000001081f */
[--C-:B------:R-:W-:Y:S01]  /*43e0*/  FFMA.FTZ R39, R50, R9, -R31.reuse ;  /* 0x0000000932277223 */ /* 0x100fe2000001081f */
[----:B------:R-:W-:Y:S01]  /*43f0*/  FMNMX.FTZ R25, R80, R25, !PT ;  /* 0x0000001950197209 */ /* 0x000fe20007810000 */
[----:B------:R0:W4:Y:S01]  /*4400*/  MUFU.EX2 R11, R120 ;  /* 0x00000078000b7308 */ /* 0x0001220000000800 */
[----:B------:R-:W-:Y:S01]  /*4410*/  FFMA.FTZ R36, R36, R9, -R31 ;  /* 0x0000000924247223 */ /* 0x000fe2000001081f */
[----:B------:R-:W-:-:S02]  /*4420*/  F2FP.BF16.F32.PACK_AB R148, R3, R148 ;  /* 0x000000940394723e */ /* 0x000fc400000010ff */
[----:B------:R-:W-:-:S04]  /*4430*/  FMNMX.FTZ R25, R78, R25, !PT ;  /* 0x000000194e197209 */ /* 0x000fc80007810000 */
[----:B------:R-:W-:Y:S01]  /*4440*/  FMNMX.FTZ R25, R30, R25, !PT ;  /* 0x000000191e197209 */ /* 0x000fe20007810000 */
[----:B------:R-:W5:Y:S01]  /*4450*/  MUFU.EX2 R146, R146 ;  /* 0x0000009200927308 */ /* 0x000f620000000800 */
[----:B0-----:R-:W-:Y:S01]  /*4460*/  FFMA.FTZ R120, R46, R9, -R31 ;  /* 0x000000092e787223 */ /* 0x001fe2000001081f */
[----:B-1----:R-:W-:Y:S01]  /*4470*/  FADD.FTZ R46, R150, R45 ;  /* 0x0000002d962e7221 */ /* 0x002fe20000010000 */
[----:B------:R-:W-:Y:S02]  /*4480*/  FMNMX.FTZ R33, R24, R25, !PT ;  /* 0x0000001918217209 */ /* 0x000fe40007810000 */
[C---:B--2---:R-:W-:Y:S01]  /*4490*/  F2FP.BF16.F32.PACK_AB R150, R7.reuse, R150 ;  /* 0x000000960796723e */ /* 0x044fe200000010ff */
[----:B------:R-:W-:Y:S01]  /*44a0*/  FADD.FTZ R45, R7, R46 ;  /* 0x0000002e072d7221 */ /* 0x000fe20000010000 */
[----:B------:R-:W-:Y:S01]  /*44b0*/  FMNMX.FTZ R33, R32, R33, !PT ;  /* 0x0000002120217209 */ /* 0x000fe20007810000 */
[----:B------:R-:W0:Y:S02]  /*44c0*/  MUFU.EX2 R140, R140 ;  /* 0x0000008c008c7308 */ /* 0x000e240000000800 */
[----:B---3--:R-:W-:Y:S01]  /*44d0*/  FADD.FTZ R46, R144, R45 ;  /* 0x0000002d902e7221 */ /* 0x008fe20000010000 */
[----:B------:R-:W-:-:S02]  /*44e0*/  FMNMX.FTZ R33, R2, R33, !PT ;  /* 0x0000002102217209 */ /* 0x000fc40007810000 */
[C---:B----4-:R-:W-:Y:S01]  /*44f0*/  F2FP.BF16.F32.PACK_AB R144, R11.reuse, R144 ;  /* 0x000000900b90723e */ /* 0x050fe200000010ff */
[----:B------:R-:W-:Y:S01]  /*4500*/  FADD.FTZ R45, R11, R46 ;  /* 0x0000002e0b2d7221 */ /* 0x000fe20000010000 */
[----:B------:R-:W-:Y:S01]  /*4510*/  FMNMX.FTZ R33, R34, R33, !PT ;  /* 0x0000002122217209 */ /* 0x000fe20007810000 */
[----:B------:R-:W1:Y:S03]  /*4520*/  MUFU.EX2 R15, R102 ;  /* 0x00000066000f7308 */ /* 0x000e660000000800 */
[----:B------:R-:W-:-:S04]  /*4530*/  FMNMX.FTZ R35, R40, R33, !PT ;  /* 0x0000002128237209 */ /* 0x000fc80007810000 */
[----:B------:R-:W-:Y:S01]  /*4540*/  FMNMX.FTZ R35, R106, R35, !PT ;  /* 0x000000236a237209 */ /* 0x000fe20007810000 */
[----:B------:R-:W2:Y:S03]  /*4550*/  MUFU.EX2 R142, R142 ;  /* 0x0000008e008e7308 */ /* 0x000ea60000000800 */
[----:B------:R-:W-:-:S04]  /*4560*/  FMNMX.FTZ R35, R44, R35, !PT ;  /* 0x000000232c237209 */ /* 0x000fc80007810000 */
[----:B------:R-:W-:Y:S01]  /*4570*/  FMNMX.FTZ R35, R118, R35, !PT ;  /* 0x0000002376237209 */ /* 0x000fe20007810000 */
[----:B------:R-:W3:Y:S03]  /*4580*/  MUFU.EX2 R25, R98 ;  /* 0x0000006200197308 */ /* 0x000ee60000000800 */
[----:B------:R-:W-:-:S04]  /*4590*/  FMNMX.FTZ R37, R122, R35, !PT ;  /* 0x000000237a257209 */ /* 0x000fc80007810000 */
[----:B------:R-:W-:Y:S01]  /*45a0*/  FMNMX.FTZ R37, R48, R37, !PT ;  /* 0x0000002530257209 */ /* 0x000fe20007810000 */
[----:B------:R-:W4:Y:S03]  /*45b0*/  MUFU.EX2 R136, R136 ;  /* 0x0000008800887308 */ /* 0x000f260000000800 */
        /* <DEDUP_REMOVED lines=9> */
[----:B-----5:R-:W-:-:S03]  /*4650*/  FFMA.FTZ R27, R68, R9, -R31 ;  /* 0x00000009441b7223 */ /* 0x020fc6000001081f */
[----:B------:R-:W5:Y:S04]  /*4660*/  SHFL.BFLY PT, R6, R37, 0x2, 0x1f ;  /* 0x0c401f0025067f89 */ /* 0x000f6800000e0000 */
[----:B------:R-:W-:Y:S08]  /*4670*/  MUFU.EX2 R35, R104 ;  /* 0x0000006800237308 */ /* 0x000ff00000000800 */
[----:B------:R-:W-:Y:S08]  /*4680*/  MUFU.EX2 R132, R132 ;  /* 0x0000008400847308 */ /* 0x000ff00000000800 */
[----:B------:R-:W-:Y:S01]  /*4690*/  MUFU.EX2 R134, R134 ;  /* 0x0000008600867308 */ /* 0x000fe20000000800 */
[----:B-----5:R-:W-:Y:S01]  /*46a0*/  FMNMX.FTZ R43, R37, R6, !PT ;  /* 0x00000006252b7209 */ /* 0x020fe20007810000 */
[-CC-:B------:R-:W-:Y:S01]  /*46b0*/  FFMA.FTZ R37, R64, R9.reuse, -R31.reuse ;  /* 0x0000000940257223 */ /* 0x180fe2000001081f */
[----:B------:R-:W-:-:S05]  /*46c0*/  FFMA.FTZ R31, R42, R9, -R31 ;  /* 0x000000092a1f7223 */ /* 0x000fca000001081f */
[----:B------:R-:W-:Y:S01]  /*46d0*/  MUFU.EX2 R21, R21 ;  /* 0x0000001500157308 */ /* 0x000fe20000000800 */
[----:B------:R-:W5:Y:S07]  /*46e0*/  SHFL.BFLY PT, R6, R43, 0x1, 0x1f ;  /* 0x0c201f002b067f89 */ /* 0x000f6e00000e0000 */
[----:B------:R-:W-:Y:S08]  /*46f0*/  MUFU.EX2 R128, R128 ;  /* 0x0000008000807308 */ /* 0x000ff00000000800 */
[----:B------:R-:W-:Y:S08]  /*4700*/  MUFU.EX2 R27, R27 ;  /* 0x0000001b001b7308 */ /* 0x000ff00000000800 */
        /* <DEDUP_REMOVED lines=16> */
[----:B------:R-:W-:Y:S01]  /*4810*/  FADD.FTZ R45, R13, R24 ;  /* 0x000000180d2d7221 */ /* 0x000fe20000010000 */
[-CC-:B------:R-:W-:Y:S01]  /*4820*/  FFMA.FTZ R24, R32, R9.reuse, -R43.reuse ;  /* 0x0000000920187223 */ /* 0x180fe2000001082b */
[-CC-:B------:R-:W-:Y:S01]  /*4830*/  FFMA.FTZ R147, R74, R9.reuse, -R43.reuse ;  /* 0x000000094a937223 */ /* 0x180fe2000001082b */
[-C--:B------:R-:W-:Y:S01]  /*4840*/  FFMA.FTZ R135, R2, R9.reuse, -R43 ;  /* 0x0000000902877223 */ /* 0x080fe2000001082b */
[----:B0-----:R-:W-:Y:S01]  /*4850*/  FADD.FTZ R32, R140, R45 ;  /* 0x0000002d8c207221 */ /* 0x001fe20000010000 */
[----:B------:R-:W0:Y:S01]  /*4860*/  MUFU.EX2 R0, R0 ;  /* 0x0000000000007308 */ /* 0x000e220000000800 */
[-CC-:B------:R-:W-:Y:S01]  /*4870*/  FFMA.FTZ R42, R86, R9.reuse, -R43.reuse ;  /* 0x00000009562a7223 */ /* 0x180fe2000001082b */
[-CC-:B------:R-:W-:Y:S01]  /*4880*/  FFMA.FTZ R141, R8, R9.reuse, -R43.reuse ;  /* 0x00000009088d7223 */ /* 0x180fe2000001082b */
[----:B-1----:R-:W-:Y:S01]  /*4890*/  FADD.FTZ R45, R15, R32 ;  /* 0x000000200f2d7221 */ /* 0x002fe20000010000 */
[-CC-:B------:R-:W-:Y:S01]  /*48a0*/  FFMA.FTZ R8, R84, R9.reuse, -R43.reuse ;  /* 0x0000000954087223 */ /* 0x180fe2000001082b */
[-CC-:B------:R-:W-:Y:S01]  /*48b0*/  FFMA.FTZ R143, R10, R9.reuse, -R43.reuse ;  /* 0x000000090a8f7223 */ /* 0x180fe2000001082b */
[-C--:B------:R-:W-:Y:S01]  /*48c0*/  FFMA.FTZ R10, R82, R9.reuse, -R43 ;  /* 0x00000009520a7223 */ /* 0x080fe2000001082b */
[----:B--2---:R-:W-:Y:S01]  /*48d0*/  FADD.FTZ R32, R142, R45 ;  /* 0x0000002d8e207221 */ /* 0x004fe20000010000 */
[----:B------:R-:W1:Y:S01]  /*48e0*/  MUFU.EX2 R151, R151 ;  /* 0x0000009700977308 */ /* 0x000e620000000800 */
[-CC-:B------:R-:W-:Y:S01]  /*48f0*/  FFMA.FTZ R129, R40, R9.reuse, -R43.reuse ;  /* 0x0000000928817223 */ /* 0x180fe2000001082b */
[-CC-:B------:R-:W-:Y:S01]  /*4900*/  FFMA.FTZ R137, R14, R9.reuse, -R43.reuse ;  /* 0x000000090e897223 */ /* 0x180fe2000001082b */
[----:B---3--:R-:W-:Y:S01]  /*4910*/  FADD.FTZ R47, R25, R32 ;  /* 0x00000020192f7221 */ /* 0x008fe20000010000 */
[-CC-:B------:R-:W-:Y:S01]  /*4920*/  FFMA.FTZ R32, R34, R9.reuse, -R43.reuse ;  /* 0x0000000922207223 */ /* 0x180fe2000001082b */
[-CC-:B------:R-:W-:Y:S01]  /*4930*/  FFMA.FTZ R14, R80, R9.reuse, -R43.reuse ;  /* 0x00000009500e7223 */ /* 0x180fe2000001082b */
[-C--:B------:R-:W-:Y:S01]  /*4940*/  FFMA.FTZ R139, R78, R9.reuse, -R43 ;  /* 0x000000094e8b7223 */ /* 0x080fe2000001082b */
[----:B----4-:R-:W-:Y:S01]  /*4950*/  FADD.FTZ R34, R136, R47 ;  /* 0x0000002f88227221 */ /* 0x010fe20000010000 */
        /* <DEDUP_REMOVED lines=13> */
[-CC-:B------:R-:W-:Y:S01]  /*4a30*/  FFMA.FTZ R20, R20, R9.reuse, -R43.reuse ;  /* 0x0000000914147223 */ /* 0x180fe2000001082b */
[-C--:B------:R-:W-:Y:S01]  /*4a40*/  FFMA.FTZ R96, R96, R9.reuse, -R43 ;  /* 0x0000000960607223 */ /* 0x080fe2000001082b */
[----:B------:R-:W-:Y:S01]  /*4a50*/  FADD.FTZ R40, R132, R47 ;  /* 0x0000002f84287221 */ /* 0x000fe20000010000 */
[----:B------:R-:W1:Y:S01]  /*4a60*/  MUFU.EX2 R4, R4 ;  /* 0x0000000400047308 */ /* 0x000e620000000800 */
[----:B--2---:R-:W-:Y:S01]  /*4a70*/  FADD.FTZ R2, R38, R45 ;  /* 0x0000002d26027221 */ /* 0x004fe20000010000 */
[C---:B------:R-:W-:Y:S01]  /*4a80*/  F2FP.BF16.F32.PACK_AB R132, R5.reuse, R132 ;  /* 0x000000840584723e */ /* 0x040fe200000010ff */
[----:B------:R-:W-:Y:S01]  /*4a90*/  FADD.FTZ R47, R5, R40 ;  /* 0x00000028052f7221 */ /* 0x000fe20000010000 */
[--C-:B------:R-:W-:Y:S01]  /*4aa0*/  FFMA.FTZ R26, R26, R9, -R43.reuse ;  /* 0x000000091a1a7223 */ /* 0x100fe2000001082b */
[----:B------:R-:W-:Y:S01]  /*4ab0*/  F2FP.BF16.F32.PACK_AB R149, R0, R149 ;  /* 0x000000950095723e */ /* 0x000fe200000010ff */
[-C--:B------:R-:W-:Y:S01]  /*4ac0*/  FFMA.FTZ R72, R72, R9.reuse, -R43 ;  /* 0x0000000948487223 */ /* 0x080fe2000001082b */
[----:B------:R-:W-:Y:S01]  /*4ad0*/  FADD.FTZ R40, R134, R47 ;  /* 0x0000002f86287221 */ /* 0x000fe20000010000 */
[----:B------:R-:W2:Y:S01]  /*4ae0*/  MUFU.EX2 R147, R147 ;  /* 0x0000009300937308 */ /* 0x000ea20000000800 */
[----:B0-----:R-:W-:Y:S01]  /*4af0*/  FADD.FTZ R45, R145, R2 ;  /* 0x00000002912d7221 */ /* 0x001fe20000010000 */
[-CC-:B------:R-:W-:Y:S01]  /*4b00*/  FFMA.FTZ R28, R28, R9.reuse, -R43.reuse ;  /* 0x000000091c1c7223 */ /* 0x180fe2000001082b */
[----:B------:R-:W-:Y:S01]  /*4b10*/  FADD.FTZ R47, R21, R40 ;  /* 0x00000028152f7221 */ /* 0x000fe20000010000 */
[----:B------:R-:W-:Y:S01]  /*4b20*/  FFMA.FTZ R43, R70, R9, -R43 ;  /* 0x00000009462b7223 */ /* 0x000fe2000001082b */
[----:B------:R-:W-:-:S02]  /*4b30*/  F2FP.BF16.F32.PACK_AB R146, R13, R146 ;  /* 0x000000920d92723e */ /* 0x000fc400000010ff */
[----:B------:R-:W-:Y:S01]  /*4b40*/  FADD.FTZ R40, R128, R47 ;  /* 0x0000002f80287221 */ /* 0x000fe20000010000 */
[----:B------:R-:W0:Y:S01]  /*4b50*/  MUFU.EX2 R42, R42 ;  /* 0x0000002a002a7308 */ /* 0x000e220000000800 */
[----:B-1----:R-:W-:Y:S01]  /*4b60*/  FADD.FTZ R2, R4, R45 ;  /* 0x0000002d04027221 */ /* 0x002fe20000010000 */
[----:B------:R-:W-:Y:S02]  /*4b70*/  F2FP.BF16.F32.PACK_AB R140, R15, R140 ;  /* 0x0000008c0f8c723e */ /* 0x000fe400000010ff */
[----:B------:R-:W-:Y:S02]  /*4b80*/  F2FP.BF16.F32.PACK_AB R142, R25, R142 ;  /* 0x0000008e198e723e */ /* 0x000fe400000010ff */
[----:B------:R-:W-:Y:S02]  /*4b90*/  F2FP.BF16.F32.PACK_AB R136, R33, R136 ;  /* 0x000000882188723e */ /* 0x000fe400000010ff */
[----:B------:R-:W1:Y:S01]  /*4ba0*/  MUFU.EX2 R141, R141 ;  /* 0x0000008d008d7308 */ /* 0x000e620000000800 */
[----:B--2---:R-:W-:Y:S01]  /*4bb0*/  FADD.FTZ R45, R147, R2 ;  /* 0x00000002932d7221 */ /* 0x004fe20000010000 */
[----:B------:R-:W-:-:S02]  /*4bc0*/  F2FP.BF16.F32.PACK_AB R138, R35, R138 ;  /* 0x0000008a238a723e */ /* 0x000fc400000010ff */
[----:B------:R-:W-:Y:S02]  /*4bd0*/  F2FP.BF16.F32.PACK_AB R134, R21, R134 ;  /* 0x000000861586723e */ /* 0x000fe400000010ff */
[----:B------:R-:W-:Y:S02]  /*4be0*/  F2FP.BF16.F32.PACK_AB R128, R27, R128 ;  /* 0x000000801b80723e */ /* 0x000fe400000010ff */
[----:B------:R-:W2:Y:S01]  /*4bf0*/  MUFU.EX2 R8, R8 ;  /* 0x0000000800087308 */ /* 0x000ea20000000800 */
[----:B0-----:R-:W-:Y:S01]  /*4c00*/  FADD.FTZ R2, R42, R45 ;  /* 0x0000002d2a027221 */ /* 0x001fe20000010000 */
[----:B------:R-:W-:Y:S02]  /*4c10*/  F2FP.BF16.F32.PACK_AB R151, R38, R151 ;  /* 0x000000972697723e */ /* 0x000fe400000010ff */
[----:B------:R-:W-:Y:S02]  /*4c20*/  F2FP.BF16.F32.PACK_AB R145, R4, R145 ;  /* 0x000000910491723e */ /* 0x000fe400000010ff */
[----:B------:R-:W-:-:S02]  /*4c30*/  F2FP.BF16.F32.PACK_AB R147, R42, R147 ;  /* 0x000000932a93723e */ /* 0x000fc400000010ff */
        /* <DEDUP_REMOVED lines=95> */
.L_x_1243:
[----:B------:R-:W-:Y:S02]  /*5230*/  ULDC UR14, c[0x0][0x9e4] ;  /* 0x00027900000e7ab9 */ /* 0x000fe40000000800 */
[----:B------:R-:W-:-:S11]  /*5240*/  UISETP.NE.AND UP0, UPT, UR14, 0x1, UPT ;  /* 0x000000010e00788c */ /* 0x000fd6000bf05270 */
[----:B------:R-:W-:Y:S02]  /*5250*/  @UP0 ULDC.64 UR18, c[0x0][0x9e8] ;  /* 0x00027a0000120ab9 */ /* 0x000fe40000000a00 */
[----:B------:R-:W-:-:S04]  /*5260*/  UIMAD.WIDE.U32 UR6, UR11, UR18, URZ ;  /* 0x000000120b0672a5 */ /* 0x000fc8000f8e003f */
[----:B------:R-:W-:-:S12]  /*5270*/  @UP0 USHF.R.U32.HI UR11, URZ, UR19, UR7 ;  /* 0x000000133f0b0299 */ /* 0x000fd80008011607 */
.L_x_1244:
[----:B------:R-:W-:-:S04]  /*5280*/  UIMAD UR11, UR11, UR14, UR14 ;  /* 0x0000000e0b0b72a4 */ /* 0x000fc8000f8e020e */
[----:B------:R-:W-:-:S04]  /*5290*/  UISETP.LT.AND UP0, UPT, UR10, UR11, UPT ;  /* 0x0000000b0a00728c */ /* 0x000fc8000bf01270 */
[----:B------:R-:W-:-:S12]  /*52a0*/  USEL UR10, UR10, UR11, UP0 ;  /* 0x0000000b0a0a7287 */ /* 0x000fd80008000000 */
.L_x_1242:
        /* <DEDUP_REMOVED lines=32> */
.L_x_1264:
[----:B------:R-:W-:Y:S01]  /*54b0*/  ISETP.NE.AND P2, PT, RZ, UR44, PT ;  /* 0x0000002cff007c0c */ /* 0x000fe2000bf45270 */
[----:B------:R-:W-:-:S04]  /*54c0*/  UISETP.NE.AND UP0, UPT, UR26, 0x1, UPT ;  /* 0x000000011a00788c */ /* 0x000fc8000bf05270 */
[----:B------:R-:W-:-:S04]  /*54d0*/  USEL UR47, URZ, 0x1, UP0 ;  /* 0x000000013f2f7887 */ /* 0x000fc80008000000 */
[----:B------:R-:W-:-:S04]  /*54e0*/  ULOP3.LUT UR47, UR27, UR47, URZ, 0x3c, !UPT ;  /* 0x0000002f1b2f7292 */ /* 0x000fc8000f8e3c3f */
[----:B------:R-:W-:Y:S08]  /*54f0*/  @P2 BRA `(.L_x_1246) ;  /* 0x0000000000382947 */ /* 0x000ff00003800000 */
[----:B------:R-:W-:Y:S05]  /*5500*/  @!P0 BRA `(.L_x_1247) ;  /* 0x0000000000048947 */ /* 0x000fea0003800000 */
[----:B------:R-:W-:Y:S01]  /*5510*/  BPT.TRAP 0x1 ;  /* 0x000000040000795c */ /* 0x000fe20000300000 */
.L_x_1247:
        /* <DEDUP_REMOVED lines=9> */
.L_x_1248:
[----:B-1----:R-:W-:Y:S05]  /*55b0*/  @P1 BRA `(.L_x_1246) ;  /* 0x0000000000081947 */ /* 0x002fea0003800000 */
[----:B------:R-:W1:Y:S02]  /*55c0*/  SYNCS.PHASECHK.TRANS64.TRYWAIT P1, [UR6+0x16830], R6 ;  /* 0x01683006ff0075a7 */ /* 0x000e640008020146 */
[----:B-1----:R-:W-:Y:S05]  /*55d0*/  @!P1 BRA `(.L_x_1249) ;  /* 0x0000011000e49947 */ /* 0x002fea0003800000 */
.L_x_1246:
        /* <DEDUP_REMOVED lines=28> */
.L_x_1251:
[----:B------:R-:W-:Y:S01]  /*57a0*/  ULEA UR6, UR26, UR45, 0x3 ;  /* 0x0000002d1a067291 */ /* 0x000fe2000f8e183f */
[----:B------:R-:W-:-:S05]  /*57b0*/  IMAD.U32 R6, RZ, RZ, UR27 ;  /* 0x0000001bff067e24 */ /* 0x000fca000f8e00ff */
[----:B------:R-:W-:-:S04]  /*57c0*/  SHF.L.U32 R6, R6, 0x1f, RZ ;  /* 0x0000001f06067819 */ /* 0x000fc800000006ff */
[----:B------:R0:W1:Y:S01]  /*57d0*/  SYNCS.PHASECHK.TRANS64.TRYWAIT P1, [UR6+0x16850], R6 ;  /* 0x01685006ff0075a7 */ /* 0x0000620008020146 */
[----:B------:R-:W-:Y:S05]  /*57e0*/  @!P0 BRA `(.L_x_1252) ;  /* 0x0000000000048947 */ /* 0x000fea0003800000 */
[----:B------:R-:W-:Y:S01]  /*57f0*/  BPT.TRAP 0x1 ;  /* 0x000000040000795c */ /* 0x000fe20000300000 */
.L_x_1252:
[----:B-1----:R-:W-:Y:S05]  /*5800*/  @P1 BRA `(.L_x_1250) ;  /* 0x0000000000081947 */ /* 0x002fea0003800000 */
[----:B------:R-:W1:Y:S02]  /*5810*/  SYNCS.PHASECHK.TRANS64.TRYWAIT P1, [UR6+0x16850], R6 ;  /* 0x01685006ff0075a7 */ /* 0x000e640008020146 */
[----:B-1----:R-:W-:Y:S05]  /*5820*/  @!P1 BRA `(.L_x_1253) ;  /* 0x0000011000689947 */ /* 0x002fea0003800000 */
.L_x_1250:
        /* <DEDUP_REMOVED lines=51> */
.L_x_1254:
[----:B------:R-:W-:Y:S01]  /*5b60*/  UISETP.NE.AND UP1, UPT, UR51, URZ, UPT ;  /* 0x0000003f3300728c */ /* 0x000fe2000bf25270 */
[----:B------:R-:W-:Y:S01]  /*5b70*/  FMUL.FTZ R126, R64, UR24 ;  /* 0x00000018407e7c20 */ /* 0x000fe20008410000 */
[----:B------:R-:W-:Y:S01]  /*5b80*/  VIADD R64, R17, UR40 ;  /* 0x0000002811407c36 */ /* 0x000fe20008000000 */
[----:B------:R-:W-:Y:S01]  /*5b90*/  ULEA UR6, UR46, UR45, 0x3 ;  /* 0x0000002d2e067291 */ /* 0x000fe2000f8e183f */
[----:B------:R-:W-:Y:S01]  /*5ba0*/  FMUL.FTZ R128, R65, UR24 ;  /* 0x0000001841807c20 */ /* 0x000fe20008410000 */
[----:B------:R-:W-:Y:S01]  /*5bb0*/  IMAD.SHL.U32 R65, R5, 0x80, RZ ;  /* 0x0000008005417824 */ /* 0x000fe200078e00ff */
[----:B------:R-:W-:Y:S01]  /*5bc0*/  PLOP3.LUT P1, PT, PT, PT, UP1, 0x80, 0x0 ;  /* 0x000000000000781c */ /* 0x000fe20003f2f018 */
[----:B------:R-:W-:Y:S01]  /*5bd0*/  UIADD3 UR6, UR6, 0x16840, URZ ;  /* 0x0001684006067890 */ /* 0x000fe2000fffe03f */
[----:B------:R-:W-:Y:S01]  /*5be0*/  PLOP3.LUT P2, PT, PT, PT, UP1, 0x80, 0x0 ;  /* 0x000000000000781c */ /* 0x000fe20003f4f018 */
[----:B------:R-:W-:Y:S01]  /*5bf0*/  FMUL.FTZ R20, R35, UR24 ;  /* 0x0000001823147c20 */ /* 0x000fe20008410000 */
[----:B------:R-:W-:Y:S01]  /*5c00*/  FMUL.FTZ R7, R27, UR24 ;  /* 0x000000181b077c20 */ /* 0x000fe20008410000 */
[----:B------:R-:W-:Y:S01]  /*5c10*/  @UP1 ULDC UR7, c[0x0][0x44c] ;  /* 0x0001130000071ab9 */ /* 0x000fe20000000800 */
[----:B------:R-:W-:Y:S01]  /*5c20*/  FMUL.FTZ R15, R28, UR24 ;  /* 0x000000181c0f7c20 */ /* 0x000fe20008410000 */
[----:B------:R-:W-:Y:S01]  /*5c30*/  FMUL.FTZ R10, R31, UR24 ;  /* 0x000000181f0a7c20 */ /* 0x000fe20008410000 */
[----:B------:R-:W-:Y:S01]  /*5c40*/  FMUL.FTZ R35, R41, UR24 ;  /* 0x0000001829237c20 */ /* 0x000fe20008410000 */
[----:B------:R-:W-:Y:S01]  /*5c50*/  UISETP.NE.AND UP0, UPT, UR50, URZ, UPT ;  /* 0x0000003f3200728c */ /* 0x000fe2000bf05270 */
[----:B------:R-:W-:Y:S01]  /*5c60*/  FMUL.FTZ R9, R24, UR24 ;  /* 0x0000001818097c20 */ /* 0x000fe20008410000 */
[----:B------:R-:W-:Y:S01]  /*5c70*/  FMUL.FTZ R11, R25, UR24 ;  /* 0x00000018190b7c20 */ /* 0x000fe20008410000 */
[----:B0-----:R-:W-:Y:S01]  /*5c80*/  FMUL.FTZ R6, R26, UR24 ;  /* 0x000000181a067c20 */ /* 0x001fe20008410000 */
        /* <DEDUP_REMOVED lines=8> */
[----:B------:R-:W-:Y:S01]  /*5d10*/  FMUL.FTZ R41, R55, UR24 ;  /* 0x0000001837297c20 */ /* 0x000fe20008410000 */
[----:B------:R-:W-:Y:S01]  /*5d20*/  FMUL.FTZ R25, R32, UR24 ;  /* 0x0000001820197c20 */ /* 0x000fe20008410000 */
        /* <DEDUP_REMOVED lines=51> */
[----:B------:R-:W-:Y:S01]  /*6060*/  IMAD R13, R16, -0x2, R13 ;  /* 0xfffffffe100d7824 */ /* 0x000fe200078e020d */
[----:B------:R-:W1:Y:S01]  /*6070*/  MUFU.TANH R9, R9 ;  /* 0x0000000900097308 */ /* 0x000e620000002400 */
[----:B------:R-:W-:Y:S01]  /*6080*/  IMAD.U32 R66, RZ, RZ, UR37 ;  /* 0x00000025ff427e24 */ /* 0x000fe2000f8e00ff */
[----:B------:R-:W-:Y:S01]  /*6090*/  SYNCS.ARRIVE.TRANS64.RED.A1T0 RZ, [UR6], RZ ;  /* 0x000000ffffff79a7 */ /* 0x000fe20008100406 */
[----:B------:R-:W-:-:S03]  /*60a0*/  ULOP3.LUT UR6, URZ, UR22, URZ, 0x33, !UPT ;  /* 0x000000163f067292 */ /* 0x000fc6000f8e333f */
[----:B------:R-:W-:Y:S02]  /*60b0*/  IADD3 R13, -R66, UR41, R13 ;  /* 0x00000029420d7c10 */ /* 0x000fe4000fffe10d */
[----:B------:R-:W2:Y:S03]  /*60c0*/  MUFU.TANH R11, R11 ;  /* 0x0000000b000b7308 */ /* 0x000ea60000002400 */
[C---:B------:R-:W-:Y:S02]  /*60d0*/  VIADD R67, R13.reuse, UR23 ;  /* 0x000000170d437c36 */ /* 0x040fe40008000000 */
[----:B------:R-:W-:Y:S02]  /*60e0*/  VIADD R69, R13, UR6 ;  /* 0x000000060d457c36 */ /* 0x000fe40008000000 */
[--C-:B0-----:R-:W-:Y:S01]  /*60f0*/  IMAD.IADD R71, R67, 0x1, R12.reuse ;  /* 0x0000000143477824 */ /* 0x101fe200078e020c */
        /* <DEDUP_REMOVED lines=77> */
.L_x_1257:
[----:B------:R-:W-:-:S05]  /*65d0*/  IMAD.U32 R66, RZ, RZ, UR21 ;  /* 0x00000015ff427e24 */ /* 0x000fca000f8e00ff */
[----:B------:R-:W-:-:S13]  /*65e0*/  ISETP.NE.AND P1, PT, R66, 0x1, PT ;  /* 0x000000014200780c */ /* 0x000fda0003f25270 */
[----:B------:R-:W1:Y:S02]  /*65f0*/  @P1 LDC.64 R12, c[0x0][0x9e8] ;  /* 0x00027a00ff0c1b82 */ /* 0x000e640000000a00 */
[----:B-1----:R-:W-:-:S05]  /*6600*/  @P1 IMAD.HI.U32 R12, R63, R12, RZ ;  /* 0x0000000c3f0c1227 */ /* 0x002fca00078e00ff */
[----:B------:R-:W-:-:S07]  /*6610*/  @P1 SHF.R.U32.HI R63, RZ, R13, R12 ;  /* 0x0000000dff3f1219 */ /* 0x000fce000001160c */
.L_x_1258:
[----:B------:R-:W-:Y:S05]  /*6620*/  BSYNC B0 ;  /* 0x0000000000007941 */ /* 0x000fea0003800000 */
.L_x_1256:
[----:B------:R-:W-:-:S04]  /*6630*/  IMAD R63, R63, R66, -R65 ;  /* 0x000000423f3f7224 */ /* 0x000fc800078e0a41 */
[----:B------:R-:W-:-:S05]  /*6640*/  IMAD R12, R16, -0x2, R63 ;  /* 0xfffffffe100c7824 */ /* 0x000fca00078e023f */
[----:B------:R-:W-:Y:S02]  /*6650*/  VIADDMNMX R71, R12, R66, R71, PT ;  /* 0x000000420c477246 */ /* 0x000fe40003800147 */
[----:B------:R-:W-:-:S07]  /*6660*/  VIMNMX R73, R73, R12, !PT ;  /* 0x0000000c49497248 */ /* 0x000fce0007fe0100 */
.L_x_1255:
[----:B------:R-:W-:Y:S01]  /*6670*/  ISETP.GT.AND P1, PT, R5, -0x1, PT ;  /* 0xffffffff0500780c */ /* 0x000fe20003f24270 */
[----:B------:R-:W1:Y:S01]  /*6680*/  SHFL.IDX PT, R12, R64, 0x1, 0x1c1f ;  /* 0x003c1f00400c7f89 */ /* 0x000e6200000e0000 */
[----:B------:R-:W-:Y:S02]  /*6690*/  UISETP.NE.AND UP0, UPT, UR50, URZ, UPT ;  /* 0x0000003f3200728c */ /* 0x000fe4000bf05270 */
[C---:B------:R-:W-:Y:S02]  /*66a0*/  ISETP.GT.AND P3, PT, R73.reuse, 0x8, P1 ;  /* 0x000000084900780c */ /* 0x040fe40000f64270 */
[----:B------:R-:W-:Y:S02]  /*66b0*/  ISETP.GT.AND P6, PT, R73, RZ, P1 ;  /* 0x000000ff4900720c */ /* 0x000fe40000fc4270 */
[----:B------:R-:W-:Y:S02]  /*66c0*/  ISETP.LT.OR P3, PT, R71, 0x9, P3 ;  /* 0x000000094700780c */ /* 0x000fe40001f61670 */
[----:B------:R-:W-:-:S02]  /*66d0*/  ISETP.GT.AND P2, PT, R73, 0x1, P1 ;  /* 0x000000014900780c */ /* 0x000fc40000f44270 */
[----:B------:R-:W-:Y:S02]  /*66e0*/  FSEL R66, R15, -INF , !P3 ;  /* 0xff8000000f427808 */ /* 0x000fe40005800000 */
[----:B------:R-:W-:Y:S02]  /*66f0*/  ISETP.GT.AND P3, PT, R73, 0x19, P1 ;  /* 0x000000194900780c */ /* 0x000fe40000f64270 */
[C---:B------:R-:W-:Y:S02]  /*6700*/  ISETP.LT.OR P6, PT, R71.reuse, 0x1, P6 ;  /* 0x000000014700780c */ /* 0x040fe400037c1670 */
[C---:B------:R-:W-:Y:S02]  /*6710*/  ISETP.LT.OR P2, PT, R71.reuse, 0x2, P2 ;  /* 0x000000024700780c */ /* 0x040fe40001741670 */
[----:B------:R-:W-:Y:S02]  /*6720*/  ISETP.LT.OR P3, PT, R71, 0x1a, P3 ;  /* 0x0000001a4700780c */ /* 0x000fe40001f61670 */
[----:B------:R-:W-:-:S02]  /*6730*/  FSEL R63, R9, -INF , !P6 ;  /* 0xff800000093f7808 */ /* 0x000fc40007000000 */
[----:B------:R-:W-:Y:S01]  /*6740*/  FSEL R150, R11, -INF , !P2 ;  /* 0xff8000000b967808 */ /* 0x000fe20005000000 */
[--C-:B-1----:R-:W-:Y:S01]  /*6750*/  IMAD.IADD R11, R67, 0x1, R12.reuse ;  /* 0x00000001430b7824 */ /* 0x102fe200078e020c */
[----:B------:R-:W-:Y:S01]  /*6760*/  ISETP.GT.AND P5, PT, R73, 0x9, P1 ;  /* 0x000000094900780c */ /* 0x000fe20000fa4270 */
[----:B------:R-:W-:Y:S01]  /*6770*/  IMAD.IADD R15, R69, 0x1, R12 ;  /* 0x00000001450f7824 */ /* 0x000fe200078e020c */
        /* <DEDUP_REMOVED lines=99> */
.L_x_1261:
[----:B------:R-:W-:-:S05]  /*6db0*/  IMAD.U32 R21, RZ, RZ, UR21 ;  /* 0x00000015ff157e24 */ /* 0x000fca000f8e00ff */
[----:B------:R-:W-:-:S13]  /*6dc0*/  ISETP.NE.AND P2, PT, R21, 0x1, PT ;  /* 0x000000011500780c */ /* 0x000fda0003f45270 */
[----:B------:R-:W0:Y:S02]  /*6dd0*/  @P2 LDC.64 R12, c[0x0][0x9e8] ;  /* 0x00027a00ff0c2b82 */ /* 0x000e240000000a00 */
[----:B0-----:R-:W-:-:S05]  /*6de0*/  @P2 IMAD.HI.U32 R12, R9, R12, RZ ;  /* 0x0000000c090c2227 */ /* 0x001fca00078e00ff */
[----:B------:R-:W-:-:S07]  /*6df0*/  @P2 SHF.R.U32.HI R9, RZ, R13, R12 ;  /* 0x0000000dff092219 */ /* 0x000fce000001160c */
.L_x_1262:
[----:B------:R-:W-:Y:S05]  /*6e00*/  BSYNC B0 ;  /* 0x0000000000007941 */ /* 0x000fea0003800000 */
.L_x_1260:
[----:B------:R-:W-:-:S04]  /*6e10*/  IMAD R9, R9, R21, -R65 ;  /* 0x0000001509097224 */ /* 0x000fc800078e0a41 */
[----:B------:R-:W-:-:S05]  /*6e20*/  IMAD R12, R16, -0x2, R9 ;  /* 0xfffffffe100c7824 */ /* 0x000fca00078e0209 */
[----:B------:R-:W-:Y:S02]  /*6e30*/  VIADDMNMX R11, R12, R21, R11, PT ;  /* 0x000000150c0b7246 */ /* 0x000fe4000380010b */
[----:B------:R-:W-:-:S07]  /*6e40*/  VIMNMX R15, R15, R12, !PT ;  /* 0x0000000c0f0f7248 */ /* 0x000fce0007fe0100 */
.L_x_1259:
[----:B------:R-:W-:Y:S02]  /*6e50*/  FMNMX.FTZ R9, R63, R4, !PT ;  /* 0x000000043f097209 */ /* 0x000fe40007810000 */
[----:B------:R-:W-:Y:S02]  /*6e60*/  ISETP.GT.AND P5, PT, R15, 0x10, P1 ;  /* 0x000000100f00780c */ /* 0x000fe40000fa4270 */
[----:B------:R-:W-:Y:S02]  /*6e70*/  FMNMX.FTZ R9, R150, R9, !PT ;  /* 0x0000000996097209 */ /* 0x000fe40007810000 */
[----:B------:R-:W-:Y:S02]  /*6e80*/  ISETP.LT.OR P5, PT, R11, 0x11, P5 ;  /* 0x000000110b00780c */ /* 0x000fe40002fa1670 */
[----:B------:R-:W-:Y:S02]  /*6e90*/  FMNMX.FTZ R9, R66, R9, !PT ;  /* 0x0000000942097209 */ /* 0x000fe40007810000 */
[----:B------:R-:W-:-:S02]  /*6ea0*/  ISETP.GT.AND P6, PT, R15, 0x1, P1 ;  /* 0x000000010f00780c */ /* 0x000fc40000fc4270 */
[----:B------:R-:W-:Y:S02]  /*6eb0*/  FMNMX.FTZ R9, R64, R9, !PT ;  /* 0x0000000940097209 */ /* 0x000fe40007810000 */
[----:B------:R-:W-:Y:S02]  /*6ec0*/  FSEL R14, R14, -INF , !P5 ;  /* 0xff8000000e0e7808 */ /* 0x000fe40006800000 */
[----:B------:R-:W-:Y:S02]  /*6ed0*/  FMNMX.FTZ R9, R68, R9, !PT ;  /* 0x0000000944097209 */ /* 0x000fe40007810000 */
[----:B------:R-:W-:Y:S02]  /*6ee0*/  ISETP.GT.AND P5, PT, R15, 0x20, P1 ;  /* 0x000000200f00780c */ /* 0x000fe40000fa4270 */
[----:B------:R-:W-:Y:S02]  /*6ef0*/  FMNMX.FTZ R9, R70, R9, !PT ;  /* 0x0000000946097209 */ /* 0x000fe40007810000 */
[----:B------:R-:W-:-:S02]  /*6f00*/  ISETP.LT.OR P6, PT, R11, 0x2, P6 ;  /* 0x000000020b00780c */ /* 0x000fc400037c1670 */
[----:B------:R-:W-:Y:S02]  /*6f10*/  FMNMX.FTZ R9, R72, R9, !PT ;  /* 0x0000000948097209 */ /* 0x000fe40007810000 */
[----:B------:R-:W-:Y:S02]  /*6f20*/  ISETP.LT.OR P5, PT, R11, 0x21, P5 ;  /* 0x000000210b00780c */ /* 0x000fe40002fa1670 */
[----:B------:R-:W-:Y:S02]  /*6f30*/  FMNMX.FTZ R9, R74, R9, !PT ;  /* 0x000000094a097209 */ /* 0x000fe40007810000 */
[----:B------:R-:W-:Y:S02]  /*6f40*/  FSEL R7, R7, -INF , !P6 ;  /* 0xff80000007077808 */ /* 0x000fe40007000000 */
[----:B------:R-:W-:Y:S02]  /*6f50*/  FMNMX.FTZ R9, R76, R9, !PT ;  /* 0x000000094c097209 */ /* 0x000fe40007810000 */
[----:B------:R-:W-:-:S02]  /*6f60*/  FSEL R28, R28, -INF , !P5 ;  /* 0xff8000001c1c7808 */ /* 0x000fc40006800000 */
[----:B------:R-:W-:Y:S02]  /*6f70*/  FMNMX.FTZ R9, R78, R9, !PT ;  /* 0x000000094e097209 */ /* 0x000fe40007810000 */
[----:B------:R-:W-:Y:S02]  /*6f80*/  ISETP.GT.AND P5, PT, R15, RZ, P1 ;  /* 0x000000ff0f00720c */ /* 0x000fe40000fa4270 */
[----:B------:R-:W-:Y:S02]  /*6f90*/  FMNMX.FTZ R9, R80, R9, !PT ;  /* 0x0000000950097209 */ /* 0x000fe40007810000 */
[----:B------:R-:W-:Y:S02]  /*6fa0*/  ISETP.LT.OR P5, PT, R11, 0x1, P5 ;  /* 0x000000010b00780c */ /* 0x000fe40002fa1670 */
[----:B------:R-:W-:Y:S02]  /*6fb0*/  FMNMX.FTZ R9, R82, R9, !PT ;  /* 0x0000000952097209 */ /* 0x000fe40007810000 */
[----:B------:R-:W-:-:S02]  /*6fc0*/  ISETP.GT.AND P3, PT, R15, 0x8, P1 ;  /* 0x000000080f00780c */ /* 0x000fc40000f64270 */
[----:B------:R-:W-:Y:S02]  /*6fd0*/  FMNMX.FTZ R9, R84, R9, !PT ;  /* 0x0000000954097209 */ /* 0x000fe40007810000 */
[----:B------:R-:W-:Y:S02]  /*6fe0*/  ISETP.GT.AND P4, PT, R15, 0x9, P1 ;  /* 0x000000090f00780c */ /* 0x000fe40000f84270 */
[----:B------:R-:W-:Y:S02]  /*6ff0*/  FMNMX.FTZ R9, R120, R9, !PT ;  /* 0x0000000978097209 */ /* 0x000fe40007810000 */
[C---:B------:R-:W-:Y:S02]  /*7000*/  ISETP.LT.OR P3, PT, R11.reuse, 0x9, P3 ;  /* 0x000000090b00780c */ /* 0x040fe40001f61670 */
[----:B------:R-:W-:Y:S02]  /*7010*/  FMNMX.FTZ R9, R122, R9, !PT ;  /* 0x000000097a097209 */ /* 0x000fe40007810000 */
[----:B------:R-:W-:-:S02]  /*7020*/  ISETP.LT.OR P4, PT, R11, 0xa, P4 ;  /* 0x0000000a0b00780c */ /* 0x000fc40002781670 */
[----:B------:R-:W-:Y:S02]  /*7030*/  FMNMX.FTZ R9, R52, R9, !PT ;  /* 0x0000000934097209 */ /* 0x000fe40007810000 */
[----:B------:R-:W-:Y:S02]  /*7040*/  FSEL R8, R8, -INF , !P3 ;  /* 0xff80000008087808 */ /* 0x000fe40005800000 */
[----:B------:R-:W-:Y:S02]  /*7050*/  FMNMX.FTZ R9, R56, R9, !PT ;  /* 0x0000000938097209 */ /* 0x000fe40007810000 */
[----:B------:R-:W-:Y:S02]  /*7060*/  ISETP.GT.AND P2, PT, R15, 0x11, P1 ;  /* 0x000000110f00780c */ /* 0x000fe40000f44270 */
[----:B------:R-:W-:Y:S02]  /*7070*/  FMNMX.FTZ R9, R86, R9, !PT ;  /* 0x0000000956097209 */ /* 0x000fe40007810000 */
[----:B------:R-:W-:-:S02]  /*7080*/  FSEL R10, R10, -INF , !P4 ;  /* 0xff8000000a0a7808 */ /* 0x000fc40006000000 */
[----:B------:R-:W-:Y:S02]  /*7090*/  FMNMX.FTZ R9, R58, R9, !PT ;  /* 0x000000093a097209 */ /* 0x000fe40007810000 */
[----:B------:R-:W-:Y:S02]  /*70a0*/  ISETP.GT.AND P3, PT, R15, 0x18, P1 ;  /* 0x000000180f00780c */ /* 0x000fe40000f64270 */
[----:B------:R-:W-:Y:S02]  /*70b0*/  FMNMX.FTZ R9, R124, R9, !PT ;  /* 0x000000097c097209 */ /* 0x000fe40007810000 */
[----:B------:R-:W-:Y:S02]  /*70c0*/  ISETP.LT.OR P2, PT, R11, 0x12, P2 ;  /* 0x000000120b00780c */ /* 0x000fe40001741670 */
[----:B------:R-:W-:Y:S02]  /*70d0*/  FMNMX.FTZ R9, R126, R9, !PT ;  /* 0x000000097e097209 */ /* 0x000fe40007810000 */
[----:B------:R-:W-:-:S02]  /*70e0*/  ISETP.GT.AND P4, PT, R15, 0x19, P1 ;  /* 0x000000190f00780c */ /* 0x000fc40000f84270 */
[----:B------:R-:W-:Y:S02]  /*70f0*/  FMNMX.FTZ R9, R128, R9, !PT ;  /* 0x0000000980097209 */ /* 0x000fe40007810000 */
[C---:B------:R-:W-:Y:S02]  /*7100*/  ISETP.LT.OR P3, PT, R11.reuse, 0x19, P3 ;  /* 0x000000190b00780c */ /* 0x040fe40001f61670 */
[----:B------:R-:W-:Y:S02]  /*7110*/  FMNMX.FTZ R9, R130, R9, !PT ;  /* 0x0000000982097209 */ /* 0x000fe40007810000 */
[----:B------:R-:W-:Y:S02]  /*7120*/  FSEL R20, R20, -INF , !P2 ;  /* 0xff80000014147808 */ /* 0x000fe40005000000 */
        /* <DEDUP_REMOVED lines=15> */
[----:B------:R-:W-:Y:S02]  /*7220*/  ISETP.LT.OR P3, PT, R11, 0x29, P3 ;  /* 0x000000290b00780c */ /* 0x000fe40001f61670 */
[----:B------:R-:W-:Y:S02]  /*7230*/  FMNMX.FTZ R13, R134, R9, !PT ;  /* 0x00000009860d7209 */ /* 0x000fe40007810000 */
[----:B------:R-:W0:Y:S01]  /*7240*/  LDC R9, c[0x0][0x988] ;  /* 0x00026200ff097b82 */ /* 0x000e220000000800 */
[----:B------:R-:W-:Y:S02]  /*7250*/  FSEL R30, R30, -INF , !P2 ;  /* 0xff8000001e1e7808 */ /* 0x000fe40005000000 */
[----:B------:R-:W1:Y:S01]  /*7260*/  SHFL.BFLY PT, R12, R13, 0x2, 0x1f ;  /* 0x0c401f000d0c7f89 */ /* 0x000e6200000e0000 */
[----:B------:R-:W-:-:S02]  /*7270*/  ISETP.GT.AND P2, PT, R15, 0x30, P1 ;  /* 0x000000300f00780c */ /* 0x000fc40000f44270 */
[----:B------:R-:W-:Y:S02]  /*7280*/  FSEL R32, R32, -INF , !P3 ;  /* 0xff80000020207808 */ /* 0x000fe40005800000 */
[----:B------:R-:W-:Y:S02]  /*7290*/  ISETP.LT.OR P4, PT, R11, 0x2a, P4 ;  /* 0x0000002a0b00780c */ /* 0x000fe40002781670 */
[----:B------:R-:W-:Y:S02]  /*72a0*/  ISETP.GT.AND P3, PT, R15, 0x31, P1 ;  /* 0x000000310f00780c */ /* 0x000fe40000f64270 */
[C---:B------:R-:W-:Y:S02]  /*72b0*/  ISETP.LT.OR P2, PT, R11.reuse, 0x31, P2 ;  /* 0x000000310b00780c */ /* 0x040fe40001741670 */
[----:B------:R-:W-:-:S04]  /*72c0*/  ISETP.LT.OR P3, PT, R11, 0x32, P3 ;  /* 0x000000320b00780c */ /* 0x000fc80001f61670 */
[----:B------:R-:W-:Y:S02]  /*72d0*/  FSEL R38, R38, -INF , !P3 ;  /* 0xff80000026267808 */ /* 0x000fe40005800000 */
[----:B------:R-:W-:-:S04]  /*72e0*/  ISETP.GT.AND P3, PT, R15, 0x41, P1 ;  /* 0x000000410f00780c */ /* 0x000fc80000f64270 */
[----:B------:R-:W-:Y:S02]  /*72f0*/  ISETP.LT.OR P3, PT, R11, 0x42, P3 ;  /* 0x000000420b00780c */ /* 0x000fe40001f61670 */
[----:B-1----:R-:W-:-:S05]  /*7300*/  FMNMX.FTZ R21, R13, R12, !PT ;  /* 0x0000000c0d157209 */ /* 0x002fca0007810000 */
[----:B------:R-:W1:Y:S02]  /*7310*/  SHFL.BFLY PT, R12, R21, 0x1, 0x1f ;  /* 0x0c201f00150c7f89 */ /* 0x000e6400000e0000 */
[----:B-1----:R-:W-:-:S04]  /*7320*/  FMNMX.FTZ R12, R21, R12, !PT ;  /* 0x0000000c150c7209 */ /* 0x002fc80007810000 */
[C---:B------:R-:W-:Y:S01]  /*7330*/  FSETP.NEU.FTZ.AND P6, PT, R12.reuse, -INF , PT ;  /* 0xff8000000c00780b */ /* 0x040fe20003fdd000 */
[----:B0-----:R-:W-:-:S05]  /*7340*/  FMUL.FTZ R13, R12, R9 ;  /* 0x000000090c0d7220 */ /* 0x001fca0000410000 */
[----:B------:R-:W-:-:S05]  /*7350*/  FSEL R13, R13, RZ, P6 ;  /* 0x000000ff0d0d7208 */ /* 0x000fca0003000000 */
[-CC-:B------:R-:W-:Y:S01]  /*7360*/  FFMA.FTZ R29, R64, R9.reuse, -R13.reuse ;  /* 0x00000009401d7223 */ /* 0x180fe2000001080d */
[----:B------:R-:W-:Y:S01]  /*7370*/  FSEL R64, R6, -INF , !P5 ;  /* 0xff80000006407808 */ /* 0x000fe20006800000 */
[-CC-:B------:R-:W-:Y:S01]  /*7380*/  FFMA.FTZ R35, R72, R9.reuse, -R13.reuse ;  /* 0x0000000948237223 */ /* 0x180fe2000001080d */
[-CC-:B------:R-:W-:Y:S01]  /*7390*/  FFMA.FTZ R27, R150, R9.reuse, -R13.reuse ;  /* 0x00000009961b7223 */ /* 0x180fe2000001080d */
[--C-:B------:R-:W-:Y:S01]  /*73a0*/  FFMA.FTZ R150, R66, R9, -R13.reuse ;  /* 0x0000000942967223 */ /* 0x100fe2000001080d */
[----:B------:R-:W-:Y:S01]  /*73b0*/  FMNMX.FTZ R6, R64, R3, !PT ;  /* 0x0000000340067209 */ /* 0x000fe20007810000 */
[-CC-:B------:R-:W-:Y:S01]  /*73c0*/  FFMA.FTZ R21, R63, R9.reuse, -R13.reuse ;  /* 0x000000093f157223 */ /* 0x180fe2000001080d */
[----:B------:R-:W-:Y:S01]  /*73d0*/  FSEL R66, R34, -INF , !P4 ;  /* 0xff80000022427808 */ /* 0x000fe20006000000 */
[----:B------:R0:W-:Y:S01]  /*73e0*/  MUFU.EX2 R26, R27 ;  /* 0x0000001b001a7308 */ /* 0x0001e20000000800 */
[----:B------:R-:W-:Y:S01]  /*73f0*/  FMNMX.FTZ R31, R7, R6, !PT ;  /* 0x00000006071f7209 */ /* 0x000fe20007810000 */
[-CC-:B------:R-:W-:Y:S01]  /*7400*/  FFMA.FTZ R34, R70, R9.reuse, -R13.reuse ;  /* 0x0000000946227223 */ /* 0x180fe2000001080d */
[C---:B------:R-:W-:Y:S01]  /*7410*/  ISETP.GT.AND P5, PT, R15.reuse, 0x38, P1 ;  /* 0x000000380f00780c */ /* 0x040fe20000fa4270 */
[--C-:B------:R-:W-:Y:S01]  /*7420*/  FFMA.FTZ R58, R58, R9, -R13.reuse ;  /* 0x000000093a3a7223 */ /* 0x100fe2000001080d */
[----:B------:R-:W-:Y:S01]  /*7430*/  FMNMX.FTZ R31, R8, R31, !PT ;  /* 0x0000001f081f7209 */ /* 0x000fe20007810000 */
[--C-:B------:R-:W-:Y:S01]  /*7440*/  FFMA.FTZ R122, R122, R9, -R13.reuse ;  /* 0x000000097a7a7223 */ /* 0x100fe2000001080d */
[----:B------:R-:W-:Y:S01]  /*7450*/  ISETP.GT.AND P4, PT, R15, 0x39, P1 ;  /* 0x000000390f00780c */ /* 0x000fe20000f84270 */
[----:B------:R-:W-:Y:S01]  /*7460*/  MUFU.EX2 R21, R21 ;  /* 0x0000001500157308 */ /* 0x000fe20000000800 */
[----:B------:R-:W-:Y:S01]  /*7470*/  FMNMX.FTZ R31, R10, R31, !PT ;  /* 0x0000001f0a1f7209 */ /* 0x000fe20007810000 */
[-CC-:B0-----:R-:W-:Y:S01]  /*7480*/  FFMA.FTZ R27, R68, R9.reuse, -R13.reuse ;  /* 0x00000009441b7223 */ /* 0x181fe2000001080d */
[----:B------:R-:W-:Y:S01]  /*7490*/  FSEL R68, R36, -INF , !P2 ;  /* 0xff80000024447808 */ /* 0x000fe20005000000 */
[--C-:B------:R-:W-:Y:S01]  /*74a0*/  FFMA.FTZ R36, R74, R9, -R13.reuse ;  /* 0x000000094a247223 */ /* 0x100fe2000001080d */
[----:B------:R-:W-:Y:S01]  /*74b0*/  FMNMX.FTZ R31, R14, R31, !PT ;  /* 0x0000001f0e1f7209 */ /* 0x000fe20007810000 */
[--C-:B------:R-:W-:Y:S01]  /*74c0*/  FFMA.FTZ R128, R128, R9, -R13.reuse ;  /* 0x0000000980807223 */ /* 0x100fe2000001080d */
[----:B------:R-:W-:Y:S01]  /*74d0*/  ISETP.LT.OR P5, PT, R11, 0x39, P5 ;  /* 0x000000390b00780c */ /* 0x000fe20002fa1670 */
[----:B------:R-:W-:Y:S01]  /*74e0*/  MUFU.EX2 R150, R150 ;  /* 0x0000009600967308 */ /* 0x000fe20000000800 */
[----:B------:R-:W-:Y:S01]  /*74f0*/  FMNMX.FTZ R33, R20, R31, !PT ;  /* 0x0000001f14217209 */ /* 0x000fe20007810000 */
[----:B------:R-:W-:Y:S01]  /*7500*/  FFMA.FTZ R130, R130, R9, -R13 ;  /* 0x0000000982827223 */ /* 0x000fe2000001080d */
[----:B------:R-:W-:-:S02]  /*7510*/  ISETP.GT.AND P2, PT, R15, 0x40, P1 ;  /* 0x000000400f00780c */ /* 0x000fc40000f44270 */
[----:B------:R-:W-:Y:S02]  /*7520*/  FMNMX.FTZ R6, R24, R33, !PT ;  /* 0x0000002118067209 */ /* 0x000fe40007810000 */
[----:B------:R-:W-:Y:S01]  /*7530*/  FSEL R70, R40, -INF , !P5 ;  /* 0xff80000028467808 */ /* 0x000fe20006800000 */
[----:B------:R0:W-:Y:S01]  /*7540*/  MUFU.EX2 R31, R35 ;  /* 0x00000023001f7308 */ /* 0x0001e20000000800 */
[----:B------:R-:W-:Y:S01]  /*7550*/  FMNMX.FTZ R33, R25, R6, !PT ;  /* 0x0000000619217209 */ /* 0x000fe20007810000 */
[-CC-:B------:R-:W-:Y:S01]  /*7560*/  FFMA.FTZ R6, R76, R9.reuse, -R13.reuse ;  /* 0x000000094c067223 */ /* 0x180fe2000001080d */
[C---:B------:R-:W-:Y:S01]  /*7570*/  ISETP.LT.OR P4, PT, R11.reuse, 0x3a, P4 ;  /* 0x0000003a0b00780c */ /* 0x040fe20002781670 */
[----:B------:R-:W-:Y:S01]  /*7580*/  FFMA.FTZ R40, R78, R9, -R13 ;  /* 0x000000094e287223 */ /* 0x000fe2000001080d */
[----:B------:R-:W-:Y:S02]  /*7590*/  FMNMX.FTZ R33, R28, R33, !PT ;  /* 0x000000211c217209 */ /* 0x000fe40007810000 */
[----:B------:R-:W-:Y:S01]  /*75a0*/  ISETP.LT.OR P2, PT, R11, 0x41, P2 ;  /* 0x000000410b00780c */ /* 0x000fe20001741670 */
[----:B------:R-:W-:Y:S01]  /*75b0*/  MUFU.EX2 R29, R29 ;  /* 0x0000001d001d7308 */ /* 0x000fe20000000800 */
[----:B0-----:R-:W-:-:S02]  /*75c0*/  FMNMX.FTZ R35, R30, R33, !PT ;  /* 0x000000211e237209 */ /* 0x001fc40007810000 */
[----:B------:R-:W-:Y:S02]  /*75d0*/  FSEL R72, R41, -INF , !P4 ;  /* 0xff80000029487808 */ /* 0x000fe40006000000 */
[----:B------:R-:W-:Y:S02]  /*75e0*/  FMNMX.FTZ R35, R32, R35, !PT ;  /* 0x0000002320237209 */ /* 0x000fe40007810000 */
[----:B------:R-:W-:Y:S01]  /*75f0*/  ISETP.GT.AND P5, PT, R15, 0x48, P1 ;  /* 0x000000480f00780c */ /* 0x000fe20000fa4270 */
[----:B------:R0:W-:Y:S01]  /*7600*/  MUFU.EX2 R33, R6 ;  /* 0x0000000600217308 */ /* 0x0001e20000000800 */
[----:B------:R-:W-:Y:S02]  /*7610*/  FMNMX.FTZ R35, R66, R35, !PT ;  /* 0x0000002342237209 */ /* 0x000fe40007810000 */
[----:B------:R-:W-:Y:S01]  /*7620*/  FSEL R74, R42, -INF , !P2 ;  /* 0xff8000002a4a7808 */ /* 0x000fe20005000000 */
[----:B------:R-:W-:Y:S01]  /*7630*/  FFMA.FTZ R42, R82, R9, -R13 ;  /* 0x00000009522a7223 */ /* 0x000fe2000001080d */
[----:B------:R-:W-:-:S02]  /*7640*/  FMNMX.FTZ R35, R68, R35, !PT ;  /* 0x0000002344237209 */ /* 0x000fc40007810000 */
[----:B------:R-:W-:Y:S01]  /*7650*/  ISETP.GT.AND P4, PT, R15, 0x49, P1 ;  /* 0x000000490f00780c */ /* 0x000fe20000f84270 */
[----:B------:R-:W-:Y:S01]  /*7660*/  MUFU.EX2 R27, R27 ;  /* 0x0000001b001b7308 */ /* 0x000fe20000000800 */
[----:B------:R-:W-:Y:S01]  /*7670*/  FMNMX.FTZ R37, R38, R35, !PT ;  /* 0x0000002326257209 */ /* 0x000fe20007810000 */
[--C-:B0-----:R-:W-:Y:S01]  /*7680*/  FFMA.FTZ R6, R80, R9, -R13.reuse ;  /* 0x0000000950067223 */ /* 0x101fe2000001080d */
[----:B------:R-:W-:Y:S02]  /*7690*/  ISETP.LT.OR P5, PT, R11, 0x49, P5 ;  /* 0x000000490b00780c */ /* 0x000fe40002fa1670 */
[----:B------:R-:W-:Y:S02]  /*76a0*/  FMNMX.FTZ R37, R70, R37, !PT ;  /* 0x0000002546257209 */ /* 0x000fe40007810000 */
[----:B------:R-:W-:Y:S01]  /*76b0*/  FSEL R76, R43, -INF , !P3 ;  /* 0xff8000002b4c7808 */ /* 0x000fe20005800000 */
[----:B------:R0:W-:Y:S01]  /*76c0*/  MUFU.EX2 R35, R6 ;  /* 0x0000000600237308 */ /* 0x0001e20000000800 */
[----:B------:R-:W-:Y:S01]  /*76d0*/  FMNMX.FTZ R37, R72, R37, !PT ;  /* 0x0000002548257209 */ /* 0x000fe20007810000 */
[----:B------:R-:W-:Y:S01]  /*76e0*/  FFMA.FTZ R43, R84, R9, -R13 ;  /* 0x00000009542b7223 */ /* 0x000fe2000001080d */
[----:B------:R-:W-:-:S02]  /*76f0*/  ISETP.GT.AND P2, PT, R15, 0x50, P1 ;  /* 0x000000500f00780c */ /* 0x000fc40000f44270 */
[----:B------:R-:W-:Y:S02]  /*7700*/  FMNMX.FTZ R37, R74, R37, !PT ;  /* 0x000000254a257209 */ /* 0x000fe40007810000 */
[----:B------:R-:W-:Y:S01]  /*7710*/  FSEL R78, R44, -INF , !P5 ;  /* 0xff8000002c4e7808 */ /* 0x000fe20006800000 */
[----:B------:R-:W-:Y:S01]  /*7720*/  MUFU.EX2 R34, R34 ;  /* 0x0000002200227308 */ /* 0x000fe20000000800 */
[----:B------:R-:W-:Y:S01]  /*7730*/  ISETP.LT.OR P4, PT, R11, 0x4a, P4 ;  /* 0x0000004a0b00780c */ /* 0x000fe20002781670 */
[--C-:B------:R-:W-:Y:S01]  /*7740*/  FFMA.FTZ R44, R120, R9, -R13.reuse ;  /* 0x00000009782c7223 */ /* 0x100fe2000001080d */
[----:B------:R-:W-:Y:S01]  /*7750*/  FMNMX.FTZ R39, R76, R37, !PT ;  /* 0x000000254c277209 */ /* 0x000fe20007810000 */
[----:B------:R-:W-:Y:S01]  /*7760*/  FFMA.FTZ R120, R144, R9, -R13 ;  /* 0x0000000990787223 */ /* 0x000fe2000001080d */
[----:B------:R-:W-:Y:S02]  /*7770*/  ISETP.GT.AND P3, PT, R15, 0x51, P1 ;  /* 0x000000510f00780c */ /* 0x000fe40000f64270 */
[----:B------:R-:W-:Y:S01]  /*7780*/  ISETP.LT.OR P2, PT, R11, 0x51, P2 ;  /* 0x000000510b00780c */ /* 0x000fe20001741670 */
[----:B------:R1:W-:Y:S01]  /*7790*/  MUFU.EX2 R37, R43 ;  /* 0x0000002b00257308 */ /* 0x0003e20000000800 */
[----:B------:R-:W-:-:S02]  /*77a0*/  FSEL R80, R45, -INF , !P4 ;  /* 0xff8000002d507808 */ /* 0x000fc40006000000 */
[----:B------:R-:W-:Y:S02]  /*77b0*/  FMNMX.FTZ R39, R78, R39, !PT ;  /* 0x000000274e277209 */ /* 0x000fe40007810000 */
[----:B------:R-:W-:Y:S02]  /*77c0*/  ISETP.GT.AND P5, PT, R15, 0x58, P1 ;  /* 0x000000580f00780c */ /* 0x000fe40000fa4270 */
[----:B------:R-:W-:Y:S01]  /*77d0*/  FSEL R41, R46, -INF , !P2 ;  /* 0xff8000002e297808 */ /* 0x000fe20005000000 */
[----:B------:R-:W-:Y:S01]  /*77e0*/  FFMA.FTZ R46, R52, R9, -R13 ;  /* 0x00000009342e7223 */ /* 0x000fe2000001080d */
[----:B------:R-:W-:Y:S01]  /*77f0*/  ISETP.LT.OR P3, PT, R11, 0x52, P3 ;  /* 0x000000520b00780c */ /* 0x000fe20001f61670 */
[----:B------:R-:W-:Y:S01]  /*7800*/  MUFU.EX2 R36, R36 ;  /* 0x0000002400247308 */ /* 0x000fe20000000800 */
[----:B0-----:R-:W-:Y:S02]  /*7810*/  FMNMX.FTZ R6, R80, R39, !PT ;  /* 0x0000002750067209 */ /* 0x001fe40007810000 */
[----:B------:R-:W-:-:S02]  /*7820*/  ISETP.GT.AND P4, PT, R15, 0x59, P1 ;  /* 0x000000590f00780c */ /* 0x000fc40000f84270 */
[----:B------:R-:W-:Y:S02]  /*7830*/  ISETP.LT.OR P5, PT, R11, 0x59, P5 ;  /* 0x000000590b00780c */ /* 0x000fe40002fa1670 */
[----:B------:R-:W-:Y:S01]  /*7840*/  FSEL R82, R47, -INF , !P3 ;  /* 0xff8000002f527808 */ /* 0x000fe20005800000 */
[----:B------:R-:W-:Y:S01]  /*7850*/  MUFU.EX2 R40, R40 ;  /* 0x0000002800287308 */ /* 0x000fe20000000800 */
[----:B------:R-:W-:Y:S01]  /*7860*/  FMNMX.FTZ R39, R41, R6, !PT ;  /* 0x0000000629277209 */ /* 0x000fe20007810000 */
[-CC-:B------:R-:W-:Y:S01]  /*7870*/  FFMA.FTZ R47, R142, R9.reuse, -R13.reuse ;  /* 0x000000098e2f7223 */ /* 0x180fe2000001080d */
[----:B------:R-:W-:Y:S02]  /*7880*/  ISETP.GT.AND P2, PT, R15, 0x60, P1 ;  /* 0x000000600f00780c */ /* 0x000fe40000f44270 */
[----:B------:R-:W-:Y:S01]  /*7890*/  FSEL R84, R48, -INF , !P5 ;  /* 0xff80000030547808 */ /* 0x000fe20006800000 */
[----:B------:R-:W-:Y:S01]  /*78a0*/  FFMA.FTZ R48, R86, R9, -R13 ;  /* 0x0000000956307223 */ /* 0x000fe2000001080d */
[----:B------:R-:W-:Y:S01]  /*78b0*/  ISETP.LT.OR P4, PT, R11, 0x5a, P4 ;  /* 0x0000005a0b00780c */ /* 0x000fe20002781670 */
[----:B------:R-:W-:Y:S01]  /*78c0*/  MUFU.EX2 R42, R42 ;  /* 0x0000002a002a7308 */ /* 0x000fe20000000800 */
[----:B-1----:R-:W-:-:S02]  /*78d0*/  FMNMX.FTZ R43, R82, R39, !PT ;  /* 0x00000027522b7209 */ /* 0x002fc40007810000 */
[----:B------:R-:W-:Y:S02]  /*78e0*/  ISETP.GT.AND P3, PT, R15, 0x61, P1 ;  /* 0x000000610f00780c */ /* 0x000fe40000f64270 */
[----:B------:R-:W-:Y:S02]  /*78f0*/  ISETP.LT.OR P2, PT, R11, 0x61, P2 ;  /* 0x000000610b00780c */ /* 0x000fe40001741670 */
[----:B------:R-:W-:Y:S01]  /*7900*/  FSEL R55, R49, -INF , !P4 ;  /* 0xff80000031377808 */ /* 0x000fe20006000000 */
[----:B------:R-:W-:Y:S01]  /*7910*/  MUFU.EX2 R44, R44 ;  /* 0x0000002c002c7308 */ /* 0x000fe20000000800 */
[----:B------:R-:W-:Y:S01]  /*7920*/  FMNMX.FTZ R6, R84, R43, !PT ;  /* 0x0000002b54067209 */ /* 0x000fe20007810000 */
[-CC-:B------:R-:W-:Y:S01]  /*7930*/  FFMA.FTZ R49, R148, R9.reuse, -R13.reuse ;  /* 0x0000000994317223 */ /* 0x180fe2000001080d */
[----:B------:R-:W-:Y:S02]  /*7940*/  ISETP.GT.AND P5, PT, R15, 0x68, P1 ;  /* 0x000000680f00780c */ /* 0x000fe40000fa4270 */
[----:B------:R-:W-:Y:S01]  /*7950*/  FSEL R57, R50, -INF , !P2 ;  /* 0xff80000032397808 */ /* 0x000fe20005000000 */
[-CC-:B------:R-:W-:Y:S01]  /*7960*/  FFMA.FTZ R50, R124, R9.reuse, -R13.reuse ;  /* 0x000000097c327223 */ /* 0x180fe2000001080d */
[----:B------:R-:W-:Y:S01]  /*7970*/  ISETP.LT.OR P3, PT, R11, 0x62, P3 ;  /* 0x000000620b00780c */ /* 0x000fe20001f61670 */
[----:B------:R0:W-:Y:S01]  /*7980*/  MUFU.EX2 R39, R122 ;  /* 0x0000007a00277308 */ /* 0x0001e20000000800 */
[----:B------:R-:W-:Y:S01]  /*7990*/  FMNMX.FTZ R6, R55, R6, !PT ;  /* 0x0000000637067209 */ /* 0x000fe20007810000 */
[----:B------:R-:W-:Y:S01]  /*79a0*/  FFMA.FTZ R124, R136, R9, -R13 ;  /* 0x00000009887c7223 */ /* 0x000fe2000001080d */
[----:B------:R-:W-:-:S02]  /*79b0*/  ISETP.GT.AND P4, PT, R15, 0x69, P1 ;  /* 0x000000690f00780c */ /* 0x000fc40000f84270 */
[----:B------:R-:W-:Y:S02]  /*79c0*/  ISETP.LT.OR P5, PT, R11, 0x69, P5 ;  /* 0x000000690b00780c */ /* 0x000fe40002fa1670 */
[----:B------:R-:W-:Y:S01]  /*79d0*/  FSEL R63, R51, -INF , !P3 ;  /* 0xff800000333f7808 */ /* 0x000fe20005800000 */
[----:B------:R-:W-:Y:S01]  /*79e0*/  MUFU.EX2 R46, R46 ;  /* 0x0000002e002e7308 */ /* 0x000fe20000000800 */
[----:B------:R-:W-:Y:S01]  /*79f0*/  FMNMX.FTZ R6, R57, R6, !PT ;  /* 0x0000000639067209 */ /* 0x000fe20007810000 */
[-CC-:B------:R-:W-:Y:S01]  /*7a00*/  FFMA.FTZ R51, R132, R9.reuse, -R13.reuse ;  /* 0x0000000984337223 */ /* 0x180fe2000001080d */
[----:B------:R-:W-:Y:S01]  /*7a10*/  ISETP.GT.AND P2, PT, R15, 0x70, P1 ;  /* 0x000000700f00780c */ /* 0x000fe20000f44270 */
[----:B0-----:R-:W-:Y:S01]  /*7a20*/  FFMA.FTZ R122, R140, R9, -R13 ;  /* 0x000000098c7a7223 */ /* 0x001fe2000001080d */
[----:B------:R-:W-:Y:S02]  /*7a30*/  FSEL R52, R53, -INF , !P5 ;  /* 0xff80000035347808 */ /* 0x000fe40006800000 */
[----:B------:R-:W-:Y:S01]  /*7a40*/  ISETP.LT.OR P4, PT, R11, 0x6a, P4 ;  /* 0x0000006a0b00780c */ /* 0x000fe20002781670 */
[----:B------:R-:W-:Y:S01]  /*7a50*/  MUFU.EX2 R48, R48 ;  /* 0x0000003000307308 */ /* 0x000fe20000000800 */
[----:B------:R-:W-:-:S02]  /*7a60*/  FMNMX.FTZ R43, R63, R6, !PT ;  /* 0x000000063f2b7209 */ /* 0x000fc40007810000 */
[----:B------:R-:W-:Y:S02]  /*7a70*/  ISETP.GT.AND P3, PT, R15, 0x71, P1 ;  /* 0x000000710f00780c */ /* 0x000fe40000f64270 */
[----:B------:R-:W-:Y:S02]  /*7a80*/  ISETP.LT.OR P2, PT, R11, 0x71, P2 ;  /* 0x000000710b00780c */ /* 0x000fe40001741670 */
[----:B------:R-:W-:Y:S01]  /*7a90*/  FSEL R54, R54, -INF , !P4 ;  /* 0xff80000036367808 */ /* 0x000fe20006000000 */
[----:B------:R-:W-:Y:S01]  /*7aa0*/  MUFU.EX2 R50, R50 ;  /* 0x0000003200327308 */ /* 0x000fe20000000800 */
[----:B------:R-:W-:Y:S02]  /*7ab0*/  FMNMX.FTZ R43, R52, R43, !PT ;  /* 0x0000002b342b7209 */ /* 0x000fe40007810000 */
[C---:B------:R-:W-:Y:S02]  /*7ac0*/  ISETP.GT.AND P5, PT, R15.reuse, 0x78, P1 ;  /* 0x000000780f00780c */ /* 0x040fe40000fa4270 */
[----:B------:R-:W-:Y:S01]  /*7ad0*/  ISETP.GT.AND P1, PT, R15, 0x79, P1 ;  /* 0x000000790f00780c */ /* 0x000fe20000f24270 */
[----:B------:R-:W-:Y:S01]  /*7ae0*/  FFMA.FTZ R15, R56, R9, -R13 ;  /* 0x00000009380f7223 */ /* 0x000fe2000001080d */
[----:B------:R-:W-:Y:S01]  /*7af0*/  ISETP.LT.OR P3, PT, R11, 0x72, P3 ;  /* 0x000000720b00780c */ /* 0x000fe20001f61670 */
[----:B------:R-:W-:Y:S01]  /*7b00*/  MUFU.EX2 R128, R128 ;  /* 0x0000008000807308 */ /* 0x000fe20000000800 */
[----:B------:R-:W-:-:S02]  /*7b10*/  FSEL R56, R59, -INF , !P2 ;  /* 0xff8000003b387808 */ /* 0x000fc40005000000 */
[----:B------:R-:W-:Y:S02]  /*7b20*/  FMNMX.FTZ R43, R54, R43, !PT ;  /* 0x0000002b362b7209 */ /* 0x000fe40007810000 */
[C---:B------:R-:W-:Y:S02]  /*7b30*/  ISETP.LT.OR P5, PT, R11.reuse, 0x79, P5 ;  /* 0x000000790b00780c */ /* 0x040fe40002fa1670 */
[----:B------:R-:W-:Y:S01]  /*7b40*/  FSEL R60, R60, -INF , !P3 ;  /* 0xff8000003c3c7808 */ /* 0x000fe20005800000 */
[----:B------:R-:W-:Y:S01]  /*7b50*/  MUFU.EX2 R15, R15 ;  /* 0x0000000f000f7308 */ /* 0x000fe20000000800 */
[----:B------:R-:W-:Y:S02]  /*7b60*/  FMNMX.FTZ R43, R56, R43, !PT ;  /* 0x0000002b382b7209 */ /* 0x000fe40007810000 */
[----:B------:R-:W-:Y:S02]  /*7b70*/  ISETP.LT.OR P1, PT, R11, 0x7a, P1 ;  /* 0x0000007a0b00780c */ /* 0x000fe40000f21670 */
[----:B------:R-:W-:-:S02]  /*7b80*/  FSEL R86, R61, -INF , !P5 ;  /* 0xff8000003d567808 */ /* 0x000fc40006800000 */
[----:B------:R-:W-:Y:S01]  /*7b90*/  FMNMX.FTZ R11, R60, R43, !PT ;  /* 0x0000002b3c0b7209 */ /* 0x000fe20007810000 */
[----:B------:R-:W-:Y:S01]  /*7ba0*/  MUFU.EX2 R130, R130 ;  /* 0x0000008200827308 */ /* 0x000fe20000000800 */
[----:B------:R-:W-:Y:S02]  /*7bb0*/  FSEL R62, R62, -INF , !P1 ;  /* 0xff8000003e3e7808 */ /* 0x000fe40004800000 */
[----:B------:R-:W-:Y:S02]  /*7bc0*/  FMNMX.FTZ R11, R86, R11, !PT ;  /* 0x0000000b560b7209 */ /* 0x000fe40007810000 */
[----:B------:R-:W-:Y:S02]  /*7bd0*/  FSEL R59, R12, RZ, P6 ;  /* 0x000000ff0c3b7208 */ /* 0x000fe40003000000 */
[----:B------:R-:W-:Y:S01]  /*7be0*/  FMNMX.FTZ R6, R62, R11, !PT ;  /* 0x0000000b3e067209 */ /* 0x000fe20007810000 */
[----:B------:R0:W-:Y:S01]  /*7bf0*/  MUFU.EX2 R43, R58 ;  /* 0x0000003a002b7308 */ /* 0x0001e20000000800 */
[-CC-:B------:R-:W-:Y:S01]  /*7c00*/  FFMA.FTZ R11, R126, R9.reuse, -R13.reuse ;  /* 0x000000097e0b7223 */ /* 0x180fe2000001080d */
[----:B------:R-:W-:Y:S01]  /*7c10*/  FADD.FTZ R4, -R59, R4 ;  /* 0x000000043b047221 */ /* 0x000fe20000010100 */
[-C--:B------:R-:W-:Y:S01]  /*7c20*/  FFMA.FTZ R126, R138, R9.reuse, -R13 ;  /* 0x000000098a7e7223 */ /* 0x080fe2000001080d */
[----:B------:R-:W1:Y:S02]  /*7c30*/  SHFL.BFLY PT, R45, R6, 0x2, 0x1f ;  /* 0x0c401f00062d7f89 */ /* 0x000e6400000e0000 */
[----:B------:R-:W-:-:S02]  /*7c40*/  FMUL.FTZ R4, R4, R9 ;  /* 0x0000000904047220 */ /* 0x000fc40000410000 */
[----:B------:R-:W-:Y:S08]  /*7c50*/  MUFU.EX2 R11, R11 ;  /* 0x0000000b000b7308 */ /* 0x000ff00000000800 */
[----:B------:R-:W2:Y:S08]  /*7c60*/  MUFU.EX2 R4, R4 ;  /* 0x0000000400047308 */ /* 0x000eb00000000800 */
[----:B------:R-:W-:Y:S01]  /*7c70*/  MUFU.EX2 R51, R51 ;  /* 0x0000003300337308 */ /* 0x000fe20000000800 */
[----:B-1----:R-:W-:Y:S01]  /*7c80*/  FMNMX.FTZ R53, R6, R45, !PT ;  /* 0x0000002d06357209 */ /* 0x002fe20007810000 */
[-CC-:B------:R-:W-:Y:S01]  /*7c90*/  FFMA.FTZ R45, R146, R9.reuse, -R13.reuse ;  /* 0x00000009922d7223 */ /* 0x180fe2000001080d */
[----:B------:R-:W-:-:S05]  /*7ca0*/  FFMA.FTZ R13, R134, R9, -R13 ;  /* 0x00000009860d7223 */ /* 0x000fca000001080d */
[----:B------:R-:W-:Y:S01]  /*7cb0*/  MUFU.EX2 R124, R124 ;  /* 0x0000007c007c7308 */ /* 0x000fe20000000800 */
[----:B------:R-:W1:Y:S07]  /*7cc0*/  SHFL.BFLY PT, R6, R53, 0x1, 0x1f ;  /* 0x0c201f0035067f89 */ /* 0x000e6e00000e0000 */
[----:B------:R-:W-:Y:S08]  /*7cd0*/  MUFU.EX2 R49, R49 ;  /* 0x0000003100317308 */ /* 0x000ff00000000800 */
[----:B------:R-:W-:Y:S08]  /*7ce0*/  MUFU.EX2 R126, R126 ;  /* 0x0000007e007e7308 */ /* 0x000ff00000000800 */
[----:B------:R-:W-:Y:S01]  /*7cf0*/  MUFU.EX2 R47, R47 ;  /* 0x0000002f002f7308 */ /* 0x000fe20000000800 */
[----:B-1----:R-:W-:-:S04]  /*7d00*/  FMNMX.FTZ R6, R53, R6, !PT ;  /* 0x0000000635067209 */ /* 0x002fc80007810000 */
[C---:B------:R-:W-:Y:S01]  /*7d10*/  FSETP.NEU.FTZ.AND P1, PT, R6.reuse, -INF , PT ;  /* 0xff8000000600780b */ /* 0x040fe20003f3d000 */
[----:B------:R-:W-:Y:S02]  /*7d20*/  FMUL.FTZ R53, R6, R9 ;  /* 0x0000000906357220 */ /* 0x000fe40000410000 */
[----:B------:R-:W-:Y:S03]  /*7d30*/  MUFU.EX2 R120, R120 ;  /* 0x0000007800787308 */ /* 0x000fe60000000800 */
[----:B------:R-:W-:-:S05]  /*7d40*/  FSEL R53, R53, RZ, P1 ;  /* 0x000000ff35357208 */ /* 0x000fca0000800000 */
[-CC-:B------:R-:W-:Y:S01]  /*7d50*/  FFMA.FTZ R151, R8, R9.reuse, -R53.reuse ;  /* 0x0000000908977223 */ /* 0x180fe20000010835 */
[-CC-:B------:R-:W-:Y:S01]  /*7d60*/  FFMA.FTZ R8, R10, R9.reuse, -R53.reuse ;  /* 0x000000090a087223 */ /* 0x180fe20000010835 */
[-CC-:B------:R-:W-:Y:S01]  /*7d70*/  FFMA.FTZ R10, R20, R9.reuse, -R53.reuse ;  /* 0x00000009140a7223 */ /* 0x180fe20000010835 */
[-CC-:B------:R-:W-:Y:S01]  /*7d80*/  FFMA.FTZ R20, R30, R9.reuse, -R53.reuse ;  /* 0x000000091e147223 */ /* 0x180fe20000010835 */
[----:B------:R-:W-:Y:S01]  /*7d90*/  FSEL R30, R6, RZ, P1 ;  /* 0x000000ff061e7208 */ /* 0x000fe20000800000 */
[-CC-:B0-----:R-:W-:Y:S01]  /*7da0*/  FFMA.FTZ R58, R64, R9.reuse, -R53.reuse ;  /* 0x00000009403a7223 */ /* 0x181fe20000010835 */
[-CC-:B------:R-:W-:Y:S01]  /*7db0*/  FFMA.FTZ R149, R7, R9.reuse, -R53.reuse ;  /* 0x0000000907957223 */ /* 0x180fe20000010835 */
[----:B------:R-:W-:Y:S01]  /*7dc0*/  MUFU.EX2 R151, R151 ;  /* 0x0000009700977308 */ /* 0x000fe20000000800 */
[-C--:B------:R-:W-:Y:S01]  /*7dd0*/  FFMA.FTZ R145, R14, R9.reuse, -R53 ;  /* 0x000000090e917223 */ /* 0x080fe20000010835 */
[----:B------:R-:W-:Y:S01]  /*7de0*/  FADD.FTZ R30, -R30, R3 ;  /* 0x000000031e1e7221 */ /* 0x000fe20000010100 */
[----:B--2---:R-:W-:Y:S01]  /*7df0*/  FFMA.FTZ R7, R4, R2, R21 ;  /* 0x0000000204077223 */ /* 0x004fe20000010015 */
[-CC-:B------:R-:W-:Y:S01]  /*7e00*/  FFMA.FTZ R147, R24, R9.reuse, -R53.reuse ;  /* 0x0000000918937223 */ /* 0x180fe20000010835 */
[-C--:B------:R-:W-:Y:S01]  /*7e10*/  FFMA.FTZ R14, R25, R9.reuse, -R53 ;  /* 0x00000009190e7223 */ /* 0x080fe20000010835 */
[-C--:B------:R-:W-:Y:S01]  /*7e20*/  FMUL.FTZ R3, R30, R9.reuse ;  /* 0x000000091e037220 */ /* 0x080fe20000410000 */
[----:B------:R-:W-:Y:S01]  /*7e30*/  FADD.FTZ R7, R26, R7 ;  /* 0x000000071a077221 */ /* 0x000fe20000010000 */
[----:B------:R-:W-:Y:S01]  /*7e40*/  MUFU.EX2 R58, R58 ;  /* 0x0000003a003a7308 */ /* 0x000fe20000000800 */
[-CC-:B------:R-:W-:Y:S01]  /*7e50*/  FFMA.FTZ R141, R28, R9.reuse, -R53.reuse ;  /* 0x000000091c8d7223 */ /* 0x180fe20000010835 */
[-C--:B------:R-:W-:Y:S01]  /*7e60*/  FFMA.FTZ R143, R32, R9.reuse, -R53 ;  /* 0x00000009208f7223 */ /* 0x080fe20000010835 */
[----:B------:R-:W-:Y:S01]  /*7e70*/  FADD.FTZ R2, R150, R7 ;  /* 0x0000000796027221 */ /* 0x000fe20000010000 */
[-CC-:B------:R-:W-:Y:S01]  /*7e80*/  FFMA.FTZ R24, R66, R9.reuse, -R53.reuse ;  /* 0x0000000942187223 */ /* 0x180fe20000010835 */
[-CC-:B------:R-:W-:Y:S01]  /*7e90*/  FFMA.FTZ R137, R68, R9.reuse, -R53.reuse ;  /* 0x0000000944897223 */ /* 0x180fe20000010835 */
[-CC-:B------:R-:W-:Y:S01]  /*7ea0*/  FFMA.FTZ R28, R38, R9.reuse, -R53.reuse ;  /* 0x00000009261c7223 */ /* 0x180fe20000010835 */
[----:B------:R-:W-:Y:S01]  /*7eb0*/  FADD.FTZ R2, R29, R2 ;  /* 0x000000021d027221 */ /* 0x000fe20000010000 */
[----:B------:R-:W0:Y:S01]  /*7ec0*/  MUFU.EX2 R3, R3 ;  /* 0x0000000300037308 */ /* 0x000e220000000800 */
[-CC-:B------:R-:W-:Y:S01]  /*7ed0*/  FFMA.FTZ R139, R70, R9.reuse, -R53.reuse ;  /* 0x00000009468b7223 */ /* 0x180fe20000010835 */
[-CC-:B------:R-:W-:Y:S01]  /*7ee0*/  FFMA.FTZ R30, R72, R9.reuse, -R53.reuse ;  /* 0x00000009481e7223 */ /* 0x180fe20000010835 */
[-CC-:B------:R-:W-:Y:S01]  /*7ef0*/  FFMA.FTZ R133, R74, R9.reuse, -R53.reuse ;  /* 0x000000094a857223 */ /* 0x180fe20000010835 */
        /* <DEDUP_REMOVED lines=16> */
[-CC-:B------:R-:W-:Y:S01]  /*8000*/  FFMA.FTZ R123, R86, R9.reuse, -R53.reuse ;  /* 0x00000009567b7223 */ /* 0x180fe20000010835 */
[----:B------:R-:W-:-:S03]  /*8010*/  FFMA.FTZ R56, R62, R9, -R53 ;  /* 0x000000093e387223 */ /* 0x000fc60000010835 */
[----:B------:R-:W0:Y:S01]  /*8020*/  MUFU.EX2 R145, R145 ;  /* 0x0000009100917308 */ /* 0x000e220000000800 */
[----:B-1----:R-:W-:-:S04]  /*8030*/  FADD.FTZ R0, R149, R0 ;  /* 0x0000000095007221 */ /* 0x002fc80000010000 */
[----:B------:R-:W-:-:S03]  /*8040*/  FADD.FTZ R7, R151, R0 ;  /* 0x0000000097077221 */ /* 0x000fc60000010000 */
[----:B------:R-:W1:Y:S01]  /*8050*/  MUFU.EX2 R10, R10 ;  /* 0x0000000a000a7308 */ /* 0x000e620000000800 */
[----:B--2---:R-:W-:Y:S01]  /*8060*/  FADD.FTZ R0, R8, R7 ;  /* 0x0000000708007221 */ /* 0x004fe20000010000 */
[----:B------:R-:W-:-:S06]  /*8070*/  FADD.FTZ R7, R27, R2 ;  /* 0x000000021b077221 */ /* 0x000fcc0000010000 */
        /* <DEDUP_REMOVED lines=34> */
[----:B------:R-:W-:-:S06]  /*82a0*/  FADD.FTZ R7, R128, R7 ;  /* 0x0000000780077221 */ /* 0x000fcc0000010000 */
        /* <DEDUP_REMOVED lines=16> */
[----:B------:R-:W-:-:S06]  /*83b0*/  FADD.FTZ R2, R130, R7 ;  /* 0x0000000782027221 */ /* 0x000fcc0000010000 */
        /* <DEDUP_REMOVED lines=34> */
.L_x_1263:
        /* <DEDUP_REMOVED lines=75> */
.L_x_1245:
[----:B------:R-:W-:Y:S02]  /*8a90*/  UISETP.NE.AND UP1, UPT, UR51, URZ, UPT ;  /* 0x0000003f3300728c */ /* 0x000fe4000bf25270 */
[----:B------:R-:W-:Y:S02]  /*8aa0*/  UISETP.NE.AND UP0, UPT, UR50, URZ, UPT ;  /* 0x0000003f3200728c */ /* 0x000fe4000bf05270 */
[----:B------:R-:W-:Y:S02]  /*8ab0*/  UIADD3 UR10, UR40, 0xbf, URZ ;  /* 0x000000bf280a7890 */ /* 0x000fe4000fffe03f */
[----:B------:R-:W-:Y:S02]  /*8ac0*/  UIADD3 UR11, UR41, 0x1, -UR37 ;  /* 0x00000001290b7890 */ /* 0x000fe4000fffe825 */
[----:B------:R-:W-:-:S03]  /*8ad0*/  PLOP3.LUT P1, PT, PT, PT, UP0, 0x40, 0x0 ;  /* 0x000000000000781c */ /* 0x000fc60003f2e808 */
[----:B------:R-:W-:Y:S01]  /*8ae0*/  @UP1 ULDC UR6, c[0x0][0x44c] ;  /* 0x0001130000061ab9 */ /* 0x000fe20000000800 */
[----:B------:R-:W-:Y:S01]  /*8af0*/  @UP1 ULDC UR14, c[0x0][0x450] ;  /* 0x00011400000e1ab9 */ /* 0x000fe20000000800 */
[----:B------:R-:W-:-:S04]  /*8b00*/  UIMAD.WIDE.U32 UR6, UR10, UR6, URZ ;  /* 0x000000060a0672a5 */ /* 0x000fc8000f8e003f */
[----:B------:R-:W-:-:S04]  /*8b10*/  @UP1 USHF.R.U32.HI UR10, URZ, UR14, UR7 ;  /* 0x0000000e3f0a1299 */ /* 0x000fc80008011607 */
[----:B------:R-:W-:-:S04]  /*8b20*/  UIADD3 UR10, UR11, UR10, URZ ;  /* 0x0000000a0b0a7290 */ /* 0x000fc8000fffe03f */
[----:B------:R-:W-:Y:S01]  /*8b30*/  UIADD3 UR22, UR10, -UR22, URZ ;  /* 0x800000160a167290 */ /* 0x000fe2000fffe03f */
[----:B------:R-:W-:Y:S11]  /*8b40*/  @P1 BRA `(.L_x_1265) ;  /* 0x00000000004c1947 */ /* 0x000ff60003800000 */
[----:B------:R-:W-:-:S06]  /*8b50*/  UISETP.GT.AND UP0, UPT, UR10, -0x1, UPT ;  /* 0xffffffff0a00788c */ /* 0x000fcc000bf04270 */
[----:B------:R-:W-:-:S13]  /*8b60*/  PLOP3.LUT P1, PT, PT, PT, UP0, 0x80, 0x0 ;  /* 0x000000000000781c */ /* 0x000fda0003f2f008 */
[----:B------:R-:W-:Y:S05]  /*8b70*/  @P1 BRA `(.L_x_1266) ;  /* 0x0000000000201947 */ /* 0x000fea0003800000 */
[----:B------:R-:W-:Y:S01]  /*8b80*/  ULDC UR11, c[0x0][0x9e4] ;  /* 0x00027900000b7ab9 */ /* 0x000fe20000000800 */
[----:B------:R-:W-:Y:S02]  /*8b90*/  ULOP3.LUT UR10, URZ, UR10, URZ, 0x33, !UPT ;  /* 0x0000000a3f0a7292 */ /* 0x000fe4000f8e333f */
[----:B------:R-:W-:-:S11]  /*8ba0*/  UISETP.NE.AND UP0, UPT, UR11, 0x1, UPT ;  /* 0x000000010b00788c */ /* 0x000fd6000bf05270 */
[----:B------:R-:W-:Y:S02]  /*8bb0*/  @UP0 ULDC.64 UR14, c[0x0][0x9e8] ;  /* 0x00027a00000e0ab9 */ /* 0x000fe40000000a00 */
[----:B------:R-:W-:-:S04]  /*8bc0*/  UIMAD.WIDE.U32 UR6, UR10, UR14, URZ ;  /* 0x0000000e0a0672a5 */ /* 0x000fc8000f8e003f */
[----:B------:R-:W-:-:S04]  /*8bd0*/  @UP0 USHF.R.U32.HI UR10, URZ, UR15, UR7 ;  /* 0x0000000f3f0a0299 */ /* 0x000fc80008011607 */
[----:B------:R-:W-:Y:S01]  /*8be0*/  ULOP3.LUT UR10, URZ, UR10, URZ, 0x33, !UPT ;  /* 0x0000000a3f0a7292 */ /* 0x000fe2000f8e333f */
[----:B------:R-:W-:Y:S11]  /*8bf0*/  BRA `(.L_x_1267) ;  /* 0x0000000000147947 */ /* 0x000ff60003800000 */
.L_x_1266:
[----:B------:R-:W-:Y:S02]  /*8c00*/  ULDC UR11, c[0x0][0x9e4] ;  /* 0x00027900000b7ab9 */ /* 0x000fe40000000800 */
[----:B------:R-:W-:-:S11]  /*8c10*/  UISETP.NE.AND UP0, UPT, UR11, 0x1, UPT ;  /* 0x000000010b00788c */ /* 0x000fd6000bf05270 */
[----:B------:R-:W-:Y:S02]  /*8c20*/  @UP0 ULDC.64 UR14, c[0x0][0x9e8] ;  /* 0x00027a00000e0ab9 */ /* 0x000fe40000000a00 */
[----:B------:R-:W-:-:S04]  /*8c30*/  UIMAD.WIDE.U32 UR6, UR10, UR14, URZ ;  /* 0x0000000e0a0672a5 */ /* 0x000fc8000f8e003f */
[----:B------:R-:W-:-:S12]  /*8c40*/  @UP0 USHF.R.U32.HI UR10, URZ, UR15, UR7 ;  /* 0x0000000f3f0a0299 */ /* 0x000fd80008011607 */
.L_x_1267:
[----:B------:R-:W-:-:S04]  /*8c50*/  UIMAD UR10, UR10, UR11, URZ ;  /* 0x0000000b0a0a72a4 */ /* 0x000fc8000f8e023f */
[----:B------:R-:W-:-:S04]  /*8c60*/  UISETP.LT.AND UP0, UPT, UR22, UR10, UPT ;  /* 0x0000000a1600728c */ /* 0x000fc8000bf01270 */
[----:B------:R-:W-:-:S12]  /*8c70*/  USEL UR22, UR22, UR10, !UP0 ;  /* 0x0000000a16167287 */ /* 0x000fd8000c000000 */
.L_x_1265:
[----:B------:R-:W-:-:S04]  /*8c80*/  UIADD3 UR22, UR22, 0x7f, URZ ;  /* 0x0000007f16167890 */ /* 0x000fc8000fffe03f */
[----:B------:R-:W-:-:S04]  /*8c90*/  USHF.R.S32.HI UR6, URZ, 0x1f, UR22 ;  /* 0x0000001f3f067899 */ /* 0x000fc80008011416 */
[----:B------:R-:W-:-:S04]  /*8ca0*/  ULEA.HI UR6, UR6, UR22, URZ, 0x7 ;  /* 0x0000001606067291 */ /* 0x000fc8000f8f383f */
[----:B------:R-:W-:-:S04]  /*8cb0*/  USHF.R.S32.HI UR6, URZ, 0x7, UR6 ;  /* 0x000000073f067899 */ /* 0x000fc80008011406 */
[----:B------:R-:W-:-:S04]  /*8cc0*/  UISETP.LT.AND UP0, UPT, UR42, UR6, UPT ;  /* 0x000000062a00728c */ /* 0x000fc8000bf01270 */
[----:B------:R-:W-:-:S06]  /*8cd0*/  USEL UR22, UR42, UR6, !UP0 ;  /* 0x000000062a167287 */ /* 0x000fcc000c000000 */
[----:B------:R-:W-:-:S13]  /*8ce0*/  ISETP.GE.AND P1, PT, R5, UR22, PT ;  /* 0x0000001605007c0c */ /* 0x000fda000bf26270 */
[----:B------:R-:W-:Y:S05]  /*8cf0*/  @!P1 BRA `(.L_x_1268) ;  /* 0x0000002400489947 */ /* 0x000fea0003800000 */
[----:B------:R-:W-:Y:S01]  /*8d00*/  IMAD.MOV.U32 R4, RZ, RZ, R6 ;  /* 0x000000ffff047224 */ /* 0x000fe200078e0006 */
[----:B------:R-:W-:Y:S01]  /*8d10*/  UMOV UR24, UR47 ;  /* 0x0000002f00187c82 */ /* 0x000fe20008000000 */
[----:B------:R-:W-:Y:S01]  /*8d20*/  IMAD.MOV.U32 R3, RZ, RZ, R12 ;  /* 0x000000ffff037224 */ /* 0x000fe200078e000c */
[----:B------:R-:W-:Y:S01]  /*8d30*/  UMOV UR23, UR46 ;  /* 0x0000002e00177c82 */ /* 0x000fe20008000000 */
[----:B------:R-:W-:-:S05]  /*8d40*/  ULDC UR21, c[0x0][0x9d8] ;  /* 0x0002760000157ab9 */ /* 0x000fca0000000800 */
.L_x_1279:
[----:B------:R-:W-:Y:S01]  /*8d50*/  ISETP.NE.AND P2, PT, RZ, UR44, PT ;  /* 0x0000002cff007c0c */ /* 0x000fe2000bf45270 */
[----:B------:R-:W-:-:S04]  /*8d60*/  UISETP.NE.AND UP0, UPT, UR23, 0x1, UPT ;  /* 0x000000011700788c */ /* 0x000fc8000bf05270 */
[----:B------:R-:W-:-:S04]  /*8d70*/  USEL UR47, URZ, 0x1, UP0 ;  /* 0x000000013f2f7887 */ /* 0x000fc80008000000 */
[----:B------:R-:W-:-:S04]  /*8d80*/  ULOP3.LUT UR47, UR24, UR47, URZ, 0x3c, !UPT ;  /* 0x0000002f182f7292 */ /* 0x000fc8000f8e3c3f */
[----:B------:R-:W-:Y:S08]  /*8d90*/  @P2 BRA `(.L_x_1269) ;  /* 0x0000000000382947 */ /* 0x000ff00003800000 */
[----:B------:R-:W-:Y:S05]  /*8da0*/  @!P0 BRA `(.L_x_1270) ;  /* 0x0000000000048947 */ /* 0x000fea0003800000 */
[----:B------:R-:W-:Y:S01]  /*8db0*/  BPT.TRAP 0x1 ;  /* 0x000000040000795c */ /* 0x000fe20000300000 */
.L_x_1270:
        /* <DEDUP_REMOVED lines=9> */
.L_x_1271:
[----:B-1----:R-:W-:Y:S05]  /*8e50*/  @P1 BRA `(.L_x_1269) ;  /* 0x0000000000081947 */ /* 0x002fea0003800000 */
[----:B------:R-:W1:Y:S02]  /*8e60*/  SYNCS.PHASECHK.TRANS64.TRYWAIT P1, [UR6+0x16830], R6 ;  /* 0x01683006ff0075a7 */ /* 0x000e640008020146 */
[----:B-1----:R-:W-:Y:S05]  /*8e70*/  @!P1 BRA `(.L_x_1272) ;  /* 0x000000d800ec9947 */ /* 0x002fea0003800000 */
.L_x_1269:
        /* <DEDUP_REMOVED lines=28> */
.L_x_1274:
[----:B------:R-:W-:Y:S01]  /*9040*/  ULEA UR6, UR23, UR45, 0x3 ;  /* 0x0000002d17067291 */ /* 0x000fe2000f8e183f */
[----:B------:R-:W-:-:S05]  /*9050*/  IMAD.U32 R6, RZ, RZ, UR24 ;  /* 0x00000018ff067e24 */ /* 0x000fca000f8e00ff */
[----:B------:R-:W-:-:S04]  /*9060*/  SHF.L.U32 R6, R6, 0x1f, RZ ;  /* 0x0000001f06067819 */ /* 0x000fc800000006ff */
[----:B------:R0:W1:Y:S01]  /*9070*/  SYNCS.PHASECHK.TRANS64.TRYWAIT P1, [UR6+0x16850], R6 ;  /* 0x01685006ff0075a7 */ /* 0x0000620008020146 */
[----:B------:R-:W-:Y:S05]  /*9080*/  @!P0 BRA `(.L_x_1275) ;  /* 0x0000000000048947 */ /* 0x000fea0003800000 */
[----:B------:R-:W-:Y:S01]  /*9090*/  BPT.TRAP 0x1 ;  /* 0x000000040000795c */ /* 0x000fe20000300000 */
.L_x_1275:
[----:B-1----:R-:W-:Y:S05]  /*90a0*/  @P1 BRA `(.L_x_1273) ;  /* 0x0000000000081947 */ /* 0x002fea0003800000 */
[----:B------:R-:W1:Y:S02]  /*90b0*/  SYNCS.PHASECHK.TRANS64.TRYWAIT P1, [UR6+0x16850], R6 ;  /* 0x01685006ff0075a7 */ /* 0x000e640008020146 */
[----:B-1----:R-:W-:Y:S05]  /*90c0*/  @!P1 BRA `(.L_x_1276) ;  /* 0x000000d800709947 */ /* 0x002fea0003800000 */
.L_x_1273:
        /* <DEDUP_REMOVED lines=51> */
.L_x_1277:
        /* <DEDUP_REMOVED lines=19> */
[----:B------:R-:W-:Y:S01]  /*9530*/  FMUL.FTZ R126, R41, UR21 ;  /* 0x00000015297e7c20 */ /* 0x000fe20008410000 */
[----:B------:R-:W-:Y:S01]  /*9540*/  FMUL.FTZ R42, R42, UR21 ;  /* 0x000000152a2a7c20 */ /* 0x000fe20008410000 */
[----:B------:R-:W-:Y:S01]  /*9550*/  FMUL.FTZ R128, R43, UR21 ;  /* 0x000000152b807c20 */ /* 0x000fe20008410000 */
[----:B------:R-:W3:Y:S01]  /*9560*/  MUFU.TANH R7, R7 ;  /* 0x0000000700077308 */ /* 0x000ee20000002400 */
        /* <DEDUP_REMOVED lines=16> */
[----:B---3--:R-:W-:Y:S01]  /*9670*/  FMNMX.FTZ R11, R7, R4, !PT ;  /* 0x00000004070b7209 */ /* 0x008fe20007810000 */
        /* <DEDUP_REMOVED lines=42> */
[----:B------:R-:W-:-:S04]  /*9920*/  ULEA UR6, UR46, UR45, 0x3 ;  /* 0x0000002d2e067291 */ /* 0x000fc8000f8e183f */
[----:B------:R-:W2:Y:S01]  /*9930*/  MUFU.TANH R34, R34 ;  /* 0x0000002200227308 */ /* 0x000ea20000002400 */
[----:B---3--:R-:W-:Y:S01]  /*9940*/  FMNMX.FTZ R9, R30, R9, !PT ;  /* 0x000000091e097209 */ /* 0x008fe20007810000 */
[----:B------:R-:W-:-:S04]  /*9950*/  UIADD3 UR6, UR6, 0x16840, URZ ;  /* 0x0001684006067890 */ /* 0x000fc8000fffe03f */
[----:B------:R-:W-:Y:S02]  /*9960*/  UPRMT UR6, UR43, 0x654, UR6 ;  /* 0x000006542b067896 */ /* 0x000fe40008000006 */
[----:B------:R-:W3:Y:S01]  /*9970*/  MUFU.TANH R120, R120 ;  /* 0x0000007800787308 */ /* 0x000ee20000002400 */
[----:B-1----:R-:W-:-:S06]  /*9980*/  FMNMX.FTZ R9, R32, R9, !PT ;  /* 0x0000000920097209 */ /* 0x002fcc0007810000 */
[----:B------:R-:W-:Y:S01]  /*9990*/  SYNCS.ARRIVE.TRANS64.RED.A1T0 RZ, [UR6], RZ ;  /* 0x000000ffffff79a7 */ /* 0x000fe20008100406 */
[----:B------:R-:W1:Y:S01]  /*99a0*/  MUFU.TANH R36, R36 ;  /* 0x0000002400247308 */ /* 0x000e620000002400 */
[----:B--2---:R-:W-:-:S07]  /*99b0*/  FMNMX.FTZ R11, R34, R11, !PT ;  /* 0x0000000b220b7209 */ /* 0x004fce0007810000 */
[----:B------:R-:W2:Y:S01]  /*99c0*/  MUFU.TANH R122, R122 ;  /* 0x0000007a007a7308 */ /* 0x000ea20000002400 */
[----:B---3--:R-:W-:-:S07]  /*99d0*/  FMNMX.FTZ R11, R120, R11, !PT ;  /* 0x0000000b780b7209 */ /* 0x008fce0007810000 */
[----:B------:R-:W3:Y:S01]  /*99e0*/  MUFU.TANH R38, R38 ;  /* 0x0000002600267308 */ /* 0x000ee20000002400 */
[----:B-1----:R-:W-:-:S07]  /*99f0*/  FMNMX.FTZ R9, R36, R9, !PT ;  /* 0x0000000924097209 */ /* 0x002fce0007810000 */
        /* <DEDUP_REMOVED lines=50> */
[----:B------:R-:W0:Y:S01]  /*9d20*/  MUFU.TANH R150, R150 ;  /* 0x0000009600967308 */ /* 0x000e220000002400 */
[----:B---3--:R-:W-:-:S07]  /*9d30*/  FMNMX.FTZ R11, R60, R11, !PT ;  /* 0x0000000b3c0b7209 */ /* 0x008fce0007810000 */
[----:B------:R-:W2:Y:S01]  /*9d40*/  MUFU.TANH R13, R13 ;  /* 0x0000000d000d7308 */ /* 0x000ea20000002400 */
[----:B-1----:R-:W-:-:S07]  /*9d50*/  FMNMX.FTZ R11, R62, R11, !PT ;  /* 0x0000000b3e0b7209 */ /* 0x002fce0007810000 */
[----:B------:R-:W1:Y:S01]  /*9d60*/  MUFU.TANH R64, R64 ;  /* 0x0000004000407308 */ /* 0x000e620000002400 */
[----:B0-----:R-:W-:Y:S02]  /*9d70*/  FMNMX.FTZ R6, R150, R9, !PT ;  /* 0x0000000996067209 */ /* 0x001fe40007810000 */
[----:B------:R-:W0:Y:S05]  /*9d80*/  LDC R9, c[0x0][0x988] ;  /* 0x00026200ff097b82 */ /* 0x000e2a0000000800 */
[----:B------:R-:W3:Y:S01]  /*9d90*/  MUFU.TANH R66, R66 ;  /* 0x0000004200427308 */ /* 0x000ee20000002400 */
[----:B--2---:R-:W-:-:S07]  /*9da0*/  FMNMX.FTZ R6, R13, R6, !PT ;  /* 0x000000060d067209 */ /* 0x004fce0007810000 */
[----:B------:R-:W2:Y:S01]  /*9db0*/  MUFU.TANH R15, R15 ;  /* 0x0000000f000f7308 */ /* 0x000ea20000002400 */
[----:B-1----:R-:W-:-:S07]  /*9dc0*/  FMNMX.FTZ R11, R64, R11, !PT ;  /* 0x0000000b400b7209 */ /* 0x002fce0007810000 */
[----:B------:R-:W1:Y:S01]  /*9dd0*/  MUFU.TANH R21, R21 ;  /* 0x0000001500157308 */ /* 0x000e620000002400 */
[----:B---3--:R-:W-:-:S07]  /*9de0*/  FMNMX.FTZ R11, R66, R11, !PT ;  /* 0x0000000b420b7209 */ /* 0x008fce0007810000 */
        /* <DEDUP_REMOVED lines=35> */
[----:B---3--:R-:W-:-:S05]  /*a020*/  FMNMX.FTZ R33, R69, R6, !PT ;  /* 0x0000000645217209 */ /* 0x008fca0007810000 */
[----:B------:R-:W3:Y:S01]  /*a030*/  SHFL.BFLY PT, R6, R33, 0x2, 0x1f ;  /* 0x0c401f0021067f89 */ /* 0x000ee200000e0000 */
[----:B--2---:R-:W-:-:S04]  /*a040*/  FMNMX.FTZ R11, R84, R11, !PT ;  /* 0x0000000b540b7209 */ /* 0x004fc80007810000 */
[----:B-1----:R-:W-:-:S05]  /*a050*/  FMNMX.FTZ R11, R86, R11, !PT ;  /* 0x0000000b560b7209 */ /* 0x002fca0007810000 */
[----:B------:R-:W1:Y:S01]  /*a060*/  SHFL.BFLY PT, R12, R11, 0x2, 0x1f ;  /* 0x0c401f000b0c7f89 */ /* 0x000e6200000e0000 */
[----:B---3--:R-:W-:Y:S02]  /*a070*/  FMNMX.FTZ R35, R33, R6, !PT ;  /* 0x0000000621237209 */ /* 0x008fe40007810000 */
[----:B-1----:R-:W-:-:S03]  /*a080*/  FMNMX.FTZ R37, R11, R12, !PT ;  /* 0x0000000c0b257209 */ /* 0x002fc60007810000 */
[----:B------:R-:W1:Y:S04]  /*a090*/  SHFL.BFLY PT, R12, R35, 0x1, 0x1f ;  /* 0x0c201f00230c7f89 */ /* 0x000e6800000e0000 */
[----:B------:R-:W2:Y:S01]  /*a0a0*/  SHFL.BFLY PT, R6, R37, 0x1, 0x1f ;  /* 0x0c201f0025067f89 */ /* 0x000ea200000e0000 */
[----:B-1----:R-:W-:Y:S02]  /*a0b0*/  FMNMX.FTZ R12, R35, R12, !PT ;  /* 0x0000000c230c7209 */ /* 0x002fe40007810000 */
[----:B--2---:R-:W-:-:S03]  /*a0c0*/  FMNMX.FTZ R6, R37, R6, !PT ;  /* 0x0000000625067209 */ /* 0x004fc60007810000 */
[C---:B------:R-:W-:Y:S01]  /*a0d0*/  FADD.FTZ R3, -R12.reuse, R3 ;  /* 0x000000030c037221 */ /* 0x040fe20000010100 */
[----:B0-----:R-:W-:-:S03]  /*a0e0*/  FMUL.FTZ R71, R12, R9 ;  /* 0x000000090c477220 */ /* 0x001fc60000410000 */
[-C--:B------:R-:W-:Y:S01]  /*a0f0*/  FMUL.FTZ R41, R3, R9.reuse ;  /* 0x0000000903297220 */ /* 0x080fe20000410000 */
[----:B------:R-:W-:Y:S01]  /*a100*/  FADD.FTZ R4, -R6, R4 ;  /* 0x0000000406047221 */ /* 0x000fe20000010100 */
[-CC-:B------:R-:W-:Y:S01]  /*a110*/  FFMA.FTZ R57, R32, R9.reuse, -R71.reuse ;  /* 0x0000000920397223 */ /* 0x180fe20000010847 */
[-CC-:B------:R-:W-:Y:S01]  /*a120*/  FFMA.FTZ R39, R8, R9.reuse, -R71.reuse ;  /* 0x0000000908277223 */ /* 0x180fe20000010847 */
[----:B------:R0:W-:Y:S01]  /*a130*/  MUFU.EX2 R11, R41 ;  /* 0x00000029000b7308 */ /* 0x0001e20000000800 */
[-CC-:B------:R-:W-:Y:S01]  /*a140*/  FFMA.FTZ R32, R40, R9.reuse, -R71.reuse ;  /* 0x0000000928207223 */ /* 0x180fe20000010847 */
[-C--:B------:R-:W-:Y:S01]  /*a150*/  FMUL.FTZ R3, R4, R9.reuse ;  /* 0x0000000904037220 */ /* 0x080fe20000410000 */
[-CC-:B------:R-:W-:Y:S01]  /*a160*/  FFMA.FTZ R61, R10, R9.reuse, -R71.reuse ;  /* 0x000000090a3d7223 */ /* 0x180fe20000010847 */
[-CC-:B------:R-:W-:Y:S01]  /*a170*/  FFMA.FTZ R37, R20, R9.reuse, -R71.reuse ;  /* 0x0000000914257223 */ /* 0x180fe20000010847 */
[-CC-:B------:R-:W-:Y:S01]  /*a180*/  FFMA.FTZ R59, R24, R9.reuse, -R71.reuse ;  /* 0x00000009183b7223 */ /* 0x180fe20000010847 */
[-CC-:B------:R-:W-:Y:S01]  /*a190*/  FFMA.FTZ R35, R30, R9.reuse, -R71.reuse ;  /* 0x000000091e237223 */ /* 0x180fe20000010847 */
[-CC-:B------:R-:W-:Y:S01]  /*a1a0*/  FFMA.FTZ R33, R36, R9.reuse, -R71.reuse ;  /* 0x0000000924217223 */ /* 0x180fe20000010847 */
[----:B------:R-:W1:Y:S01]  /*a1b0*/  MUFU.EX2 R39, R39 ;  /* 0x0000002700277308 */ /* 0x000e620000000800 */
[-CC-:B0-----:R-:W-:Y:S01]  /*a1c0*/  FFMA.FTZ R41, R21, R9.reuse, -R71.reuse ;  /* 0x0000000915297223 */ /* 0x181fe20000010847 */
[-CC-:B------:R-:W-:Y:S01]  /*a1d0*/  FFMA.FTZ R21, R27, R9.reuse, -R71.reuse ;  /* 0x000000091b157223 */ /* 0x180fe20000010847 */
[-C--:B------:R-:W-:Y:S01]  /*a1e0*/  FMUL.FTZ R27, R6, R9.reuse ;  /* 0x00000009061b7220 */ /* 0x080fe20000410000 */
[-CC-:B------:R-:W-:Y:S01]  /*a1f0*/  FFMA.FTZ R36, R122, R9.reuse, -R71.reuse ;  /* 0x000000097a247223 */ /* 0x180fe20000010847 */
[-CC-:B------:R-:W-:Y:S01]  /*a200*/  FFMA.FTZ R55, R126, R9.reuse, -R71.reuse ;  /* 0x000000097e377223 */ /* 0x180fe20000010847 */
[-C--:B------:R-:W-:Y:S01]  /*a210*/  FFMA.FTZ R30, R44, R9.reuse, -R71 ;  /* 0x000000092c1e7223 */ /* 0x080fe20000010847 */
[-CC-:B------:R-:W-:Y:S01]  /*a220*/  FFMA.FTZ R40, R7, R9.reuse, -R27.reuse ;  /* 0x0000000907287223 */ /* 0x180fe2000001081b */
[-CC-:B------:R-:W-:Y:S01]  /*a230*/  FFMA.FTZ R149, R14, R9.reuse, -R27.reuse ;  /* 0x000000090e957223 */ /* 0x180fe2000001081b */
[----:B------:R-:W-:Y:S01]  /*a240*/  MUFU.EX2 R3, R3 ;  /* 0x0000000300037308 */ /* 0x000fe20000000800 */
[-CC-:B------:R-:W-:Y:S01]  /*a250*/  FFMA.FTZ R151, R26, R9.reuse, -R27.reuse ;  /* 0x000000091a977223 */ /* 0x180fe2000001081b */
[-CC-:B------:R-:W-:Y:S01]  /*a260*/  FFMA.FTZ R14, R28, R9.reuse, -R27.reuse ;  /* 0x000000091c0e7223 */ /* 0x180fe2000001081b */
[-CC-:B------:R-:W-:Y:S01]  /*a270*/  FFMA.FTZ R145, R34, R9.reuse, -R27.reuse ;  /* 0x0000000922917223 */ /* 0x180fe2000001081b */
[-CC-:B------:R-:W-:Y:S01]  /*a280*/  FFMA.FTZ R26, R120, R9.reuse, -R27.reuse ;  /* 0x00000009781a7223 */ /* 0x180fe2000001081b */
[-CC-:B------:R-:W-:Y:S01]  /*a290*/  FFMA.FTZ R147, R38, R9.reuse, -R27.reuse ;  /* 0x0000000926937223 */ /* 0x180fe2000001081b */
[-CC-:B------:R-:W-:Y:S01]  /*a2a0*/  FFMA.FTZ R28, R124, R9.reuse, -R27.reuse ;  /* 0x000000097c1c7223 */ /* 0x180fe2000001081b */
[-C--:B------:R-:W-:Y:S01]  /*a2b0*/  FFMA.FTZ R141, R42, R9.reuse, -R27 ;  /* 0x000000092a8d7223 */ /* 0x080fe2000001081b */
[----:B------:R-:W0:Y:S01]  /*a2c0*/  MUFU.EX2 R40, R40 ;  /* 0x0000002800287308 */ /* 0x000e220000000800 */
[----:B-1----:R-:W-:Y:S01]  /*a2d0*/  FFMA.FTZ R2, R11, R2, R39 ;  /* 0x000000020b027223 */ /* 0x002fe20000010027 */
[-CC-:B------:R-:W-:Y:S01]  /*a2e0*/  FFMA.FTZ R34, R128, R9.reuse, -R27.reuse ;  /* 0x0000000980227223 */ /* 0x180fe2000001081b */
[-C--:B------:R-:W-:Y:S01]  /*a2f0*/  FFMA.FTZ R143, R46, R9.reuse, -R27 ;  /* 0x000000092e8f7223 */ /* 0x080fe2000001081b */
[-C--:B------:R-:W-:Y:S01]  /*a300*/  FFMA.FTZ R53, R130, R9.reuse, -R71 ;  /* 0x0000000982357223 */ /* 0x080fe20000010847 */
[-C--:B------:R-:W-:Y:S01]  /*a310*/  FFMA.FTZ R38, R132, R9.reuse, -R27 ;  /* 0x0000000984267223 */ /* 0x080fe2000001081b */
[-CC-:B------:R-:W-:Y:S01]  /*a320*/  FFMA.FTZ R126, R29, R9.reuse, -R71.reuse ;  /* 0x000000091d7e7223 */ /* 0x180fe20000010847 */
[-C--:B------:R-:W-:Y:S01]  /*a330*/  FFMA.FTZ R24, R134, R9.reuse, -R71 ;  /* 0x0000000986187223 */ /* 0x080fe20000010847 */
[----:B------:R-:W1:Y:S01]  /*a340*/  MUFU.EX2 R61, R61 ;  /* 0x0000003d003d7308 */ /* 0x000e620000000800 */
        /* <DEDUP_REMOVED lines=16> */
[----:B-1----:R-:W-:Y:S01]  /*a450*/  FADD.FTZ R2, R61, R2 ;  /* 0x000000023d027221 */ /* 0x002fe20000010000 */
[-C--:B------:R-:W-:Y:S01]  /*a460*/  FFMA.FTZ R45, R148, R9.reuse, -R71 ;  /* 0x00000009942d7223 */ /* 0x080fe20000010847 */
[-C--:B------:R-:W-:Y:S01]  /*a470*/  FFMA.FTZ R48, R62, R9.reuse, -R27 ;  /* 0x000000093e307223 */ /* 0x080fe2000001081b */
[-C--:B------:R-:W-:Y:S01]  /*a480*/  FFMA.FTZ R10, R150, R9.reuse, -R71 ;  /* 0x00000009960a7223 */ /* 0x080fe20000010847 */
[-C--:B------:R-:W-:Y:S01]  /*a490*/  FFMA.FTZ R129, R64, R9.reuse, -R27 ;  /* 0x0000000940817223 */ /* 0x080fe2000001081b */
[-C--:B------:R-:W-:Y:S01]  /*a4a0*/  FFMA.FTZ R43, R13, R9.reuse, -R71 ;  /* 0x000000090d2b7223 */ /* 0x080fe20000010847 */
[-C--:B------:R-:W-:Y:S01]  /*a4b0*/  FFMA.FTZ R50, R66, R9.reuse, -R27 ;  /* 0x0000000942327223 */ /* 0x080fe2000001081b */
[----:B------:R-:W1:Y:S01]  /*a4c0*/  MUFU.EX2 R151, R151 ;  /* 0x0000009700977308 */ /* 0x000e620000000800 */
[----:B--2---:R-:W-:Y:S01]  /*a4d0*/  FADD.FTZ R0, R149, R0 ;  /* 0x0000000095007221 */ /* 0x004fe20000010000 */
[-C--:B------:R-:W-:Y:S01]  /*a4e0*/  FFMA.FTZ R130, R15, R9.reuse, -R71 ;  /* 0x000000090f827223 */ /* 0x080fe20000010847 */
[-CC-:B------:R-:W-:Y:S01]  /*a4f0*/  FFMA.FTZ R131, R68, R9.reuse, -R27.reuse ;  /* 0x0000000944837223 */ /* 0x180fe2000001081b */
[-C--:B------:R-:W-:Y:S01]  /*a500*/  FFMA.FTZ R52, R70, R9.reuse, -R27 ;  /* 0x0000000946347223 */ /* 0x080fe2000001081b */
[-C--:B------:R-:W-:Y:S01]  /*a510*/  FFMA.FTZ R8, R25, R9.reuse, -R71 ;  /* 0x0000000919087223 */ /* 0x080fe20000010847 */
[-CC-:B------:R-:W-:Y:S01]  /*a520*/  FFMA.FTZ R125, R72, R9.reuse, -R27.reuse ;  /* 0x00000009487d7223 */ /* 0x180fe2000001081b */
[-CC-:B------:R-:W-:Y:S01]  /*a530*/  FFMA.FTZ R54, R74, R9.reuse, -R27.reuse ;  /* 0x000000094a367223 */ /* 0x180fe2000001081b */
[----:B------:R-:W2:Y:S01]  /*a540*/  MUFU.EX2 R59, R59 ;  /* 0x0000003b003b7308 */ /* 0x000ea20000000800 */
[----:B0-----:R-:W-:Y:S01]  /*a550*/  FADD.FTZ R2, R37, R2 ;  /* 0x0000000225027221 */ /* 0x001fe20000010000 */
        /* <DEDUP_REMOVED lines=12> */
[----:B------:R-:W-:-:S02]  /*a620*/  FFMA.FTZ R60, R86, R9, -R27 ;  /* 0x00000009563c7223 */ /* 0x000fc4000001081b */
        /* <DEDUP_REMOVED lines=116> */
.L_x_1278:
[----:B------:R-:W-:Y:S01]  /*ad70*/  ULEA UR6, UR23, UR45, 0x3 ;  /* 0x0000002d17067291 */ /* 0x000fe2000f8e183f */
[----:B------:R-:W-:Y:S01]  /*ad80*/  ISETP.GT.AND P1, PT, R5, UR22, PT ;  /* 0x0000001605007c0c */ /* 0x000fe2000bf24270 */
        /* <DEDUP_REMOVED lines=73> */
.L_x_1268:
        /* <DEDUP_REMOVED lines=9> */
[----:B------:R-:W-:-:S05]  /*b2b0*/  ULDC UR22, c[0x0][0x9e0] ;  /* 0x0002780000167ab9 */ /* 0x000fca0000000800 */
.L_x_1299:
        /* <DEDUP_REMOVED lines=9> */
.L_x_1282:
[----:B------:R-:W-:Y:S01]  /*b350*/  ULEA UR6, UR46, UR45, 0x3 ;  /* 0x0000002d2e067291 */ /* 0x000fe2000f8e183f */
[----:B------:R-:W-:-:S05]  /*b360*/  IMAD.U32 R6, RZ, RZ, UR47 ;  /* 0x0000002fff067e24 */ /* 0x000fca000f8e00ff */
[----:B------:R-:W-:-:S04]  /*b370*/  SHF.L.U32 R6, R6, 0x1f, RZ ;  /* 0x0000001f06067819 */ /* 0x000fc800000006ff */
[----:B------:R0:W1:Y:S01]  /*b380*/  SYNCS.PHASECHK.TRANS64.TRYWAIT P1, [UR6+0x16830], R6 ;  /* 0x01683006ff0075a7 */ /* 0x0000620008020146 */
[----:B------:R-:W-:Y:S05]  /*b390*/  @!P0 BRA `(.L_x_1283) ;  /* 0x0000000000048947 */ /* 0x000fea0003800000 */
[----:B------:R-:W-:Y:S01]  /*b3a0*/  BPT.TRAP 0x1 ;  /* 0x000000040000795c */ /* 0x000fe20000300000 */
.L_x_1283:
[----:B-1----:R-:W-:Y:S05]  /*b3b0*/  @P1 BRA `(.L_x_1281) ;  /* 0x0000000000081947 */ /* 0x002fea0003800000 */
[----:B------:R-:W1:Y:S02]  /*b3c0*/  SYNCS.PHASECHK.TRANS64.TRYWAIT P1, [UR6+0x16830], R6 ;  /* 0x01683006ff0075a7 */ /* 0x000e640008020146 */
[----:B-1----:R-:W-:Y:S05]  /*b3d0*/  @!P1 BRA `(.L_x_1284) ;  /* 0x000000b400c49947 */ /* 0x002fea0003800000 */
.L_x_1281:
        /* <DEDUP_REMOVED lines=25> */
.L_x_1286:
[----:B------:R-:W-:Y:S01]  /*b570*/  ULEA UR6, UR25, UR45, 0x3 ;  /* 0x0000002d19067291 */ /* 0x000fe2000f8e183f */
[----:B------:R-:W-:-:S05]  /*b580*/  IMAD.U32 R6, RZ, RZ, UR26 ;  /* 0x0000001aff067e24 */ /* 0x000fca000f8e00ff */
[----:B------:R-:W-:-:S04]  /*b590*/  SHF.L.U32 R6, R6, 0x1f, RZ ;  /* 0x0000001f06067819 */ /* 0x000fc800000006ff */
[----:B------:R0:W1:Y:S01]  /*b5a0*/  SYNCS.PHASECHK.TRANS64.TRYWAIT P1, [UR6+0x16850], R6 ;  /* 0x01685006ff0075a7 */ /* 0x0000620008020146 */
[----:B------:R-:W-:Y:S05]  /*b5b0*/  @!P0 BRA `(.L_x_1287) ;  /* 0x0000000000048947 */ /* 0x000fea0003800000 */
[----:B------:R-:W-:Y:S01]  /*b5c0*/  BPT.TRAP 0x1 ;  /* 0x000000040000795c */ /* 0x000fe20000300000 */
.L_x_1287:
[----:B-1----:R-:W-:Y:S05]  /*b5d0*/  @P1 BRA `(.L_x_1285) ;  /* 0x0000000000081947 */ /* 0x002fea0003800000 */
[----:B------:R-:W1:Y:S02]  /*b5e0*/  SYNCS.PHASECHK.TRANS64.TRYWAIT P1, [UR6+0x16850], R6 ;  /* 0x01685006ff0075a7 */ /* 0x000e640008020146 */
[----:B-1----:R-:W-:Y:S05]  /*b5f0*/  @!P1 BRA `(.L_x_1288) ;  /* 0x000000b400549947 */ /* 0x002fea0003800000 */
.L_x_1285:
        /* <DEDUP_REMOVED lines=51> */
.L_x_1289:
[----:B------:R-:W-:Y:S01]  /*b930*/  UISETP.NE.AND UP1, UPT, UR51, URZ, UPT ;  /* 0x0000003f3300728c */ /* 0x000fe2000bf25270 */
[----:B------:R-:W-:Y:S01]  /*b940*/  FMUL.FTZ R126, R64, UR24 ;  /* 0x00000018407e7c20 */ /* 0x000fe20008410000 */
[----:B------:R-:W-:Y:S02]  /*b950*/  VIADD R64, R17, UR40 ;  /* 0x0000002811407c36 */ /* 0x000fe40008000000 */
[----:B0-----:R-:W-:Y:S01]  /*b960*/  FMUL.FTZ R6, R26, UR24 ;  /* 0x000000181a067c20 */ /* 0x001fe20008410000 */
[----:B------:R-:W-:Y:S01]  /*b970*/  ULEA UR6, UR46, UR45, 0x3 ;  /* 0x0000002d2e067291 */ /* 0x000fe2000f8e183f */
[----:B------:R-:W-:Y:S01]  /*b980*/  FMUL.FTZ R26, R39, UR24 ;  /* 0x00000018271a7c20 */ /* 0x000fe20008410000 */
[----:B------:R-:W-:Y:S01]  /*b990*/  PLOP3.LUT P1, PT, PT, PT, UP1, 0x80, 0x0 ;  /* 0x000000000000781c */ /* 0x000fe20003f2f018 */
[----:B------:R-:W-:Y:S01]  /*b9a0*/  FMUL.FTZ R39, R45, UR24 ;  /* 0x000000182d277c20 */ /* 0x000fe20008410000 */
[----:B------:R-:W-:Y:S01]  /*b9b0*/  PLOP3.LUT P2, PT, PT, PT, UP1, 0x80, 0x0 ;  /* 0x000000000000781c */ /* 0x000fe20003f4f018 */
[----:B------:R-:W-:Y:S01]  /*b9c0*/  FMUL.FTZ R45, R63, UR24 ;  /* 0x000000183f2d7c20 */ /* 0x000fe20008410000 */
[----:B------:R-:W-:Y:S01]  /*b9d0*/  UIADD3 UR6, UR6, 0x16840, URZ ;  /* 0x0001684006067890 */ /* 0x000fe2000fffe03f */
[----:B------:R-:W-:Y:S01]  /*b9e0*/  IMAD.SHL.U32 R63, R5, 0x80, RZ ;  /* 0x00000080053f7824 */ /* 0x000fe200078e00ff */
[----:B------:R-:W-:Y:S01]  /*b9f0*/  @UP1 ULDC UR7, c[0x0][0x44c] ;  /* 0x0001130000071ab9 */ /* 0x000fe20000000800 */
[----:B------:R-:W-:Y:S01]  /*ba00*/  FMUL.FTZ R20, R35, UR24 ;  /* 0x0000001823147c20 */ /* 0x000fe20008410000 */
[----:B------:R-:W-:Y:S01]  /*ba10*/  FMUL.FTZ R7, R27, UR24 ;  /* 0x000000181b077c20 */ /* 0x000fe20008410000 */
[----:B------:R-:W-:Y:S01]  /*ba20*/  FMUL.FTZ R15, R28, UR24 ;  /* 0x000000181c0f7c20 */ /* 0x000fe20008410000 */
[----:B------:R-:W-:Y:S01]  /*ba30*/  FMUL.FTZ R10, R31, UR24 ;  /* 0x000000181f0a7c20 */ /* 0x000fe20008410000 */
[----:B------:R-:W-:Y:S01]  /*ba40*/  FMUL.FTZ R35, R41, UR24 ;  /* 0x0000001829237c20 */ /* 0x000fe20008410000 */
[----:B------:R-:W-:Y:S01]  /*ba50*/  UISETP.NE.AND UP0, UPT, UR50, URZ, UPT ;  /* 0x0000003f3200728c */ /* 0x000fe2000bf05270 */
        /* <DEDUP_REMOVED lines=148> */
.L_x_1292:
[----:B------:R-:W-:-:S05]  /*c3a0*/  IMAD.U32 R66, RZ, RZ, UR21 ;  /* 0x00000015ff427e24 */ /* 0x000fca000f8e00ff */
[----:B------:R-:W-:-:S13]  /*c3b0*/  ISETP.NE.AND P1, PT, R66, 0x1, PT ;  /* 0x000000014200780c */ /* 0x000fda0003f25270 */
[----:B------:R-:W1:Y:S02]  /*c3c0*/  @P1 LDC.64 R12, c[0x0][0x9e8] ;  /* 0x00027a00ff0c1b82 */ /* 0x000e640000000a00 */
[----:B-1----:R-:W-:-:S05]  /*c3d0*/  @P1 IMAD.HI.U32 R12, R65, R12, RZ ;  /* 0x0000000c410c1227 */ /* 0x002fca00078e00ff */
[----:B------:R-:W-:-:S07]  /*c3e0*/  @P1 SHF.R.U32.HI R65, RZ, R13, R12 ;  /* 0x0000000dff411219 */ /* 0x000fce000001160c */
.L_x_1293:
[----:B------:R-:W-:Y:S05]  /*c3f0*/  BSYNC B0 ;  /* 0x0000000000007941 */ /* 0x000fea0003800000 */
.L_x_1291:
[----:B------:R-:W-:-:S04]  /*c400*/  IMAD R65, R65, R66, -R63 ;  /* 0x0000004241417224 */ /* 0x000fc800078e0a3f */
[----:B------:R-:W-:-:S05]  /*c410*/  IMAD R12, R16, -0x2, R65 ;  /* 0xfffffffe100c7824 */ /* 0x000fca00078e0241 */
[----:B------:R-:W-:Y:S02]  /*c420*/  VIADDMNMX R71, R12, R66, R71, PT ;  /* 0x000000420c477246 */ /* 0x000fe40003800147 */
[----:B------:R-:W-:-:S07]  /*c430*/  VIMNMX R73, R73, R12, !PT ;  /* 0x0000000c49497248 */ /* 0x000fce0007fe0100 */
.L_x_1290:
        /* <DEDUP_REMOVED lines=116> */
.L_x_1296:
[----:B------:R-:W-:-:S05]  /*cb80*/  IMAD.U32 R21, RZ, RZ, UR21 ;  /* 0x00000015ff157e24 */ /* 0x000fca000f8e00ff */
[----:B------:R-:W-:-:S13]  /*cb90*/  ISETP.NE.AND P2, PT, R21, 0x1, PT ;  /* 0x000000011500780c */ /* 0x000fda0003f45270 */
[----:B------:R-:W0:Y:S02]  /*cba0*/  @P2 LDC.64 R12, c[0x0][0x9e8] ;  /* 0x00027a00ff0c2b82 */ /* 0x000e240000000a00 */
[----:B0-----:R-:W-:-:S05]  /*cbb0*/  @P2 IMAD.HI.U32 R12, R9, R12, RZ ;  /* 0x0000000c090c2227 */ /* 0x001fca00078e00ff */
[----:B------:R-:W-:-:S07]  /*cbc0*/  @P2 SHF.R.U32.HI R9, RZ, R13, R12 ;  /* 0x0000000dff092219 */ /* 0x000fce000001160c */
.L_x_1297:
[----:B------:R-:W-:Y:S05]  /*cbd0*/  BSYNC B0 ;  /* 0x0000000000007941 */ /* 0x000fea0003800000 */
.L_x_1295:
[----:B------:R-:W-:-:S04]  /*cbe0*/  IMAD R9, R9, R21, -R63 ;  /* 0x0000001509097224 */ /* 0x000fc800078e0a3f */
[----:B------:R-:W-:-:S05]  /*cbf0*/  IMAD R12, R16, -0x2, R9 ;  /* 0xfffffffe100c7824 */ /* 0x000fca00078e0209 */
[----:B------:R-:W-:Y:S02]  /*cc00*/  VIADDMNMX R11, R12, R21, R11, PT ;  /* 0x000000150c0b7246 */ /* 0x000fe4000380010b */
[----:B------:R-:W-:-:S07]  /*cc10*/  VIMNMX R15, R15, R12, !PT ;  /* 0x0000000c0f0f7248 */ /* 0x000fce0007fe0100 */
.L_x_1294:
        /* <DEDUP_REMOVED lines=92> */
[----:B------:R-:W-:Y:S01]  /*d1e0*/  ISETP.GT.AND P5, PT, R15, 0x38, P1 ;  /* 0x000000380f00780c */ /* 0x000fe20000fa4270 */
        /* <DEDUP_REMOVED lines=284> */
.L_x_1298:
        /* <DEDUP_REMOVED lines=75> */
.L_x_1280:
[----:B------:R-:W-:Y:S06]  /*e860*/  BAR.ARV 0x8, 0x200 ;  /* 0x0208000000007b1d */ /* 0x000fec0000002000 */
[----:B------:R-:W-:Y:S05]  /*e870*/  @!P0 BRA `(.L_x_1300) ;  /* 0x0000000000048947 */ /* 0x000fea0003800000 */
[----:B------:R-:W-:Y:S01]  /*e880*/  BPT.TRAP 0x1 ;  /* 0x000000040000795c */ /* 0x000fe20000300000 */
.L_x_1300:
[----:B------:R-:W-:Y:S01]  /*e890*/  ULEA UR5, UR46, UR45, 0x3 ;  /* 0x0000002d2e057291 */ /* 0x000fe2000f8e183f */
[----:B------:R-:W-:-:S05]  /*e8a0*/  IMAD.U32 R3, RZ, RZ, UR47 ;  /* 0x0000002fff037e24 */ /* 0x000fca000f8e00ff */
[----:B------:R-:W-:-:S04]  /*e8b0*/  SHF.L.U32 R3, R3, 0x1f, RZ ;  /* 0x0000001f03037819 */ /* 0x000fc800000006ff */
[----:B------:R0:W1:Y:S01]  /*e8c0*/  SYNCS.PHASECHK.TRANS64.TRYWAIT P1, [UR5+0x16850], R3 ;  /* 0x01685003ff0075a7 */ /* 0x0000620008020145 */
[----:B------:R-:W-:Y:S05]  /*e8d0*/  @!P0 BRA `(.L_x_1301) ;  /* 0x0000000000048947 */ /* 0x000fea0003800000 */
[----:B------:R-:W-:Y:S01]  /*e8e0*/  BPT.TRAP 0x1 ;  /* 0x000000040000795c */ /* 0x000fe20000300000 */
.L_x_1301:
[----:B-1----:R-:W-:Y:S05]  /*e8f0*/  @P1 BRA `(.L_x_1302) ;  /* 0x0000000000081947 */ /* 0x002fea0003800000 */
[----:B------:R-:W1:Y:S02]  /*e900*/  SYNCS.PHASECHK.TRANS64.TRYWAIT P1, [UR5+0x16850], R3 ;  /* 0x01685003ff0075a7 */ /* 0x000e640008020145 */
[----:B-1----:R-:W-:Y:S05]  /*e910*/  @!P1 BRA `(.L_x_1303) ;  /* 0x0000008000a49947 */ /* 0x002fea0003800000 */
.L_x_1302:
[----:B------:R-:W-:Y:S01]  /*e920*/  UIADD3 UR45, UR45, 0x400, URZ ;  /* 0x000004002d2d7890 */ /* 0x000fe2000fffe03f */
[----:B------:R-:W-:Y:S01]  /*e930*/  WARPGROUP.ARRIVE ;  /* 0x00000000000079c5 */ /* 0x000fe20000000000 */
[----:B------:R-:W-:Y:S01]  /*e940*/  UMOV UR7, 0x40000040 ;  /* 0x4000004000077882 */ /* 0x000fe20000000000 */
[----:B01----:R-:W0:Y:S01]  /*e950*/  SHFL.BFLY PT, R3, R2, 0x2, 0x1f ;  /* 0x0c401f0002037f89 */ /* 0x003e2200000e0000 */
[----:B------:R-:W-:Y:S01]  /*e960*/  USHF.R.U32.HI UR45, URZ, 0x4, UR45 ;  /* 0x000000043f2d7899 */ /* 0x000fe2000801162d */
[----:B------:R-:W-:Y:S02]  /*e970*/  IMAD.MOV.U32 R20, RZ, RZ, -0x800000 ;  /* 0xff800000ff147424 */ /* 0x000fe400078e00ff */
        /* <DEDUP_REMOVED lines=8> */
[----:B------:R-:W-:Y:S02]  /*ea00*/  IMAD.MOV.U32 R2, RZ, RZ, RZ ;  /* 0x000000ffff027224 */ /* 0x000fe400078e00ff */
[----:B-1----:R-:W-:Y:S02]  /*ea10*/  FADD.FTZ R5, R5, R0 ;  /* 0x0000000005057221 */ /* 0x002fe40000010000 */
[----:B------:R-:W0:Y:S01]  /*ea20*/  SHFL.BFLY PT, R4, R3, 0x1, 0x1f ;  /* 0x0c201f0003047f89 */ /* 0x000e2200000e0000 */
[----:B------:R-:W-:-:S03]  /*ea30*/  IMAD.MOV.U32 R0, RZ, RZ, -0x800000 ;  /* 0xff800000ff007424 */ /* 0x000fc600078e00ff */
[----:B------:R-:W1:Y:S01]  /*ea40*/  SHFL.BFLY PT, R8, R5, 0x1, 0x1f ;  /* 0x0c201f0005087f89 */ /* 0x000e6200000e0000 */
[----:B0-----:R-:W-:Y:S01]  /*ea50*/  FADD.FTZ R10, R3, R4 ;  /* 0x00000004030a7221 */ /* 0x001fe20000010000 */
[----:B-1----:R-:W-:-:S04]  /*ea60*/  FADD.FTZ R8, R5, R8 ;  /* 0x0000000805087221 */ /* 0x002fc80000010000 */
[----:B------:R-:W-:Y:S01]  /*ea70*/  FSETP.NE.FTZ.AND P1, PT, R10, RZ, PT ;  /* 0x000000ff0a00720b */ /* 0x000fe20003f35000 */
[----:B------:R-:W-:Y:S01]  /*ea80*/  IMAD.MOV.U32 R5, RZ, RZ, RZ ;  /* 0x000000ffff057224 */ /* 0x000fe200078e00ff */
        /* <DEDUP_REMOVED lines=48> */
.L_x_1304:
        /* <DEDUP_REMOVED lines=14> */
[----:B------:R-:W-:Y:S01]  /*ee70*/  USEL UR4, URZ, 0x1, UP0 ;  /* 0x000000013f047887 */ /* 0x000fe20008000000 */
        /* <DEDUP_REMOVED lines=27> */
.L_x_1226:
[----:B------:R-:W0:Y:S01]  /*f030*/  S2R R2, SR_CgaCtaId ;  /* 0x0000000000027919 */ /* 0x000e220000008800 */
[----:B------:R-:W-:Y:S01]  /*f040*/  MOV R21, 0x400 ;  /* 0x0000040000157802 */ /* 0x000fe20000000f00 */
[----:B------:R-:W-:Y:S01]  /*f050*/  BSSY B0, `(.L_x_1305) ;  /* 0x000018a000007945 */ /* 0x000fe20003800000 */
[----:B------:R-:W-:Y:S02]  /*f060*/  BAR.SYNC.DEFER_BLOCKING 0x5, 0x200 ;  /* 0x0148000000007b1d */ /* 0x000fe40000010000 */
[----:B0-----:R-:W-:-:S05]  /*f070*/  LEA R21, R2, R21, 0x18 ;  /* 0x0000001502157211 */ /* 0x001fca00078ec0ff */
[----:B------:R-:W0:Y:S02]  /*f080*/  LDS.128 R4, [R21+0x168d0] ;  /* 0x0168d00015047984 */ /* 0x000e240000000c00 */
[----:B0-----:R-:W-:Y:S02]  /*f090*/  R2UR UR5, R5 ;  /* 0x00000000050572ca */ /* 0x001fe400000e0000 */
[----:B------:R-:W-:Y:S02]  /*f0a0*/  R2UR UR7, R6 ;  /* 0x00000000060772ca */ /* 0x000fe400000e0000 */
        /* <DEDUP_REMOVED lines=9> */
[----:B------:R-:W1:Y:S01]  /*f140*/  LDC R33, c[0x0][0xbe8] ;  /* 0x0002fa00ff217b82 */ /* 0x000e620000000800 */
[----:B------:R-:W-:Y:S01]  /*f150*/  F2FP.BF16.F32.PACK_AB R14, R14, R25 ;  /* 0x000000190e0e723e */ /* 0x000fe200000010ff */
[----:B------:R-:W-:Y:S01]  /*f160*/  UISETP.NE.AND.EX UP0, UPT, UR9, URZ, UPT, UP0 ;  /* 0x0000003f0900728c */ /* 0x000fe2000bf05300 */
[----:B------:R-:W-:-:S05]  /*f170*/  F2FP.BF16.F32.PACK_AB R15, R15, R110 ;  /* 0x0000006e0f0f723e */ /* 0x000fca00000010ff */
[----:B------:R-:W-:Y:S01]  /*f180*/  BAR.SYNC.DEFER_BLOCKING 0x1, 0x180 ;  /* 0x0046000000007b1d */ /* 0x000fe20000010000 */
[----:B------:R-:W-:Y:S02]  /*f190*/  F2FP.BF16.F32.PACK_AB R113, R115, R114 ;  /* 0x000000727371723e */ /* 0x000fe400000010ff */
[----:B------:R-:W-:Y:S02]  /*f1a0*/  F2FP.BF16.F32.PACK_AB R114, R117, R116 ;  /* 0x000000747572723e */ /* 0x000fe400000010ff */
[----:B------:R-:W-:Y:S01]  /*f1b0*/  F2FP.BF16.F32.PACK_AB R115, R119, R118 ;  /* 0x000000767773723e */ /* 0x000fe200000010ff */
[----:B------:R-:W-:Y:S01]  /*f1c0*/  ULDC.64 UR8, c[0x0][0xc00] ;  /* 0x0003000000087ab9 */ /* 0x000fe20000000a00 */
[----:B------:R-:W-:Y:S01]  /*f1d0*/  UMOV UR4, URZ ;  /* 0x0000003f00047c82 */ /* 0x000fe20008000000 */
[----:B------:R-:W-:Y:S02]  /*f1e0*/  UIMAD.WIDE UR8, UR39, 0x4, UR8 ;  /* 0x00000004270878a5 */ /* 0x000fe4000f8e0208 */
[----:B------:R-:W-:Y:S01]  /*f1f0*/  USHF.R.S32.HI UR18, URZ, 0x1f, UR38 ;  /* 0x0000001f3f127899 */ /* 0x000fe20008011426 */
[----:B------:R-:W-:Y:S01]  /*f200*/  ULDC.64 UR12, c[0x0][0xb90] ;  /* 0x0002e400000c7ab9 */ /* 0x000fe20000000a00 */
[----:B------:R-:W-:-:S02]  /*f210*/  USHF.R.S32.HI UR11, URZ, 0x1f, UR39 ;  /* 0x0000001f3f0b7899 */ /* 0x000fc40008011427 */
        /* <DEDUP_REMOVED lines=20> */
[--C-:B------:R-:W-:Y:S01]  /*f360*/  IMAD.X R11, RZ, RZ, R5.reuse, P2 ;  /* 0x000000ffff0b7224 */ /* 0x100fe200010e0605 */
[----:B------:R-:W-:Y:S01]  /*f370*/  LOP3.LUT R4, R7, R4, RZ, 0x3c, !PT ;  /* 0x0000000407047212 */ /* 0x000fe200078e3cff */
[----:B------:R-:W-:Y:S01]  /*f380*/  IMAD.X R7, RZ, RZ, R5, P0 ;  /* 0x000000ffff077224 */ /* 0x000fe200000e0605 */
[----:B------:R-:W-:-:S02]  /*f390*/  LOP3.LUT R6, R6, R29, RZ, 0x3c, !PT ;  /* 0x0000001d06067212 */ /* 0x000fc400078e3cff */
[----:B------:R-:W-:Y:S02]  /*f3a0*/  MOV R29, R8 ;  /* 0x00000008001d7202 */ /* 0x000fe40000000f00 */
[----:B------:R-:W-:Y:S02]  /*f3b0*/  MOV R30, R10 ;  /* 0x0000000a001e7202 */ /* 0x000fe40000000f00 */
[----:B------:R-:W-:Y:S02]  /*f3c0*/  MOV R31, R4 ;  /* 0x00000004001f7202 */ /* 0x000fe40000000f00 */
[----:B------:R-:W-:Y:S02]  /*f3d0*/  MOV R28, R6 ;  /* 0x00000006001c7202 */ /* 0x000fe40000000f00 */
[----:B------:R-:W-:Y:S01]  /*f3e0*/  F2FP.BF16.F32.PACK_AB R8, R89, R24 ;  /* 0x000000185908723e */ /* 0x000fe200000010ff */
[----:B------:R-:W-:Y:S01]  /*f3f0*/  IMAD.U32 R24, RZ, RZ, UR8 ;  /* 0x00000008ff187e24 */ /* 0x000fe2000f8e00ff */
[----:B------:R-:W-:-:S02]  /*f400*/  F2FP.BF16.F32.PACK_AB R9, R91, R90 ;  /* 0x0000005a5b09723e */ /* 0x000fc400000010ff */
[----:B------:R-:W-:Y:S02]  /*f410*/  F2FP.BF16.F32.PACK_AB R10, R93, R92 ;  /* 0x0000005c5d0a723e */ /* 0x000fe400000010ff */
[----:B------:R-:W-:Y:S02]  /*f420*/  F2FP.BF16.F32.PACK_AB R11, R95, R94 ;  /* 0x0000005e5f0b723e */ /* 0x000fe400000010ff */
[----:B------:R-:W-:Y:S02]  /*f430*/  F2FP.BF16.F32.PACK_AB R4, R97, R96 ;  /* 0x000000606104723e */ /* 0x000fe400000010ff */
[----:B------:R-:W-:Y:S01]  /*f440*/  F2FP.BF16.F32.PACK_AB R5, R99, R98 ;  /* 0x000000626305723e */ /* 0x000fe200000010ff */
[----:B------:R0:W-:Y:S01]  /*f450*/  STSM.16.M88.4 [R31], R8 ;  /* 0x000000081f007844 */ /* 0x0001e20000000200 */
[----:B------:R-:W-:Y:S02]  /*f460*/  F2FP.BF16.F32.PACK_AB R6, R101, R100 ;  /* 0x000000646506723e */ /* 0x000fe400000010ff */
[----:B------:R-:W-:-:S02]  /*f470*/  F2FP.BF16.F32.PACK_AB R7, R103, R102 ;  /* 0x000000666707723e */ /* 0x000fc400000010ff */
[----:B------:R-:W-:-:S03]  /*f480*/  PLOP3.LUT P2, PT, PT, PT, UP0, 0x80, 0x0 ;  /* 0x000000000000781c */ /* 0x000fc60003f4f008 */
[----:B------:R2:W-:Y:S04]  /*f490*/  STSM.16.M88.4 [R30], R4 ;  /* 0x000000041e007844 */ /* 0x0005e80000000200 */
[----:B------:R3:W-:Y:S04]  /*f4a0*/  STSM.16.M88.4 [R29], R12 ;  /* 0x0000000c1d007844 */ /* 0x0007e80000000200 */
[----:B------:R3:W-:Y:S01]  /*f4b0*/  STSM.16.M88.4 [R28], R112 ;  /* 0x000000701c007844 */ /* 0x0007e20000000200 */
[----:B------:R-:W-:Y:S06]  /*f4c0*/  BAR.SYNC.DEFER_BLOCKING 0x1, 0x180 ;  /* 0x0046000000007b1d */ /* 0x000fec0000010000 */
[----:B------:R-:W4:Y:S01]  /*f4d0*/  @P2 LDG.E R26, desc[UR52][R24.64] ;  /* 0x00000034181a2981 */ /* 0x000f22000c1e1900 */
[----:B-1----:R-:W-:Y:S01]  /*f4e0*/  ISETP.NE.AND P1, PT, R33, 0x1, PT ;  /* 0x000000012100780c */ /* 0x002fe20003f25270 */
[----:B0-----:R-:W-:Y:S01]  /*f4f0*/  VIADD R8, R17, UR40 ;  /* 0x0000002811087c36 */ /* 0x001fe20008000000 */
[----:B------:R-:W-:-:S02]  /*f500*/  UIMAD UR8, UR18, UR12, URZ ;  /* 0x0000000c120872a4 */ /* 0x000fc4000f8e023f */
[----:B------:R-:W-:Y:S01]  /*f510*/  USEL UR11, UR11, URZ, !UP0 ;  /* 0x0000003f0b0b7287 */ /* 0x000fe2000c000000 */
[----:B--2---:R-:W-:Y:S01]  /*f520*/  IMAD.MOV.U32 R4, RZ, RZ, R8 ;  /* 0x000000ffff047224 */ /* 0x004fe200078e0008 */
[----:B------:R-:W-:Y:S02]  /*f530*/  UIMAD UR14, UR38, UR13, UR8 ;  /* 0x0000000d260e72a4 */ /* 0x000fe4000f8e0208 */
[----:B------:R-:W-:Y:S02]  /*f540*/  USEL UR10, UR39, URZ, !UP0 ;  /* 0x0000003f270a7287 */ /* 0x000fe4000c000000 */
[----:B------:R-:W-:-:S03]  /*f550*/  UISETP.NE.U32.AND UP0, UPT, UR20, URZ, UPT ;  /* 0x0000003f1400728c */ /* 0x000fc6000bf05070 */
        /* <DEDUP_REMOVED lines=17> */
[----:B------:R-:W-:Y:S01]  /*f670*/  UIMAD UR14, UR10, UR17, UR14 ;  /* 0x000000110a0e72a4 */ /* 0x000fe2000f8e020e */
[----:B------:R-:W-:-:S03]  /*f680*/  ULDC UR16, c[0x0][0xa88] ;  /* 0x0002a20000107ab9 */ /* 0x000fc60000000800 */
[----:B------:R-:W-:Y:S02]  /*f690*/  IADD3 R4, P0, R4, UR12, RZ ;  /* 0x0000000c04047c10 */ /* 0x000fe4000ff1e0ff */
[----:B------:R-:W-:Y:S01]  /*f6a0*/  IMAD.U32 R9, RZ, RZ, UR14 ;  /* 0x0000000eff097e24 */ /* 0x000fe2000f8e00ff */
[----:B------:R-:W-:Y:S02]  /*f6b0*/  ULDC.64 UR14, c[0x0][0xb88] ;  /* 0x0002e200000e7ab9 */ /* 0x000fe40000000a00 */
[----:B------:R-:W-:Y:S02]  /*f6c0*/  IMAD R8, R5, UR14, RZ ;  /* 0x0000000e05087c24 */ /* 0x000fe4000f8e02ff */
[----:B------:R-:W-:Y:S01]  /*f6d0*/  IADD3.X R5, R6, UR13, R9, P0, !PT ;  /* 0x0000000d06057c10 */ /* 0x000fe200087fe409 */
[----:B------:R-:W-:Y:S01]  /*f6e0*/  @UP0 ULDC.64 UR12, c[0x0][0xc08] ;  /* 0x00030200000c0ab9 */ /* 0x000fe20000000a00 */
[----:B------:R-:W-:Y:S01]  /*f6f0*/  IMAD R9, R7, UR15, R8 ;  /* 0x0000000f07097c24 */ /* 0x000fe2000f8e0208 */
[----:B------:R-:W-:Y:S01]  /*f700*/  @UP0 UIMAD.WIDE UR12, UR39, 0x4, UR12 ;  /* 0x00000004270c08a5 */ /* 0x000fe2000f8e020c */
[----:B------:R-:W-:-:S02]  /*f710*/  IMAD.U32 R6, RZ, RZ, UR16 ;  /* 0x00000010ff067e24 */ /* 0x000fc4000f8e00ff */
[----:B------:R-:W-:Y:S01]  /*f720*/  IMAD.WIDE.U32 R4, R7, UR14, R4 ;  /* 0x0000000e07047c25 */ /* 0x000fe2000f8e0004 */
[----:B------:R-:W-:-:S03]  /*f730*/  ULDC.64 UR14, c[0x0][0xb50] ;  /* 0x0002d400000e7ab9 */ /* 0x000fc60000000a00 */
[----:B------:R-:W-:Y:S01]  /*f740*/  IMAD.IADD R5, R5, 0x1, R9 ;  /* 0x0000000105057824 */ /* 0x000fe200078e0209 */
[C---:B------:R-:W-:Y:S01]  /*f750*/  LEA R7, P0, R4.reuse, UR14, 0x2 ;  /* 0x0000000e04077c11 */ /* 0x040fe2000f8010ff */
[----:B------:R-:W-:Y:S02]  /*f760*/  IMAD.U32 R8, RZ, RZ, UR12 ;  /* 0x0000000cff087e24 */ /* 0x000fe4000f8e00ff */
[----:B------:R-:W-:Y:S01]  /*f770*/  IMAD.U32 R9, RZ, RZ, UR13 ;  /* 0x0000000dff097e24 */ /* 0x000fe2000f8e00ff */
[----:B------:R-:W-:Y:S01]  /*f780*/  LEA.HI.X R10, R4, UR15, R5, 0x2, P0 ;  /* 0x0000000f040a7c11 */ /* 0x000fe200080f1405 */
[----:B------:R-:W-:-:S03]  /*f790*/  IMAD R5, R23, 0x40, R19 ;  /* 0x0000004017057824 */ /* 0x000fc600078e0213 */
[----:B------:R3:W5:Y:S01]  /*f7a0*/  @P3 LDG.E R6, desc[UR52][R8.64] ;  /* 0x0000003408063981 */ /* 0x000762000c1e1900 */
[----:B------:R-:W-:Y:S05]  /*f7b0*/  @P3 BRA `(.L_x_1307) ;  /* 0x0000000000103947 */ /* 0x000fea0003800000 */
[----:B------:R-:W-:Y:S05]  /*f7c0*/  @!P2 BRA `(.L_x_1307) ;  /* 0x00000000000ca947 */ /* 0x000fea0003800000 */
[----:B---3--:R-:W2:Y:S04]  /*f7d0*/  LDG.E R9, desc[UR52][R24.64] ;  /* 0x0000003418097981 */ /* 0x008ea8000c1e1900 */
[----:B-----5:R-:W2:Y:S02]  /*f7e0*/  LDG.E R6, desc[UR52][R24.64+0x4] ;  /* 0x0000043418067981 */ /* 0x020ea4000c1e1900 */
[----:B--2---:R-:W-:-:S07]  /*f7f0*/  IMAD.IADD R6, R6, 0x1, -R9 ;  /* 0x0000000106067824 */ /* 0x004fce00078e0a09 */
.L_x_1307:
[----:B---3--:R-:W-:Y:S01]  /*f800*/  SHFL.IDX PT, R12, R7, RZ, 0x1c1f ;  /* 0x001c1fff070c7589 */ /* 0x008fe200000e0000 */
[----:B------:R-:W-:Y:S01]  /*f810*/  IMAD.WIDE R2, R5, 0x2, R2 ;  /* 0x0000000205027825 */ /* 0x000fe200078e0202 */
[----:B------:R-:W-:Y:S01]  /*f820*/  LOP3.LUT P0, RZ, R152, 0x3, RZ, 0xc0, !PT ;  /* 0x0000000398ff7812 */ /* 0x000fe2000780c0ff */
[----:B------:R-:W0:Y:S01]  /*f830*/  @P1 LDC R31, c[0x0][0xbf0] ;  /* 0x0002fc00ff1f1b82 */ /* 0x000e220000000800 */
[----:B------:R-:W1:Y:S01]  /*f840*/  SHFL.IDX PT, R13, R10, RZ, 0x1c1f ;  /* 0x001c1fff0a0d7589 */ /* 0x000e6200000e0000 */
[----:B------:R-:W-:Y:S01]  /*f850*/  VIADD R8, R154, UR40 ;  /* 0x000000289a087c36 */ /* 0x000fe20008000000 */
[----:B------:R-:W-:Y:S01]  /*f860*/  IADD3 R9, P3, R2, 0x1800, RZ ;  /* 0x0000180002097810 */ /* 0x000fe20007f7e0ff */
[----:B-----5:R-:W-:Y:S01]  /*f870*/  IMAD R35, R6, R33, RZ ;  /* 0x0000002106237224 */ /* 0x020fe200078e02ff */
[----:B------:R-:W-:Y:S01]  /*f880*/  SHFL.IDX PT, R14, R7, 0x1, 0x1c1f ;  /* 0x003c1f00070e7f89 */ /* 0x000fe200000e0000 */
[----:B------:R-:W-:Y:S01]  /*f890*/  VIADD R4, R8, 0x8 ;  /* 0x0000000808047836 */ /* 0x000fe20000000000 */
[----:B------:R-:W-:Y:S01]  /*f8a0*/  IADD3 R25, P4, R2, 0x3000, RZ ;  /* 0x0000300002197810 */ /* 0x000fe20007f9e0ff */
[----:B------:R-:W-:Y:S01]  /*f8b0*/  ULDC.64 UR14, c[0x0][0xaa0] ;  /* 0x0002a800000e7ab9 */ /* 0x000fe20000000a00 */
[----:B------:R-:W2:Y:S01]  /*f8c0*/  SHFL.IDX PT, R15, R10, 0x1, 0x1c1f ;  /* 0x003c1f000a0f7f89 */ /* 0x000ea200000e0000 */
[----:B------:R-:W-:-:S02]  /*f8d0*/  ISETP.GE.OR P2, PT, R8, R35, P0 ;  /* 0x000000230800720c */ /* 0x000fc40000746670 */
[----:B------:R-:W-:Y:S02]  /*f8e0*/  LOP3.LUT R5, R2, 0x380, RZ, 0xc0, !PT ;  /* 0x0000038002057812 */ /* 0x000fe400078ec0ff */
[----:B------:R-:W-:Y:S02]  /*f8f0*/  LOP3.LUT R8, R9, 0x380, RZ, 0xc0, !PT ;  /* 0x0000038009087812 */ /* 0x000fe400078ec0ff */
[----:B------:R-:W-:Y:S02]  /*f900*/  ISETP.GE.OR P0, PT, R4, R35, P0 ;  /* 0x000000230400720c */ /* 0x000fe40000706670 */
[----:B------:R-:W-:Y:S02]  /*f910*/  LOP3.LUT R24, R25, 0x380, RZ, 0xc0, !PT ;  /* 0x0000038019187812 */ /* 0x000fe400078ec0ff */
[----:B------:R-:W-:Y:S02]  /*f920*/  SHF.R.U64 R5, R5, 0x3, RZ ;  /* 0x0000000305057819 */ /* 0x000fe400000012ff */
[----:B------:R-:W-:-:S02]  /*f930*/  SHF.R.U64 R8, R8, 0x3, RZ ;  /* 0x0000000308087819 */ /* 0x000fc400000012ff */
[----:B------:R-:W-:Y:S01]  /*f940*/  SHF.R.U64 R24, R24, 0x3, RZ ;  /* 0x0000000318187819 */ /* 0x000fe200000012ff */
[----:B-1----:R1:W-:Y:S01]  /*f950*/  @!P2 ST.E desc[UR52][R12.64], R20 ;  /* 0x000000140c00a985 */ /* 0x0023e2000c101934 */
[----:B------:R-:W-:Y:S01]  /*f960*/  LOP3.LUT R4, R5, R2, RZ, 0x3c, !PT ;  /* 0x0000000205047212 */ /* 0x000fe200078e3cff */
[--C-:B------:R-:W-:Y:S01]  /*f970*/  IMAD.MOV.U32 R5, RZ, RZ, R3.reuse ;  /* 0x000000ffff057224 */ /* 0x100fe200078e0003 */
[----:B------:R-:W-:Y:S01]  /*f980*/  LOP3.LUT R8, R8, R9, RZ, 0x3c, !PT ;  /* 0x0000000908087212 */ /* 0x000fe200078e3cff */
[--C-:B------:R-:W-:Y:S01]  /*f990*/  IMAD.X R9, RZ, RZ, R3.reuse, P3 ;  /* 0x000000ffff097224 */ /* 0x100fe200018e0603 */
[----:B------:R-:W-:Y:S01]  /*f9a0*/  LOP3.LUT R24, R24, R25, RZ, 0x3c, !PT ;  /* 0x0000001918187212 */ /* 0x000fe200078e3cff */
[----:B------:R-:W-:Y:S01]  /*f9b0*/  IMAD.X R25, RZ, RZ, R3, P4 ;  /* 0x000000ffff197224 */ /* 0x000fe200020e0603 */
[----:B--2---:R2:W-:Y:S04]  /*f9c0*/  @!P0 ST.E desc[UR52][R14.64], R0 ;  /* 0x000000000e008985 */ /* 0x0045e8000c101934 */
[----:B------:R-:W3:Y:S04]  /*f9d0*/  LD.E.128 R4, desc[UR52][R4.64] ;  /* 0x0000003404047980 */ /* 0x000ee8000c101d00 */
[----:B------:R-:W4:Y:S04]  /*f9e0*/  LD.E.128 R8, desc[UR52][R8.64] ;  /* 0x0000003408087980 */ /* 0x000f28000c101d00 */
[----:B------:R-:W4:Y:S01]  /*f9f0*/  LD.E.128 R24, desc[UR52][R24.64] ;  /* 0x0000003418187980 */ /* 0x000f22000c101d00 */
[----:B------:R-:W-:Y:S01]  /*fa00*/  IADD3 R29, P0, R2, 0x4800, RZ ;  /* 0x00004800021d7810 */ /* 0x000fe20007f1e0ff */
[----:B------:R-:W-:-:S04]  /*fa10*/  UIMAD UR12, UR9, UR14, URZ ;  /* 0x0000000e090c72a4 */ /* 0x000fc8000f8e023f */
[----:B-1----:R-:W-:Y:S01]  /*fa20*/  IMAD.X R13, RZ, RZ, R3, P0 ;  /* 0x000000ffff0d7224 */ /* 0x002fe200000e0603 */
[----:B------:R-:W-:Y:S01]  /*fa30*/  LOP3.LUT R2, R29, 0x380, RZ, 0xc0, !PT ;  /* 0x000003801d027812 */ /* 0x000fe200078ec0ff */
[----:B------:R-:W1:Y:S01]  /*fa40*/  @P1 LDC R3, c[0x0][0xbec] ;  /* 0x0002fb00ff031b82 */ /* 0x000e620000000800 */
[----:B------:R-:W-:Y:S02]  /*fa50*/  UIMAD.WIDE.U32 UR8, UR4, UR14, URZ ;  /* 0x0000000e040872a5 */ /* 0x000fe4000f8e003f */
[----:B------:R-:W-:Y:S01]  /*fa60*/  UIMAD UR12, UR4, UR15, UR12 ;  /* 0x0000000f040c72a4 */ /* 0x000fe2000f8e020c */
[----:B--2---:R-:W-:Y:S01]  /*fa70*/  IMAD R0, R18, 0x30, R23 ;  /* 0x0000003012007824 */ /* 0x004fe200078e0217 */
[----:B------:R-:W-:Y:S01]  /*fa80*/  SHF.R.U64 R2, R2, 0x3, RZ ;  /* 0x0000000302027819 */ /* 0x000fe200000012ff */
[----:B------:R-:W-:Y:S01]  /*fa90*/  ULDC.64 UR14, c[0x0][0xae8] ;  /* 0x0002ba00000e7ab9 */ /* 0x000fe20000000a00 */
[----:B------:R-:W-:Y:S02]  /*faa0*/  UIADD3 UR9, UR9, UR12, URZ ;  /* 0x0000000c09097290 */ /* 0x000fe4000fffe03f */
[----:B------:R-:W-:Y:S01]  /*fab0*/  UIMAD UR4, UR18, UR14, URZ ;  /* 0x0000000e120472a4 */ /* 0x000fe2000f8e023f */
[----:B------:R-:W-:Y:S01]  /*fac0*/  VIADD R28, R0, UR40 ;  /* 0x00000028001c7c36 */ /* 0x000fe20008000000 */
[----:B------:R-:W-:Y:S01]  /*fad0*/  UIMAD.WIDE.U32 UR8, UR38, UR14, UR8 ;  /* 0x0000000e260872a5 */ /* 0x000fe2000f8e0008 */
[----:B------:R-:W-:Y:S01]  /*fae0*/  LOP3.LUT R12, R2, R29, RZ, 0x3c, !PT ;  /* 0x0000001d020c7212 */ /* 0x000fe200078e3cff */
[----:B------:R-:W-:Y:S01]  /*faf0*/  UIMAD UR4, UR38, UR15, UR4 ;  /* 0x0000000f260472a4 */ /* 0x000fe2000f8e0204 */
[----:B------:R-:W-:-:S02]  /*fb00*/  ULDC.64 UR12, c[0x0][0xaf0] ;  /* 0x0002bc00000c7ab9 */ /* 0x000fc40000000a00 */
[----:B------:R-:W-:Y:S01]  /*fb10*/  UIMAD UR11, UR11, UR12, URZ ;  /* 0x0000000c0b0b72a4 */ /* 0x000fe2000f8e023f */
[----:B------:R-:W-:Y:S01]  /*fb20*/  IMAD.MOV.U32 R29, RZ, RZ, R28 ;  /* 0x000000ffff1d7224 */ /* 0x000fe200078e001c */
[----:B------:R-:W-:Y:S01]  /*fb30*/  UIADD3 UR9, UR9, UR4, URZ ;  /* 0x0000000409097290 */ /* 0x000fe2000fffe03f */
[----:B------:R-:W5:Y:S01]  /*fb40*/  LD.E.128 R12, desc[UR52][R12.64] ;  /* 0x000000340c0c7980 */ /* 0x000f62000c101d00 */
[----:B------:R-:W-:Y:S01]  /*fb50*/  UIMAD UR4, UR10, UR13, UR11 ;  /* 0x0000000d0a0472a4 */ /* 0x000fe2000f8e020b */
[----:B------:R-:W-:Y:S01]  /*fb60*/  VIADD R32, R23, UR40 ;  /* 0x0000002817207c36 */ /* 0x000fe20008000000 */
[----:B------:R-:W-:Y:S01]  /*fb70*/  UIMAD.WIDE.U32 UR10, UR10, UR12, UR8 ;  /* 0x0000000c0a0a72a5 */ /* 0x000fe2000f8e0008 */
[----:B-1----:R-:W-:Y:S01]  /*fb80*/  @P1 IMAD.HI.U32 R0, R28, R3, RZ ;  /* 0x000000031c001227 */ /* 0x002fe200078e00ff */
[----:B------:R-:W-:Y:S01]  /*fb90*/  @!PT LDS RZ, [RZ] ;  /* 0x00000000fffff984 */ /* 0x000fe20000000800 */
[----:B------:R-:W-:Y:S01]  /*fba0*/  @!PT LDS RZ, [RZ] ;  /* 0x00000000fffff984 */ /* 0x000fe20000000800 */
[----:B------:R-:W-:Y:S01]  /*fbb0*/  @!PT LDS RZ, [RZ] ;  /* 0x00000000fffff984 */ /* 0x000fe20000000800 */
[----:B------:R-:W-:Y:S01]  /*fbc0*/  @!PT LDS RZ, [RZ] ;  /* 0x00000000fffff984 */ /* 0x000fe20000000800 */
[----:B------:R1:W-:Y:S06]  /*fbd0*/  MEMBAR.ALL.CTA ;  /* 0x0000000000007992 */ /* 0x0003ec0000008000 */
[----:B-1----:R-:W1:Y:S01]  /*fbe0*/  FENCE.VIEW.ASYNC.S ;  /* 0x00000000000073c6 */ /* 0x002e620000000000 */
[----:B------:R-:W-:Y:S01]  /*fbf0*/  ULDC.64 UR8, c[0x0][0xae0] ;  /* 0x0002b80000087ab9 */ /* 0x000fe20000000a00 */
[----:B------:R-:W-:Y:S01]  /*fc00*/  UIADD3 UR4, UR11, UR4, URZ ;  /* 0x000000040b047290 */ /* 0x000fe2000fffe03f */
[----:B------:R-:W-:Y:S01]  /*fc10*/  VIADD R21, R21, 0x16820 ;  /* 0x0001682015157836 */ /* 0x000fe20000000000 */
[----:B0-----:R-:W-:Y:S01]  /*fc20*/  @P1 SHF.R.U32.HI R29, RZ, R31, R0 ;  /* 0x0000001fff1d1219 */ /* 0x001fe20000011600 */
[----:B------:R-:W-:-:S02]  /*fc30*/  IMAD.U32 R3, RZ, RZ, UR11 ;  /* 0x0000000bff037e24 */ /* 0x000fc4000f8e00ff */
[----:B------:R-:W-:Y:S01]  /*fc40*/  IMAD.U32 R2, RZ, RZ, UR10 ;  /* 0x0000000aff027e24 */ /* 0x000fe2000f8e00ff */
[--C-:B------:R-:W-:Y:S01]  /*fc50*/  SHF.R.S32.HI R0, RZ, 0x1f, R29.reuse ;  /* 0x0000001fff007819 */ /* 0x100fe2000001141d */
[----:B------:R-:W-:Y:S01]  /*fc60*/  IMAD.MOV R20, RZ, RZ, -R29 ;  /* 0x000000ffff147224 */ /* 0x000fe200078e0a1d */
[----:B------:R-:W-:Y:S01]  /*fc70*/  PRMT R21, RZ, 0x654, R21 ;  /* 0x00000654ff157816 */ /* 0x000fe20000000015 */
[----:B------:R-:W-:Y:S01]  /*fc80*/  IMAD.U32 R3, RZ, RZ, UR4 ;  /* 0x00000004ff037e24 */ /* 0x000fe2000f8e00ff */
[----:B------:R-:W-:Y:S01]  /*fc90*/  ULDC UR4, c[0x0][0xac8] ;  /* 0x0002b20000047ab9 */ /* 0x000fe20000000800 */
[----:B------:R-:W-:Y:S02]  /*fca0*/  IMAD R0, R0, UR8, RZ ;  /* 0x0000000800007c24 */ /* 0x000fe4000f8e02ff */
[----:B------:R-:W-:Y:S02]  /*fcb0*/  IMAD R31, R33, R20, R28 ;  /* 0x00000014211f7224 */ /* 0x000fe400078e021c */
[----:B------:R-:W-:-:S02]  /*fcc0*/  IMAD R33, R29, UR9, R0 ;  /* 0x000000091d217c24 */ /* 0x000fc4000f8e0200 */
[----:B------:R-:W-:Y:S01]  /*fcd0*/  IMAD.WIDE.U32 R2, R29, UR8, R2 ;  /* 0x000000081d027c25 */ /* 0x000fe2000f8e0002 */
[----:B------:R-:W-:Y:S01]  /*fce0*/  SHF.R.S32.HI R0, RZ, 0x1f, R31 ;  /* 0x0000001fff007819 */ /* 0x000fe2000001141f */
[----:B------:R-:W-:Y:S02]  /*fcf0*/  ULDC.64 UR8, c[0x0][0xad8] ;  /* 0x0002b60000087ab9 */ /* 0x000fe40000000a00 */
[----:B------:R-:W-:Y:S01]  /*fd00*/  IMAD.IADD R3, R3, 0x1, R33 ;  /* 0x0000000103037824 */ /* 0x000fe200078e0221 */
[----:B-1----:R0:W-:Y:S01]  /*fd10*/  SYNCS.ARRIVE.TRANS64.RED.A1T0 RZ, [R21+URZ], RZ ;  /* 0x000000ff15ff79a7 */ /* 0x0021e2000810043f */
[----:B------:R-:W-:Y:S02]  /*fd20*/  IMAD R0, R0, UR8, RZ ;  /* 0x0000000800007c24 */ /* 0x000fe4000f8e02ff */
[----:B------:R-:W-:-:S04]  /*fd30*/  IMAD.WIDE.U32 R2, R31, UR8, R2 ;  /* 0x000000081f027c25 */ /* 0x000fc8000f8e0002 */
[----:B------:R-:W-:Y:S01]  /*fd40*/  IMAD R29, R31, UR9, R0 ;  /* 0x000000091f1d7c24 */ /* 0x000fe2000f8e0200 */
[----:B------:R-:W-:Y:S01]  /*fd50*/  ULDC.64 UR8, c[0x0][0xa80] ;  /* 0x0002a00000087ab9 */ /* 0x000fe20000000a00 */
[----:B------:R-:W-:Y:S01]  /*fd60*/  VIADD R0, R32, 0x30 ;  /* 0x0000003020007836 */ /* 0x000fe20000000000 */
[----:B------:R-:W-:Y:S01]  /*fd70*/  LEA R30, P0, R2, UR8, 0x1 ;  /* 0x00000008021e7c11 */ /* 0x000fe2000f8008ff */
[----:B------:R-:W-:-:S04]  /*fd80*/  IMAD.IADD R3, R3, 0x1, R29 ;  /* 0x0000000103037824 */ /* 0x000fc800078e021d */
[----:B------:R-:W1:Y:S01]  /*fd90*/  SHFL.IDX PT, R20, R30, RZ, 0x181f ;  /* 0x00181fff1e147589 */ /* 0x000e6200000e0000 */
[----:B------:R-:W-:Y:S01]  /*fda0*/  LEA.HI.X R31, R2, UR9, R3, 0x1, P0 ;  /* 0x00000009021f7c11 */ /* 0x000fe200080f0c03 */
[C---:B------:R-:W-:Y:S01]  /*fdb0*/  VIADD R2, R32.reuse, 0x60 ;  /* 0x0000006020027836 */ /* 0x040fe20000000000 */
[C---:B------:R-:W-:Y:S01]  /*fdc0*/  ISETP.GE.AND P0, PT, R19.reuse, UR4, PT ;  /* 0x0000000413007c0c */ /* 0x040fe2000bf06270 */
[----:B------:R-:W2:Y:S03]  /*fdd0*/  SHFL.IDX PT, R28, R30, 0x1, 0x181f ;  /* 0x00381f001e1c7f89 */ /* 0x000ea600000e0000 */
[-C--:B------:R-:W-:Y:S01]  /*fde0*/  ISETP.GE.OR P1, PT, R32, R35.reuse, P0 ;  /* 0x000000232000720c */ /* 0x080fe20000726670 */
[----:B------:R-:W0:Y:S01]  /*fdf0*/  SHFL.IDX PT, R34, R30, 0x2, 0x181f ;  /* 0x00581f001e227f89 */ /* 0x000e2200000e0000 */
[-C--:B------:R-:W-:Y:S01]  /*fe00*/  ISETP.GE.OR P2, PT, R0, R35.reuse, P0 ;  /* 0x000000230000720c */ /* 0x080fe20000746670 */
[----:B------:R-:W-:Y:S01]  /*fe10*/  VIADD R0, R32, 0x90 ;  /* 0x0000009020007836 */ /* 0x000fe20000000000 */
[-C--:B------:R-:W-:Y:S01]  /*fe20*/  ISETP.GE.OR P3, PT, R2, R35.reuse, P0 ;  /* 0x000000230200720c */ /* 0x080fe20000766670 */
[----:B------:R-:W0:Y:S03]  /*fe30*/  SHFL.IDX PT, R3, R31, RZ, 0x181f ;  /* 0x00181fff1f037589 */ /* 0x000e2600000e0000 */
[----:B------:R-:W-:Y:S01]  /*fe40*/  ISETP.GE.OR P0, PT, R0, R35, P0 ;  /* 0x000000230000720c */ /* 0x000fe20000706670 */
[----:B------:R-:W0:Y:S04]  /*fe50*/  SHFL.IDX PT, R29, R31, 0x1, 0x181f ;  /* 0x00381f001f1d7f89 */ /* 0x000e2800000e0000 */
[----:B------:R-:W0:Y:S01]  /*fe60*/  SHFL.IDX PT, R33, R31, 0x2, 0x181f ;  /* 0x00581f001f217f89 */ /* 0x000e2200000e0000 */
[----:B-1----:R-:W-:-:S03]  /*fe70*/  @!P1 LEA R2, P4, R19, R20, 0x1 ;  /* 0x0000001413029211 */ /* 0x002fc600078808ff */
[----:B------:R-:W1:Y:S01]  /*fe80*/  SHFL.IDX PT, R30, R30, 0x3, 0x181f ;  /* 0x00781f001e1e7f89 */ /* 0x000e6200000e0000 */
[----:B--2---:R-:W-:-:S03]  /*fe90*/  @!P2 LEA R20, P5, R19, R28, 0x1 ;  /* 0x0000001c1314a211 */ /* 0x004fc600078a08ff */
[----:B------:R-:W2:Y:S01]  /*fea0*/  SHFL.IDX PT, R31, R31, 0x3, 0x181f ;  /* 0x00781f001f1f7f89 */ /* 0x000ea200000e0000 */
[C---:B0-----:R-:W-:Y:S02]  /*feb0*/  @!P3 LEA R28, P6, R19.reuse, R34, 0x1 ;  /* 0x00000022131cb211 */ /* 0x041fe400078c08ff */
[C-C-:B------:R-:W-:Y:S02]  /*fec0*/  @!P1 LEA.HI.X R3, R19.reuse, R3, R156.reuse, 0x1, P4 ;  /* 0x0000000313039211 */ /* 0x140fe400020f0c9c */
[C-C-:B------:R-:W-:Y:S02]  /*fed0*/  @!P2 LEA.HI.X R21, R19.reuse, R29, R156.reuse, 0x1, P5 ;  /* 0x0000001d1315a211 */ /* 0x140fe400028f0c9c */
[----:B------:R-:W-:Y:S01]  /*fee0*/  @!P3 LEA.HI.X R29, R19, R33, R156, 0x1, P6 ;  /* 0x00000021131db211 */ /* 0x000fe200030f0c9c */
[----:B---3--:R0:W-:Y:S04]  /*fef0*/  @!P1 ST.E.128 desc[UR52][R2.64], R4 ;  /* 0x0000000402009985 */ /* 0x0081e8000c101d34 */
[----:B----4-:R0:W-:Y:S04]  /*ff00*/  @!P2 ST.E.128 desc[UR52][R20.64], R8 ;  /* 0x000000081400a985 */ /* 0x0101e8000c101d34 */
[----:B------:R0:W-:Y:S01]  /*ff10*/  @!P3 ST.E.128 desc[UR52][R28.64], R24 ;  /* 0x000000181c00b985 */ /* 0x0001e2000c101d34 */
[----:B-12---:R-:W-:Y:S05]  /*ff20*/  @P0 BRA `(.L_x_1308) ;  /* 0x0000000800700947 */ /* 0x006fea0003800000 */
[----:B0-----:R-:W-:-:S04]  /*ff30*/  LEA R2, P0, R19, R30, 0x1 ;  /* 0x0000001e13027211 */ /* 0x001fc800078008ff */
[----:B------:R-:W-:-:S05]  /*ff40*/  LEA.HI.X R3, R19, R31, R156, 0x1, P0 ;  /* 0x0000001f13037211 */ /* 0x000fca00000f0c9c */
[----:B-----5:R2:W-:Y:S01]  /*ff50*/  ST.E.128 desc[UR52][R2.64], R12 ;  /* 0x0000000c02007985 */ /* 0x0205e2000c101d34 */
[----:B------:R-:W-:Y:S05]  /*ff60*/  BRA `(.L_x_1308) ;  /* 0x0000000800607947 */ /* 0x000fea0003800000 */
.L_x_1306:
        /* <DEDUP_REMOVED lines=11> */
[----:B------:R-:W-:Y:S01]  /*10020*/  UISETP.NE.U32.AND UP1, UPT, UR8, URZ, UPT ;  /* 0x0000003f0800728c */ /* 0x000fe2000bf25070 */
[----:B------:R-:W-:Y:S02]  /*10030*/  IMAD.U32 R0, RZ, RZ, UR4 ;  /* 0x00000004ff007e24 */ /* 0x000fe4000f8e00ff */
[----:B------:R-:W2:Y:S01]  /*10040*/  @P2 LDG.E R6, desc[UR52][R2.64] ;  /* 0x0000003402062981 */ /* 0x000ea2000c1e1900 */
[----:B------:R-:W-:-:S06]  /*10050*/  UISETP.NE.AND.EX UP1, UPT, UR9, URZ, UPT, UP1 ;  /* 0x0000003f0900728c */ /* 0x000fcc000bf25310 */
        /* <DEDUP_REMOVED lines=11> */
[----:B--2---:R-:W-:Y:S01]  /*10110*/  @P2 R2UR UR4, R6 ;  /* 0x00000000060422ca */ /* 0x004fe200000e0000 */
[----:B01----:R-:W-:-:S14]  /*10120*/  @P3 BRA `(.L_x_1309) ;  /* 0x0000000000103947 */ /* 0x003fdc0003800000 */
[----:B------:R-:W-:Y:S05]  /*10130*/  @!P2 BRA `(.L_x_1309) ;  /* 0x00000000000ca947 */ /* 0x000fea0003800000 */
[----:B------:R-:W2:Y:S04]  /*10140*/  LDG.E R5, desc[UR52][R2.64] ;  /* 0x0000003402057981 */ /* 0x000ea8000c1e1900 */
[----:B-----5:R-:W2:Y:S02]  /*10150*/  LDG.E R0, desc[UR52][R2.64+0x4] ;  /* 0x0000043402007981 */ /* 0x020ea4000c1e1900 */
[----:B--2---:R-:W-:-:S07]  /*10160*/  IMAD.IADD R0, R0, 0x1, -R5 ;  /* 0x0000000100007824 */ /* 0x004fce00078e0a05 */
.L_x_1309:
[----:B------:R-:W-:Y:S01]  /*10170*/  USHF.R.S32.HI UR8, URZ, 0x1f, UR39 ;  /* 0x0000001f3f087899 */ /* 0x000fe20008011427 */
[----:B------:R-:W-:Y:S01]  /*10180*/  BSSY B1, `(.L_x_1310) ;  /* 0x000002e000017945 */ /* 0x000fe20003800000 */
[----:B------:R-:W-:Y:S02]  /*10190*/  USHF.R.S32.HI UR11, URZ, 0x1f, UR4 ;  /* 0x0000001f3f0b7899 */ /* 0x000fe40008011404 */
[----:B------:R-:W-:Y:S02]  /*101a0*/  USEL UR13, UR39, URZ, !UP0 ;  /* 0x0000003f270d7287 */ /* 0x000fe4000c000000 */
[----:B------:R-:W-:Y:S01]  /*101b0*/  USEL UR14, UR8, URZ, !UP0 ;  /* 0x0000003f080e7287 */ /* 0x000fe2000c000000 */
[----:B------:R-:W-:Y:S11]  /*101c0*/  @P1 BRA `(.L_x_1311) ;  /* 0x0000000000a41947 */ /* 0x000ff60003800000 */
[----:B------:R-:W0:Y:S01]  /*101d0*/  S2R R3, SR_TID.X ;  /* 0x0000000000037919 */ /* 0x000e220000002100 */
[----:B------:R-:W1:Y:S01]  /*101e0*/  LDC R7, c[0x0][0xbe8] ;  /* 0x0002fa00ff077b82 */ /* 0x000e620000000800 */
[----:B------:R-:W-:Y:S02]  /*101f0*/  IMAD.U32 R4, RZ, RZ, UR40 ;  /* 0x00000028ff047e24 */ /* 0x000fe4000f8e00ff */
[----:B-1---5:R-:W-:-:S03]  /*10200*/  IMAD R2, R0, R7, RZ ;  /* 0x0000000700027224 */ /* 0x022fc600078e02ff */
[----:B0-----:R-:W-:-:S04]  /*10210*/  IADD3 R4, R4, -0x80, R3 ;  /* 0xffffff8004047810 */ /* 0x001fc80007ffe003 */
[----:B------:R-:W-:-:S13]  /*10220*/  ISETP.GE.AND P1, PT, R4, R2, PT ;  /* 0x000000020400720c */ /* 0x000fda0003f26270 */
[----:B------:R-:W-:Y:S05]  /*10230*/  @P1 BRA `(.L_x_1311) ;  /* 0x0000000000881947 */ /* 0x000fea0003800000 */
[----:B------:R-:W-:Y:S01]  /*10240*/  ISETP.NE.AND P1, PT, R7, 0x1, PT ;  /* 0x000000010700780c */ /* 0x000fe20003f25270 */
[----:B------:R-:W-:Y:S01]  /*10250*/  ULDC.64 UR16, c[0x0][0xb90] ;  /* 0x0002e40000107ab9 */ /* 0x000fe20000000a00 */
[----:B------:R-:W-:Y:S01]  /*10260*/  UMOV UR8, UR4 ;  /* 0x0000000400087c82 */ /* 0x000fe20008000000 */
[----:B------:R-:W-:Y:S01]  /*10270*/  UIMAD UR10, UR12, UR16, URZ ;  /* 0x000000100c0a72a4 */ /* 0x000fe2000f8e023f */
[----:B------:R-:W-:Y:S01]  /*10280*/  IMAD.MOV.U32 R2, RZ, RZ, R4 ;  /* 0x000000ffff027224 */ /* 0x000fe200078e0004 */
[----:B------:R-:W-:Y:S02]  /*10290*/  UMOV UR9, UR11 ;  /* 0x0000000b00097c82 */ /* 0x000fe40008000000 */
[----:B------:R-:W-:Y:S02]  /*102a0*/  UIMAD.WIDE.U32 UR8, UR38, UR16, UR8 ;  /* 0x00000010260872a5 */ /* 0x000fe4000f8e0008 */
[----:B------:R-:W-:-:S03]  /*102b0*/  UIMAD UR10, UR38, UR17, UR10 ;  /* 0x00000011260a72a4 */ /* 0x000fc6000f8e020a */
[----:B------:R-:W-:Y:S01]  /*102c0*/  ULDC.64 UR16, c[0x0][0xb98] ;  /* 0x0002e60000107ab9 */ /* 0x000fe20000000a00 */
[----:B------:R-:W0:Y:S01]  /*102d0*/  @P1 LDC R3, c[0x0][0xbec] ;  /* 0x0002fb00ff031b82 */ /* 0x000e220000000800 */
[----:B------:R-:W-:Y:S02]  /*102e0*/  UIADD3 UR9, UR9, UR10, URZ ;  /* 0x0000000a09097290 */ /* 0x000fe4000fffe03f */
[----:B------:R-:W-:Y:S02]  /*102f0*/  UIMAD UR10, UR14, UR16, URZ ;  /* 0x000000100e0a72a4 */ /* 0x000fe4000f8e023f */
[----:B------:R-:W-:Y:S02]  /*10300*/  UIMAD.WIDE.U32 UR8, UR13, UR16, UR8 ;  /* 0x000000100d0872a5 */ /* 0x000fe4000f8e0008 */
[----:B------:R-:W-:Y:S01]  /*10310*/  UIMAD UR10, UR13, UR17, UR10 ;  /* 0x000000110d0a72a4 */ /* 0x000fe2000f8e020a */
[----:B------:R-:W1:Y:S02]  /*10320*/  @P1 LDC R6, c[0x0][0xbf0] ;  /* 0x0002fc00ff061b82 */ /* 0x000e640000000800 */
[----:B------:R-:W-:Y:S01]  /*10330*/  ULDC.64 UR16, c[0x0][0xb88] ;  /* 0x0002e20000107ab9 */ /* 0x000fe20000000a00 */
[----:B0-----:R-:W-:-:S05]  /*10340*/  @P1 IMAD.HI.U32 R3, R4, R3, RZ ;  /* 0x0000000304031227 */ /* 0x001fca00078e00ff */
[----:B-1----:R-:W-:Y:S01]  /*10350*/  @P1 SHF.R.U32.HI R2, RZ, R6, R3 ;  /* 0x00000006ff021219 */ /* 0x002fe20000011603 */
[----:B------:R-:W-:-:S03]  /*10360*/  IMAD.U32 R6, RZ, RZ, UR10 ;  /* 0x0000000aff067e24 */ /* 0x000fc6000f8e00ff */
[--C-:B------:R-:W-:Y:S01]  /*10370*/  SHF.R.S32.HI R3, RZ, 0x1f, R2.reuse ;  /* 0x0000001fff037819 */ /* 0x100fe20000011402 */
[----:B------:R-:W-:Y:S01]  /*10380*/  IMAD.MOV R5, RZ, RZ, -R2 ;  /* 0x000000ffff057224 */ /* 0x000fe200078e0a02 */
[----:B------:R-:W-:-:S03]  /*10390*/  IADD3 R2, P1, R2, UR8, RZ ;  /* 0x0000000802027c10 */ /* 0x000fc6000ff3e0ff */
[----:B------:R-:W-:Y:S01]  /*103a0*/  IMAD R5, R7, R5, R4 ;  /* 0x0000000507057224 */ /* 0x000fe200078e0204 */
[----:B------:R-:W-:Y:S01]  /*103b0*/  IADD3.X R3, R3, UR9, R6, P1, !PT ;  /* 0x0000000903037c10 */ /* 0x000fe20008ffe406 */
[----:B------:R-:W-:-:S03]  /*103c0*/  ULDC.64 UR8, c[0x0][0xb50] ;  /* 0x0002d40000087ab9 */ /* 0x000fc60000000a00 */
[----:B------:R-:W-:Y:S01]  /*103d0*/  SHF.R.S32.HI R4, RZ, 0x1f, R5 ;  /* 0x0000001fff047819 */ /* 0x000fe20000011405 */
[----:B------:R-:W-:-:S04]  /*103e0*/  IMAD.WIDE.U32 R2, R5, UR16, R2 ;  /* 0x0000001005027c25 */ /* 0x000fc8000f8e0002 */
[----:B------:R-:W-:-:S04]  /*103f0*/  IMAD R4, R4, UR16, RZ ;  /* 0x0000001004047c24 */ /* 0x000fc8000f8e02ff */
[----:B------:R-:W-:Y:S01]  /*10400*/  IMAD R7, R5, UR17, R4 ;  /* 0x0000001105077c24 */ /* 0x000fe2000f8e0204 */
[----:B------:R-:W-:-:S03]  /*10410*/  LEA R4, P1, R2, UR8, 0x2 ;  /* 0x0000000802047c11 */ /* 0x000fc6000f8210ff */
[----:B------:R-:W-:-:S05]  /*10420*/  IMAD.IADD R3, R3, 0x1, R7 ;  /* 0x0000000103037824 */ /* 0x000fca00078e0207 */
[----:B------:R-:W-:Y:S01]  /*10430*/  LEA.HI.X R5, R2, UR9, R3, 0x2, P1 ;  /* 0x0000000902057c11 */ /* 0x000fe200088f1403 */
[----:B------:R-:W-:-:S05]  /*10440*/  IMAD.MOV.U32 R3, RZ, RZ, -0x800000 ;  /* 0xff800000ff037424 */ /* 0x000fca00078e00ff */
[----:B------:R0:W-:Y:S02]  /*10450*/  STG.E desc[UR52][R4.64], R3 ;  /* 0x0000000304007986 */ /* 0x0001e4000c101934 */
.L_x_1311:
[----:B------:R-:W-:Y:S05]  /*10460*/  BSYNC B1 ;  /* 0x0000000000017941 */ /* 0x000fea0003800000 */
.L_x_1310:
[----:B0-----:R-:W0:Y:S01]  /*10470*/  @P0 LDC R3, c[0x0][0xbf0] ;  /* 0x0002fc00ff030b82 */ /* 0x001e220000000800 */
[----:B------:R-:W-:Y:S01]  /*10480*/  ULDC.64 UR16, c[0x0][0xaa0] ;  /* 0x0002a80000107ab9 */ /* 0x000fe20000000a00 */
[----:B------:R-:W-:Y:S01]  /*10490*/  IMAD R2, R18, 0x30, R23 ;  /* 0x0000003012027824 */ /* 0x000fe200078e0217 */
[----:B------:R-:W-:Y:S01]  /*104a0*/  UIMAD UR10, UR11, UR16, URZ ;  /* 0x000000100b0a72a4 */ /* 0x000fe2000f8e023f */
[----:B------:R-:W-:Y:S01]  /*104b0*/  VIADD R20, R23, UR40 ;  /* 0x0000002817147c36 */ /* 0x000fe20008000000 */
[----:B------:R-:W-:Y:S01]  /*104c0*/  UIMAD.WIDE.U32 UR8, UR4, UR16, URZ ;  /* 0x00000010040872a5 */ /* 0x000fe2000f8e003f */
[----:B------:R-:W-:Y:S01]  /*104d0*/  VIADD R4, R2, UR40 ;  /* 0x0000002802047c36 */ /* 0x000fe20008000000 */
[----:B------:R-:W-:Y:S01]  /*104e0*/  UIMAD UR10, UR4, UR17, UR10 ;  /* 0x00000011040a72a4 */ /* 0x000fe2000f8e020a */
[----:B-----5:R-:W-:Y:S02]  /*104f0*/  IMAD R13, R0, R11, RZ ;  /* 0x0000000b000d7224 */ /* 0x020fe400078e02ff */
[----:B------:R-:W-:Y:S01]  /*10500*/  ULDC.64 UR16, c[0x0][0xae8] ;  /* 0x0002ba0000107ab9 */ /* 0x000fe20000000a00 */
[----:B------:R-:W-:Y:S01]  /*10510*/  UIADD3 UR9, UR9, UR10, URZ ;  /* 0x0000000a09097290 */ /* 0x000fe2000fffe03f */
[----:B------:R-:W-:Y:S01]  /*10520*/  @P0 IMAD.HI.U32 R2, R4, R9, RZ ;  /* 0x0000000904020227 */ /* 0x000fe200078e00ff */
[----:B------:R-:W-:-:S02]  /*10530*/  UIMAD UR4, UR12, UR16, URZ ;  /* 0x000000100c0472a4 */ /* 0x000fc4000f8e023f */
[----:B------:R-:W-:Y:S01]  /*10540*/  UIMAD.WIDE.U32 UR8, UR38, UR16, UR8 ;  /* 0x00000010260872a5 */ /* 0x000fe2000f8e0008 */
[----:B------:R-:W-:Y:S01]  /*10550*/  IMAD.MOV.U32 R5, RZ, RZ, R4 ;  /* 0x000000ffff057224 */ /* 0x000fe200078e0004 */
[----:B------:R-:W-:Y:S01]  /*10560*/  UIMAD UR4, UR38, UR17, UR4 ;  /* 0x00000011260472a4 */ /* 0x000fe2000f8e0204 */
[----:B------:R-:W-:Y:S01]  /*10570*/  VIADD R0, R20, 0x30 ;  /* 0x0000003014007836 */ /* 0x000fe20000000000 */
[----:B------:R-:W-:Y:S02]  /*10580*/  ULDC.64 UR10, c[0x0][0xaf0] ;  /* 0x0002bc00000a7ab9 */ /* 0x000fe40000000a00 */
[----:B------:R-:W-:Y:S02]  /*10590*/  UIADD3 UR9, UR9, UR4, URZ ;  /* 0x0000000409097290 */ /* 0x000fe4000fffe03f */
[----:B------:R-:W-:Y:S01]  /*105a0*/  UIMAD UR4, UR14, UR10, URZ ;  /* 0x0000000a0e0472a4 */ /* 0x000fe2000f8e023f */
[----:B0-----:R-:W-:Y:S01]  /*105b0*/  @P0 SHF.R.U32.HI R5, RZ, R3, R2 ;  /* 0x00000003ff050219 */ /* 0x001fe20000011602 */
[----:B------:R-:W-:-:S02]  /*105c0*/  UIMAD.WIDE.U32 UR8, UR13, UR10, UR8 ;  /* 0x0000000a0d0872a5 */ /* 0x000fc4000f8e0008 */
[----:B------:R-:W-:Y:S01]  /*105d0*/  UIMAD UR4, UR13, UR11, UR4 ;  /* 0x0000000b0d0472a4 */ /* 0x000fe2000f8e0204 */
[--C-:B------:R-:W-:Y:S01]  /*105e0*/  SHF.R.S32.HI R2, RZ, 0x1f, R5.reuse ;  /* 0x0000001fff027819 */ /* 0x100fe20000011405 */
[----:B------:R-:W-:Y:S01]  /*105f0*/  IMAD.MOV R7, RZ, RZ, -R5 ;  /* 0x000000ffff077224 */ /* 0x000fe200078e0a05 */
[----:B------:R-:W-:Y:S01]  /*10600*/  ULDC.64 UR10, c[0x0][0xae0] ;  /* 0x0002b800000a7ab9 */ /* 0x000fe20000000a00 */
[----:B------:R-:W-:Y:S02]  /*10610*/  UIADD3 UR4, UR9, UR4, URZ ;  /* 0x0000000409047290 */ /* 0x000fe4000fffe03f */
[----:B------:R-:W-:Y:S02]  /*10620*/  IMAD.U32 R3, RZ, RZ, UR9 ;  /* 0x00000009ff037e24 */ /* 0x000fe4000f8e00ff */
[----:B------:R-:W-:Y:S02]  /*10630*/  IMAD R7, R11, R7, R4 ;  /* 0x000000070b077224 */ /* 0x000fe400078e0204 */
[----:B------:R-:W-:-:S02]  /*10640*/  IMAD R6, R2, UR10, RZ ;  /* 0x0000000a02067c24 */ /* 0x000fc4000f8e02ff */
        /* <DEDUP_REMOVED lines=13> */
[----:B------:R-:W-:-:S04]  /*10720*/  LEA R4, P0, R2, UR8, 0x1 ;  /* 0x0000000802047c11 */ /* 0x000fc8000f8008ff */
[----:B------:R-:W-:Y:S01]  /*10730*/  LEA.HI.X R8, R2, UR9, R3, 0x1, P0 ;  /* 0x0000000902087c11 */ /* 0x000fe200080f0c03 */
[----:B------:R-:W0:Y:S01]  /*10740*/  SHFL.IDX PT, R6, R4, RZ, 0x181f ;  /* 0x00181fff04067589 */ /* 0x000e2200000e0000 */
[----:B------:R-:W-:Y:S01]  /*10750*/  ISETP.GE.AND P0, PT, R19, UR4, PT ;  /* 0x0000000413007c0c */ /* 0x000fe2000bf06270 */
[C---:B------:R-:W-:Y:S02]  /*10760*/  VIADD R2, R20.reuse, 0x60 ;  /* 0x0000006014027836 */ /* 0x040fe40000000000 */
[----:B------:R-:W1:Y:S01]  /*10770*/  SHFL.IDX PT, R10, R4, 0x1, 0x181f ;  /* 0x00381f00040a7f89 */ /* 0x000e6200000e0000 */
[CC--:B------:R-:W-:Y:S01]  /*10780*/  ISETP.GE.OR P3, PT, R20.reuse, R13.reuse, P0 ;  /* 0x0000000d1400720c */ /* 0x0c0fe20000766670 */
[----:B------:R-:W-:Y:S01]  /*10790*/  VIADD R3, R20, 0x90 ;  /* 0x0000009014037836 */ /* 0x000fe20000000000 */
[-C--:B------:R-:W-:Y:S01]  /*107a0*/  ISETP.GE.OR P2, PT, R0, R13.reuse, P0 ;  /* 0x0000000d0000720c */ /* 0x080fe20000746670 */
[----:B------:R-:W2:Y:S01]  /*107b0*/  SHFL.IDX PT, R12, R4, 0x2, 0x181f ;  /* 0x00581f00040c7f89 */ /* 0x000ea200000e0000 */
[----:B------:R-:W-:-:S02]  /*107c0*/  ISETP.GE.OR P1, PT, R2, R13, P0 ;  /* 0x0000000d0200720c */ /* 0x000fc40000726670 */
[----:B------:R-:W-:Y:S01]  /*107d0*/  ISETP.GE.OR P0, PT, R3, R13, P0 ;  /* 0x0000000d0300720c */ /* 0x000fe20000706670 */
[----:B------:R-:W3:Y:S04]  /*107e0*/  SHFL.IDX PT, R5, R8, RZ, 0x181f ;  /* 0x00181fff08057589 */ /* 0x000ee800000e0000 */
        /* <DEDUP_REMOVED lines=16> */
.L_x_1308:
[----:B------:R-:W-:Y:S05]  /*108f0*/  BSYNC B0 ;  /* 0x0000000000007941 */ /* 0x000fea0003800000 */
.L_x_1305:
[----:B------:R-:W-:Y:S02]  /*10900*/  ULDC UR4, c[0x0][0xc3c] ;  /* 0x00030f0000047ab9 */ /* 0x000fe40000000800 */
[----:B------:R-:W-:-:S06]  /*10910*/  UISETP.GE.AND UP0, UPT, UR6, UR4, UPT ;  /* 0x000000040600728c */ /* 0x000fcc000bf06270 */
[----:B------:R-:W-:-:S13]  /*10920*/  PLOP3.LUT P0, PT, PT, PT, UP0, 0x80, 0x0 ;  /* 0x000000000000781c */ /* 0x000fda0003f0f008 */
[----:B------:R-:W-:Y:S05]  /*10930*/  @!P0 BRA `(.L_x_1312) ;  /* 0xffffff0000f88947 */ /* 0x000fea000383ffff */
[----:B------:R-:W-:Y:S05]  /*10940*/  EXIT ;  /* 0x000000000000794d */ /* 0x000fea0003800000 */
.L_x_1215:
        /* <DEDUP_REMOVED lines=18> */
.L_x_1313:
        /* <DEDUP_REMOVED lines=37> */
[----:B------:R-:W-:Y:S01]  /*10cc0*/  IMAD.MOV.U32 R4, RZ, RZ, R3 ;  /* 0x000000ffff047224 */ /* 0x000fe200078e0003 */
[----:B------:R-:W-:Y:S01]  /*10cd0*/  UMOV UR4, URZ ;  /* 0x0000003f00047c82 */ /* 0x000fe20008000000 */
[----:B------:R-:W-:-:S05]  /*10ce0*/  ULDC UR5, c[0x0][0xc38] ;  /* 0x00030e0000057ab9 */ /* 0x000fca0000000800 */
.L_x_1319:
        /* <DEDUP_REMOVED lines=12> */
.L_x_1318:
[----:B------:R-:W-:Y:S05]  /*10db0*/  BSYNC B0 ;  /* 0x0000000000007941 */ /* 0x000fea0003800000 */
.L_x_1317:
        /* <DEDUP_REMOVED lines=20> */
.L_x_1315:
[----:B------:R-:W-:-:S04]  /*10f00*/  IMAD.IADD R13, R4, 0x1, -R3 ;  /* 0x00000001040d7824 */ /* 0x000fc800078e0a03 */
[----:B------:R-:W-:-:S05]  /*10f10*/  IMAD R2, R6, UR5, R13 ;  /* 0x0000000506027c24 */ /* 0x000fca000f8e020d */
[----:B------:R-:W-:Y:S02]  /*10f20*/  ISETP.GT.AND P0, PT, R2, UR6, PT ;  /* 0x0000000602007c0c */ /* 0x000fe4000bf04270 */
[----:B------:R-:W0:Y:S11]  /*10f30*/  LDC.64 R2, c[0x0][0xc90] ;  /* 0x00032400ff027b82 */ /* 0x000e360000000a00 */
[----:B------:R-:W-:-:S04]  /*10f40*/  VOTE.ANY R7, PT, !P0 ;  /* 0x0000000000077806 */ /* 0x000fc800040e0100 */
[----:B------:R-:W1:Y:S02]  /*10f50*/  POPC R15, R7 ;  /* 0x00000007000f7309 */ /* 0x000e640000000000 */
[----:B-1----:R-:W-:-:S04]  /*10f60*/  VIADD R19, R15, UR4 ;  /* 0x000000040f137c36 */ /* 0x002fc80008000000 */
[----:B0-----:R-:W-:-:S05]  /*10f70*/  IMAD.WIDE R2, R19, 0x4, R2 ;  /* 0x0000000413027825 */ /* 0x001fca00078e0202 */
[----:B------:R-:W2:Y:S01]  /*10f80*/  LDG.E R9, desc[UR52][R2.64] ;  /* 0x0000003402097981 */ /* 0x000ea2000c1e1900 */
[----:B------:R-:W-:-:S03]  /*10f90*/  ISETP.NE.AND P0, PT, R7, RZ, PT ;  /* 0x000000ff0700720c */ /* 0x000fc60003f05270 */
[----:B------:R-:W2:Y:S02]  /*10fa0*/  SHFL.IDX PT, R0, R0, R15, 0x1f ;  /* 0x00001f0f00007589 */ /* 0x000ea400000e0000 */
[----:B--2---:R-:W-:-:S05]  /*10fb0*/  IMAD R4, R0, R9, RZ ;  /* 0x0000000900047224 */ /* 0x004fca00078e02ff */
[----:B------:R-:W-:-:S04]  /*10fc0*/  IABS R8, R4 ;  /* 0x0000000400087213 */ /* 0x000fc80000000000 */
[----:B------:R-:W0:Y:S08]  /*10fd0*/  I2F.RP R10, R8 ;  /* 0x00000008000a7306 */ /* 0x000e300000209400 */
[----:B0-----:R-:W0:Y:S02]  /*10fe0*/  MUFU.RCP R10, R10 ;  /* 0x0000000a000a7308 */ /* 0x001e240000001000 */
[----:B0-----:R-:W-:-:S06]  /*10ff0*/  VIADD R11, R10, 0xffffffe ;  /* 0x0ffffffe0a0b7836 */ /* 0x001fcc0000000000 */
[----:B------:R0:W1:Y:S01]  /*11000*/  F2I.FTZ.U32.TRUNC.NTZ R3, R11 ;  /* 0x0000000b00037305 */ /* 0x000062000021f000 */
[----:B------:R-:W-:Y:S05]  /*11010*/  @!P0 BRA `(.L_x_1320) ;  /* 0x0000000000088947 */ /* 0x000fea0003800000 */
[----:B------:R-:W-:-:S05]  /*11020*/  VIADD R7, R15, 0xffffffff ;  /* 0xffffffff0f077836 */ /* 0x000fca0000000000 */
[----:B------:R2:W3:Y:S02]  /*11030*/  SHFL.IDX PT, R16, R6, R7, 0x1f ;  /* 0x00001f0706107589 */ /* 0x0004e400000e0000 */
.L_x_1320:
[----:B---3--:R-:W-:Y:S01]  /*11040*/  IMAD R16, R16, UR5, R13 ;  /* 0x0000000510107c24 */ /* 0x008fe2000f8e020d */
[----:B------:R-:W-:Y:S01]  /*11050*/  IABS R2, R4 ;  /* 0x0000000400027213 */ /* 0x000fe20000000000 */
[----:B01----:R-:W-:-:S03]  /*11060*/  IMAD.MOV R11, RZ, RZ, -R3 ;  /* 0x000000ffff0b7224 */ /* 0x003fc600078e0a03 */
[----:B--2---:R-:W-:Y:S01]  /*11070*/  IADD3 R7, -R16, UR6, RZ ;  /* 0x0000000610077c10 */ /* 0x004fe2000fffe1ff */
        /* <DEDUP_REMOVED lines=10> */
[----:B------:R-:W-:Y:S02]  /*11120*/  @!P1 IMAD.IADD R3, R3, 0x1, -R8 ;  /* 0x0000000103039824 */ /* 0x000fe400078e0a08 */
[----:B------:R-:W-:Y:S01]  /*11130*/  @!P1 VIADD R2, R2, 0x1 ;  /* 0x0000000102029836 */ /* 0x000fe20000000000 */
[----:B------:R-:W-:Y:S02]  /*11140*/  ISETP.NE.AND P1, PT, R4, RZ, PT ;  /* 0x000000ff0400720c */ /* 0x000fe40003f25270 */
[----:B------:R-:W-:Y:S02]  /*11150*/  ISETP.GE.U32.AND P0, PT, R3, R8, PT ;  /* 0x000000080300720c */ /* 0x000fe40003f06070 */
[----:B------:R-:W-:-:S04]  /*11160*/  LOP3.LUT R3, R7, R4, RZ, 0x3c, !PT ;  /* 0x0000000407037212 */ /* 0x000fc800078e3cff */
[----:B------:R-:W-:-:S07]  /*11170*/  ISETP.GE.AND P2, PT, R3, RZ, PT ;  /* 0x000000ff0300720c */ /* 0x000fce0003f46270 */
[----:B------:R-:W-:-:S06]  /*11180*/  @P0 VIADD R2, R2, 0x1 ;  /* 0x0000000102020836 */ /* 0x000fcc0000000000 */
[----:B------:R-:W-:Y:S01]  /*11190*/  @!P2 IMAD.MOV R2, RZ, RZ, -R2 ;  /* 0x000000ffff02a224 */ /* 0x000fe200078e0a02 */
[----:B------:R-:W-:-:S05]  /*111a0*/  @!P1 LOP3.LUT R2, RZ, R4, RZ, 0x33, !PT ;  /* 0x00000004ff029212 */ /* 0x000fca00078e33ff */
[----:B------:R-:W-:Y:S02]  /*111b0*/  IMAD R6, R9, R2, RZ ;  /* 0x0000000209067224 */ /* 0x000fe400078e02ff */
[----:B------:R-:W-:Y:S02]  /*111c0*/  IMAD.MOV R2, RZ, RZ, -R2 ;  /* 0x000000ffff027224 */ /* 0x000fe400078e0a02 */
[----:B------:R-:W-:Y:S02]  /*111d0*/  IMAD.MOV R8, RZ, RZ, -R6 ;  /* 0x000000ffff087224 */ /* 0x000fe400078e0a06 */
[----:B------:R-:W-:Y:S02]  /*111e0*/  IMAD R4, R4, R2, R7 ;  /* 0x0000000204047224 */ /* 0x000fe400078e0207 */
[----:B------:R-:W-:Y:S01]  /*111f0*/  IMAD.MOV.U32 R2, RZ, RZ, RZ ;  /* 0x000000ffff027224 */ /* 0x000fe200078e00ff */
[----:B------:R-:W-:-:S04]  /*11200*/  VIADDMNMX R9, R8, UR5, R9, PT ;  /* 0x0000000508097c46 */ /* 0x000fc8000b800109 */
[-C--:B------:R-:W-:Y:S02]  /*11210*/  IABS R8, R9.reuse ;  /* 0x0000000900087213 */ /* 0x080fe40000000000 */
[----:B------:R-:W-:Y:S02]  /*11220*/  IABS R12, R9 ;  /* 0x00000009000c7213 */ /* 0x000fe40000000000 */
[----:B------:R-:W0:Y:S08]  /*11230*/  I2F.RP R10, R8 ;  /* 0x00000008000a7306 */ /* 0x000e300000209400 */
[----:B0-----:R-:W0:Y:S02]  /*11240*/  MUFU.RCP R10, R10 ;  /* 0x0000000a000a7308 */ /* 0x001e240000001000 */
[----:B0-----:R-:W-:-:S06]  /*11250*/  VIADD R3, R10, 0xffffffe ;  /* 0x0ffffffe0a037836 */ /* 0x001fcc0000000000 */
[----:B------:R-:W0:Y:S02]  /*11260*/  F2I.FTZ.U32.TRUNC.NTZ R3, R3 ;  /* 0x0000000300037305 */ /* 0x000e24000021f000 */
[----:B0-----:R-:W-:-:S04]  /*11270*/  IMAD.MOV R11, RZ, RZ, -R3 ;  /* 0x000000ffff0b7224 */ /* 0x001fc800078e0a03 */
[----:B------:R-:W-:Y:S01]  /*11280*/  IMAD.MOV.U32 R7, RZ, RZ, R11 ;  /* 0x000000ffff077224 */ /* 0x000fe200078e000b */
[----:B------:R-:W-:-:S03]  /*11290*/  IABS R11, R4 ;  /* 0x00000004000b7213 */ /* 0x000fc60000000000 */
[----:B------:R-:W-:-:S04]  /*112a0*/  IMAD R7, R7, R8, RZ ;  /* 0x0000000807077224 */ /* 0x000fc800078e02ff */
[----:B------:R-:W-:-:S04]  /*112b0*/  IMAD.HI.U32 R2, R3, R7, R2 ;  /* 0x0000000703027227 */ /* 0x000fc800078e0002 */
[----:B------:R-:W-:Y:S02]  /*112c0*/  IMAD.MOV R3, RZ, RZ, -R12 ;  /* 0x000000ffff037224 */ /* 0x000fe400078e0a0c */
        /* <DEDUP_REMOVED lines=8> */
[----:B------:R-:W-:Y:S01]  /*11350*/  ISETP.GE.AND P2, PT, R3, RZ, PT ;  /* 0x000000ff0300720c */ /* 0x000fe20003f46270 */
[----:B------:R-:W-:-:S06]  /*11360*/  IMAD.IADD R3, R4, 0x1, R6 ;  /* 0x0000000104037824 */ /* 0x000fcc00078e0206 */
[----:B------:R-:W-:-:S06]  /*11370*/  @P0 VIADD R2, R2, 0x1 ;  /* 0x0000000102020836 */ /* 0x000fcc0000000000 */
[----:B------:R-:W-:Y:S01]  /*11380*/  @!P2 IMAD.MOV R2, RZ, RZ, -R2 ;  /* 0x000000ffff02a224 */ /* 0x000fe200078e0a02 */
[----:B------:R-:W-:Y:S01]  /*11390*/  @!P1 LOP3.LUT R2, RZ, R9, RZ, 0x33, !PT ;  /* 0x00000009ff029212 */ /* 0x000fe200078e33ff */
[----:B------:R-:W-:-:S03]  /*113a0*/  IMAD.MOV R9, RZ, RZ, -R9 ;  /* 0x000000ffff097224 */ /* 0x000fc600078e0a09 */
[----:B------:R-:W-:Y:S01]  /*113b0*/  LOP3.LUT R17, RZ, R2, RZ, 0x33, !PT ;  /* 0x00000002ff117212 */ /* 0x000fe200078e33ff */
[----:B------:R-:W-:-:S04]  /*113c0*/  IMAD R18, R2, R9, R3 ;  /* 0x0000000902127224 */ /* 0x000fc800078e0203 */
[----:B------:R-:W-:Y:S01]  /*113d0*/  IMAD.IADD R17, R0, 0x1, R17 ;  /* 0x0000000100117824 */ /* 0x000fe200078e0211 */
[----:B------:R-:W-:Y:S06]  /*113e0*/  BRA `(.L_x_1321) ;  /* 0x0000000000147947 */ /* 0x000fec0003800000 */
.L_x_1316:
[----:B------:R-:W-:Y:S01]  /*113f0*/  ULDC UR4, c[0x0][0xc3c] ;  /* 0x00030f0000047ab9 */ /* 0x000fe20000000800 */
[----:B------:R-:W-:Y:S02]  /*11400*/  IMAD.MOV.U32 R17, RZ, RZ, RZ ;  /* 0x000000ffff117224 */ /* 0x000fe400078e00ff */
[----:B------:R-:W-:Y:S02]  /*11410*/  IMAD.U32 R16, RZ, RZ, UR6 ;  /* 0x00000006ff107e24 */ /* 0x000fe4000f8e00ff */
[----:B------:R-:W-:Y:S02]  /*11420*/  IMAD.MOV.U32 R18, RZ, RZ, RZ ;  /* 0x000000ffff127224 */ /* 0x000fe400078e00ff */
[----:B------:R-:W-:-:S07]  /*11430*/  IMAD.U32 R19, RZ, RZ, UR4 ;  /* 0x00000004ff137e24 */ /* 0x000fce000f8e00ff */
.L_x_1321:
[----:B------:R-:W-:-:S13]  /*11440*/  ISETP.NE.AND P0, PT, R5, RZ, PT ;  /* 0x000000ff0500720c */ /* 0x000fda0003f05270 */
[----:B------:R-:W0:Y:S01]  /*11450*/  @!P0 S2R R3, SR_CgaCtaId ;  /* 0x0000000000038919 */ /* 0x000e220000008800 */
[----:B------:R-:W-:-:S04]  /*11460*/  @!P0 MOV R0, 0x400 ;  /* 0x0000040000008802 */ /* 0x000fc80000000f00 */
[----:B0-----:R-:W-:-:S05]  /*11470*/  @!P0 LEA R0, R3, R0, 0x18 ;  /* 0x0000000003008211 */ /* 0x001fca00078ec0ff */
[----:B------:R0:W-:Y:S01]  /*11480*/  @!P0 STS.128 [R0+0x168d0], R16 ;  /* 0x0168d01000008388 */ /* 0x0001e20000000c00 */
[----:B------:R-:W-:Y:S06]  /*11490*/  BAR.ARV 0x5, 0x200 ;  /* 0x0148000000007b1d */ /* 0x000fec0000002000 */
.L_x_1314:
[----:B------:R2:W-:Y:S01]  /*114a0*/  STL [R1+0x34], RZ ;  /* 0x000034ff01007387 */ /* 0x0005e20000100800 */
[----:B------:R-:W-:Y:S01]  /*114b0*/  ULDC UR4, c[0x0][0xc3c] ;  /* 0x00030f0000047ab9 */ /* 0x000fe20000000800 */
[----:B------:R-:W-:Y:S01]  /*114c0*/  IMAD.MOV.U32 R27, RZ, RZ, 0x1 ;  /* 0x00000001ff1b7424 */ /* 0x000fe200078e00ff */
[----:B-1----:R-:W-:Y:S01]  /*114d0*/  ISETP.GE.AND P0, PT, R19, UR4, PT ;  /* 0x0000000413007c0c */ /* 0x002fe2000bf06270 */
[----:B------:R-:W-:-:S12]  /*114e0*/  IMAD.MOV.U32 R24, RZ, RZ, RZ ;  /* 0x000000ffff187224 */ /* 0x000fd800078e00ff */
[----:B--2---:R-:W-:Y:S05]  /*114f0*/  @P0 BRA `(.L_x_1322) ;  /* 0x0000005000080947 */ /* 0x004fea0003800000 */
[----:B------:R-:W1:Y:S01]  /*11500*/  S2R R3, SR_TID.X ;  /* 0x0000000000037919 */ /* 0x000e620000002100 */
[----:B------:R-:W2:Y:S01]  /*11510*/  S2UR UR5, SR_CgaCtaId ;  /* 0x00000000000579c3 */ /* 0x000ea20000008800 */
[----:B------:R-:W-:Y:S01]  /*11520*/  UMOV UR4, 0x400 ;  /* 0x0000040000047882 */ /* 0x000fe20000000000 */
[----:B------:R-:W-:Y:S01]  /*11530*/  BSSY B8, `(.L_x_1322) ;  /* 0x00004fe000087945 */ /* 0x000fe20003800000 */
[----:B------:R3:W-:Y:S01]  /*11540*/  STL [R1+0x34], RZ ;  /* 0x000034ff01007387 */ /* 0x0007e20000100800 */
[----:B------:R-:W-:Y:S01]  /*11550*/  IMAD.MOV.U32 R27, RZ, RZ, 0x1 ;  /* 0x00000001ff1b7424 */ /* 0x000fe200078e00ff */
[----:B------:R-:W-:Y:S01]  /*11560*/  ULOP3.LUT UR37, UR36, 0x2, URZ, 0xfc, !UPT ;  /* 0x0000000224257892 */ /* 0x000fe2000f8efc3f */
[----:B------:R-:W-:Y:S01]  /*11570*/  IMAD.MOV.U32 R24, RZ, RZ, RZ ;  /* 0x000000ffff187224 */ /* 0x000fe200078e00ff */
        /* <DEDUP_REMOVED lines=15> */
.L_x_1391:
[----:B------:R-:W-:Y:S05]  /*11670*/  YIELD ;  /* 0x0000000000007946 */ /* 0x000fea0003800000 */
[----:B------:R-:W-:Y:S01]  /*11680*/  ULDC.64 UR4, c[0x0][0xa28] ;  /* 0x00028a0000047ab9 */ /* 0x000fe20000000a00 */
[----:B--2---:R-:W2:Y:S01]  /*11690*/  LDL.LU R6, [R1] ;  /* 0x0000000001067983 */ /* 0x004ea20000300800 */
[----:B------:R-:W-:Y:S01]  /*116a0*/  ISETP.NE.U32.AND P0, PT, RZ, UR4, PT ;  /* 0x00000004ff007c0c */ /* 0x000fe2000bf05070 */
[----:B------:R-:W-:-:S03]  /*116b0*/  IMAD.MOV.U32 R23, RZ, RZ, RZ ;  /* 0x000000ffff177224 */ /* 0x000fc600078e00ff */
[----:B------:R-:W-:Y:S01]  /*116c0*/  ISETP.NE.AND.EX P0, PT, RZ, UR5, PT, P0 ;  /* 0x00000005ff007c0c */ /* 0x000fe2000bf05300 */
[----:B------:R-:W-:-:S12]  /*116d0*/  ULDC.64 UR4, c[0x0][0xa18] ;  /* 0x0002860000047ab9 */ /* 0x000fd80000000a00 */
[----:B0-----:R-:W0:Y:S02]  /*116e0*/  @P0 LDC.64 R2, c[0x0][0xa28] ;  /* 0x00028a00ff020b82 */ /* 0x001e240000000a00 */
[----:B0-----:R-:W-:-:S05]  /*116f0*/  @P0 IMAD.WIDE R2, R19, 0x4, R2 ;  /* 0x0000000413020825 */ /* 0x001fca00078e0202 */
[----:B------:R0:W4:Y:S01]  /*11700*/  @P0 LDG.E R23, desc[UR52][R2.64] ;  /* 0x0000003402170981 */ /* 0x000122000c1e1900 */
[----:B------:R-:W-:Y:S01]  /*11710*/  ISETP.NE.U32.AND P0, PT, RZ, UR4, PT ;  /* 0x00000004ff007c0c */ /* 0x000fe2000bf05070 */
[----:B---3--:R-:W-:-:S03]  /*11720*/  IMAD.MOV.U32 R0, RZ, RZ, RZ ;  /* 0x000000ffff007224 */ /* 0x008fc600078e00ff */
[----:B------:R-:W-:Y:S01]  /*11730*/  ISETP.NE.AND.EX P1, PT, RZ, UR5, PT, P0 ;  /* 0x00000005ff007c0c */ /* 0x000fe2000bf25300 */
[----:B------:R-:W-:Y:S02]  /*11740*/  ULDC.64 UR4, c[0x0][0xa00] ;  /* 0x0002800000047ab9 */ /* 0x000fe40000000a00 */
[----:B------:R-:W-:Y:S01]  /*11750*/  ISETP.NE.U32.AND P0, PT, RZ, UR4, PT ;  /* 0x00000004ff007c0c */ /* 0x000fe2000bf05070 */
[----:B0-----:R-:W0:Y:S03]  /*11760*/  LDC.64 R2, c[0x0][0xa00] ;  /* 0x00028000ff027b82 */ /* 0x001e260000000a00 */
[----:B------:R-:W-:Y:S01]  /*11770*/  ISETP.NE.AND.EX P2, PT, RZ, UR5, PT, P0 ;  /* 0x00000005ff007c0c */ /* 0x000fe2000bf45300 */
[----:B------:R-:W-:-:S05]  /*11780*/  ULDC.64 UR4, c[0x0][0x418] ;  /* 0x0001060000047ab9 */ /* 0x000fca0000000a00 */
[----:B-1----:R-:W1:Y:S01]  /*11790*/  @P1 LDC.64 R4, c[0x0][0xa18] ;  /* 0x00028600ff041b82 */ /* 0x002e620000000a00 */
[----:B0-----:R-:W-:-:S06]  /*117a0*/  IMAD.WIDE R2, R19, 0x4, R2 ;  /* 0x0000000413027825 */ /* 0x001fcc00078e0202 */
[----:B------:R-:W3:Y:S01]  /*117b0*/  @P2 LDG.E R0, desc[UR52][R2.64] ;  /* 0x0000003402002981 */ /* 0x000ee2000c1e1900 */
[----:B-1----:R-:W-:-:S05]  /*117c0*/  @P1 IMAD.WIDE R4, R19, 0x4, R4 ;  /* 0x0000000413041825 */ /* 0x002fca00078e0204 */
[----:B------:R0:W5:Y:S01]  /*117d0*/  @P1 LDG.E R29, desc[UR52][R4.64] ;  /* 0x00000034041d1981 */ /* 0x000162000c1e1900 */
[----:B------:R-:W-:-:S03]  /*117e0*/  UISETP.NE.U32.AND UP0, UPT, UR4, URZ, UPT ;  /* 0x0000003f0400728c */ /* 0x000fc6000bf05070 */
[----:B------:R-:W-:Y:S01]  /*117f0*/  ULDC UR4, c[0x0][0x424] ;  /* 0x0001090000047ab9 */ /* 0x000fe20000000800 */
[----:B------:R-:W-:-:S03]  /*11800*/  UISETP.NE.AND.EX UP0, UPT, UR5, URZ, UPT, UP0 ;  /* 0x0000003f0500728c */ /* 0x000fc6000bf05300 */
[----:B------:R-:W-:Y:S01]  /*11810*/  ULDC UR5, c[0x0][0x2f0] ;  /* 0x0000bc0000057ab9 */ /* 0x000fe20000000800 */
[----:B------:R-:W-:-:S04]  /*11820*/  USEL UR4, UR4, 0x1, UP0 ;  /* 0x0000000104047887 */ /* 0x000fc80008000000 */
[----:B------:R-:W-:Y:S01]  /*11830*/  UIMAD UR4, UR4, UR5, URZ ;  /* 0x00000005040472a4 */ /* 0x000fe2000f8e023f */
[----:B--2---:R-:W-:-:S04]  /*11840*/  LOP3.LUT R6, R6, 0xffffffef, RZ, 0xc0, !PT ;  /* 0xffffffef06067812 */ /* 0x004fc800078ec0ff */
[----:B------:R-:W-:-:S05]  /*11850*/  @P2 LOP3.LUT R6, R6, 0x10, RZ, 0xfc, !PT ;  /* 0x0000001006062812 */ /* 0x000fca00078efcff */
[----:B------:R-:W-:Y:S04]  /*11860*/  STL [R1], R6 ;  /* 0x0000000601007387 */ /* 0x000fe80000100800 */
[----:B---3--:R1:W-:Y:S04]  /*11870*/  STL [R1+0x24], R0 ;  /* 0x0000240001007387 */ /* 0x0083e80000100800 */
[----:B----4-:R0:W-:Y:S01]  /*11880*/  STL [R1+0x18], R23 ;  /* 0x0000181701007387 */ /* 0x0101e20000100800 */
[----:B-1----:R-:W-:Y:S01]  /*11890*/  IMAD.U32 R0, RZ, RZ, UR4 ;  /* 0x00000004ff007e24 */ /* 0x002fe2000f8e00ff */
[----:B------:R-:W-:Y:S06]  /*118a0*/  @P1 BRA `(.L_x_1323) ;  /* 0x0000000000181947 */ /* 0x000fec0003800000 */
[----:B------:R-:W-:Y:S02]  /*118b0*/  ULDC UR4, c[0x0][0x288] ;  /* 0x0000a20000047ab9 */ /* 0x000fe40000000800 */
[----:B-----5:R-:W-:Y:S01]  /*118c0*/  IMAD.U32 R29, RZ, RZ, UR4 ;  /* 0x00000004ff1d7e24 */ /* 0x020fe2000f8e00ff */
[----:B------:R-:W-:Y:S06]  /*118d0*/  @!P2 BRA `(.L_x_1323) ;  /* 0x00000000000ca947 */ /* 0x000fec0003800000 */
[----:B0-----:R-:W2:Y:S04]  /*118e0*/  LDG.E R4, desc[UR52][R2.64] ;  /* 0x0000003402047981 */ /* 0x001ea8000c1e1900 */
[----:B------:R-:W2:Y:S02]  /*118f0*/  LDG.E R29, desc[UR52][R2.64+0x4] ;  /* 0x00000434021d7981 */ /* 0x000ea4000c1e1900 */
[----:B--2---:R-:W-:-:S07]  /*11900*/  IMAD.IADD R29, R29, 0x1, -R4 ;  /* 0x000000011d1d7824 */ /* 0x004fce00078e0a04 */
.L_x_1323:
[----:B------:R-:W-:Y:S02]  /*11910*/  ULDC.64 UR4, c[0x0][0xa20] ;  /* 0x0002880000047ab9 */ /* 0x000fe40000000a00 */
[----:B------:R-:W-:-:S04]  /*11920*/  ISETP.NE.U32.AND P0, PT, RZ, UR4, PT ;  /* 0x00000004ff007c0c */ /* 0x000fc8000bf05070 */
[----:B------:R-:W-:-:S13]  /*11930*/  ISETP.NE.AND.EX P0, PT, RZ, UR5, PT, P0 ;  /* 0x00000005ff007c0c */ /* 0x000fda000bf05300 */
[----:B------:R-:W-:Y:S05]  /*11940*/  @!P0 BRA `(.L_x_1324) ;  /* 0x0000000000108947 */ /* 0x000fea0003800000 */
[----:B------:R-:W1:Y:S02]  /*11950*/  LDC.64 R2, c[0x0][0xa20] ;  /* 0x00028800ff027b82 */ /* 0x000e640000000a00 */
[----:B-1----:R-:W-:-:S05]  /*11960*/  IMAD.WIDE R2, R19, 0x4, R2 ;  /* 0x0000000413027825 */ /* 0x002fca00078e0202 */
[----:B------:R1:W5:Y:S01]  /*11970*/  LDG.E R0, desc[UR52][R2.64] ;  /* 0x0000003402007981 */ /* 0x000362000c1e1900 */
[----:B------:R-:W-:Y:S05]  /*11980*/  BRA `(.L_x_1325) ;  /* 0x0000000000247947 */ /* 0x000fea0003800000 */
.L_x_1324:
[----:B------:R-:W-:Y:S02]  /*11990*/  ULDC.64 UR4, c[0x0][0xa08] ;  /* 0x0002820000047ab9 */ /* 0x000fe40000000a00 */
[----:B------:R-:W-:-:S04]  /*119a0*/  ISETP.NE.U32.AND P0, PT, RZ, UR4, PT ;  /* 0x00000004ff007c0c */ /* 0x000fc8000bf05070 */
[----:B------:R-:W-:-:S13]  /*119b0*/  ISETP.NE.AND.EX P0, PT, RZ, UR5, PT, P0 ;  /* 0x00000005ff007c0c */ /* 0x000fda000bf05300 */
[----:B------:R-:W-:Y:S05]  /*119c0*/  @!P0 BRA `(.L_x_1325) ;  /* 0x0000000000148947 */ /* 0x000fea0003800000 */
[----:B------:R-:W1:Y:S02]  /*119d0*/  LDC.64 R2, c[0x0][0xa08] ;  /* 0x00028200ff027b82 */ /* 0x000e640000000a00 */
[----:B-1----:R-:W-:-:S05]  /*119e0*/  IMAD.WIDE R2, R19, 0x4, R2 ;  /* 0x0000000413027825 */ /* 0x002fca00078e0202 */
[----:B------:R-:W2:Y:S04]  /*119f0*/  LDG.E R0, desc[UR52][R2.64] ;  /* 0x0000003402007981 */ /* 0x000ea8000c1e1900 */
[----:B0-----:R-:W2:Y:S02]  /*11a00*/  LDG.E R5, desc[UR52][R2.64+0x4] ;  /* 0x0000043402057981 */ /* 0x001ea4000c1e1900 */
[----:B--2---:R-:W-:-:S07]  /*11a10*/  IMAD.IADD R0, R5, 0x1, -R0 ;  /* 0x0000000105007824 */ /* 0x004fce00078e0a00 */
.L_x_1325:
[----:B-1----:R-:W1:Y:S01]  /*11a20*/  LDC R3, c[0x0][0x448] ;  /* 0x00011200ff037b82 */ /* 0x002e620000000800 */
[----:B------:R-:W-:Y:S02]  /*11a30*/  IMAD.MOV.U32 R2, RZ, RZ, R6 ;  /* 0x000000ffff027224 */ /* 0x000fe400078e0006 */
[----:B-----5:R-:W-:Y:S02]  /*11a40*/  IMAD.IADD R8, R0, 0x1, -R23 ;  /* 0x0000000100087824 */ /* 0x020fe400078e0a17 */
[----:B------:R-:W-:Y:S01]  /*11a50*/  IMAD R26, R17, 0xc0, RZ ;  /* 0x000000c0111a7824 */ /* 0x000fe200078e02ff */
[----:B------:R-:W-:Y:S02]  /*11a60*/  LOP3.LUT R2, R2, 0xfffffff7, RZ, 0xc0, !PT ;  /* 0xfffffff702027812 */ /* 0x000fe400078ec0ff */
[----:B------:R-:W-:Y:S01]  /*11a70*/  IADD3 R0, R8, 0x1, -R29 ;  /* 0x0000000108007810 */ /* 0x000fe20007ffe81d */
[----:B------:R-:W-:Y:S01]  /*11a80*/  VIADD R7, R26, 0xbf ;  /* 0x000000bf1a077836 */ /* 0x000fe20000000000 */
[----:B-1----:R-:W-:-:S13]  /*11a90*/  ISETP.NE.AND P2, PT, R3, 0x1, PT ;  /* 0x000000010300780c */ /* 0x002fda0003f45270 */
[----:B------:R-:W-:Y:S01]  /*11aa0*/  @P2 LOP3.LUT R2, R2, 0x8, RZ, 0xfc, !PT ;  /* 0x0000000802022812 */ /* 0x000fe200078efcff */
[----:B------:R-:W1:Y:S04]  /*11ab0*/  @P2 LDC R6, c[0x0][0x44c] ;  /* 0x00011300ff062b82 */ /* 0x000e680000000800 */
[----:B------:R2:W-:Y:S04]  /*11ac0*/  STL [R1], R2 ;  /* 0x0000000201007387 */ /* 0x0005e80000100800 */
[----:B0-----:R-:W0:Y:S01]  /*11ad0*/  @P2 LDC R4, c[0x0][0x450] ;  /* 0x00011400ff042b82 */ /* 0x001e220000000800 */
[----:B------:R3:W-:Y:S07]  /*11ae0*/  STL [R1+0x10], R8 ;  /* 0x0000100801007387 */ /* 0x0007ee0000100800 */
[----:B--2---:R-:W2:Y:S01]  /*11af0*/  LDC.64 R2, c[0x0][0x9e0] ;  /* 0x00027800ff027b82 */ /* 0x004ea20000000a00 */
[----:B-1----:R-:W-:-:S05]  /*11b00*/  @P2 IMAD.HI.U32 R5, R7, R6, RZ ;  /* 0x0000000607052227 */ /* 0x002fca00078e00ff */
[----:B0-----:R-:W-:-:S05]  /*11b10*/  @P2 SHF.R.U32.HI R7, RZ, R4, R5 ;  /* 0x00000004ff072219 */ /* 0x001fca0000011605 */
[----:B------:R-:W-:Y:S01]  /*11b20*/  IMAD.IADD R7, R0, 0x1, R7 ;  /* 0x0000000100077824 */ /* 0x000fe200078e0207 */
[----:B--2---:R-:W-:-:S03]  /*11b30*/  ISETP.GE.AND P1, PT, R3, 0x1, PT ;  /* 0x000000010300780c */ /* 0x004fc60003f26270 */
[----:B------:R-:W-:-:S10]  /*11b40*/  IMAD.IADD R2, R7, 0x1, R2 ;  /* 0x0000000107027824 */ /* 0x000fd400078e0202 */
[----:B---3--:R-:W-:Y:S05]  /*11b50*/  @!P1 BRA `(.L_x_1326) ;  /* 0x0000000000489947 */ /* 0x008fea0003800000 */
[C---:B------:R-:W-:Y:S01]  /*11b60*/  ISETP.GT.AND P0, PT, R7.reuse, RZ, PT ;  /* 0x000000ff0700720c */ /* 0x040fe20003f04270 */
[----:B------:R-:W-:Y:S01]  /*11b70*/  BSSY B0, `(.L_x_1327) ;  /* 0x000000e000007945 */ /* 0x000fe20003800000 */
[----:B------:R-:W-:-:S11]  /*11b80*/  VIADD R0, R7, 0xffffffff ;  /* 0xffffffff07007836 */ /* 0x000fd60000000000 */
[----:B------:R-:W-:Y:S05]  /*11b90*/  @P0 BRA `(.L_x_1328) ;  /* 0x00000000001c0947 */ /* 0x000fea0003800000 */
[----:B------:R-:W-:Y:S01]  /*11ba0*/  ISETP.NE.AND P0, PT, R3, 0x1, PT ;  /* 0x000000010300780c */ /* 0x000fe20003f05270 */
[----:B------:R-:W-:-:S12]  /*11bb0*/  IMAD.MOV R7, RZ, RZ, -R7 ;  /* 0x000000ffff077224 */ /* 0x000fd800078e0a07 */
[----:B------:R-:W0:Y:S02]  /*11bc0*/  @P0 LDC.64 R4, c[0x0][0x9e8] ;  /* 0x00027a00ff040b82 */ /* 0x000e240000000a00 */
[----:B0-----:R-:W-:-:S05]  /*11bd0*/  @P0 IMAD.HI.U32 R4, R7, R4, RZ ;  /* 0x0000000407040227 */ /* 0x001fca00078e00ff */
[----:B------:R-:W-:-:S04]  /*11be0*/  @P0 SHF.R.U32.HI R7, RZ, R5, R4 ;  /* 0x00000005ff070219 */ /* 0x000fc80000011604 */
[----:B------:R-:W-:Y:S01]  /*11bf0*/  LOP3.LUT R0, RZ, R7, RZ, 0x33, !PT ;  /* 0x00000007ff007212 */ /* 0x000fe200078e33ff */
[----:B------:R-:W-:Y:S06]  /*11c00*/  BRA `(.L_x_1329) ;  /* 0x0000000000107947 */ /* 0x000fec0003800000 */
.L_x_1328:
[----:B------:R-:W-:-:S13]  /*11c10*/  ISETP.NE.AND P0, PT, R3, 0x1, PT ;  /* 0x000000010300780c */ /* 0x000fda0003f05270 */
[----:B------:R-:W0:Y:S02]  /*11c20*/  @P0 LDC.64 R4, c[0x0][0x9e8] ;  /* 0x00027a00ff040b82 */ /* 0x000e240000000a00 */
[----:B0-----:R-:W-:-:S05]  /*11c30*/  @P0 IMAD.HI.U32 R4, R0, R4, RZ ;  /* 0x0000000400040227 */ /* 0x001fca00078e00ff */
[----:B------:R-:W-:-:S07]  /*11c40*/  @P0 SHF.R.U32.HI R0, RZ, R5, R4 ;  /* 0x00000005ff000219 */ /* 0x000fce0000011604 */
.L_x_1329:
[----:B------:R-:W-:Y:S05]  /*11c50*/  BSYNC B0 ;  /* 0x0000000000007941 */ /* 0x000fea0003800000 */
.L_x_1327:
[----:B------:R-:W-:-:S05]  /*11c60*/  IMAD R5, R0, R3, R3 ;  /* 0x0000000300057224 */ /* 0x000fca00078e0203 */
[----:B------:R-:W-:-:S07]  /*11c70*/  VIMNMX R2, R2, R5, PT ;  /* 0x0000000502027248 */ /* 0x000fce0003fe0100 */
.L_x_1326:
[----:B------:R-:W0:Y:S01]  /*11c80*/  @P2 LDC R5, c[0x0][0x44c] ;  /* 0x00011300ff052b82 */ /* 0x000e220000000800 */
[----:B------:R-:W-:Y:S01]  /*11c90*/  VIADD R2, R2, 0x7f ;  /* 0x0000007f02027836 */ /* 0x000fe20000000000 */
[----:B------:R-:W-:Y:S01]  /*11ca0*/  ULDC UR4, c[0x0][0x9dc] ;  /* 0x0002770000047ab9 */ /* 0x000fe20000000800 */
[----:B------:R-:W-:-:S05]  /*11cb0*/  IMAD.MOV.U32 R0, RZ, RZ, R26 ;  /* 0x000000ffff007224 */ /* 0x000fca00078e001a */
[----:B------:R-:W1:Y:S01]  /*11cc0*/  @P2 LDC R7, c[0x0][0x450] ;  /* 0x00011400ff072b82 */ /* 0x000e620000000800 */
[----:B0-----:R-:W-:Y:S01]  /*11cd0*/  @P2 IMAD.HI.U32 R4, R26, R5, RZ ;  /* 0x000000051a042227 */ /* 0x001fe200078e00ff */
[----:B------:R-:W-:-:S04]  /*11ce0*/  SHF.R.S32.HI R5, RZ, 0x1f, R2 ;  /* 0x0000001fff057819 */ /* 0x000fc80000011402 */
[----:B-1----:R-:W-:Y:S02]  /*11cf0*/  @P2 SHF.R.U32.HI R0, RZ, R7, R4 ;  /* 0x00000007ff002219 */ /* 0x002fe40000011604 */
[----:B------:R-:W-:Y:S01]  /*11d00*/  LEA.HI R4, R5, R2, RZ, 0x7 ;  /* 0x0000000205047211 */ /* 0x000fe200078f38ff */
[----:B------:R-:W-:-:S03]  /*11d10*/  VIADD R2, R8, 0x7f ;  /* 0x0000007f08027836 */ /* 0x000fc60000000000 */
[----:B------:R-:W-:Y:S02]  /*11d20*/  SHF.R.S32.HI R4, RZ, 0x7, R4 ;  /* 0x00000007ff047819 */ /* 0x000fe40000011404 */
[----:B------:R-:W-:-:S04]  /*11d30*/  SHF.R.S32.HI R5, RZ, 0x1f, R2 ;  /* 0x0000001fff057819 */ /* 0x000fc80000011402 */
[----:B------:R-:W-:Y:S02]  /*11d40*/  LEA.HI R5, R5, R2, RZ, 0x7 ;  /* 0x0000000205057211 */ /* 0x000fe400078f38ff */
[----:B------:R-:W-:Y:S02]  /*11d50*/  IADD3 R2, R0, R8, -R29 ;  /* 0x0000000800027210 */ /* 0x000fe40007ffe81d */
[----:B------:R-:W-:-:S03]  /*11d60*/  SHF.R.S32.HI R5, RZ, 0x7, R5 ;  /* 0x00000007ff057819 */ /* 0x000fc60000011405 */
[----:B------:R-:W-:Y:S01]  /*11d70*/  VIADD R0, R2, -UR4 ;  /* 0x8000000402007c36 */ /* 0x000fe20008000000 */
[----:B------:R-:W-:-:S05]  /*11d80*/  VIMNMX R25, R5, R4, PT ;  /* 0x0000000405197248 */ /* 0x000fca0003fe0100 */
[----:B------:R0:W-:Y:S01]  /*11d90*/  STL [R1+0x30], R25 ;  /* 0x0000301901007387 */ /* 0x0001e20000100800 */
[----:B------:R-:W-:Y:S05]  /*11da0*/  @!P1 BRA `(.L_x_1330) ;  /* 0x0000000000449947 */ /* 0x000fea0003800000 */
[----:B------:R-:W-:Y:S01]  /*11db0*/  ISETP.GT.AND P0, PT, R2, -0x1, PT ;  /* 0xffffffff0200780c */ /* 0x000fe20003f04270 */
[----:B------:R-:W-:-:S12]  /*11dc0*/  BSSY B0, `(.L_x_1331) ;  /* 0x000000d000007945 */ /* 0x000fd80003800000 */
[----:B------:R-:W-:Y:S05]  /*11dd0*/  @P0 BRA `(.L_x_1332) ;  /* 0x00000000001c0947 */ /* 0x000fea0003800000 */
[----:B------:R-:W-:Y:S02]  /*11de0*/  ISETP.NE.AND P0, PT, R3, 0x1, PT ;  /* 0x000000010300780c */ /* 0x000fe40003f05270 */
[----:B------:R-:W-:-:S11]  /*11df0*/  LOP3.LUT R7, RZ, R2, RZ, 0x33, !PT ;  /* 0x00000002ff077212 */ /* 0x000fd600078e33ff */
[----:B------:R-:W1:Y:S02]  /*11e00*/  @P0 LDC.64 R4, c[0x0][0x9e8] ;  /* 0x00027a00ff040b82 */ /* 0x000e640000000a00 */
[----:B-1----:R-:W-:-:S05]  /*11e10*/  @P0 IMAD.HI.U32 R4, R7, R4, RZ ;  /* 0x0000000407040227 */ /* 0x002fca00078e00ff */
[----:B------:R-:W-:-:S04]  /*11e20*/  @P0 SHF.R.U32.HI R7, RZ, R5, R4 ;  /* 0x00000005ff070219 */ /* 0x000fc80000011604 */
[----:B------:R-:W-:Y:S01]  /*11e30*/  LOP3.LUT R2, RZ, R7, RZ, 0x33, !PT ;  /* 0x00000007ff027212 */ /* 0x000fe200078e33ff */
[----:B------:R-:W-:Y:S06]  /*11e40*/  BRA `(.L_x_1333) ;  /* 0x0000000000107947 */ /* 0x000fec0003800000 */
.L_x_1332:
[----:B------:R-:W-:-:S13]  /*11e50*/  ISETP.NE.AND P0, PT, R3, 0x1, PT ;  /* 0x000000010300780c */ /* 0x000fda0003f05270 */
[----:B------:R-:W1:Y:S02]  /*11e60*/  @P0 LDC.64 R4, c[0x0][0x9e8] ;  /* 0x00027a00ff040b82 */ /* 0x000e640000000a00 */
[----:B-1----:R-:W-:-:S05]  /*11e70*/  @P0 IMAD.HI.U32 R4, R2, R4, RZ ;  /* 0x0000000402040227 */ /* 0x002fca00078e00ff */
[----:B------:R-:W-:-:S07]  /*11e80*/  @P0 SHF.R.U32.HI R2, RZ, R5, R4 ;  /* 0x00000005ff020219 */ /* 0x000fce0000011604 */
.L_x_1333:
[----:B------:R-:W-:Y:S05]  /*11e90*/  BSYNC B0 ;  /* 0x0000000000007941 */ /* 0x000fea0003800000 */
.L_x_1331:
[----:B------:R-:W-:-:S05]  /*11ea0*/  IMAD R3, R2, R3, RZ ;  /* 0x0000000302037224 */ /* 0x000fca00078e02ff */
[----:B------:R-:W-:-:S07]  /*11eb0*/  VIMNMX R0, R0, R3, !PT ;  /* 0x0000000300007248 */ /* 0x000fce0007fe0100 */
.L_x_1330:
[----:B------:R-:W-:Y:S01]  /*11ec0*/  SHF.R.S32.HI R3, RZ, 0x1f, R0 ;  /* 0x0000001fff037819 */ /* 0x000fe20000011400 */
[----:B------:R-:W-:Y:S03]  /*11ed0*/  BSSY B7, `(.L_x_1334) ;  /* 0x00003a1000077945 */ /* 0x000fe60003800000 */
[----:B------:R-:W-:-:S04]  /*11ee0*/  LEA.HI R3, R3, R0, RZ, 0x7 ;  /* 0x0000000003037211 */ /* 0x000fc800078f38ff */
[----:B------:R-:W-:-:S04]  /*11ef0*/  SHF.R.S32.HI R3, RZ, 0x7, R3 ;  /* 0x00000007ff037819 */ /* 0x000fc80000011403 */
[----:B------:R-:W-:-:S04]  /*11f00*/  VIMNMX R2, RZ, R3, !PT ;  /* 0x00000003ff027248 */ /* 0x000fc80007fe0100 */
[----:B------:R-:W-:Y:S01]  /*11f10*/  ISETP.GT.AND P0, PT, R25, R2, PT ;  /* 0x000000021900720c */ /* 0x000fe20003f04270 */
[----:B------:R1:W-:-:S12]  /*11f20*/  STL [R1+0x14], R2 ;  /* 0x0000140201007387 */ /* 0x0003d80000100800 */
[----:B-1----:R-:W-:Y:S05]  /*11f30*/  @P0 BRA `(.L_x_1335) ;  /* 0x0000000000440947 */ /* 0x002fea0003800000 */
[----:B------:R-:W1:Y:S02]  /*11f40*/  S2R R2, SR_TID.X ;  /* 0x0000000000027919 */ /* 0x000e640000002100 */
        /* <DEDUP_REMOVED lines=12> */
[----:B------:R-:W1:Y:S01]  /*12010*/  POPC R7, R4 ;  /* 0x0000000400077309 */ /* 0x000e620000000000 */
[----:B--2---:R-:W1:Y:S02]  /*12020*/  SHFL.IDX PT, R0, R3, R0, 0x1f ;  /* 0x00001f0003007589 */ /* 0x004e6400000e0000 */
[----:B-1----:R-:W-:Y:S01]  /*12030*/  IADD3 R16, R0, UR38, R7 ;  /* 0x0000002600107c10 */ /* 0x002fe2000fffe007 */
[----:B------:R-:W-:Y:S06]  /*12040*/  BRA `(.L_x_1336) ;  /* 0x0000003800247947 */ /* 0x000fec0003800000 */
.L_x_1335:
        /* <DEDUP_REMOVED lines=20> */
.L_x_1338:
[----:B------:R-:W-:Y:S05]  /*12190*/  BSYNC B6 ;  /* 0x0000000000067941 */ /* 0x000fea0003800000 */
.L_x_1337:
        /* <DEDUP_REMOVED lines=20> */
.L_x_1341:
        /* <DEDUP_REMOVED lines=15> */
.L_x_1340:
[----:B------:R-:W-:Y:S05]  /*123d0*/  BSYNC B6 ;  /* 0x0000000000067941 */ /* 0x000fea0003800000 */
.L_x_1339:
[----:B------:R-:W2:Y:S01]  /*123e0*/  LDL.LU R2, [R1] ;  /* 0x0000000001027983 */ /* 0x000ea20000300800 */
[----:B------:R-:W-:Y:S01]  /*123f0*/  ULDC.64 UR4, c[0x0][0x9f8] ;  /* 0x00027e0000047ab9 */ /* 0x000fe20000000a00 */
[----:B------:R-:W-:Y:S01]  /*12400*/  IMAD.MOV.U32 R7, RZ, RZ, R19 ;  /* 0x000000ffff077224 */ /* 0x000fe200078e0013 */
[----:B------:R-:W-:Y:S01]  /*12410*/  ISETP.NE.U32.AND P0, PT, RZ, UR4, PT ;  /* 0x00000004ff007c0c */ /* 0x000fe2000bf05070 */
[----:B------:R-:W3:Y:S01]  /*12420*/  LDL R20, [R1+0x10] ;  /* 0x0000100001147983 */ /* 0x000ee20000100800 */
[----:B------:R-:W1:Y:S02]  /*12430*/  LDC R9, c[0x0][0x430] ;  /* 0x00010c00ff097b82 */ /* 0x000e640000000800 */
[----:B------:R-:W-:Y:S01]  /*12440*/  ISETP.NE.AND.EX P0, PT, RZ, UR5, PT, P0 ;  /* 0x00000005ff007c0c */ /* 0x000fe2000bf05300 */
[----:B------:R-:W4:Y:S01]  /*12450*/  S2R R0, SR_TID.X ;  /* 0x0000000000007919 */ /* 0x000f220000002100 */
[----:B------:R-:W4:Y:S01]  /*12460*/  S2R R21, SR_TID.X ;  /* 0x0000000000157919 */ /* 0x000f220000002100 */
[----:B0-----:R-:W-:-:S02]  /*12470*/  VIADD R25, R25, 0xffffffff ;  /* 0xffffffff19197836 */ /* 0x001fc40000000000 */
[----:B--2---:R-:W-:-:S08]  /*12480*/  IMAD.MOV.U32 R17, RZ, RZ, R2 ;  /* 0x000000ffff117224 */ /* 0x004fd000078e0002 */
[----:B------:R-:W0:Y:S02]  /*12490*/  @P0 LDC.64 R2, c[0x0][0x9f8] ;  /* 0x00027e00ff020b82 */ /* 0x000e240000000a00 */
[----:B0-----:R-:W-:-:S05]  /*124a0*/  @P0 IMAD.WIDE R2, R19, 0x4, R2 ;  /* 0x0000000413020825 */ /* 0x001fca00078e0202 */
[----:B------:R0:W2:Y:S01]  /*124b0*/  @P0 LDG.E R7, desc[UR52][R2.64] ;  /* 0x0000003402070981 */ /* 0x0000a2000c1e1900 */
[----:B-1----:R-:W-:Y:S01]  /*124c0*/  ISETP.NE.AND P1, PT, R9, 0x1, PT ;  /* 0x000000010900780c */ /* 0x002fe20003f25270 */
[----:B----4-:R-:W-:Y:S01]  /*124d0*/  IMAD.SHL.U32 R0, R0, 0x10, RZ ;  /* 0x0000001000007824 */ /* 0x010fe200078e00ff */
[----:B------:R-:W-:Y:S01]  /*124e0*/  LOP3.LUT R21, R21, 0x7f, RZ, 0xc0, !PT ;  /* 0x0000007f15157812 */ /* 0x000fe200078ec0ff */
[----:B------:R-:W-:Y:S01]  /*124f0*/  IMAD.SHL.U32 R8, R25, 0x80, RZ ;  /* 0x0000008019087824 */ /* 0x000fe200078e00ff */
[----:B------:R-:W-:Y:S02]  /*12500*/  LOP3.LUT R17, R17, 0xfffffffb, RZ, 0xc0, !PT ;  /* 0xfffffffb11117812 */ /* 0x000fe400078ec0ff */
[----:B------:R-:W-:Y:S02]  /*12510*/  SHF.R.U32.HI R21, RZ, 0x3, R21 ;  /* 0x00000003ff157819 */ /* 0x000fe40000011615 */
[----:B------:R-:W-:-:S04]  /*12520*/  LOP3.LUT R0, R0, 0x70, RZ, 0xc0, !PT ;  /* 0x0000007000007812 */ /* 0x000fc800078ec0ff */
[----:B------:R-:W-:Y:S01]  /*12530*/  LOP3.LUT R5, R8, R21, R0, 0xfe, !PT ;  /* 0x0000001508057212 */ /* 0x000fe200078efe00 */
[----:B------:R-:W1:Y:S01]  /*12540*/  @P1 LDC R6, c[0x0][0x434] ;  /* 0x00010d00ff061b82 */ /* 0x000e620000000800 */
[----:B------:R-:W-:Y:S02]  /*12550*/  @P1 LOP3.LUT R17, R17, 0x4, RZ, 0xfc, !PT ;  /* 0x0000000411111812 */ /* 0x000fe400078efcff */
[C---:B---3--:R-:W-:Y:S01]  /*12560*/  ISETP.GE.AND P0, PT, R5.reuse, R20, PT ;  /* 0x000000140500720c */ /* 0x048fe20003f06270 */
[----:B------:R-:W-:-:S04]  /*12570*/  IMAD.IADD R5, R5, 0x1, R23 ;  /* 0x0000000105057824 */ /* 0x000fc800078e0217 */
[----:B------:R-:W3:Y:S01]  /*12580*/  @P1 LDC R0, c[0x0][0x438] ;  /* 0x00010e00ff001b82 */ /* 0x000ee20000000800 */
[----:B------:R-:W-:-:S07]  /*12590*/  IMAD.MOV.U32 R4, RZ, RZ, R5 ;  /* 0x000000ffff047224 */ /* 0x000fce00078e0005 */
[----:B0-----:R-:W0:Y:S01]  /*125a0*/  @!P0 LDC.64 R2, c[0x0][0x428] ;  /* 0x00010a00ff028b82 */ /* 0x001e220000000a00 */
[----:B-1----:R-:W-:-:S05]  /*125b0*/  @P1 IMAD.HI.U32 R6, R5, R6, RZ ;  /* 0x0000000605061227 */ /* 0x002fca00078e00ff */
[----:B---3--:R-:W-:-:S05]  /*125c0*/  @P1 SHF.R.U32.HI R4, RZ, R0, R6 ;  /* 0x00000000ff041219 */ /* 0x008fca0000011606 */
[----:B------:R-:W-:-:S04]  /*125d0*/  IMAD.MOV R0, RZ, RZ, -R4 ;  /* 0x000000ffff007224 */ /* 0x000fc800078e0a04 */
[----:B------:R-:W-:Y:S01]  /*125e0*/  IMAD R0, R9, R0, R5 ;  /* 0x0000000009007224 */ /* 0x000fe200078e0205 */
[--C-:B------:R-:W-:Y:S02]  /*125f0*/  @!P0 SHF.R.S32.HI R5, RZ, 0x1f, R4.reuse ;  /* 0x0000001fff058819 */ /* 0x100fe40000011404 */
[----:B--2---:R-:W-:Y:S01]  /*12600*/  SHF.R.S32.HI R6, RZ, 0x1f, R7 ;  /* 0x0000001fff067819 */ /* 0x004fe20000011407 */
[----:B------:R-:W-:Y:S01]  /*12610*/  STL [R1+0x8], R7 ;  /* 0x0000080701007387 */ /* 0x000fe20000100800 */
[----:B0-----:R-:W-:-:S03]  /*12620*/  @!P0 IMAD.WIDE.U32 R4, R7, R2, R4 ;  /* 0x0000000207048225 */ /* 0x001fc600078e0004 */
[----:B------:R0:W-:Y:S02]  /*12630*/  STL [R1+0x1c], R6 ;  /* 0x00001c0601007387 */ /* 0x0001e40000100800 */
[----:B0-----:R-:W-:-:S04]  /*12640*/  @!P0 IMAD R6, R6, R2, RZ ;  /* 0x0000000206068224 */ /* 0x001fc800078e02ff */
[----:B------:R-:W-:Y:S02]  /*12650*/  @!P0 IMAD R6, R7, R3, R6 ;  /* 0x0000000307068224 */ /* 0x000fe400078e0206 */
[----:B------:R-:W0:Y:S02]  /*12660*/  @!P0 LDC.64 R2, c[0x0][0x418] ;  /* 0x00010600ff028b82 */ /* 0x000e240000000a00 */
[----:B------:R-:W-:Y:S01]  /*12670*/  @!P0 IMAD.IADD R5, R5, 0x1, R6 ;  /* 0x0000000105058824 */ /* 0x000fe200078e0206 */
[----:B0-----:R-:W-:Y:S01]  /*12680*/  @!P0 LEA R6, P1, R4, R2, 0x2 ;  /* 0x0000000204068211 */ /* 0x001fe200078210ff */
[----:B------:R-:W-:-:S03]  /*12690*/  IMAD.MOV.U32 R2, RZ, RZ, RZ ;  /* 0x000000ffff027224 */ /* 0x000fc600078e00ff */
[----:B------:R-:W-:-:S05]  /*126a0*/  @!P0 LEA.HI.X R7, R4, R3, R5, 0x2, P1 ;  /* 0x0000000304078211 */ /* 0x000fca00008f1405 */
[----:B------:R0:W5:Y:S01]  /*126b0*/  @!P0 LDG.E R2, desc[UR52][R6.64] ;  /* 0x0000003406028981 */ /* 0x000162000c1e1900 */
[----:B------:R-:W-:Y:S01]  /*126c0*/  IMAD.U32 R9, RZ, RZ, UR37 ;  /* 0x00000025ff097e24 */ /* 0x000fe2000f8e00ff */
[----:B------:R-:W-:Y:S01]  /*126d0*/  LOP3.LUT R17, R17, 0xfffffffd, RZ, 0xc0, !PT ;  /* 0xfffffffd11117812 */ /* 0x000fe200078ec0ff */
[----:B------:R-:W-:-:S03]  /*126e0*/  UMOV UR4, 0xffffffff ;  /* 0xffffffff00047882 */ /* 0x000fc60000000000 */
[----:B------:R-:W-:-:S13]  /*126f0*/  ISETP.NE.AND P2, PT, R9, 0x3, PT ;  /* 0x000000030900780c */ /* 0x000fda0003f45270 */
[----:B------:R-:W-:-:S05]  /*12700*/  @P2 LOP3.LUT R17, R17, 0x2, RZ, 0xfc, !PT ;  /* 0x0000000211112812 */ /* 0x000fca00078efcff */
[----:B------:R0:W-:Y:S01]  /*12710*/  STL [R1], R17 ;  /* 0x0000001101007387 */ /* 0x0001e20000100800 */
[----:B------:R-:W-:Y:S05]  /*12720*/  BRA.DIV UR4, `(.L_x_1342) ;  /* 0x0000004604387947 */ /* 0x000fea000b800000 */
.L_x_1408:
[----:B------:R-:W-:-:S05]  /*12730*/  SHF.R.S32.HI R9, RZ, 0x1f, R18 ;  /* 0x0000001fff097819 */ /* 0x000fca0000011412 */
[----:B------:R1:W-:Y:S01]  /*12740*/  STL [R1+0x4], R9 ;  /* 0x0000040901007387 */ /* 0x0003e20000100800 */
[----:B------:R-:W-:Y:S05]  /*12750*/  @!P2 BRA `(.L_x_1343) ;  /* 0x000000000004a947 */ /* 0x000fea0003800000 */
[----:B------:R-:W-:Y:S01]  /*12760*/  BPT.TRAP 0x1 ;  /* 0x000000040000795c */ /* 0x000fe20000300000 */
.L_x_1343:
[----:B0-----:R-:W-:Y:S01]  /*12770*/  SHF.R.S32.HI R6, RZ, 0x1f, R0 ;  /* 0x0000001fff067819 */ /* 0x001fe20000011400 */
        /* <DEDUP_REMOVED lines=24> */
.L_x_1409:
[----:B------:R-:W-:Y:S05]  /*12900*/  BSYNC B0 ;  /* 0x0000000000007941 */ /* 0x000fea0003800000 */
.L_x_1344:
[----:B------:R-:W2:Y:S01]  /*12910*/  LDL R12, [R1+0x4] ;  /* 0x00000400010c7983 */ /* 0x000ea20000100800 */
[----:B------:R-:W-:-:S03]  /*12920*/  ULDC.64 UR4, c[0x0][0x300] ;  /* 0x0000c00000047ab9 */ /* 0x000fc60000000a00 */
[----:B------:R-:W3:Y:S04]  /*12930*/  LDL R11, [R1+0x10] ;  /* 0x00001000010b7983 */ /* 0x000ee80000100800 */
[----:B-1----:R-:W4:Y:S01]  /*12940*/  LDL.LU R9, [R1] ;  /* 0x0000000001097983 */ /* 0x002f220000300800 */
        /* <DEDUP_REMOVED lines=28> */
[----:B------:R1:W-:Y:S01]  /*12b10*/  STL [R1], R9 ;  /* 0x0000000901007387 */ /* 0x0003e20000100800 */
        /* <DEDUP_REMOVED lines=10> */
[----:B0-----:R-:W-:-:S05]  /*12bc0*/  @P0 LEA R7, P1, R28, R7, 0x1 ;  /* 0x000000071c070211 */ /* 0x001fca00078208ff */
[----:B-1----:R-:W-:Y:S01]  /*12bd0*/  @P0 IMAD.X R6, RZ, RZ, R6, P1 ;  /* 0x000000ffff060224 */ /* 0x002fe200008e0606 */
[----:B------:R-:W-:-:S04]  /*12be0*/  ISETP.GE.AND P1, PT, R4, 0x11, PT ;  /* 0x000000110400780c */ /* 0x000fc80003f26270 */
        /* <DEDUP_REMOVED lines=66> */
.L_x_1427:
[----:B------:R-:W-:-:S13]  /*13010*/  ISETP.GE.AND P0, PT, R4, 0x71, PT ;  /* 0x000000710400780c */ /* 0x000fda0003f06270 */
[----:B01----:R-:W-:Y:S01]  /*13020*/  @P0 LEA R6, P1, R28, R0, 0x1 ;  /* 0x000000001c060211 */ /* 0x003fe200078208ff */
[----:B------:R-:W-:-:S04]  /*13030*/  @P0 IMAD R5, R5, 0x2, R22 ;  /* 0x0000000205050824 */ /* 0x000fc800078e0216 */
[----:B------:R-:W-:-:S05]  /*13040*/  @P0 IMAD.X R7, RZ, RZ, R2, P1 ;  /* 0x000000ffff070224 */ /* 0x000fca00008e0602 */
[----:B------:R-:W-:Y:S01]  /*13050*/  @!PT LDS RZ, [RZ] ;  /* 0x00000000fffff984 */ /* 0x000fe20000000800 */
[----:B------:R-:W-:Y:S01]  /*13060*/  @!PT LDS RZ, [RZ] ;  /* 0x00000000fffff984 */ /* 0x000fe20000000800 */
[----:B------:R-:W-:Y:S01]  /*13070*/  @!PT LDS RZ, [RZ] ;  /* 0x00000000fffff984 */ /* 0x000fe20000000800 */
[----:B------:R0:W-:Y:S01]  /*13080*/  @P0 LDGSTS.E.BYPASS.LTC128B.128 [R5+0x11c00], desc[UR52][R6.64], !P2 ;  /* 0x11c0000006050fae */ /* 0x0001e2000d101d74 */
[----:B------:R-:W-:Y:S01]  /*13090*/  PLOP3.LUT P0, PT, PT, PT, PT, 0x80, 0x0 ;  /* 0x000000000000781c */ /* 0x000fe20003f0f070 */
[----:B------:R-:W-:-:S12]  /*130a0*/  NOP ;  /* 0x0000000000007918 */ /* 0x000fd80000000000 */
.L_x_1347:
        /* <DEDUP_REMOVED lines=11> */
.L_x_1348:
[----:B------:R1:W5:Y:S01]  /*13160*/  LDL.LU R4, [R1+0x24] ;  /* 0x0000240001047983 */ /* 0x0003620000300800 */
[----:B------:R1:W-:Y:S02]  /*13170*/  SYNCS.ARRIVE.TRANS64.A1T0 RZ, [R3+URZ+0x16830], RZ ;  /* 0x016830ff03ff79a7 */ /* 0x0003e4000810003f */
[----:B------:R-:W-:Y:S05]  /*13180*/  WARPSYNC.ALL ;  /* 0x0000000000007948 */ /* 0x000fea0003800000 */
[----:B------:R-:W-:Y:S01]  /*13190*/  ULDC.64 UR4, c[0x0][0x298] ;  /* 0x0000a60000047ab9 */ /* 0x000fe20000000a00 */
[----:B------:R-:W-:Y:S01]  /*131a0*/  VIADD R2, R22, 0x8400 ;  /* 0x0000840016027836 */ /* 0x000fe20000000000 */
[----:B------:R-:W-:Y:S01]  /*131b0*/  BSSY B6, `(.L_x_1349) ;  /* 0x000001b000067945 */ /* 0x000fe20003800000 */
[----:B------:R-:W-:Y:S03]  /*131c0*/  BAR.SYNC.DEFER_BLOCKING 0x8, 0x200 ;  /* 0x0208000000007b1d */ /* 0x000fe60000010000 */
[----:B------:R-:W-:-:S02]  /*131d0*/  LOP3.LUT P0, RZ, R2, 0x3ff, RZ, 0xc0, !PT ;  /* 0x000003ff02ff7812 */ /* 0x000fc4000780c0ff */
[----:B-----5:R-:W-:Y:S01]  /*131e0*/  SHF.R.S32.HI R0, RZ, 0x1f, R4 ;  /* 0x0000001fff007819 */ /* 0x020fe20000011404 */
[----:B-1----:R-:W-:-:S04]  /*131f0*/  IMAD.WIDE.U32 R2, R4, UR4, RZ ;  /* 0x0000000404027c25 */ /* 0x002fc8000f8e00ff */
[----:B------:R-:W-:Y:S01]  /*13200*/  IMAD R0, R0, UR4, RZ ;  /* 0x0000000400007c24 */ /* 0x000fe2000f8e02ff */
[----:B------:R1:W-:Y:S03]  /*13210*/  STL.64 [R1+0x28], R2 ;  /* 0x0000280201007387 */ /* 0x0003e60000100a00 */
[----:B------:R-:W-:-:S04]  /*13220*/  IMAD R0, R4, UR5, R0 ;  /* 0x0000000504007c24 */ /* 0x000fc8000f8e0200 */
[----:B------:R-:W-:-:S05]  /*13230*/  IMAD.IADD R0, R3, 0x1, R0 ;  /* 0x0000000103007824 */ /* 0x000fca00078e0200 */
[----:B------:R1:W-:Y:S01]  /*13240*/  STL [R1+0x24], R0 ;  /* 0x0000240001007387 */ /* 0x0003e20000100800 */
[----:B------:R-:W-:Y:S05]  /*13250*/  @!P0 BRA `(.L_x_1350) ;  /* 0x0000000000408947 */ /* 0x000fea0003800000 */
[----:B-1----:R-:W-:Y:S01]  /*13260*/  MOV R2, 0x0 ;  /* 0x0000000000027802 */ /* 0x002fe20000000f00 */
[----:B------:R-:W-:Y:S01]  /*13270*/  ULDC.64 UR6, c[0x4][0x88] ;  /* 0x0100220000067ab9 */ /* 0x000fe20000000a00 */
[----:B------:R-:W-:Y:S01]  /*13280*/  ULDC.64 UR8, c[0x4][0x90] ;  /* 0x0100240000087ab9 */ /* 0x000fe20000000a00 */
[----:B------:R-:W-:Y:S01]  /*13290*/  ULDC.64 UR4, c[0x4][0x20] ;  /* 0x0100080000047ab9 */ /* 0x000fe20000000a00 */
[----:B------:R-:W-:Y:S02]  /*132a0*/  IMAD.U32 R4, RZ, RZ, UR6 ;  /* 0x00000006ff047e24 */ /* 0x000fe4000f8e00ff */
[----:B------:R-:W1:Y:S01]  /*132b0*/  LDC.64 R2, c[0x4][R2] ;  /* 0x0100000002027b82 */ /* 0x000e620000000a00 */
[----:B0-----:R-:W-:Y:S02]  /*132c0*/  IMAD.U32 R5, RZ, RZ, UR7 ;  /* 0x00000007ff057e24 */ /* 0x001fe4000f8e00ff */
        /* <DEDUP_REMOVED lines=8> */
[----:B-1----:R-:W-:Y:S05]  /*13350*/  CALL.ABS.NOINC R2 ;  /* 0x0000000002007343 */ /* 0x002fea0003c00000 */
.L_x_1350:
[----:B------:R-:W-:Y:S05]  /*13360*/  BSYNC B6 ;  /* 0x0000000000067941 */ /* 0x000fea0003800000 */
.L_x_1349:
[----:B------:R-:W2:Y:S01]  /*13370*/  LDL.LU R20, [R1+0x24] ;  /* 0x0000240001147983 */ /* 0x000ea20000300800 */
[----:B------:R-:W-:Y:S01]  /*13380*/  ULDC.64 UR4, c[0x0][0x2d8] ;  /* 0x0000b60000047ab9 */ /* 0x000fe20000000a00 */
[----:B------:R-:W3:Y:S01]  /*13390*/  LDC R4, c[0x0][0x448] ;  /* 0x00011200ff047b82 */ /* 0x000ee20000000800 */
[----:B------:R-:W-:Y:S01]  /*133a0*/  ULDC.64 UR6, c[0x0][0x2c8] ;  /* 0x0000b20000067ab9 */ /* 0x000fe20000000a00 */
[----:B-1----:R-:W4:Y:S01]  /*133b0*/  LDL.LU.64 R2, [R1+0x28] ;  /* 0x0000280001027983 */ /* 0x002f220000300a00 */
[----:B------:R-:W-:-:S03]  /*133c0*/  ULDC.64 UR8, c[0x0][0x280] ;  /* 0x0000a00000087ab9 */ /* 0x000fc60000000a00 */
[----:B------:R-:W4:Y:S02]  /*133d0*/  LDL R0, [R1] ;  /* 0x0000000001007983 */ /* 0x000f240000100800 */
[----:B------:R-:W1:Y:S01]  /*133e0*/  LDC R10, c[0x0][0x448] ;  /* 0x00011200ff0a7b82 */ /* 0x000e620000000800 */
[----:B--2---:R-:W-:Y:S02]  /*133f0*/  IMAD.MOV.U32 R21, RZ, RZ, R20 ;  /* 0x000000ffff157224 */ /* 0x004fe400078e0014 */
[----:B------:R-:W2:Y:S01]  /*13400*/  LDL R20, [R1+0x4] ;  /* 0x0000040001147983 */ /* 0x000ea20000100800 */
[----:B---3--:R-:W-:Y:S01]  /*13410*/  ISETP.NE.AND P6, PT, R4, 0x1, PT ;  /* 0x000000010400780c */ /* 0x008fe20003fc5270 */
[----:B----4-:R-:W-:Y:S02]  /*13420*/  IMAD.MOV.U32 R3, RZ, RZ, R21 ;  /* 0x000000ffff037224 */ /* 0x010fe400078e0015 */
[----:B------:R-:W3:Y:S01]  /*13430*/  S2R R21, SR_TID.X ;  /* 0x0000000000157919 */ /* 0x000ee20000002100 */
[----:B------:R-:W-:Y:S01]  /*13440*/  LOP3.LUT P5, RZ, R0, 0x10, RZ, 0xc0, !PT ;  /* 0x0000001000ff7812 */ /* 0x000fe200078ac0ff */
[----:B------:R-:W-:-:S08]  /*13450*/  IMAD.WIDE.U32 R2, R18, UR4, R2 ;  /* 0x0000000412027c25 */ /* 0x000fd0000f8e0002 */
[----:B------:R-:W4:Y:S01]  /*13460*/  @P6 LDC R4, c[0x0][0x450] ;  /* 0x00011400ff046b82 */ /* 0x000f220000000800 */
[----:B---3--:R-:W-:-:S05]  /*13470*/  IMAD.SHL.U32 R21, R21, 0x10, RZ ;  /* 0x0000001015157824 */ /* 0x008fca00078e00ff */
[----:B------:R-:W-:Y:S01]  /*13480*/  LOP3.LUT R21, R21, 0x70, RZ, 0xc0, !PT ;  /* 0x0000007015157812 */ /* 0x000fe200078ec0ff */
[----:B--2---:R-:W-:Y:S02]  /*13490*/  IMAD R0, R20, UR4, RZ ;  /* 0x0000000414007c24 */ /* 0x004fe4000f8e02ff */
[----:B------:R-:W2:Y:S02]  /*134a0*/  S2R R20, SR_TID.X ;  /* 0x0000000000147919 */ /* 0x000ea40000002100 */
[----:B------:R-:W-:Y:S01]  /*134b0*/  IMAD R0, R18, UR5, R0 ;  /* 0x0000000512007c24 */ /* 0x000fe2000f8e0200 */
[----:B------:R-:W-:-:S03]  /*134c0*/  ULDC.64 UR4, c[0x0][0x2e0] ;  /* 0x0000b80000047ab9 */ /* 0x000fc60000000a00 */
[----:B------:R-:W-:Y:S01]  /*134d0*/  IMAD.IADD R3, R3, 0x1, R0 ;  /* 0x0000000103037824 */ /* 0x000fe200078e0200 */
[----:B------:R-:W-:-:S04]  /*134e0*/  SHF.R.S32.HI R0, RZ, 0x1f, R19 ;  /* 0x0000001fff007819 */ /* 0x000fc80000011413 */
[----:B------:R-:W-:-:S05]  /*134f0*/  SEL R0, R0, RZ, !P5 ;  /* 0x000000ff00007207 */ /* 0x000fca0006800000 */
[----:B0-----:R-:W-:Y:S01]  /*13500*/  IMAD R5, R0, UR4, RZ ;  /* 0x0000000400057c24 */ /* 0x001fe2000f8e02ff */
[----:B------:R-:W-:-:S05]  /*13510*/  SEL R0, R19, RZ, !P5 ;  /* 0x000000ff13007207 */ /* 0x000fca0006800000 */
[C---:B------:R-:W-:Y:S02]  /*13520*/  IMAD R5, R0.reuse, UR5, R5 ;  /* 0x0000000500057c24 */ /* 0x040fe4000f8e0205 */
[----:B------:R-:W-:Y:S01]  /*13530*/  IMAD.WIDE.U32 R2, R0, UR4, R2 ;  /* 0x0000000400027c25 */ /* 0x000fe2000f8e0002 */
[----:B------:R-:W-:Y:S01]  /*13540*/  ULDC.64 UR4, c[0x0][0x2d0] ;  /* 0x0000b40000047ab9 */ /* 0x000fe20000000a00 */
[----:B------:R-:W0:Y:S02]  /*13550*/  @P6 LDC R0, c[0x0][0x44c] ;  /* 0x00011300ff006b82 */ /* 0x000e240000000800 */
[----:B------:R-:W-:Y:S01]  /*13560*/  IMAD.IADD R3, R3, 0x1, R5 ;  /* 0x0000000103037824 */ /* 0x000fe200078e0205 */
[----:B--2---:R-:W-:-:S04]  /*13570*/  LOP3.LUT R20, R20, 0x7f, RZ, 0xc0, !PT ;  /* 0x0000007f14147812 */ /* 0x004fc800078ec0ff */
[----:B------:R-:W-:-:S04]  /*13580*/  SHF.R.U32.HI R20, RZ, 0x3, R20 ;  /* 0x00000003ff147819 */ /* 0x000fc80000011614 */
[----:B------:R-:W-:-:S05]  /*13590*/  LOP3.LUT R20, R20, R21, RZ, 0xfc, !PT ;  /* 0x0000001514147212 */ /* 0x000fca00078efcff */
[----:B------:R-:W-:Y:S02]  /*135a0*/  IMAD.IADD R8, R20, 0x1, R26 ;  /* 0x0000000114087824 */ /* 0x000fe400078e021a */
[----:B------:R2:W5:Y:S02]  /*135b0*/  LDL R20, [R1+0x20] ;  /* 0x0000200001147983 */ /* 0x0005640000100800 */
[----:B------:R-:W-:Y:S02]  /*135c0*/  IMAD.MOV.U32 R5, RZ, RZ, R8 ;  /* 0x000000ffff057224 */ /* 0x000fe400078e0008 */
[----:B0-----:R-:W-:Y:S01]  /*135d0*/  @P6 IMAD.HI.U32 R0, R8, R0, RZ ;  /* 0x0000000008006227 */ /* 0x001fe200078e00ff */
[----:B------:R-:W0:Y:S04]  /*135e0*/  S2R R21, SR_TID.X ;  /* 0x0000000000157919 */ /* 0x000e280000002100 */
[----:B----4-:R-:W-:-:S04]  /*135f0*/  @P6 SHF.R.U32.HI R5, RZ, R4, R0 ;  /* 0x00000004ff056219 */ /* 0x010fc80000011600 */
[----:B------:R-:W-:-:S05]  /*13600*/  SHF.R.S32.HI R0, RZ, 0x1f, R5 ;  /* 0x0000001fff007819 */ /* 0x000fca0000011405 */
[----:B------:R-:W-:-:S04]  /*13610*/  IMAD R0, R0, UR4, RZ ;  /* 0x0000000400007c24 */ /* 0x000fc8000f8e02ff */
[C---:B------:R-:W-:Y:S02]  /*13620*/  IMAD R6, R5.reuse, UR5, R0 ;  /* 0x0000000505067c24 */ /* 0x040fe4000f8e0200 */
[----:B------:R-:W-:Y:S02]  /*13630*/  IMAD.MOV R0, RZ, RZ, -R5 ;  /* 0x000000ffff007224 */ /* 0x000fe400078e0a05 */
[----:B------:R-:W-:-:S04]  /*13640*/  IMAD.WIDE.U32 R4, R5, UR4, R2 ;  /* 0x0000000405047c25 */ /* 0x000fc8000f8e0002 */
[----:B-1----:R-:W-:Y:S02]  /*13650*/  IMAD R0, R10, R0, R8 ;  /* 0x000000000a007224 */ /* 0x002fe400078e0208 */
[----:B------:R-:W-:Y:S02]  /*13660*/  IMAD.IADD R5, R5, 0x1, R6 ;  /* 0x0000000105057824 */ /* 0x000fe400078e0206 */
[----:B------:R-:W-:Y:S01]  /*13670*/  VIADD R8, R8, 0x80 ;  /* 0x0000008008087836 */ /* 0x000fe20000000000 */
[----:B------:R-:W-:Y:S01]  /*13680*/  SHF.R.S32.HI R9, RZ, 0x1f, R0 ;  /* 0x0000001fff097819 */ /* 0x000fe20000011400 */
[----:B------:R-:W-:Y:S01]  /*13690*/  IMAD.WIDE.U32 R6, R0, UR6, R4 ;  /* 0x0000000600067c25 */ /* 0x000fe2000f8e0004 */
[----:B0-----:R-:W-:Y:S01]  /*136a0*/  LOP3.LUT R21, R21, 0x7f, RZ, 0xc0, !PT ;  /* 0x0000007f15157812 */ /* 0x001fe200078ec0ff */
[----:B------:R-:W0:Y:S02]  /*136b0*/  @P6 LDC R5, c[0x0][0x450] ;  /* 0x00011400ff056b82 */ /* 0x000e240000000800 */
[----:B------:R-:W-:Y:S01]  /*136c0*/  IMAD R9, R9, UR6, RZ ;  /* 0x0000000609097c24 */ /* 0x000fe2000f8e02ff */
[----:B------:R-:W-:-:S02]  /*136d0*/  LEA R4, P0, R6, UR8, 0x1 ;  /* 0x0000000806047c11 */ /* 0x000fc4000f8008ff */
[----:B------:R-:W-:Y:S01]  /*136e0*/  SHF.R.U32.HI R21, RZ, 0x3, R21 ;  /* 0x00000003ff157819 */ /* 0x000fe20000011615 */
[----:B------:R-:W-:-:S04]  /*136f0*/  IMAD R0, R0, UR7, R9 ;  /* 0x0000000700007c24 */ /* 0x000fc8000f8e0209 */
[----:B------:R-:W-:-:S05]  /*13700*/  IMAD.IADD R0, R7, 0x1, R0 ;  /* 0x0000000107007824 */ /* 0x000fca00078e0200 */
[----:B------:R-:W-:Y:S02]  /*13710*/  LEA.HI.X R0, R6, UR9, R0, 0x1, P0 ;  /* 0x0000000906007c11 */ /* 0x000fe400080f0c00 */
[----:B------:R-:W1:Y:S02]  /*13720*/  @P6 LDC R6, c[0x0][0x44c] ;  /* 0x00011300ff066b82 */ /* 0x000e640000000800 */
[----:B-1----:R-:W-:-:S04]  /*13730*/  @P6 IMAD.HI.U32 R7, R8, R6, RZ ;  /* 0x0000000608076227 */ /* 0x002fc800078e00ff */
[----:B------:R-:W-:Y:S01]  /*13740*/  IMAD.MOV.U32 R6, RZ, RZ, R8 ;  /* 0x000000ffff067224 */ /* 0x000fe200078e0008 */
[----:B0-----:R-:W-:-:S04]  /*13750*/  @P6 SHF.R.U32.HI R6, RZ, R5, R7 ;  /* 0x00000005ff066219 */ /* 0x001fc80000011607 */
[--C-:B------:R-:W-:Y:S01]  /*13760*/  SHF.R.S32.HI R7, RZ, 0x1f, R6.reuse ;  /* 0x0000001fff077819 */ /* 0x100fe20000011406 */
[----:B------:R-:W-:Y:S02]  /*13770*/  IMAD.MOV R5, RZ, RZ, -R6 ;  /* 0x000000ffff057224 */ /* 0x000fe400078e0a06 */
[----:B------:R-:W-:-:S04]  /*13780*/  IMAD.WIDE.U32 R2, R6, UR4, R2 ;  /* 0x0000000406027c25 */ /* 0x000fc8000f8e0002 */
[----:B------:R-:W-:Y:S02]  /*13790*/  IMAD R5, R10, R5, R8 ;  /* 0x000000050a057224 */ /* 0x000fe400078e0208 */
[----:B------:R-:W-:Y:S01]  /*137a0*/  IMAD R7, R7, UR4, RZ ;  /* 0x0000000407077c24 */ /* 0x000fe2000f8e02ff */
[----:B------:R-:W-:Y:S02]  /*137b0*/  ULDC UR4, c[0x0][0x2b8] ;  /* 0x0000ae0000047ab9 */ /* 0x000fe40000000800 */
[----:B------:R-:W-:Y:S01]  /*137c0*/  ISETP.GE.AND P0, PT, R28, UR4, PT ;  /* 0x000000041c007c0c */ /* 0x000fe2000bf06270 */
[----:B------:R-:W-:Y:S01]  /*137d0*/  IMAD R7, R6, UR5, R7 ;  /* 0x0000000506077c24 */ /* 0x000fe2000f8e0207 */
[----:B------:R-:W-:Y:S01]  /*137e0*/  SHF.R.S32.HI R6, RZ, 0x1f, R5 ;  /* 0x0000001fff067819 */ /* 0x000fe20000011405 */
[----:B------:R-:W-:Y:S02]  /*137f0*/  UMOV UR4, 0xffffffff ;  /* 0xffffffff00047882 */ /* 0x000fe40000000000 */
[----:B------:R-:W-:-:S02]  /*13800*/  IMAD.IADD R3, R3, 0x1, R7 ;  /* 0x0000000103037824 */ /* 0x000fc400078e0207 */
[----:B------:R-:W-:Y:S02]  /*13810*/  IMAD R6, R6, UR6, RZ ;  /* 0x0000000606067c24 */ /* 0x000fe4000f8e02ff */
[----:B------:R-:W-:-:S04]  /*13820*/  IMAD.WIDE.U32 R2, R5, UR6, R2 ;  /* 0x0000000605027c25 */ /* 0x000fc8000f8e0002 */
[----:B------:R-:W-:Y:S01]  /*13830*/  IMAD R6, R5, UR7, R6 ;  /* 0x0000000705067c24 */ /* 0x000fe2000f8e0206 */
[----:B------:R-:W-:-:S03]  /*13840*/  LEA R5, P1, R2, UR8, 0x1 ;  /* 0x0000000802057c11 */ /* 0x000fc6000f8208ff */
[----:B------:R-:W-:-:S05]  /*13850*/  IMAD.IADD R6, R3, 0x1, R6 ;  /* 0x0000000103067824 */ /* 0x000fca00078e0206 */
[----:B------:R-:W-:Y:S01]  /*13860*/  LEA.HI.X R2, R2, UR9, R6, 0x1, P1 ;  /* 0x0000000902027c11 */ /* 0x000fe200088f0c06 */
[----:B--2---:R-:W-:Y:S06]  /*13870*/  BRA.DIV UR4, `(.L_x_1351) ;  /* 0x0000003e04dc7947 */ /* 0x004fec000b800000 */
[----:B------:R-:W0:Y:S01]  /*13880*/  SHFL.IDX PT, R7, R4, RZ, 0x181f ;  /* 0x00181fff04077589 */ /* 0x000e2200000e0000 */
[----:B------:R-:W-:Y:S02]  /*13890*/  IMAD R3, R29, R10, RZ ;  /* 0x0000000a1d037224 */ /* 0x000fe400078e02ff */
[----:B------:R-:W-:Y:S01]  /*138a0*/  IMAD.IADD R26, R21, 0x1, R26 ;  /* 0x00000001151a7824 */ /* 0x000fe200078e021a */
        /* <DEDUP_REMOVED lines=8> */
[----:B-----5:R0:W-:Y:S02]  /*13930*/  @!P2 LDGSTS.E.BYPASS.LTC128B.128 [R20+0x8400], desc[UR52][R6.64], !P0 ;  /* 0x084000000614afae */ /* 0x0201e4000c101d74 */
        /* <DEDUP_REMOVED lines=62> */
[----:B0-----:R-:W-:-:S05]  /*13d20*/  VIADD R4, R26, 0x80 ;  /* 0x000000801a047836 */ /* 0x001fca0000000000 */
[----:B------:R-:W-:Y:S01]  /*13d30*/  ISETP.GE.AND P1, PT, R4, R3, PT ;  /* 0x000000030400720c */ /* 0x000fe20003f26270 */
[----:B------:R-:W-:-:S05]  /*13d40*/  VIADD R4, R26, 0x70 ;  /* 0x000000701a047836 */ /* 0x000fca0000000000 */
[----:B------:R-:W-:Y:S02]  /*13d50*/  ISETP.GE.AND P2, PT, R4, R3, PT ;  /* 0x000000030400720c */ /* 0x000fe40003f46270 */
[----:B------:R-:W0:Y:S11]  /*13d60*/  SHFL.IDX PT, R4, R5, RZ, 0x181f ;  /* 0x00181fff05047589 */ /* 0x000e3600000e0000 */
[----:B-1----:R-:W-:-:S05]  /*13d70*/  @!P2 LEA R6, P3, R28, R6, 0x1 ;  /* 0x000000061c06a211 */ /* 0x002fca00078608ff */
[----:B------:R-:W-:Y:S02]  /*13d80*/  @!P2 IMAD.X R7, RZ, RZ, R0, P3 ;  /* 0x000000ffff07a224 */ /* 0x000fe400018e0600 */
[----:B------:R-:W1:Y:S04]  /*13d90*/  SHFL.IDX PT, R0, R2, RZ, 0x181f ;  /* 0x00181fff02007589 */ /* 0x000e6800000e0000 */
[----:B------:R2:W-:Y:S01]  /*13da0*/  @!P2 LDGSTS.E.BYPASS.LTC128B.128 [R20+0xbc00], desc[UR52][R6.64], !P0 ;  /* 0x0bc000000614afae */ /* 0x0005e2000c101d74 */
[----:B0-----:R-:W-:-:S05]  /*13db0*/  @!P1 LEA R4, P3, R28, R4, 0x1 ;  /* 0x000000041c049211 */ /* 0x001fca00078608ff */
[----:B--2---:R-:W-:Y:S02]  /*13dc0*/  @!P1 IMAD.MOV.U32 R6, RZ, RZ, R4 ;  /* 0x000000ffff069224 */ /* 0x004fe400078e0004 */
[----:B-1----:R-:W-:-:S04]  /*13dd0*/  @!P1 IMAD.X R0, RZ, RZ, R0, P3 ;  /* 0x000000ffff009224 */ /* 0x002fc800018e0600 */
[----:B------:R-:W-:Y:S02]  /*13de0*/  @!P1 IMAD.MOV.U32 R7, RZ, RZ, R0 ;  /* 0x000000ffff079224 */ /* 0x000fe400078e0000 */
[----:B------:R-:W-:-:S03]  /*13df0*/  VIADD R0, R26, 0x90 ;  /* 0x000000901a007836 */ /* 0x000fc60000000000 */
[----:B------:R0:W-:Y:S02]  /*13e00*/  @!P1 LDGSTS.E.BYPASS.LTC128B.128 [R20+0xc400], desc[UR52][R6.64], !P0 ;  /* 0x0c40000006149fae */ /* 0x0001e4000c101d74 */
[----:B------:R-:W-:Y:S02]  /*13e10*/  ISETP.GE.AND P1, PT, R0, R3, PT ;  /* 0x000000030000720c */ /* 0x000fe40003f26270 */
[----:B------:R-:W-:Y:S04]  /*13e20*/  SHFL.IDX PT, R0, R2, 0x1, 0x181f ;  /* 0x00381f0002007f89 */ /* 0x000fe800000e0000 */
[----:B0-----:R-:W0:Y:S07]  /*13e30*/  SHFL.IDX PT, R6, R5, 0x1, 0x181f ;  /* 0x00381f0005067f89 */ /* 0x001e2e00000e0000 */
        /* <DEDUP_REMOVED lines=11> */
[----:B------:R0:W1:Y:S04]  /*13ef0*/  SHFL.IDX PT, R0, R2, 0x3, 0x181f ;  /* 0x00781f0002007f89 */ /* 0x00006800000e0000 */
[----:B------:R0:W-:Y:S04]  /*13f00*/  @!P2 LDGSTS.E.BYPASS.LTC128B.128 [R20+0xd400], desc[UR52][R6.64], !P0 ;  /* 0x0d4000000614afae */ /* 0x0001e8000c101d74 */
[----:B------:R0:W2:Y:S02]  /*13f10*/  SHFL.IDX PT, R2, R5, 0x3, 0x181f ;  /* 0x00781f0005027f89 */ /* 0x0000a400000e0000 */
.L_x_1452:
        /* <DEDUP_REMOVED lines=10> */
.L_x_1352:
        /* <DEDUP_REMOVED lines=18> */
.L_x_1453:
[----:B------:R-:W-:Y:S05]  /*140e0*/  BSYNC B0 ;  /* 0x0000000000007941 */ /* 0x000fea0003800000 */
.L_x_1353:
[----:B------:R-:W2:Y:S04]  /*140f0*/  LDL.LU R3, [R1+0x30] ;  /* 0x0000300001037983 */ /* 0x000ea80000300800 */
[----:B------:R-:W3:Y:S01]  /*14100*/  LDL R2, [R1+0x14] ;  /* 0x0000140001027983 */ /* 0x000ee20000100800 */
[----:B------:R-:W-:Y:S01]  /*14110*/  BSSY B0, `(.L_x_1355) ;  /* 0x0000108000007945 */ /* 0x000fe20003800000 */
[----:B--2---:R-:W-:-:S05]  /*14120*/  VIADD R7, R3, 0xfffffffe ;  /* 0xfffffffe03077836 */ /* 0x004fca0000000000 */
[----:B---3--:R-:W-:-:S13]  /*14130*/  ISETP.GE.AND P0, PT, R7, R2, PT ;  /* 0x000000020700720c */ /* 0x008fda0003f06270 */
[----:B------:R-:W-:Y:S05]  /*14140*/  @!P0 BRA `(.L_x_1356) ;  /* 0x0000001000108947 */ /* 0x000fea0003800000 */
[----:B------:R-:W-:Y:S01]  /*14150*/  ULDC UR4, c[0x0][0x2f4] ;  /* 0x0000bd0000047ab9 */ /* 0x000fe20000000800 */
[----:B------:R-:W-:Y:S01]  /*14160*/  IMAD.MOV.U32 R6, RZ, RZ, R24 ;  /* 0x000000ffff067224 */ /* 0x000fe200078e0018 */
[----:B------:R-:W-:Y:S01]  /*14170*/  ISETP.GE.AND P1, PT, R28, UR4, PT ;  /* 0x000000041c007c0c */ /* 0x000fe2000bf26270 */
[----:B------:R-:W-:Y:S02]  /*14180*/  IMAD.MOV.U32 R20, RZ, RZ, R27 ;  /* 0x000000ffff147224 */ /* 0x000fe400078e001b */
[----:B------:R-:W-:-:S10]  /*14190*/  IMAD.MOV.U32 R29, RZ, RZ, R25 ;  /* 0x000000ffff1d7224 */ /* 0x000fd400078e0019 */
.L_x_1369:
[----:B------:R-:W2:Y:S01]  /*141a0*/  LDL R9, [R1+0x18] ;  /* 0x0000180001097983 */ /* 0x000ea20000100800 */
[----:B------:R-:W1:Y:S03]  /*141b0*/  LDC R3, c[0x0][0x430] ;  /* 0x00010c00ff037b82 */ /* 0x000e660000000800 */
[----:B------:R-:W3:Y:S04]  /*141c0*/  LDL R8, [R1+0x1c] ;  /* 0x00001c0001087983 */ /* 0x000ee80000100800 */
[----:B------:R-:W4:Y:S01]  /*141d0*/  LDL R5, [R1+0x8] ;  /* 0x0000080001057983 */ /* 0x000f220000100800 */
[----:B------:R-:W0:Y:S01]  /*141e0*/  S2R R2, SR_TID.X ;  /* 0x0000000000027919 */ /* 0x000e220000002100 */
[----:B-1----:R-:W-:-:S13]  /*141f0*/  ISETP.NE.AND P0, PT, R3, 0x1, PT ;  /* 0x000000010300780c */ /* 0x002fda0003f05270 */
[----:B------:R-:W1:Y:S01]  /*14200*/  @P0 LDC R4, c[0x0][0x434] ;  /* 0x00010d00ff040b82 */ /* 0x000e620000000800 */
[----:B0-----:R-:W-:-:S04]  /*14210*/  LOP3.LUT R0, R2, 0x7f, RZ, 0xc0, !PT ;  /* 0x0000007f02007812 */ /* 0x001fc800078ec0ff */
[----:B------:R-:W-:-:S03]  /*14220*/  SHF.R.U32.HI R3, RZ, 0x3, R0 ;  /* 0x00000003ff037819 */ /* 0x000fc60000011600 */
[----:B------:R-:W0:Y:S01]  /*14230*/  @P0 LDC R0, c[0x0][0x438] ;  /* 0x00010e00ff000b82 */ /* 0x000e220000000800 */
[----:B------:R-:W-:Y:S02]  /*14240*/  IMAD.SHL.U32 R2, R2, 0x10, RZ ;  /* 0x0000001002027824 */ /* 0x000fe400078e00ff */
[----:B------:R-:W-:-:S03]  /*14250*/  IMAD R3, R7, 0x80, R3 ;  /* 0x0000008007037824 */ /* 0x000fc600078e0203 */
[----:B------:R-:W-:Y:S01]  /*14260*/  LOP3.LUT R2, R2, 0x70, RZ, 0xc0, !PT ;  /* 0x0000007002027812 */ /* 0x000fe200078ec0ff */
[----:B------:R-:W-:Y:S05]  /*14270*/  YIELD ;  /* 0x0000000000007946 */ /* 0x000fea0003800000 */
[----:B------:R-:W-:Y:S01]  /*14280*/  ULDC UR4, c[0x0][0x430] ;  /* 0x00010c0000047ab9 */ /* 0x000fe20000000800 */
        /* <DEDUP_REMOVED lines=27> */
.L_x_1357:
[----:B------:R-:W-:Y:S01]  /*14440*/  IMAD R5, R24, 0x8, R22 ;  /* 0x0000000818057824 */ /* 0x000fe200078e0216 */
[----:B------:R-:W-:Y:S01]  /*14450*/  SHF.L.U32 R2, R27, 0x1f, RZ ;  /* 0x0000001f1b027819 */ /* 0x000fe200000006ff */
[----:B------:R-:W-:Y:S03]  /*14460*/  BSSY B1, `(.L_x_1358) ;  /* 0x0000003000017945 */ /* 0x000fe60003800000 */
[----:B------:R-:W0:Y:S02]  /*14470*/  SYNCS.PHASECHK.TRANS64.TRYWAIT P0, [R5+URZ+0x16840], R2 ;  /* 0x01684002050075a7 */ /* 0x000e24000800017f */
[----:B0-----:R-:W-:Y:S05]  /*14480*/  @!P0 BRA `(.L_x_1359) ;  /* 0x0000004000d08947 */ /* 0x001fea0003800000 */
.L_x_1454:
[----:B------:R-:W-:Y:S05]  /*14490*/  BSYNC B1 ;  /* 0x0000000000017941 */ /* 0x000fea0003800000 */
.L_x_1358:
[----:B------:R-:W2:Y:S04]  /*144a0*/  LDL R3, [R1] ;  /* 0x0000000001037983 */ /* 0x000ea80000100800 */
[----:B------:R-:W3:Y:S01]  /*144b0*/  LDL R8, [R1+0x4] ;  /* 0x0000040001087983 */ /* 0x000ee20000100800 */
[----:B------:R-:W-:Y:S01]  /*144c0*/  SHF.R.S32.HI R21, RZ, 0x1f, R0 ;  /* 0x0000001fff157819 */ /* 0x000fe20000011400 */
[----:B------:R-:W-:Y:S01]  /*144d0*/  ULDC.64 UR4, c[0x0][0x300] ;  /* 0x0000c00000047ab9 */ /* 0x000fe20000000a00 */
[----:B------:R-:W1:Y:S03]  /*144e0*/  S2R R9, SR_TID.X ;  /* 0x0000000000097919 */ /* 0x000e660000002100 */
[----:B------:R-:W-:-:S04]  /*144f0*/  IMAD R7, R21, UR4, RZ ;  /* 0x0000000415077c24 */ /* 0x000fc8000f8e02ff */
[C---:B------:R-:W-:Y:S02]  /*14500*/  IMAD R7, R0.reuse, UR5, R7 ;  /* 0x0000000500077c24 */ /* 0x040fe4000f8e0207 */
[----:B-1----:R-:W-:Y:S01]  /*14510*/  IMAD.SHL.U32 R11, R9, 0x8, RZ ;  /* 0x00000008090b7824 */ /* 0x002fe200078e00ff */
        /* <DEDUP_REMOVED lines=27> */
[----:B0-----:R-:W-:-:S05]  /*146d0*/  IADD3 R2, P0, R2, R7, RZ ;  /* 0x0000000702027210 */ /* 0x001fca0007f1e0ff */
[----:B-1----:R-:W-:-:S05]  /*146e0*/  IMAD.X R3, RZ, RZ, R3, P0 ;  /* 0x000000ffff037224 */ /* 0x002fca00000e0603 */
        /* <DEDUP_REMOVED lines=34> */
.L_x_1472:
        /* <DEDUP_REMOVED lines=8> */
.L_x_1361:
        /* <DEDUP_REMOVED lines=11> */
.L_x_1362:
[----:B------:R1:W-:Y:S01]  /*14a40*/  SYNCS.ARRIVE.TRANS64.A1T0 RZ, [R5+URZ+0x16830], RZ ;  /* 0x016830ff05ff79a7 */ /* 0x0003e2000810003f */
[----:B------:R-:W-:Y:S05]  /*14a50*/  @!P3 BRA `(.L_x_1363) ;  /* 0x000000000004b947 */ /* 0x000fea0003800000 */
[----:B------:R-:W-:Y:S01]  /*14a60*/  BPT.TRAP 0x1 ;  /* 0x000000040000795c */ /* 0x000fe20000300000 */
.L_x_1363:
[----:B------:R-:W-:Y:S01]  /*14a70*/  SHF.L.U32 R2, R20, 0x1f, RZ ;  /* 0x0000001f14027819 */ /* 0x000fe200000006ff */
[----:B-1----:R-:W-:Y:S01]  /*14a80*/  IMAD R5, R6, 0x8, R22 ;  /* 0x0000000806057824 */ /* 0x002fe200078e0216 */
[----:B------:R-:W-:Y:S03]  /*14a90*/  BSSY B1, `(.L_x_1364) ;  /* 0x0000003000017945 */ /* 0x000fe60003800000 */
[----:B------:R-:W1:Y:S02]  /*14aa0*/  SYNCS.PHASECHK.TRANS64.TRYWAIT P0, [R5+URZ+0x16860], R2 ;  /* 0x01686002050075a7 */ /* 0x000e64000800017f */
[----:B-1----:R-:W-:Y:S05]  /*14ab0*/  @!P0 BRA `(.L_x_1365) ;  /* 0x0000004400888947 */ /* 0x002fea0003800000 */
.L_x_1473:
[----:B------:R-:W-:Y:S05]  /*14ac0*/  BSYNC B1 ;  /* 0x0000000000017941 */ /* 0x000fea0003800000 */
.L_x_1364:
        /* <DEDUP_REMOVED lines=60> */
.L_x_1491:
        /* <DEDUP_REMOVED lines=28> */
.L_x_1367:
        /* <DEDUP_REMOVED lines=12> */
.L_x_1368:
[----:B------:R-:W2:Y:S01]  /*15110*/  LDL R0, [R1+0x14] ;  /* 0x0000140001007983 */ /* 0x000ea20000100800 */
[----:B------:R1:W-:Y:S01]  /*15120*/  SYNCS.ARRIVE.TRANS64.A1T0 RZ, [R5+URZ+0x16850], RZ ;  /* 0x016850ff05ff79a7 */ /* 0x0003e2000810003f */
[C---:B------:R-:W-:Y:S02]  /*15130*/  VIADD R7, R25.reuse, 0xffffffff ;  /* 0xffffffff19077836 */ /* 0x040fe40000000000 */
[----:B------:R-:W-:Y:S02]  /*15140*/  IMAD.MOV.U32 R6, RZ, RZ, R24 ;  /* 0x000000ffff067224 */ /* 0x000fe400078e0018 */
[----:B------:R-:W-:Y:S02]  /*15150*/  IMAD.MOV.U32 R20, RZ, RZ, R27 ;  /* 0x000000ffff147224 */ /* 0x000fe400078e001b */
[----:B------:R-:W-:Y:S01]  /*15160*/  IMAD.MOV.U32 R29, RZ, RZ, R25 ;  /* 0x000000ffff1d7224 */ /* 0x000fe200078e0019 */
[----:B--2---:R-:W-:-:S13]  /*15170*/  ISETP.GT.AND P0, PT, R25, R0, PT ;  /* 0x000000001900720c */ /* 0x004fda0003f04270 */
[----:B-1----:R-:W-:Y:S05]  /*15180*/  @P0 BRA `(.L_x_1369) ;  /* 0xfffffff000040947 */ /* 0x002fea000383ffff */
.L_x_1356:
[----:B------:R-:W-:Y:S05]  /*15190*/  BSYNC B0 ;  /* 0x0000000000007941 */ /* 0x000fea0003800000 */
.L_x_1355:
[----:B0-----:R-:W0:Y:S01]  /*151a0*/  S2R R0, SR_TID.X ;  /* 0x0000000000007919 */ /* 0x001e220000002100 */
[----:B------:R-:W-:Y:S01]  /*151b0*/  BSSY B0, `(.L_x_1370) ;  /* 0x0000010000007945 */ /* 0x000fe20003800000 */
        /* <DEDUP_REMOVED lines=14> */
[----:B0-----:R-:W-:-:S07]  /*152a0*/  IADD3 R16, R0, UR38, R7 ;  /* 0x0000002600107c10 */ /* 0x001fce000fffe007 */
.L_x_1371:
[----:B------:R-:W-:Y:S05]  /*152b0*/  BSYNC B0 ;  /* 0x0000000000007941 */ /* 0x000fea0003800000 */
.L_x_1370:
[----:B------:R-:W-:-:S05]  /*152c0*/  IMAD.U32 R0, RZ, RZ, UR37 ;  /* 0x00000025ff007e24 */ /* 0x000fca000f8e00ff */
[----:B------:R-:W-:-:S13]  /*152d0*/  ISETP.NE.AND P0, PT, R0, 0x3, PT ;  /* 0x000000030000780c */ /* 0x000fda0003f05270 */
[----:B------:R-:W-:Y:S05]  /*152e0*/  @!P0 BRA `(.L_x_1372) ;  /* 0x0000000000048947 */ /* 0x000fea0003800000 */
[----:B------:R-:W-:Y:S01]  /*152f0*/  BPT.TRAP 0x1 ;  /* 0x000000040000795c */ /* 0x000fe20000300000 */
.L_x_1372:
[----:B------:R-:W2:Y:S01]  /*15300*/  LDL.LU R2, [R1+0x10] ;  /* 0x0000100001027983 */ /* 0x000ea20000300800 */
[----:B------:R-:W-:Y:S01]  /*15310*/  IMAD R0, R24, 0x8, R22 ;  /* 0x0000000818007824 */ /* 0x000fe200078e0216 */
[----:B------:R-:W-:Y:S01]  /*15320*/  SHF.L.U32 R3, R27, 0x1f, RZ ;  /* 0x0000001f1b037819 */ /* 0x000fe200000006ff */
[----:B------:R-:W-:Y:S03]  /*15330*/  BSSY B0, `(.L_x_1373) ;  /* 0x0000004000007945 */ /* 0x000fe60003800000 */
[----:B------:R-:W0:Y:S01]  /*15340*/  SYNCS.PHASECHK.TRANS64.TRYWAIT P0, [R0+URZ+0x16860], R3 ;  /* 0x01686003000075a7 */ /* 0x000e22000800017f */
[----:B--2---:R-:W-:Y:S01]  /*15350*/  IMAD R6, R25, -0x80, R2 ;  /* 0xffffff8019067824 */ /* 0x004fe200078e0202 */
[----:B0-----:R-:W-:Y:S06]  /*15360*/  @!P0 BRA `(.L_x_1374) ;  /* 0x0000004400b88947 */ /* 0x001fec0003800000 */
.L_x_1492:
[----:B------:R-:W-:Y:S05]  /*15370*/  BSYNC B0 ;  /* 0x0000000000007941 */ /* 0x000fea0003800000 */
.L_x_1373:
[----:B------:R-:W1:Y:S01]  /*15380*/  S2R R7, SR_TID.X ;  /* 0x0000000000077919 */ /* 0x000e620000002100 */
[----:B------:R-:W-:Y:S02]  /*15390*/  ULDC UR4, c[0x0][0x2f4] ;  /* 0x0000bd0000047ab9 */ /* 0x000fe40000000800 */
[----:B------:R-:W-:Y:S01]  /*153a0*/  ISETP.GE.AND P0, PT, R28, UR4, PT ;  /* 0x000000041c007c0c */ /* 0x000fe2000bf06270 */
[----:B------:R-:W-:Y:S01]  /*153b0*/  UMOV UR4, 0xffffffff ;  /* 0xffffffff00047882 */ /* 0x000fe20000000000 */
        /* <DEDUP_REMOVED lines=10> */
[----:B------:R-:W1:Y:S01]  /*15460*/  SHFL.IDX PT, R14, R17, RZ, 0x181f ;  /* 0x00181fff110e7589 */ /* 0x000e6200000e0000 */
[----:B------:R-:W-:Y:S01]  /*15470*/  IMAD.SHL.U32 R5, R28, 0x2, RZ ;  /* 0x000000021c057824 */ /* 0x000fe200078e00ff */
[----:B------:R-:W-:Y:S01]  /*15480*/  ISETP.LT.OR P1, PT, R6, 0x1, P0 ;  /* 0x000000010600780c */ /* 0x000fe20000721670 */
[----:B------:R-:W-:Y:S01]  /*15490*/  IMAD R4, R4, 0x2, R22 ;  /* 0x0000000204047824 */ /* 0x000fe200078e0216 */
[----:B0-----:R-:W0:Y:S04]  /*154a0*/  SHFL.IDX PT, R3, R23, RZ, 0x181f ;  /* 0x00181fff17037589 */ /* 0x001e2800000e0000 */
        /* <DEDUP_REMOVED lines=33> */
[----:B0-----:R-:W-:-:S05]  /*156c0*/  IADD3 R2, P2, R9, R5, RZ ;  /* 0x0000000509027210 */ /* 0x001fca0007f5e0ff */
[----:B-1----:R-:W-:-:S05]  /*156d0*/  IMAD.X R3, RZ, RZ, R7, P2 ;  /* 0x000000ffff037224 */ /* 0x002fca00010e0607 */
[----:B------:R0:W-:Y:S01]  /*156e0*/  LDGSTS.E.BYPASS.LTC128B.128 [R4+0x2c00], desc[UR52][R2.64], !P1 ;  /* 0x02c0000002047fae */ /* 0x0001e2000c901d74 */
[----:B------:R-:W-:Y:S02]  /*156f0*/  ISETP.LT.OR P1, PT, R6, 0x61, P0 ;  /* 0x000000610600780c */ /* 0x000fe40000721670 */
[----:B0-----:R-:W-:Y:S02]  /*15700*/  IADD3 R2, P2, R14, R5, RZ ;  /* 0x000000050e027210 */ /* 0x001fe40007f5e0ff */
[----:B------:R0:W1:Y:S03]  /*15710*/  SHFL.IDX PT, R14, R17, 0x7, 0x181f ;  /* 0x00f81f00110e7f89 */ /* 0x00006600000e0000 */
[----:B--2---:R-:W-:-:S06]  /*15720*/  IMAD.X R3, RZ, RZ, R8, P2 ;  /* 0x000000ffff037224 */ /* 0x004fcc00010e0608 */
[----:B---3--:R0:W-:Y:S02]  /*15730*/  LDGSTS.E.BYPASS.LTC128B.128 [R4+0x3400], desc[UR52][R2.64], !P1 ;  /* 0x0340000002047fae */ /* 0x0081e4000c901d74 */
.L_x_1510:
        /* <DEDUP_REMOVED lines=9> */
.L_x_1376:
        /* <DEDUP_REMOVED lines=11> */
.L_x_1377:
[----:B------:R-:W-:Y:S01]  /*15880*/  VIADD R24, R24, 0x1 ;  /* 0x0000000118187836 */ /* 0x000fe20000000000 */
[----:B------:R0:W-:Y:S04]  /*15890*/  SYNCS.ARRIVE.TRANS64.A1T0 RZ, [R0+URZ+0x16850], RZ ;  /* 0x016850ff00ff79a7 */ /* 0x0001e8000810003f */
[----:B------:R-:W-:-:S04]  /*158a0*/  ISETP.NE.AND P0, PT, R24, 0x2, PT ;  /* 0x000000021800780c */ /* 0x000fc80003f05270 */
[----:B0-----:R-:W-:Y:S02]  /*158b0*/  SEL R0, RZ, 0x1, P0 ;  /* 0x00000001ff007807 */ /* 0x001fe40000000000 */
[----:B------:R-:W-:Y:S02]  /*158c0*/  SEL R24, R24, RZ, P0 ;  /* 0x000000ff18187207 */ /* 0x000fe40000000000 */
[----:B------:R-:W-:-:S07]  /*158d0*/  LOP3.LUT R27, R27, R0, RZ, 0x3c, !PT ;  /* 0x000000001b1b7212 */ /* 0x000fce00078e3cff */
.L_x_1336:
[----:B------:R-:W-:Y:S05]  /*158e0*/  BSYNC B7 ;  /* 0x0000000000077941 */ /* 0x000fea0003800000 */
.L_x_1334:
[----:B------:R-:W2:Y:S02]  /*158f0*/  LDL R0, [R1] ;  /* 0x0000000001007983 */ /* 0x000ea40000100800 */
[----:B--2---:R-:W-:-:S13]  /*15900*/  LOP3.LUT P0, RZ, R0, 0x20, RZ, 0xc0, !PT ;  /* 0x0000002000ff7812 */ /* 0x004fda000780c0ff */
[----:B------:R-:W-:Y:S05]  /*15910*/  @!P0 BRA `(.L_x_1378) ;  /* 0x0000000000248947 */ /* 0x000fea0003800000 */
[----:B------:R-:W-:Y:S05]  /*15920*/  WARPSYNC.ALL ;  /* 0x0000000000007948 */ /* 0x000fea0003800000 */
[----:B------:R-:W1:Y:S08]  /*15930*/  S2UR UR5, SR_CgaCtaId ;  /* 0x00000000000579c3 */ /* 0x000e700000008800 */
[----:B------:R-:W-:Y:S06]  /*15940*/  BAR.SYNC.DEFER_BLOCKING 0x5, 0x200 ;  /* 0x0148000000007b1d */ /* 0x000fec0000010000 */
[----:B------:R-:W-:-:S02]  /*15950*/  UMOV UR4, 0x400 ;  /* 0x0000040000047882 */ /* 0x000fc40000000000 */
[----:B-1----:R-:W-:-:S06]  /*15960*/  ULEA UR4, UR5, UR4, 0x18 ;  /* 0x0000000405047291 */ /* 0x002fcc000f8ec03f */
[----:B------:R-:W-:-:S05]  /*15970*/  IMAD.U32 R22, RZ, RZ, UR4 ;  /* 0x00000004ff167e24 */ /* 0x000fca000f8e00ff */
[----:B------:R2:W3:Y:S01]  /*15980*/  LDS.128 R16, [R22+0x168d0] ;  /* 0x0168d00016107984 */ /* 0x0004e20000000c00 */
[----:B------:R-:W-:Y:S06]  /*15990*/  BAR.ARV 0x4, 0x200 ;  /* 0x0108000000007b1d */ /* 0x000fec0000002000 */
[----:B------:R-:W-:Y:S05]  /*159a0*/  BRA `(.L_x_1379) ;  /* 0x0000000800cc7947 */ /* 0x000fea0003800000 */
.L_x_1378:
[----:B------:R-:W1:Y:S01]  /*159b0*/  S2R R0, SR_TID.X ;  /* 0x0000000000007919 */ /* 0x000e620000002100 */
[----:B------:R-:W-:Y:S01]  /*159c0*/  UMOV UR4, 0xffffffff ;  /* 0xffffffff00047882 */ /* 0x000fe20000000000 */
[----:B-1----:R-:W-:-:S04]  /*159d0*/  LOP3.LUT R8, R0, 0x1f, RZ, 0xc0, !PT ;  /* 0x0000001f00087812 */ /* 0x002fc800078ec0ff */
[----:B------:R-:W-:Y:S01]  /*159e0*/  ISETP.NE.AND P0, PT, R8, 0x1f, PT ;  /* 0x0000001f0800780c */ /* 0x000fe20003f05270 */
[----:B------:R-:W-:-:S12]  /*159f0*/  BRA.DIV UR4, `(.L_x_1380) ;  /* 0x0000004a04687947 */ /* 0x000fd8000b800000 */
[----:B------:R-:W-:Y:S01]  /*15a00*/  IMAD.IADD R5, R19, 0x1, R8 ;  /* 0x0000000113057824 */ /* 0x000fe200078e0208 */
[----:B------:R-:W-:-:S04]  /*15a10*/  ULDC UR4, c[0x0][0xc3c] ;  /* 0x00030f0000047ab9 */ /* 0x000fc80000000800 */
[----:B------:R-:W-:-:S13]  /*15a20*/  ISETP.GE.OR P1, PT, R5, UR4, !P0 ;  /* 0x0000000405007c0c */ /* 0x000fda000c726670 */
[----:B------:R-:W1:Y:S02]  /*15a30*/  @!P1 LDC.64 R2, c[0x0][0xc80] ;  /* 0x00032000ff029b82 */ /* 0x000e640000000a00 */
[----:B-1----:R-:W-:-:S06]  /*15a40*/  @!P1 IMAD.WIDE R2, R5, 0x4, R2 ;  /* 0x0000000405029825 */ /* 0x002fcc00078e0202 */
[----:B------:R-:W2:Y:S01]  /*15a50*/  @!P1 LDG.E R2, desc[UR52][R2.64] ;  /* 0x0000003402029981 */ /* 0x000ea2000c1e1900 */
[----:B------:R-:W-:Y:S01]  /*15a60*/  IMAD.MOV.U32 R17, RZ, RZ, RZ ;  /* 0x000000ffff117224 */ /* 0x000fe200078e00ff */
[C---:B------:R-:W-:Y:S02]  /*15a70*/  ISETP.GE.U32.AND P2, PT, R8.reuse, 0x2, PT ;  /* 0x000000020800780c */ /* 0x040fe40003f46070 */
[C---:B------:R-:W-:Y:S01]  /*15a80*/  ISETP.GE.U32.AND P3, PT, R8.reuse, 0x4, PT ;  /* 0x000000040800780c */ /* 0x040fe20003f66070 */
[----:B------:R-:W-:Y:S01]  /*15a90*/  SHFL.IDX PT, R0, R16, RZ, 0x1f ;  /* 0x00001fff10007589 */ /* 0x000fe200000e0000 */
[C---:B------:R-:W-:Y:S02]  /*15aa0*/  ISETP.GE.U32.AND P4, PT, R8.reuse, 0x8, PT ;  /* 0x000000080800780c */ /* 0x040fe40003f86070 */
[C---:B------:R-:W-:Y:S01]  /*15ab0*/  ISETP.GE.U32.AND P5, PT, R8.reuse, 0x10, PT ;  /* 0x000000100800780c */ /* 0x040fe20003fa6070 */
[----:B--2---:R-:W-:Y:S01]  /*15ac0*/  @!P1 IMAD.MOV.U32 R17, RZ, RZ, R2 ;  /* 0x000000ffff119224 */ /* 0x004fe200078e0002 */
[----:B------:R-:W-:-:S04]  /*15ad0*/  ISETP.NE.AND P1, PT, R8, RZ, PT ;  /* 0x000000ff0800720c */ /* 0x000fc80003f25270 */
[----:B------:R-:W1:Y:S02]  /*15ae0*/  SHFL.UP PT, R14, R17, 0x1, RZ ;  /* 0x04200000110e7989 */ /* 0x000e6400000e00ff */
[----:B-1----:R-:W-:-:S05]  /*15af0*/  SEL R4, R14, RZ, P1 ;  /* 0x000000ff0e047207 */ /* 0x002fca0000800000 */
[----:B------:R-:W-:-:S05]  /*15b00*/  IMAD.IADD R4, R17, 0x1, R4 ;  /* 0x0000000111047824 */ /* 0x000fca00078e0204 */
[----:B------:R-:W1:Y:S02]  /*15b10*/  SHFL.UP PT, R14, R4, 0x2, RZ ;  /* 0x04400000040e7989 */ /* 0x000e6400000e00ff */
[----:B-1----:R-:W-:-:S05]  /*15b20*/  SEL R5, R14, RZ, P2 ;  /* 0x000000ff0e057207 */ /* 0x002fca0001000000 */
[----:B------:R-:W-:Y:S02]  /*15b30*/  IMAD.IADD R6, R4, 0x1, R5 ;  /* 0x0000000104067824 */ /* 0x000fe400078e0205 */
[----:B------:R-:W-:Y:S04]  /*15b40*/  SHFL.IDX PT, R5, R16, 0x1, 0x1f ;  /* 0x00201f0010057f89 */ /* 0x000fe800000e0000 */
[----:B------:R-:W1:Y:S02]  /*15b50*/  SHFL.UP PT, R14, R6, 0x4, RZ ;  /* 0x04800000060e7989 */ /* 0x000e6400000e00ff */
[----:B-1----:R-:W-:-:S05]  /*15b60*/  SEL R3, R14, RZ, P3 ;  /* 0x000000ff0e037207 */ /* 0x002fca0001800000 */
[----:B------:R-:W-:-:S05]  /*15b70*/  IMAD.IADD R2, R6, 0x1, R3 ;  /* 0x0000000106027824 */ /* 0x000fca00078e0203 */
[----:B------:R-:W1:Y:S02]  /*15b80*/  SHFL.UP PT, R14, R2, 0x8, RZ ;  /* 0x05000000020e7989 */ /* 0x000e6400000e00ff */
[----:B-1----:R-:W-:-:S05]  /*15b90*/  SEL R3, R14, RZ, P4 ;  /* 0x000000ff0e037207 */ /* 0x002fca0002000000 */
[----:B------:R-:W-:-:S05]  /*15ba0*/  IMAD.IADD R3, R2, 0x1, R3 ;  /* 0x0000000102037824 */ /* 0x000fca00078e0203 */
[----:B------:R-:W1:Y:S02]  /*15bb0*/  SHFL.UP PT, R14, R3, 0x10, RZ ;  /* 0x06000000030e7989 */ /* 0x000e6400000e00ff */
[----:B-1----:R-:W-:-:S05]  /*15bc0*/  SEL R14, R14, RZ, P5 ;  /* 0x000000ff0e0e7207 */ /* 0x002fca0002800000 */
[----:B------:R-:W-:-:S05]  /*15bd0*/  IMAD.IADD R3, R3, 0x1, R14 ;  /* 0x0000000103037824 */ /* 0x000fca00078e020e */
[----:B------:R1:W2:Y:S02]  /*15be0*/  SHFL.IDX PT, R14, R3, 0x1f, 0x1f ;  /* 0x03e01f00030e7f89 */ /* 0x0002a400000e0000 */
.L_x_1520:
[----:B------:R-:W-:Y:S02]  /*15bf0*/  ULDC UR4, c[0x0][0xc38] ;  /* 0x00030e0000047ab9 */ /* 0x000fe40000000800 */
[----:B------:R-:W-:-:S04]  /*15c00*/  IMAD.U32 R4, RZ, RZ, UR4 ;  /* 0x00000004ff047e24 */ /* 0x000fc8000f8e00ff */
[----:B--2---:R-:W-:-:S04]  /*15c10*/  IMAD R14, R14, R4, RZ ;  /* 0x000000040e0e7224 */ /* 0x004fc800078e02ff */
[----:B------:R-:W-:-:S05]  /*15c20*/  IMAD.IADD R5, R5, 0x1, R14 ;  /* 0x0000000105057824 */ /* 0x000fca00078e020e */
[----:B------:R-:W-:-:S13]  /*15c30*/  ISETP.GT.AND P6, PT, R5, R0, PT ;  /* 0x000000000500720c */ /* 0x000fda0003fc4270 */
[----:B------:R-:W-:Y:S05]  /*15c40*/  @P6 BRA `(.L_x_1381) ;  /* 0x00000000009c6947 */ /* 0x000fea0003800000 */
.L_x_1386:
[----:B------:R-:W2:Y:S01]  /*15c50*/  LDC R2, c[0x0][0xc3c] ;  /* 0x00030f00ff027b82 */ /* 0x000ea20000000800 */
[----:B------:R-:W-:-:S05]  /*15c60*/  VIADD R19, R19, 0x1f ;  /* 0x0000001f13137836 */ /* 0x000fca0000000000 */
[----:B--2---:R-:W-:-:S13]  /*15c70*/  ISETP.GE.AND P6, PT, R19, R2, PT ;  /* 0x000000021300720c */ /* 0x004fda0003fc6270 */
[----:B------:R-:W-:Y:S05]  /*15c80*/  @P6 BRA `(.L_x_1382) ;  /* 0x0000000400d06947 */ /* 0x000fea0003800000 */
[----:B-1----:R-:W1:Y:S01]  /*15c90*/  S2R R3, SR_TID.X ;  /* 0x0000000000037919 */ /* 0x002e620000002100 */
[----:B------:R-:W-:Y:S01]  /*15ca0*/  BSSY B0, `(.L_x_1383) ;  /* 0x0000009000007945 */ /* 0x000fe20003800000 */
[----:B------:R-:W-:Y:S01]  /*15cb0*/  IMAD.MOV.U32 R17, RZ, RZ, RZ ;  /* 0x000000ffff117224 */ /* 0x000fe200078e00ff */
[----:B-1----:R-:W-:-:S05]  /*15cc0*/  LOP3.LUT R3, R3, 0x1f, RZ, 0xc0, !PT ;  /* 0x0000001f03037812 */ /* 0x002fca00078ec0ff */
[----:B------:R-:W-:-:S05]  /*15cd0*/  IMAD.IADD R7, R19, 0x1, R3 ;  /* 0x0000000113077824 */ /* 0x000fca00078e0203 */
[----:B------:R-:W-:-:S13]  /*15ce0*/  ISETP.GE.OR P6, PT, R7, R2, !P0 ;  /* 0x000000020700720c */ /* 0x000fda00047c6670 */
[----:B------:R-:W-:Y:S05]  /*15cf0*/  @P6 BRA `(.L_x_1384) ;  /* 0x00000000000c6947 */ /* 0x000fea0003800000 */
[----:B------:R-:W1:Y:S02]  /*15d00*/  LDC.64 R2, c[0x0][0xc80] ;  /* 0x00032000ff027b82 */ /* 0x000e640000000a00 */
[----:B-1----:R-:W-:-:S05]  /*15d10*/  IMAD.WIDE R2, R7, 0x4, R2 ;  /* 0x0000000407027825 */ /* 0x002fca00078e0202 */
[----:B------:R1:W5:Y:S02]  /*15d20*/  LDG.E R17, desc[UR52][R2.64] ;  /* 0x0000003402117981 */ /* 0x000364000c1e1900 */
.L_x_1384:
[----:B------:R-:W-:Y:S05]  /*15d30*/  BSYNC B0 ;  /* 0x0000000000007941 */ /* 0x000fea0003800000 */
.L_x_1383:
[----:B------:R-:W-:-:S03]  /*15d40*/  UMOV UR4, 0xffffffff ;  /* 0xffffffff00047882 */ /* 0x000fc60000000000 */
[----:B------:R-:W-:Y:S05]  /*15d50*/  BRA.DIV UR4, `(.L_x_1385) ;  /* 0x0000004a04b47947 */ /* 0x000fea000b800000 */
[----:B-----5:R-:W2:Y:S02]  /*15d60*/  SHFL.UP PT, R14, R17, 0x1, RZ ;  /* 0x04200000110e7989 */ /* 0x020ea400000e00ff */
[----:B--2---:R-:W-:-:S05]  /*15d70*/  SEL R14, R14, RZ, P1 ;  /* 0x000000ff0e0e7207 */ /* 0x004fca0000800000 */
[----:B------:R-:W-:-:S05]  /*15d80*/  IMAD.IADD R13, R17, 0x1, R14 ;  /* 0x00000001110d7824 */ /* 0x000fca00078e020e */
        /* <DEDUP_REMOVED lines=13> */
.L_x_1528:
[----:B------:R-:W-:Y:S02]  /*15e60*/  ULDC UR4, c[0x0][0xc38] ;  /* 0x00030e0000047ab9 */ /* 0x000fe40000000800 */
[----:B------:R-:W-:-:S04]  /*15e70*/  IMAD.U32 R4, RZ, RZ, UR4 ;  /* 0x00000004ff047e24 */ /* 0x000fc8000f8e00ff */
[----:B--2---:R-:W-:-:S04]  /*15e80*/  IMAD R14, R14, R4, RZ ;  /* 0x000000040e0e7224 */ /* 0x004fc800078e02ff */
[----:B------:R-:W-:-:S05]  /*15e90*/  IMAD.IADD R5, R14, 0x1, R5 ;  /* 0x000000010e057824 */ /* 0x000fca00078e0205 */
[----:B------:R-:W-:-:S13]  /*15ea0*/  ISETP.GT.AND P6, PT, R5, R0, PT ;  /* 0x000000000500720c */ /* 0x000fda0003fc4270 */
[----:B------:R-:W-:Y:S05]  /*15eb0*/  @!P6 BRA `(.L_x_1386) ;  /* 0xfffffffc0064e947 */ /* 0x000fea000383ffff */
.L_x_1381:
[----:B------:R-:W-:Y:S01]  /*15ec0*/  IMAD.IADD R16, R5, 0x1, -R14 ;  /* 0x0000000105107824 */ /* 0x000fe200078e0a0e */
[----:B------:R-:W-:-:S03]  /*15ed0*/  UMOV UR4, 0xffffffff ;  /* 0xffffffff00047882 */ /* 0x000fc60000000000 */
[----:B------:R-:W-:-:S05]  /*15ee0*/  IMAD R5, R3, R4, R16 ;  /* 0x0000000403057224 */ /* 0x000fca00078e0210 */
[----:B------:R-:W-:Y:S01]  /*15ef0*/  ISETP.GT.AND P6, PT, R5, R0, PT ;  /* 0x000000000500720c */ /* 0x000fe20003fc4270 */
[----:B------:R-:W-:-:S12]  /*15f00*/  BRA.DIV UR4, `(.L_x_1387) ;  /* 0x0000004e04047947 */ /* 0x000fd8000b800000 */
[----:B------:R-:W-:-:S04]  /*15f10*/  VOTE.ANY R2, PT, !P6 ;  /* 0x0000000000027806 */ /* 0x000fc800070e0100 */
[----:B------:R-:W2:Y:S02]  /*15f20*/  POPC R6, R2 ;  /* 0x0000000200067309 */ /* 0x000ea40000000000 */
[----:B--2---:R2:W3:Y:S02]  /*15f30*/  SHFL.IDX PT, R17, R17, R6, 0x1f ;  /* 0x00001f0611117589 */ /* 0x0044e400000e0000 */
.L_x_1532:
[----:B------:R-:W-:Y:S01]  /*15f40*/  ISETP.NE.AND P0, PT, R2, RZ, PT ;  /* 0x000000ff0200720c */ /* 0x000fe20003f05270 */
[----:B------:R-:W-:-:S12]  /*15f50*/  IMAD.MOV.U32 R14, RZ, RZ, RZ ;  /* 0x000000ffff0e7224 */ /* 0x000fd800078e00ff */
[----:B------:R-:W-:Y:S05]  /*15f60*/  @!P0 BRA `(.L_x_1388) ;  /* 0x0000000000108947 */ /* 0x000fea0003800000 */
[----:B------:R-:W-:Y:S01]  /*15f70*/  UMOV UR4, 0xffffffff ;  /* 0xffffffff00047882 */ /* 0x000fe20000000000 */
[----:B------:R-:W-:Y:S02]  /*15f80*/  VIADD R12, R6, 0xffffffff ;  /* 0xffffffff060c7836 */ /* 0x000fe40000000000 */
[----:B------:R-:W-:Y:S05]  /*15f90*/  BRA.DIV UR4, `(.L_x_1389) ;  /* 0x0000004e04287947 */ /* 0x000fea000b800000 */
[----:B------:R4:W0:Y:S02]  /*15fa0*/  SHFL.IDX PT, R14, R3, R12, 0x1f ;  /* 0x00001f0c030e7589 */ /* 0x00082400000e0000 */
.L_x_1388:
[----:B-1--4-:R-:W1:Y:S01]  /*15fb0*/  LDC.64 R2, c[0x0][0xc90] ;  /* 0x00032400ff027b82 */ /* 0x012e620000000a00 */
[----:B------:R-:W-:-:S04]  /*15fc0*/  IMAD.IADD R19, R6, 0x1, R19 ;  /* 0x0000000106137824 */ /* 0x000fc800078e0213 */
[----:B-1----:R-:W-:-:S05]  /*15fd0*/  IMAD.WIDE R2, R19, 0x4, R2 ;  /* 0x0000000413027825 */ /* 0x002fca00078e0202 */
[----:B--2---:R1:W3:Y:S01]  /*15fe0*/  LDG.E R6, desc[UR52][R2.64] ;  /* 0x0000003402067981 */ /* 0x0042e2000c1e1900 */
[----:B0-----:R-:W-:-:S04]  /*15ff0*/  IMAD R16, R14, R4, R16 ;  /* 0x000000040e107224 */ /* 0x001fc800078e0210 */
[----:B------:R-:W-:Y:S02]  /*16000*/  IMAD.IADD R0, R0, 0x1, -R16 ;  /* 0x0000000100007824 */ /* 0x000fe400078e0a10 */
[----:B-1----:R-:W-:Y:S02]  /*16010*/  IMAD.MOV.U32 R2, RZ, RZ, RZ ;  /* 0x000000ffff027224 */ /* 0x002fe400078e00ff */
[----:B---3--:R-:W-:-:S05]  /*16020*/  IMAD R5, R17, R6, RZ ;  /* 0x0000000611057224 */ /* 0x008fca00078e02ff */
[----:B------:R-:W-:-:S04]  /*16030*/  IABS R7, R5 ;  /* 0x0000000500077213 */ /* 0x000fc80000000000 */
[----:B------:R-:W0:Y:S08]  /*16040*/  I2F.RP R8, R7 ;  /* 0x0000000700087306 */ /* 0x000e300000209400 */
[----:B0-----:R-:W0:Y:S02]  /*16050*/  MUFU.RCP R8, R8 ;  /* 0x0000000800087308 */ /* 0x001e240000001000 */
[----:B0-----:R-:W-:Y:S01]  /*16060*/  VIADD R9, R8, 0xffffffe ;  /* 0x0ffffffe08097836 */ /* 0x001fe20000000000 */
[----:B------:R-:W-:-:S05]  /*16070*/  IABS R8, R5 ;  /* 0x0000000500087213 */ /* 0x000fca0000000000 */
[----:B------:R-:W0:Y:S01]  /*16080*/  F2I.FTZ.U32.TRUNC.NTZ R3, R9 ;  /* 0x0000000900037305 */ /* 0x000e22000021f000 */
[----:B------:R-:W-:Y:S02]  /*16090*/  IMAD.MOV R8, RZ, RZ, -R8 ;  /* 0x000000ffff087224 */ /* 0x000fe400078e0a08 */
[----:B0-----:R-:W-:-:S04]  /*160a0*/  IMAD.MOV R10, RZ, RZ, -R3 ;  /* 0x000000ffff0a7224 */ /* 0x001fc800078e0a03 */
[----:B------:R-:W-:-:S04]  /*160b0*/  IMAD R11, R10, R7, RZ ;  /* 0x000000070a0b7224 */ /* 0x000fc800078e02ff */
[----:B------:R-:W-:Y:S01]  /*160c0*/  IMAD.HI.U32 R2, R3, R11, R2 ;  /* 0x0000000b03027227 */ /* 0x000fe200078e0002 */
[----:B------:R-:W-:-:S05]  /*160d0*/  IABS R3, R0 ;  /* 0x0000000000037213 */ /* 0x000fca0000000000 */
        /* <DEDUP_REMOVED lines=15> */
[----:B------:R-:W-:-:S03]  /*161d0*/  IMAD R0, R5, R9, R0 ;  /* 0x0000000905007224 */ /* 0x000fc600078e0200 */
[----:B------:R-:W-:-:S04]  /*161e0*/  VIADDMNMX R4, R3, R4, R6, PT ;  /* 0x0000000403047246 */ /* 0x000fc80003800106 */
[----:B------:R-:W-:-:S04]  /*161f0*/  IABS R6, R4 ;  /* 0x0000000400067213 */ /* 0x000fc80000000000 */
[----:B------:R-:W0:Y:S08]  /*16200*/  I2F.RP R8, R6 ;  /* 0x0000000600087306 */ /* 0x000e300000209400 */
[----:B0-----:R-:W0:Y:S02]  /*16210*/  MUFU.RCP R8, R8 ;  /* 0x0000000800087308 */ /* 0x001e240000001000 */
[----:B0-----:R-:W-:Y:S01]  /*16220*/  VIADD R2, R8, 0xffffffe ;  /* 0x0ffffffe08027836 */ /* 0x001fe20000000000 */
[----:B------:R-:W-:-:S05]  /*16230*/  IABS R8, R0 ;  /* 0x0000000000087213 */ /* 0x000fca0000000000 */
[----:B------:R0:W1:Y:S02]  /*16240*/  F2I.FTZ.U32.TRUNC.NTZ R3, R2 ;  /* 0x0000000200037305 */ /* 0x000064000021f000 */
[----:B0-----:R-:W-:Y:S02]  /*16250*/  IMAD.MOV.U32 R2, RZ, RZ, RZ ;  /* 0x000000ffff027224 */ /* 0x001fe400078e00ff */
[----:B-1----:R-:W-:-:S04]  /*16260*/  IMAD.MOV R5, RZ, RZ, -R3 ;  /* 0x000000ffff057224 */ /* 0x002fc800078e0a03 */
[----:B------:R-:W-:-:S04]  /*16270*/  IMAD R5, R5, R6, RZ ;  /* 0x0000000605057224 */ /* 0x000fc800078e02ff */
[----:B------:R-:W-:Y:S01]  /*16280*/  IMAD.HI.U32 R3, R3, R5, R2 ;  /* 0x0000000503037227 */ /* 0x000fe200078e0002 */
[-C--:B------:R-:W-:Y:S02]  /*16290*/  IABS R5, R4.reuse ;  /* 0x0000000400057213 */ /* 0x080fe40000000000 */
[C---:B------:R-:W-:Y:S01]  /*162a0*/  LOP3.LUT R2, R0.reuse, R4, RZ, 0x3c, !PT ;  /* 0x0000000400027212 */ /* 0x040fe200078e3cff */
[----:B------:R-:W-:Y:S02]  /*162b0*/  IMAD.IADD R0, R0, 0x1, R7 ;  /* 0x0000000100007824 */ /* 0x000fe400078e0207 */
[----:B------:R-:W-:Y:S01]  /*162c0*/  IMAD.MOV R5, RZ, RZ, -R5 ;  /* 0x000000ffff057224 */ /* 0x000fe200078e0a05 */
[----:B------:R-:W-:Y:S01]  /*162d0*/  ISETP.GE.AND P2, PT, R2, RZ, PT ;  /* 0x000000ff0200720c */ /* 0x000fe20003f46270 */
[----:B------:R-:W-:-:S04]  /*162e0*/  IMAD.HI.U32 R3, R3, R8, RZ ;  /* 0x0000000803037227 */ /* 0x000fc800078e00ff */
[----:B------:R-:W-:-:S05]  /*162f0*/  IMAD R5, R3, R5, R8 ;  /* 0x0000000503057224 */ /* 0x000fca00078e0208 */
[----:B------:R-:W-:-:S13]  /*16300*/  ISETP.GT.U32.AND P1, PT, R6, R5, PT ;  /* 0x000000050600720c */ /* 0x000fda0003f24070 */
[----:B------:R-:W-:Y:S02]  /*16310*/  @!P1 IMAD.IADD R5, R5, 0x1, -R6 ;  /* 0x0000000105059824 */ /* 0x000fe400078e0a06 */
[----:B------:R-:W-:Y:S01]  /*16320*/  @!P1 VIADD R3, R3, 0x1 ;  /* 0x0000000103039836 */ /* 0x000fe20000000000 */
[----:B------:R-:W-:Y:S02]  /*16330*/  ISETP.NE.AND P1, PT, R4, RZ, PT ;  /* 0x000000ff0400720c */ /* 0x000fe40003f25270 */
[----:B------:R-:W-:-:S13]  /*16340*/  ISETP.GE.U32.AND P0, PT, R5, R6, PT ;  /* 0x000000060500720c */ /* 0x000fda0003f06070 */
[----:B------:R-:W-:-:S04]  /*16350*/  @P0 VIADD R3, R3, 0x1 ;  /* 0x0000000103030836 */ /* 0x000fc80000000000 */
[----:B------:R-:W-:Y:S01]  /*16360*/  @!P2 IMAD.MOV R3, RZ, RZ, -R3 ;  /* 0x000000ffff03a224 */ /* 0x000fe200078e0a03 */
[----:B------:R-:W-:Y:S01]  /*16370*/  @!P1 LOP3.LUT R3, RZ, R4, RZ, 0x33, !PT ;  /* 0x00000004ff039212 */ /* 0x000fe200078e33ff */
[----:B------:R-:W-:-:S04]  /*16380*/  IMAD.MOV R4, RZ, RZ, -R4 ;  /* 0x000000ffff047224 */ /* 0x000fc800078e0a04 */
[----:B------:R-:W-:Y:S01]  /*16390*/  IMAD R18, R3, R4, R0 ;  /* 0x0000000403127224 */ /* 0x000fe200078e0200 */
[----:B------:R-:W-:-:S05]  /*163a0*/  LOP3.LUT R0, RZ, R3, RZ, 0x33, !PT ;  /* 0x00000003ff007212 */ /* 0x000fca00078e33ff */
[----:B------:R-:W-:Y:S01]  /*163b0*/  IMAD.IADD R17, R17, 0x1, R0 ;  /* 0x0000000111117824 */ /* 0x000fe200078e0200 */
[----:B------:R-:W-:Y:S06]  /*163c0*/  BRA `(.L_x_1390) ;  /* 0x00000000001c7947 */ /* 0x000fec0003800000 */
.L_x_1382:
[----:B------:R-:W-:Y:S01]  /*163d0*/  UMOV UR4, URZ ;  /* 0x0000003f00047c82 */ /* 0x000fe20008000000 */
[----:B------:R-:W-:Y:S01]  /*163e0*/  UMOV UR5, URZ ;  /* 0x0000003f00057c82 */ /* 0x000fe20008000000 */
[----:B------:R-:W-:Y:S01]  /*163f0*/  ULDC UR6, c[0x0][0xc3c] ;  /* 0x00030f0000067ab9 */ /* 0x000fe20000000800 */
[----:B------:R-:W-:Y:S02]  /*16400*/  IMAD.MOV.U32 R16, RZ, RZ, R0 ;  /* 0x000000ffff107224 */ /* 0x000fe400078e0000 */
[----:B------:R-:W-:Y:S02]  /*16410*/  IMAD.U32 R17, RZ, RZ, UR4 ;  /* 0x00000004ff117e24 */ /* 0x000fe4000f8e00ff */
[----:B------:R-:W-:Y:S02]  /*16420*/  IMAD.U32 R18, RZ, RZ, UR5 ;  /* 0x00000005ff127e24 */ /* 0x000fe4000f8e00ff */
[----:B------:R-:W-:-:S07]  /*16430*/  IMAD.U32 R19, RZ, RZ, UR6 ;  /* 0x00000006ff137e24 */ /* 0x000fce000f8e00ff */
.L_x_1390:
[----:B------:R-:W2:Y:S01]  /*16440*/  S2R R0, SR_TID.X ;  /* 0x0000000000007919 */ /* 0x000ea20000002100 */
[----:B------:R-:W-:Y:S05]  /*16450*/  WARPSYNC.ALL ;  /* 0x0000000000007948 */ /* 0x000fea0003800000 */
[----:B------:R-:W-:Y:S01]  /*16460*/  BAR.SYNC.DEFER_BLOCKING 0x4, 0x200 ;  /* 0x0108000000007b1d */ /* 0x000fe20000010000 */
[----:B--2---:R-:W-:-:S04]  /*16470*/  LOP3.LUT R0, R0, 0x1f, RZ, 0xc0, !PT ;  /* 0x0000001f00007812 */ /* 0x004fc800078ec0ff */
[----:B------:R-:W-:-:S13]  /*16480*/  ISETP.NE.AND P0, PT, R0, RZ, PT ;  /* 0x000000ff0000720c */ /* 0x000fda0003f05270 */
[----:B-1----:R-:W1:Y:S01]  /*16490*/  @!P0 S2R R3, SR_CgaCtaId ;  /* 0x0000000000038919 */ /* 0x002e620000008800 */
[----:B------:R-:W-:-:S04]  /*164a0*/  @!P0 MOV R0, 0x400 ;  /* 0x0000040000008802 */ /* 0x000fc80000000f00 */
[----:B-1----:R-:W-:-:S05]  /*164b0*/  @!P0 LEA R22, R3, R0, 0x18 ;  /* 0x0000000003168211 */ /* 0x002fca00078ec0ff */
[----:B------:R1:W-:Y:S01]  /*164c0*/  @!P0 STS.128 [R22+0x168d0], R16 ;  /* 0x0168d01016008388 */ /* 0x0003e20000000c00 */
[----:B------:R-:W-:Y:S06]  /*164d0*/  BAR.ARV 0x5, 0x200 ;  /* 0x0148000000007b1d */ /* 0x000fec0000002000 */
.L_x_1379:
[----:B------:R-:W-:Y:S02]  /*164e0*/  ULDC UR4, c[0x0][0xc3c] ;  /* 0x00030f0000047ab9 */ /* 0x000fe40000000800 */
[----:B---3--:R-:W-:-:S13]  /*164f0*/  ISETP.GE.AND P0, PT, R19, UR4, PT ;  /* 0x0000000413007c0c */ /* 0x008fda000bf06270 */
[----:B------:R-:W-:Y:S05]  /*16500*/  @!P0 BRA `(.L_x_1391) ;  /* 0xffffffb000588947 */ /* 0x000fea000383ffff */
[----:B------:R-:W-:Y:S05]  /*16510*/  BSYNC B8 ;  /* 0x0000000000087941 */ /* 0x000fea0003800000 */
.L_x_1322:
[----:B0-----:R-:W3:Y:S01]  /*16520*/  LDL.LU R0, [R1+0x34] ;  /* 0x0000340001007983 */ /* 0x001ee20000300800 */
[----:B------:R-:W-:Y:S01]  /*16530*/  BSSY B0, `(.L_x_1392) ;  /* 0x000000b000007945 */ /* 0x000fe20003800000 */
[----:B------:R-:W0:Y:S01]  /*16540*/  S2R R5, SR_CgaCtaId ;  /* 0x0000000000057919 */ /* 0x000e220000008800 */
[----:B---3--:R-:W-:-:S05]  /*16550*/  VIADD R0, R0, 0x1 ;  /* 0x0000000100007836 */ /* 0x008fca0000000000 */
        /* <DEDUP_REMOVED lines=8> */
.L_x_1535:
[----:B------:R-:W-:Y:S05]  /*165e0*/  BSYNC B0 ;  /* 0x0000000000007941 */ /* 0x000fea0003800000 */
.L_x_1392:
[----:B------:R-:W-:-:S03]  /*165f0*/  UMOV UR4, 0xffffffff ;  /* 0xffffffff00047882 */ /* 0x000fc60000000000 */
[----:B------:R-:W-:Y:S05]  /*16600*/  BRA.DIV UR4, `(.L_x_1394) ;  /* 0x0000004604c47947 */ /* 0x000fea000b800000 */
[----:B0-----:R-:W0:Y:S02]  /*16610*/  S2R R0, SR_TID.X ;  /* 0x0000000000007919 */ /* 0x001e240000002100 */
[----:B0-----:R-:W-:-:S04]  /*16620*/  SHF.R.U32.HI R0, RZ, 0x5, R0 ;  /* 0x00000005ff007819 */ /* 0x001fc80000011600 */
[----:B------:R-:W-:-:S05]  /*16630*/  LOP3.LUT R0, R0, 0x3, RZ, 0xc0, !PT ;  /* 0x0000000300007812 */ /* 0x000fca00078ec0ff */
[----:B------:R0:W3:Y:S02]  /*16640*/  SHFL.IDX PT, R14, R0, RZ, 0x1f ;  /* 0x00001fff000e7589 */ /* 0x0000e400000e0000 */
.L_x_1538:
[----:B---3--:R-:W-:Y:S01]  /*16650*/  ISETP.NE.AND P0, PT, R14, RZ, PT ;  /* 0x000000ff0e00720c */ /* 0x008fe20003f05270 */
[----:B------:R-:W-:-:S12]  /*16660*/  BSSY B0, `(.L_x_1395) ;  /* 0x0000024000007945 */ /* 0x000fd80003800000 */
[----:B------:R-:W-:Y:S05]  /*16670*/  @P0 BRA `(.L_x_1396) ;  /* 0x0000000000880947 */ /* 0x000fea0003800000 */
[----:B------:R-:W-:-:S03]  /*16680*/  UMOV UR4, 0xffffffff ;  /* 0xffffffff00047882 */ /* 0x000fc60000000000 */
[----:B------:R-:W-:Y:S05]  /*16690*/  BRA.DIV UR4, `(.L_x_1397) ;  /* 0x0000004604d47947 */ /* 0x000fea000b800000 */
[----:B------:R-:W-:-:S13]  /*166a0*/  ELECT P6, URZ, PT ;  /* 0x00000000003f782f */ /* 0x000fda00038c0000 */
.L_x_1541:
[----:B------:R-:W-:Y:S05]  /*166b0*/  @!P6 BRA `(.L_x_1396) ;  /* 0x000000000078e947 */ /* 0x000fea0003800000 */
[----:B------:R-:W-:-:S06]  /*166c0*/  ULOP3.LUT UR4, UR36, 0x2, URZ, 0xfc, !UPT ;  /* 0x0000000224047892 */ /* 0x000fcc000f8efc3f */
[----:B0-----:R-:W-:-:S05]  /*166d0*/  IMAD.U32 R0, RZ, RZ, UR4 ;  /* 0x00000004ff007e24 */ /* 0x001fca000f8e00ff */
[----:B------:R-:W-:-:S13]  /*166e0*/  ISETP.NE.AND P0, PT, R0, 0x3, PT ;  /* 0x000000030000780c */ /* 0x000fda0003f05270 */
[----:B------:R-:W-:Y:S05]  /*166f0*/  @!P0 BRA `(.L_x_1398) ;  /* 0x0000000000048947 */ /* 0x000fea0003800000 */
[----:B------:R-:W-:Y:S01]  /*16700*/  BPT.TRAP 0x1 ;  /* 0x000000040000795c */ /* 0x000fe20000300000 */
.L_x_1398:
[C---:B------:R-:W-:Y:S01]  /*16710*/  IMAD R3, R24.reuse, 0x8, R5 ;  /* 0x0000000818037824 */ /* 0x040fe200078e0205 */
[----:B------:R-:W-:Y:S01]  /*16720*/  SHF.L.U32 R2, R27, 0x1f, RZ ;  /* 0x0000001f1b027819 */ /* 0x000fe200000006ff */
[----:B------:R-:W-:-:S03]  /*16730*/  VIADD R24, R24, 0x1 ;  /* 0x0000000118187836 */ /* 0x000fc60000000000 */
[----:B------:R-:W0:Y:S02]  /*16740*/  SYNCS.PHASECHK.TRANS64.TRYWAIT P1, [R3+URZ+0x16840], R2 ;  /* 0x01684002030075a7 */ /* 0x000e24000802017f */
[----:B------:R-:W-:-:S04]  /*16750*/  ISETP.NE.AND P2, PT, R24, 0x2, PT ;  /* 0x000000021800780c */ /* 0x000fc80003f45270 */
[----:B------:R-:W-:Y:S01]  /*16760*/  SEL R0, RZ, 0x1, P2 ;  /* 0x00000001ff007807 */ /* 0x000fe20001000000 */
[----:B0-----:R-:W-:Y:S08]  /*16770*/  @!P1 BRA `(.L_x_1399) ;  /* 0x0000004400bc9947 */ /* 0x001ff00003800000 */
.L_x_1542:
[----:B------:R-:W-:Y:S02]  /*16780*/  SEL R24, R24, RZ, P2 ;  /* 0x000000ff18187207 */ /* 0x000fe40001000000 */
[----:B------:R-:W-:Y:S01]  /*16790*/  LOP3.LUT R0, R27, R0, RZ, 0x3c, !PT ;  /* 0x000000001b007212 */ /* 0x000fe200078e3cff */
[----:B------:R-:W-:Y:S06]  /*167a0*/  @!P0 BRA `(.L_x_1400) ;  /* 0x0000000000048947 */ /* 0x000fec0003800000 */
[----:B------:R-:W-:Y:S01]  /*167b0*/  BPT.TRAP 0x1 ;  /* 0x000000040000795c */ /* 0x000fe20000300000 */
.L_x_1400:
[----:B------:R-:W-:Y:S01]  /*167c0*/  IMAD R5, R24, 0x8, R5 ;  /* 0x0000000818057824 */ /* 0x000fe200078e0205 */
[----:B------:R-:W-:-:S04]  /*167d0*/  SHF.L.U32 R0, R0, 0x1f, RZ ;  /* 0x0000001f00007819 */ /* 0x000fc800000006ff */
[----:B------:R-:W3:Y:S02]  /*167e0*/  SYNCS.PHASECHK.TRANS64.TRYWAIT P1, [R5+URZ+0x16840], R0 ;  /* 0x01684000050075a7 */ /* 0x000ee4000802017f */
[----:B---3--:R-:W-:Y:S05]  /*167f0*/  @!P1 BRA `(.L_x_1401) ;  /* 0x0000004400b09947 */ /* 0x008fea0003800000 */
.L_x_1543:
[----:B------:R-:W-:Y:S05]  /*16800*/  @!P0 BRA `(.L_x_1402) ;  /* 0x0000000000048947 */ /* 0x000fea0003800000 */
[----:B------:R-:W-:Y:S01]  /*16810*/  BPT.TRAP 0x1 ;  /* 0x000000040000795c */ /* 0x000fe20000300000 */
.L_x_1402:
[----:B------:R-:W4:Y:S02]  /*16820*/  SYNCS.PHASECHK.TRANS64.TRYWAIT P1, [R3+URZ+0x16860], R2 ;  /* 0x01686002030075a7 */ /* 0x000f24000802017f */
[----:B----4-:R-:W-:Y:S05]  /*16830*/  @!P1 BRA `(.L_x_1403) ;  /* 0x0000004400b49947 */ /* 0x010fea0003800000 */
.L_x_1544:
[----:B------:R-:W-:Y:S05]  /*16840*/  @!P0 BRA `(.L_x_1404) ;  /* 0x0000000000048947 */ /* 0x000fea0003800000 */
[----:B------:R-:W-:Y:S01]  /*16850*/  BPT.TRAP 0x1 ;  /* 0x000000040000795c */ /* 0x000fe20000300000 */
.L_x_1404:
[----:B------:R0:W0:Y:S02]  /*16860*/  SYNCS.PHASECHK.TRANS64.TRYWAIT P0, [R5+URZ+0x16860], R0 ;  /* 0x01686000050075a7 */ /* 0x000024000800017f */
[----:B0-----:R-:W-:Y:S05]  /*16870*/  @!P0 NANOSLEEP.SYNCS 0x989680 ;  /* 0x009896800000895d */ /* 0x001fea0003900000 */
[----:B------:R-:W0:Y:S02]  /*16880*/  @!P0 SYNCS.PHASECHK.TRANS64 P0, [R5+URZ+0x16860], R0 ;  /* 0x01686000050085a7 */ /* 0x000e24000800007f */
[----:B0-----:R-:W-:Y:S05]  /*16890*/  @!P0 BRA `(.L_x_1404) ;  /* 0xfffffffc00f08947 */ /* 0x001fea000383ffff */
.L_x_1396:
[----:B------:R-:W-:Y:S05]  /*168a0*/  BSYNC B0 ;  /* 0x0000000000007941 */ /* 0x000fea0003800000 */
.L_x_1395:
[----:B------:R-:W-:Y:S05]  /*168b0*/  EXIT ;  /* 0x000000000000794d */ /* 0x000fea0003800000 */
.L_x_1228:
[----:B0-----:R-:W-:-:S04]  /*168c0*/  IMAD.U32 R3, RZ, RZ, UR45 ;  /* 0x0000002dff037e24 */ /* 0x001fc8000f8e00ff */
[----:B------:R0:W1:Y:S03]  /*168d0*/  SYNCS.PHASECHK.TRANS64.TRYWAIT P1, [R3+URZ+0x16800], R0 ;  /* 0x01680000030075a7 */ /* 0x000066000802017f */
[----:B-1----:R-:W-:Y:S05]  /*168e0*/  @!P1 NANOSLEEP.SYNCS 0x989680 ;  /* 0x009896800000995d */ /* 0x002fea0003900000 */
[----:B------:R-:W1:Y:S02]  /*168f0*/  @!P1 SYNCS.PHASECHK.TRANS64 P1, [R3+URZ+0x16800], R0 ;  /* 0x01680000030095a7 */ /* 0x000e64000802007f */
[----:B-1----:R-:W-:Y:S05]  /*16900*/  @!P1 BRA `(.L_x_1228) ;  /* 0xfffffffc00ec9947 */ /* 0x002fea000383ffff */
[----:B------:R-:W-:Y:S05]  /*16910*/  BRA `(.L_x_1405) ;  /* 0xfffffeb0004c7947 */ /* 0x000fea000383ffff */
.L_x_1232:
[----:B-1----:R1:W2:Y:S02]  /*16920*/  SYNCS.PHASECHK.TRANS64.TRYWAIT P1, [R13+URZ+0x16830], R0 ;  /* 0x016830000d0075a7 */ /* 0x0022a4000802017f */
[----:B--2---:R-:W-:Y:S05]  /*16930*/  @!P1 NANOSLEEP.SYNCS 0x989680 ;  /* 0x009896800000995d */ /* 0x004fea0003900000 */
[----:B------:R-:W2:Y:S02]  /*16940*/  @!P1 SYNCS.PHASECHK.TRANS64 P1, [R13+URZ+0x16830], R0 ;  /* 0x016830000d0095a7 */ /* 0x000ea4000802007f */
[----:B--2---:R-:W-:Y:S05]  /*16950*/  @!P1 BRA `(.L_x_1232) ;  /* 0xfffffffc00f09947 */ /* 0x004fea000383ffff */
[----:B------:R-:W-:Y:S05]  /*16960*/  BRA `(.L_x_1231) ;  /* 0xfffffeb000687947 */ /* 0x000fea000383ffff */
.L_x_1249:
[----:B-1----:R-:W-:-:S04]  /*16970*/  IMAD.U32 R7, RZ, RZ, UR6 ;  /* 0x00000006ff077e24 */ /* 0x002fc8000f8e00ff */
[----:B------:R1:W2:Y:S03]  /*16980*/  SYNCS.PHASECHK.TRANS64.TRYWAIT P1, [R7+URZ+0x16830], R6 ;  /* 0x01683006070075a7 */ /* 0x0002a6000802017f */
[----:B--2---:R-:W-:Y:S05]  /*16990*/  @!P1 NANOSLEEP.SYNCS 0x989680 ;  /* 0x009896800000995d */ /* 0x004fea0003900000 */
[----:B------:R-:W2:Y:S02]  /*169a0*/  @!P1 SYNCS.PHASECHK.TRANS64 P1, [R7+URZ+0x16830], R6 ;  /* 0x01683006070095a7 */ /* 0x000ea4000802007f */
[----:B--2---:R-:W-:Y:S05]  /*169b0*/  @!P1 BRA `(.L_x_1249) ;  /* 0xfffffffc00ec9947 */ /* 0x004fea000383ffff */
[----:B------:R-:W-:Y:S05]  /*169c0*/  BRA `(.L_x_1246) ;  /* 0xfffffeec00047947 */ /* 0x000fea000383ffff */
.L_x_1253:
[----:B-1----:R-:W-:-:S04]  /*169d0*/  IMAD.U32 R7, RZ, RZ, UR6 ;  /* 0x00000006ff077e24 */ /* 0x002fc8000f8e00ff */
[----:B------:R1:W2:Y:S03]  /*169e0*/  SYNCS.PHASECHK.TRANS64.TRYWAIT P1, [R7+URZ+0x16850], R6 ;  /* 0x01685006070075a7 */ /* 0x0002a6000802017f */
[----:B--2---:R-:W-:Y:S05]  /*169f0*/  @!P1 NANOSLEEP.SYNCS 0x989680 ;  /* 0x009896800000995d */ /* 0x004fea0003900000 */
[----:B------:R-:W2:Y:S02]  /*16a00*/  @!P1 SYNCS.PHASECHK.TRANS64 P1, [R7+URZ+0x16850], R6 ;  /* 0x01685006070095a7 */ /* 0x000ea4000802007f */
[----:B--2---:R-:W-:Y:S05]  /*16a10*/  @!P1 BRA `(.L_x_1253) ;  /* 0xfffffffc00ec9947 */ /* 0x004fea000383ffff */
[----:B------:R-:W-:Y:S05]  /*16a20*/  BRA `(.L_x_1250) ;  /* 0xfffffeec00807947 */ /* 0x000fea000383ffff */
.L_x_1272:
[----:B-1----:R-:W-:-:S04]  /*16a30*/  IMAD.U32 R7, RZ, RZ, UR6 ;  /* 0x00000006ff077e24 */ /* 0x002fc8000f8e00ff */
[----:B------:R1:W2:Y:S03]  /*16a40*/  SYNCS.PHASECHK.TRANS64.TRYWAIT P1, [R7+URZ+0x16830], R6 ;  /* 0x01683006070075a7 */ /* 0x0002a6000802017f */
[----:B--2---:R-:W-:Y:S05]  /*16a50*/  @!P1 NANOSLEEP.SYNCS 0x989680 ;  /* 0x009896800000995d */ /* 0x004fea0003900000 */
[----:B------:R-:W2:Y:S02]  /*16a60*/  @!P1 SYNCS.PHASECHK.TRANS64 P1, [R7+URZ+0x16830], R6 ;  /* 0x01683006070095a7 */ /* 0x000ea4000802007f */
[----:B--2---:R-:W-:Y:S05]  /*16a70*/  @!P1 BRA `(.L_x_1272) ;  /* 0xfffffffc00ec9947 */ /* 0x004fea000383ffff */
[----:B------:R-:W-:Y:S05]  /*16a80*/  BRA `(.L_x_1269) ;  /* 0xffffff2000fc7947 */ /* 0x000fea000383ffff */
.L_x_1276:
[----:B-1----:R-:W-:-:S04]  /*16a90*/  IMAD.U32 R7, RZ, RZ, UR6 ;  /* 0x00000006ff077e24 */ /* 0x002fc8000f8e00ff */
[----:B------:R1:W2:Y:S03]  /*16aa0*/  SYNCS.PHASECHK.TRANS64.TRYWAIT P1, [R7+URZ+0x16850], R6 ;  /* 0x01685006070075a7 */ /* 0x0002a6000802017f */
[----:B--2---:R-:W-:Y:S05]  /*16ab0*/  @!P1 NANOSLEEP.SYNCS 0x989680 ;  /* 0x009896800000995d */ /* 0x004fea0003900000 */
[----:B------:R-:W2:Y:S02]  /*16ac0*/  @!P1 SYNCS.PHASECHK.TRANS64 P1, [R7+URZ+0x16850], R6 ;  /* 0x01685006070095a7 */ /* 0x000ea4000802007f */
[----:B--2---:R-:W-:Y:S05]  /*16ad0*/  @!P1 BRA `(.L_x_1276) ;  /* 0xfffffffc00ec9947 */ /* 0x004fea000383ffff */
[----:B------:R-:W-:Y:S05]  /*16ae0*/  BRA `(.L_x_1273) ;  /* 0xffffff2400787947 */ /* 0x000fea000383ffff */
.L_x_1284:
[----:B-1----:R-:W-:-:S04]  /*16af0*/  IMAD.U32 R7, RZ, RZ, UR6 ;  /* 0x00000006ff077e24 */ /* 0x002fc8000f8e00ff */
[----:B------:R1:W2:Y:S03]  /*16b00*/  SYNCS.PHASECHK.TRANS64.TRYWAIT P1, [R7+URZ+0x16830], R6 ;  /* 0x01683006070075a7 */ /* 0x0002a6000802017f */
[----:B--2---:R-:W-:Y:S05]  /*16b10*/  @!P1 NANOSLEEP.SYNCS 0x989680 ;  /* 0x009896800000995d */ /* 0x004fea0003900000 */
[----:B------:R-:W2:Y:S02]  /*16b20*/  @!P1 SYNCS.PHASECHK.TRANS64 P1, [R7+URZ+0x16830], R6 ;  /* 0x01683006070095a7 */ /* 0x000ea4000802007f */
[----:B--2---:R-:W-:Y:S05]  /*16b30*/  @!P1 BRA `(.L_x_1284) ;  /* 0xfffffffc00ec9947 */ /* 0x004fea000383ffff */
[----:B------:R-:W-:Y:S05]  /*16b40*/  BRA `(.L_x_1281) ;  /* 0xffffff4800247947 */ /* 0x000fea000383ffff */
.L_x_1288:
[----:B-1----:R-:W-:-:S04]  /*16b50*/  IMAD.U32 R7, RZ, RZ, UR6 ;  /* 0x00000006ff077e24 */ /* 0x002fc8000f8e00ff */
[----:B------:R1:W2:Y:S03]  /*16b60*/  SYNCS.PHASECHK.TRANS64.TRYWAIT P1, [R7+URZ+0x16850], R6 ;  /* 0x01685006070075a7 */ /* 0x0002a6000802017f */
[----:B--2---:R-:W-:Y:S05]  /*16b70*/  @!P1 NANOSLEEP.SYNCS 0x989680 ;  /* 0x009896800000995d */ /* 0x004fea0003900000 */
[----:B------:R-:W2:Y:S02]  /*16b80*/  @!P1 SYNCS.PHASECHK.TRANS64 P1, [R7+URZ+0x16850], R6 ;  /* 0x01685006070095a7 */ /* 0x000ea4000802007f */
[----:B--2---:R-:W-:Y:S05]  /*16b90*/  @!P1 BRA `(.L_x_1288) ;  /* 0xfffffffc00ec9947 */ /* 0x004fea000383ffff */
[----:B------:R-:W-:Y:S05]  /*16ba0*/  BRA `(.L_x_1285) ;  /* 0xffffff4800947947 */ /* 0x000fea000383ffff */
.L_x_1303:
[----:B-1----:R-:W-:-:S04]  /*16bb0*/  IMAD.U32 R4, RZ, RZ, UR5 ;  /* 0x00000005ff047e24 */ /* 0x002fc8000f8e00ff */
[----:B------:R1:W2:Y:S03]  /*16bc0*/  SYNCS.PHASECHK.TRANS64.TRYWAIT P1, [R4+URZ+0x16850], R3 ;  /* 0x01685003040075a7 */ /* 0x0002a6000802017f */
[----:B--2---:R-:W-:Y:S05]  /*16bd0*/  @!P1 NANOSLEEP.SYNCS 0x989680 ;  /* 0x009896800000995d */ /* 0x004fea0003900000 */
[----:B------:R-:W2:Y:S02]  /*16be0*/  @!P1 SYNCS.PHASECHK.TRANS64 P1, [R4+URZ+0x16850], R3 ;  /* 0x01685003040095a7 */ /* 0x000ea4000802007f */
[----:B--2---:R-:W-:Y:S05]  /*16bf0*/  @!P1 BRA `(.L_x_1303) ;  /* 0xfffffffc00ec9947 */ /* 0x004fea000383ffff */
[----:B------:R-:W-:Y:S05]  /*16c00*/  BRA `(.L_x_1302) ;  /* 0xffffff7c00447947 */ /* 0x000fea000383ffff */
.L_x_1342:
[----:B0-----:R-:W0:Y:S01]  /*16c10*/  S2R R17, SR_TID.X ;  /* 0x0000000000117919 */ /* 0x001e220000002100 */
[----:B------:R-:W-:Y:S01]  /*16c20*/  BSSY B0, `(.L_x_1406) ;  /* 0x000000a000007945 */ /* 0x000fe20003800000 */
[----:B------:R-:W-:Y:S02]  /*16c30*/  IMAD.MOV.U32 R12, RZ, RZ, RZ ;  /* 0x000000ffff0c7224 */ /* 0x000fe400078e00ff */
[----:B------:R-:W-:Y:S02]  /*16c40*/  IMAD.MOV.U32 R11, RZ, RZ, 0x1f ;  /* 0x0000001fff0b7424 */ /* 0x000fe400078e00ff */
[----:B------:R-:W-:Y:S01]  /*16c50*/  IMAD.MOV.U32 R15, RZ, RZ, -0x1 ;  /* 0xffffffffff0f7424 */ /* 0x000fe200078e00ff */
[----:B0-----:R-:W-:-:S04]  /*16c60*/  SHF.R.U32.HI R9, RZ, 0x5, R17 ;  /* 0x00000005ff097819 */ /* 0x001fc80000011611 */
[----:B------:R-:W-:-:S05]  /*16c70*/  LOP3.LUT R9, R9, 0x3, RZ, 0xc0, !PT ;  /* 0x0000000309097812 */ /* 0x000fca00078ec0ff */
[----:B------:R-:W-:-:S07]  /*16c80*/  IMAD.MOV.U32 R13, RZ, RZ, R9 ;  /* 0x000000ffff0d7224 */ /* 0x000fce00078e0009 */
[----:B-----5:R-:W-:Y:S05]  /*16c90*/  WARPSYNC.COLLECTIVE R15, `(.L_x_1407) ;  /* 0x000000000f087348 */ /* 0x020fea0003c00000 */
[----:B------:R0:W1:Y:S02]  /*16ca0*/  SHFL.IDX P6, R14, R13, R12, R11 ;  /* 0x0000000c0d0e7389 */ /* 0x00006400000c000b */
[----:B01---5:R-:W-:Y:S01]  /*16cb0*/  ENDCOLLECTIVE ;  /* 0x000000000000791b */ /* 0x023fe20003800000 */
.L_x_1407:
[----:B------:R-:W-:Y:S05]  /*16cc0*/  BSYNC B0 ;  /* 0x0000000000007941 */ /* 0x000fea0003800000 */
.L_x_1406:
[----:B------:R-:W-:Y:S05]  /*16cd0*/  BRA `(.L_x_1408) ;  /* 0xffffffb800947947 */ /* 0x000fea000383ffff */
.L_x_1345:
[----:B0-----:R0:W2:Y:S02]  /*16ce0*/  SYNCS.PHASECHK.TRANS64.TRYWAIT P0, [R3+URZ+0x16840], R4 ;  /* 0x01684004030075a7 */ /* 0x0010a4000800017f */
[----:B--2---:R-:W-:Y:S05]  /*16cf0*/  @!P0 NANOSLEEP.SYNCS 0x989680 ;  /* 0x009896800000895d */ /* 0x004fea0003900000 */
[----:B------:R-:W2:Y:S02]  /*16d00*/  @!P0 SYNCS.PHASECHK.TRANS64 P0, [R3+URZ+0x16840], R4 ;  /* 0x01684004030085a7 */ /* 0x000ea4000800007f */
[----:B--2---:R-:W-:Y:S05]  /*16d10*/  @!P0 BRA `(.L_x_1345) ;  /* 0xfffffffc00f08947 */ /* 0x004fea000383ffff */
[----:B------:R-:W-:Y:S05]  /*16d20*/  BRA `(.L_x_1409) ;  /* 0xffffffb800f47947 */ /* 0x000fea000383ffff */
.L_x_1346:
        /* <DEDUP_REMOVED lines=8> */
.L_x_1411:
[----:B------:R-:W-:Y:S05]  /*16db0*/  BSYNC B0 ;  /* 0x0000000000007941 */ /* 0x000fea0003800000 */
.L_x_1410:
        /* <DEDUP_REMOVED lines=9> */
.L_x_1412:
[----:B------:R-:W-:Y:S02]  /*16e50*/  IMAD.MOV.U32 R13, RZ, RZ, R2 ;  /* 0x000000ffff0d7224 */ /* 0x000fe400078e0002 */
[----:B------:R-:W-:Y:S02]  /*16e60*/  IMAD.MOV.U32 R12, RZ, RZ, 0x1 ;  /* 0x00000001ff0c7424 */ /* 0x000fe400078e00ff */
[----:B------:R-:W-:-:S07]  /*16e70*/  IMAD.MOV.U32 R7, RZ, RZ, R14 ;  /* 0x000000ffff077224 */ /* 0x000fce00078e000e */
[----:B------:R-:W-:Y:S05]  /*16e80*/  WARPSYNC.COLLECTIVE R15, `(.L_x_1413) ;  /* 0x000000000f087348 */ /* 0x000fea0003c00000 */
[----:B------:R0:W1:Y:S02]  /*16e90*/  SHFL.IDX P6, R14, R13, R12, R11 ;  /* 0x0000000c0d0e7389 */ /* 0x00006400000c000b */
[----:B01----:R-:W-:Y:S01]  /*16ea0*/  ENDCOLLECTIVE ;  /* 0x000000000000791b */ /* 0x003fe20003800000 */
.L_x_1413:
        /* <DEDUP_REMOVED lines=15> */
.L_x_1414:
[----:B------:R-:W-:Y:S02]  /*16fa0*/  @P1 IMAD R8, R5, 0x2, R22 ;  /* 0x0000000205081824 */ /* 0x000fe400078e0216 */
[----:B------:R-:W-:Y:S02]  /*16fb0*/  IMAD.MOV.U32 R13, RZ, RZ, R2 ;  /* 0x000000ffff0d7224 */ /* 0x000fe400078e0002 */
[----:B------:R-:W-:Y:S02]  /*16fc0*/  IMAD.MOV.U32 R12, RZ, RZ, 0x2 ;  /* 0x00000002ff0c7424 */ /* 0x000fe400078e00ff */
[----:B------:R-:W-:-:S07]  /*16fd0*/  IMAD.MOV.U32 R7, RZ, RZ, R14 ;  /* 0x000000ffff077224 */ /* 0x000fce00078e000e */
[----:B------:R-:W-:Y:S05]  /*16fe0*/  WARPSYNC.COLLECTIVE R15, `(.L_x_1415) ;  /* 0x000000000f087348 */ /* 0x000fea0003c00000 */
[----:B------:R0:W1:Y:S02]  /*16ff0*/  SHFL.IDX P6, R14, R13, R12, R11 ;  /* 0x0000000c0d0e7389 */ /* 0x00006400000c000b */
[----:B01----:R-:W-:Y:S01]  /*17000*/  ENDCOLLECTIVE ;  /* 0x000000000000791b */ /* 0x003fe20003800000 */
.L_x_1415:
        /* <DEDUP_REMOVED lines=15> */
.L_x_1416:
[----:B------:R-:W-:Y:S02]  /*17100*/  @P1 IMAD R8, R5, 0x2, R22 ;  /* 0x0000000205081824 */ /* 0x000fe400078e0216 */
[----:B------:R-:W-:Y:S02]  /*17110*/  IMAD.MOV.U32 R13, RZ, RZ, R2 ;  /* 0x000000ffff0d7224 */ /* 0x000fe400078e0002 */
[----:B------:R-:W-:Y:S02]  /*17120*/  IMAD.MOV.U32 R12, RZ, RZ, 0x3 ;  /* 0x00000003ff0c7424 */ /* 0x000fe400078e00ff */
[----:B------:R-:W-:-:S07]  /*17130*/  IMAD.MOV.U32 R7, RZ, RZ, R14 ;  /* 0x000000ffff077224 */ /* 0x000fce00078e000e */
[----:B------:R-:W-:Y:S05]  /*17140*/  WARPSYNC.COLLECTIVE R15, `(.L_x_1417) ;  /* 0x000000000f087348 */ /* 0x000fea0003c00000 */
[----:B------:R0:W1:Y:S02]  /*17150*/  SHFL.IDX P6, R14, R13, R12, R11 ;  /* 0x0000000c0d0e7389 */ /* 0x00006400000c000b */
[----:B01----:R-:W-:Y:S01]  /*17160*/  ENDCOLLECTIVE ;  /* 0x000000000000791b */ /* 0x003fe20003800000 */
.L_x_1417:
        /* <DEDUP_REMOVED lines=15> */
.L_x_1418:
[----:B------:R-:W-:Y:S02]  /*17260*/  @P1 IMAD R8, R5, 0x2, R22 ;  /* 0x0000000205081824 */ /* 0x000fe400078e0216 */
[----:B------:R-:W-:Y:S02]  /*17270*/  IMAD.MOV.U32 R13, RZ, RZ, R2 ;  /* 0x000000ffff0d7224 */ /* 0x000fe400078e0002 */
[----:B------:R-:W-:Y:S02]  /*17280*/  IMAD.MOV.U32 R12, RZ, RZ, 0x4 ;  /* 0x00000004ff0c7424 */ /* 0x000fe400078e00ff */
[----:B------:R-:W-:-:S07]  /*17290*/  IMAD.MOV.U32 R7, RZ, RZ, R14 ;  /* 0x000000ffff077224 */ /* 0x000fce00078e000e */
[----:B------:R-:W-:Y:S05]  /*172a0*/  WARPSYNC.COLLECTIVE R15, `(.L_x_1419) ;  /* 0x000000000f087348 */ /* 0x000fea0003c00000 */
[----:B------:R0:W1:Y:S02]  /*172b0*/  SHFL.IDX P6, R14, R13, R12, R11 ;  /* 0x0000000c0d0e7389 */ /* 0x00006400000c000b */
[----:B01----:R-:W-:Y:S01]  /*172c0*/  ENDCOLLECTIVE ;  /* 0x000000000000791b */ /* 0x003fe20003800000 */
.L_x_1419:
        /* <DEDUP_REMOVED lines=15> */
.L_x_1420:
[----:B------:R-:W-:Y:S02]  /*173c0*/  @P1 IMAD R8, R5, 0x2, R22 ;  /* 0x0000000205081824 */ /* 0x000fe400078e0216 */
[----:B------:R-:W-:Y:S02]  /*173d0*/  IMAD.MOV.U32 R13, RZ, RZ, R2 ;  /* 0x000000ffff0d7224 */ /* 0x000fe400078e0002 */
[----:B------:R-:W-:Y:S02]  /*173e0*/  IMAD.MOV.U32 R12, RZ, RZ, 0x5 ;  /* 0x00000005ff0c7424 */ /* 0x000fe400078e00ff */
[----:B------:R-:W-:-:S07]  /*173f0*/  IMAD.MOV.U32 R7, RZ, RZ, R14 ;  /* 0x000000ffff077224 */ /* 0x000fce00078e000e */
[----:B------:R-:W-:Y:S05]  /*17400*/  WARPSYNC.COLLECTIVE R15, `(.L_x_1421) ;  /* 0x000000000f087348 */ /* 0x000fea0003c00000 */
[----:B------:R0:W1:Y:S02]  /*17410*/  SHFL.IDX P6, R14, R13, R12, R11 ;  /* 0x0000000c0d0e7389 */ /* 0x00006400000c000b */
[----:B01----:R-:W-:Y:S01]  /*17420*/  ENDCOLLECTIVE ;  /* 0x000000000000791b */ /* 0x003fe20003800000 */
.L_x_1421:
        /* <DEDUP_REMOVED lines=15> */
.L_x_1422:
[----:B------:R-:W-:Y:S02]  /*17520*/  @P1 IMAD R8, R5, 0x2, R22 ;  /* 0x0000000205081824 */ /* 0x000fe400078e0216 */
[----:B------:R-:W-:Y:S02]  /*17530*/  IMAD.MOV.U32 R13, RZ, RZ, R2 ;  /* 0x000000ffff0d7224 */ /* 0x000fe400078e0002 */
[----:B------:R-:W-:Y:S02]  /*17540*/  IMAD.MOV.U32 R12, RZ, RZ, 0x6 ;  /* 0x00000006ff0c7424 */ /* 0x000fe400078e00ff */
[----:B------:R-:W-:-:S07]  /*17550*/  IMAD.MOV.U32 R7, RZ, RZ, R14 ;  /* 0x000000ffff077224 */ /* 0x000fce00078e000e */
[----:B------:R-:W-:Y:S05]  /*17560*/  WARPSYNC.COLLECTIVE R15, `(.L_x_1423) ;  /* 0x000000000f087348 */ /* 0x000fea0003c00000 */
[----:B------:R0:W1:Y:S02]  /*17570*/  SHFL.IDX P6, R14, R13, R12, R11 ;  /* 0x0000000c0d0e7389 */ /* 0x00006400000c000b */
[----:B01----:R-:W-:Y:S01]  /*17580*/  ENDCOLLECTIVE ;  /* 0x000000000000791b */ /* 0x003fe20003800000 */
.L_x_1423:
        /* <DEDUP_REMOVED lines=15> */
.L_x_1424:
[----:B------:R-:W-:Y:S02]  /*17680*/  @P1 IMAD R8, R5, 0x2, R22 ;  /* 0x0000000205081824 */ /* 0x000fe400078e0216 */
[----:B------:R-:W-:Y:S02]  /*17690*/  IMAD.MOV.U32 R13, RZ, RZ, R2 ;  /* 0x000000ffff0d7224 */ /* 0x000fe400078e0002 */
[----:B------:R-:W-:Y:S02]  /*176a0*/  IMAD.MOV.U32 R12, RZ, RZ, 0x7 ;  /* 0x00000007ff0c7424 */ /* 0x000fe400078e00ff */
[----:B------:R-:W-:-:S07]  /*176b0*/  IMAD.MOV.U32 R7, RZ, RZ, R14 ;  /* 0x000000ffff077224 */ /* 0x000fce00078e000e */
[----:B------:R-:W-:Y:S05]  /*176c0*/  WARPSYNC.COLLECTIVE R15, `(.L_x_1425) ;  /* 0x000000000f087348 */ /* 0x000fea0003c00000 */
[----:B------:R0:W1:Y:S02]  /*176d0*/  SHFL.IDX P6, R14, R13, R12, R11 ;  /* 0x0000000c0d0e7389 */ /* 0x00006400000c000b */
[----:B01----:R-:W-:Y:S01]  /*176e0*/  ENDCOLLECTIVE ;  /* 0x000000000000791b */ /* 0x003fe20003800000 */
.L_x_1425:
[----:B------:R-:W-:-:S05]  /*176f0*/  @P1 LEA R7, P0, R28, R7, 0x1 ;  /* 0x000000071c071211 */ /* 0x000fca00078008ff */
[----:B------:R-:W-:-:S05]  /*17700*/  @P1 IMAD.X R6, RZ, RZ, R6, P0 ;  /* 0x000000ffff061224 */ /* 0x000fca00000e0606 */
[----:B------:R-:W-:Y:S01]  /*17710*/  @P1 LOP3.LUT R7, R7, R6, RZ, 0x3c, !PT ;  /* 0x0000000607071212 */ /* 0x000fe200078e3cff */
[----:B------:R-:W-:-:S03]  /*17720*/  IMAD.MOV.U32 R13, RZ, RZ, R0 ;  /* 0x000000ffff0d7224 */ /* 0x000fc600078e0000 */
[----:B------:R-:W-:-:S04]  /*17730*/  @P1 LOP3.LUT R6, R7, R6, RZ, 0x3c, !PT ;  /* 0x0000000607061212 */ /* 0x000fc800078e3cff */
[----:B------:R-:W-:Y:S01]  /*17740*/  @P1 LOP3.LUT R7, R7, R6, RZ, 0x3c, !PT ;  /* 0x0000000607071212 */ /* 0x000fe200078e3cff */
[----:B------:R-:W-:-:S07]  /*17750*/  IMAD.MOV.U32 R2, RZ, RZ, R14 ;  /* 0x000000ffff027224 */ /* 0x000fce00078e000e */
[----:B------:R-:W-:Y:S05]  /*17760*/  WARPSYNC.COLLECTIVE R15, `(.L_x_1426) ;  /* 0x000000000f087348 */ /* 0x000fea0003c00000 */
[----:B------:R0:W1:Y:S02]  /*17770*/  SHFL.IDX P6, R14, R13, R12, R11 ;  /* 0x0000000c0d0e7389 */ /* 0x00006400000c000b */
[----:B01----:R-:W-:Y:S01]  /*17780*/  ENDCOLLECTIVE ;  /* 0x000000000000791b */ /* 0x003fe20003800000 */
.L_x_1426:
[----:B------:R-:W-:Y:S01]  /*17790*/  @!PT LDS RZ, [RZ] ;  /* 0x00000000fffff984 */ /* 0x000fe20000000800 */
[----:B------:R-:W-:Y:S01]  /*177a0*/  @!PT LDS RZ, [RZ] ;  /* 0x00000000fffff984 */ /* 0x000fe20000000800 */
[----:B------:R-:W-:Y:S01]  /*177b0*/  @!PT LDS RZ, [RZ] ;  /* 0x00000000fffff984 */ /* 0x000fe20000000800 */
[----:B------:R0:W-:Y:S01]  /*177c0*/  @P1 LDGSTS.E.BYPASS.LTC128B.128 [R8+0x11400], desc[UR52][R6.64], !P2 ;  /* 0x1140000006081fae */ /* 0x0001e2000d101d74 */
[----:B------:R-:W-:Y:S01]  /*177d0*/  IMAD.MOV.U32 R0, RZ, RZ, R14 ;  /* 0x000000ffff007224 */ /* 0x000fe200078e000e */
[----:B------:R-:W-:Y:S06]  /*177e0*/  BRA `(.L_x_1427) ;  /* 0xffffffb800087947 */ /* 0x000fec000383ffff */
.L_x_1351:
[----:B------:R-:W-:Y:S02]  /*177f0*/  IMAD.MOV.U32 R13, RZ, RZ, R0 ;  /* 0x000000ffff0d7224 */ /* 0x000fe400078e0000 */
[----:B------:R-:W-:Y:S02]  /*17800*/  IMAD.MOV.U32 R12, RZ, RZ, RZ ;  /* 0x000000ffff0c7224 */ /* 0x000fe400078e00ff */
[----:B------:R-:W-:Y:S02]  /*17810*/  IMAD.MOV.U32 R11, RZ, RZ, 0x181f ;  /* 0x0000181fff0b7424 */ /* 0x000fe400078e00ff */
[----:B------:R-:W-:Y:S02]  /*17820*/  IMAD.MOV.U32 R15, RZ, RZ, -0x1 ;  /* 0xffffffffff0f7424 */ /* 0x000fe400078e00ff */
[----:B------:R-:W-:Y:S02]  /*17830*/  IMAD R3, R29, R10, RZ ;  /* 0x0000000a1d037224 */ /* 0x000fe400078e02ff */
[----:B------:R-:W-:-:S07]  /*17840*/  IMAD.IADD R26, R21, 0x1, R26 ;  /* 0x00000001151a7824 */ /* 0x000fce00078e021a */
[----:B-----5:R-:W-:Y:S05]  /*17850*/  WARPSYNC.COLLECTIVE R15, `(.L_x_1428) ;  /* 0x000000000f087348 */ /* 0x020fea0003c00000 */
[----:B------:R0:W1:Y:S02]  /*17860*/  SHFL.IDX P6, R14, R13, R12, R11 ;  /* 0x0000000c0d0e7389 */ /* 0x00006400000c000b */
[----:B01---5:R-:W-:Y:S01]  /*17870*/  ENDCOLLECTIVE ;  /* 0x000000000000791b */ /* 0x023fe20003800000 */
.L_x_1428:
[C---:B------:R-:W-:Y:S01]  /*17880*/  VIADD R8, R26.reuse, 0x10 ;  /* 0x000000101a087836 */ /* 0x040fe20000000000 */
[----:B------:R-:W-:Y:S01]  /*17890*/  ISETP.GE.AND P2, PT, R26, R3, PT ;  /* 0x000000031a00720c */ /* 0x000fe20003f46270 */
[----:B------:R-:W-:Y:S02]  /*178a0*/  IMAD.MOV.U32 R13, RZ, RZ, R4 ;  /* 0x000000ffff0d7224 */ /* 0x000fe400078e0004 */
[----:B------:R-:W-:-:S10]  /*178b0*/  IMAD.MOV.U32 R6, RZ, RZ, R14 ;  /* 0x000000ffff067224 */ /* 0x000fd400078e000e */
[----:B------:R-:W-:Y:S05]  /*178c0*/  WARPSYNC.COLLECTIVE R15, `(.L_x_1429) ;  /* 0x000000000f087348 */ /* 0x000fea0003c00000 */
[----:B------:R0:W1:Y:S02]  /*178d0*/  SHFL.IDX P6, R14, R13, R12, R11 ;  /* 0x0000000c0d0e7389 */ /* 0x00006400000c000b */
[----:B01----:R-:W-:Y:S01]  /*178e0*/  ENDCOLLECTIVE ;  /* 0x000000000000791b */ /* 0x003fe20003800000 */
.L_x_1429:
[----:B------:R-:W-:Y:S02]  /*178f0*/  IMAD.MOV.U32 R13, RZ, RZ, R0 ;  /* 0x000000ffff0d7224 */ /* 0x000fe400078e0000 */
[----:B------:R-:W-:Y:S02]  /*17900*/  IMAD.MOV.U32 R12, RZ, RZ, 0x1 ;  /* 0x00000001ff0c7424 */ /* 0x000fe400078e00ff */
[----:B------:R-:W-:-:S07]  /*17910*/  IMAD.MOV.U32 R7, RZ, RZ, R14 ;  /* 0x000000ffff077224 */ /* 0x000fce00078e000e */
[----:B------:R-:W-:Y:S05]  /*17920*/  WARPSYNC.COLLECTIVE R15, `(.L_x_1430) ;  /* 0x000000000f087348 */ /* 0x000fea0003c00000 */
[----:B------:R0:W1:Y:S02]  /*17930*/  SHFL.IDX P6, R14, R13, R12, R11 ;  /* 0x0000000c0d0e7389 */ /* 0x00006400000c000b */
[----:B01----:R-:W-:Y:S01]  /*17940*/  ENDCOLLECTIVE ;  /* 0x000000000000791b */ /* 0x003fe20003800000 */
.L_x_1430:
        /* <DEDUP_REMOVED lines=15> */
.L_x_1431:
[----:B------:R-:W-:Y:S02]  /*17a40*/  IMAD.MOV.U32 R13, RZ, RZ, R0 ;  /* 0x000000ffff0d7224 */ /* 0x000fe400078e0000 */
[----:B------:R-:W-:Y:S02]  /*17a50*/  IMAD.MOV.U32 R12, RZ, RZ, 0x2 ;  /* 0x00000002ff0c7424 */ /* 0x000fe400078e00ff */
[----:B------:R-:W-:-:S07]  /*17a60*/  IMAD.MOV.U32 R7, RZ, RZ, R14 ;  /* 0x000000ffff077224 */ /* 0x000fce00078e000e */
[----:B------:R-:W-:Y:S05]  /*17a70*/  WARPSYNC.COLLECTIVE R15, `(.L_x_1432) ;  /* 0x000000000f087348 */ /* 0x000fea0003c00000 */
[----:B------:R0:W1:Y:S02]  /*17a80*/  SHFL.IDX P6, R14, R13, R12, R11 ;  /* 0x0000000c0d0e7389 */ /* 0x00006400000c000b */
[----:B01----:R-:W-:Y:S01]  /*17a90*/  ENDCOLLECTIVE ;  /* 0x000000000000791b */ /* 0x003fe20003800000 */
.L_x_1432:
        /* <DEDUP_REMOVED lines=16> */
.L_x_1433:
[----:B------:R-:W-:Y:S02]  /*17ba0*/  IMAD.MOV.U32 R13, RZ, RZ, R0 ;  /* 0x000000ffff0d7224 */ /* 0x000fe400078e0000 */
[----:B------:R-:W-:Y:S02]  /*17bb0*/  IMAD.MOV.U32 R12, RZ, RZ, 0x3 ;  /* 0x00000003ff0c7424 */ /* 0x000fe400078e00ff */
[----:B------:R-:W-:-:S07]  /*17bc0*/  IMAD.MOV.U32 R7, RZ, RZ, R14 ;  /* 0x000000ffff077224 */ /* 0x000fce00078e000e */
[----:B------:R-:W-:Y:S05]  /*17bd0*/  WARPSYNC.COLLECTIVE R15, `(.L_x_1434) ;  /* 0x000000000f087348 */ /* 0x000fea0003c00000 */
[----:B------:R0:W1:Y:S02]  /*17be0*/  SHFL.IDX P6, R14, R13, R12, R11 ;  /* 0x0000000c0d0e7389 */ /* 0x00006400000c000b */
[----:B01----:R-:W-:Y:S01]  /*17bf0*/  ENDCOLLECTIVE ;  /* 0x000000000000791b */ /* 0x003fe20003800000 */
.L_x_1434:
        /* <DEDUP_REMOVED lines=16> */
.L_x_1435:
[----:B------:R-:W-:Y:S02]  /*17d00*/  IMAD.MOV.U32 R13, RZ, RZ, R0 ;  /* 0x000000ffff0d7224 */ /* 0x000fe400078e0000 */
[----:B------:R-:W-:Y:S02]  /*17d10*/  IMAD.MOV.U32 R12, RZ, RZ, 0x4 ;  /* 0x00000004ff0c7424 */ /* 0x000fe400078e00ff */
[----:B------:R-:W-:-:S07]  /*17d20*/  IMAD.MOV.U32 R7, RZ, RZ, R14 ;  /* 0x000000ffff077224 */ /* 0x000fce00078e000e */
[----:B------:R-:W-:Y:S05]  /*17d30*/  WARPSYNC.COLLECTIVE R15, `(.L_x_1436) ;  /* 0x000000000f087348 */ /* 0x000fea0003c00000 */
[----:B------:R0:W1:Y:S02]  /*17d40*/  SHFL.IDX P6, R14, R13, R12, R11 ;  /* 0x0000000c0d0e7389 */ /* 0x00006400000c000b */
[----:B01----:R-:W-:Y:S01]  /*17d50*/  ENDCOLLECTIVE ;  /* 0x000000000000791b */ /* 0x003fe20003800000 */
.L_x_1436:
        /* <DEDUP_REMOVED lines=16> */
.L_x_1437:
[----:B------:R-:W-:Y:S02]  /*17e60*/  IMAD.MOV.U32 R13, RZ, RZ, R0 ;  /* 0x000000ffff0d7224 */ /* 0x000fe400078e0000 */
[----:B------:R-:W-:Y:S02]  /*17e70*/  IMAD.MOV.U32 R12, RZ, RZ, 0x5 ;  /* 0x00000005ff0c7424 */ /* 0x000fe400078e00ff */
[----:B------:R-:W-:-:S07]  /*17e80*/  IMAD.MOV.U32 R7, RZ, RZ, R14 ;  /* 0x000000ffff077224 */ /* 0x000fce00078e000e */
[----:B------:R-:W-:Y:S05]  /*17e90*/  WARPSYNC.COLLECTIVE R15, `(.L_x_1438) ;  /* 0x000000000f087348 */ /* 0x000fea0003c00000 */
[----:B------:R0:W1:Y:S02]  /*17ea0*/  SHFL.IDX P6, R14, R13, R12, R11 ;  /* 0x0000000c0d0e7389 */ /* 0x00006400000c000b */
[----:B01----:R-:W-:Y:S01]  /*17eb0*/  ENDCOLLECTIVE ;  /* 0x000000000000791b */ /* 0x003fe20003800000 */
.L_x_1438:
        /* <DEDUP_REMOVED lines=16> */
.L_x_1439:
[----:B------:R-:W-:Y:S02]  /*17fc0*/  IMAD.MOV.U32 R13, RZ, RZ, R0 ;  /* 0x000000ffff0d7224 */ /* 0x000fe400078e0000 */
[----:B------:R-:W-:Y:S02]  /*17fd0*/  IMAD.MOV.U32 R12, RZ, RZ, 0x6 ;  /* 0x00000006ff0c7424 */ /* 0x000fe400078e00ff */
[----:B------:R-:W-:-:S07]  /*17fe0*/  IMAD.MOV.U32 R7, RZ, RZ, R14 ;  /* 0x000000ffff077224 */ /* 0x000fce00078e000e */
[----:B------:R-:W-:Y:S05]  /*17ff0*/  WARPSYNC.COLLECTIVE R15, `(.L_x_1440) ;  /* 0x000000000f087348 */ /* 0x000fea0003c00000 */
[----:B------:R0:W1:Y:S02]  /*18000*/  SHFL.IDX P6, R14, R13, R12, R11 ;  /* 0x0000000c0d0e7389 */ /* 0x00006400000c000b */
[----:B01----:R-:W-:Y:S01]  /*18010*/  ENDCOLLECTIVE ;  /* 0x000000000000791b */ /* 0x003fe20003800000 */
.L_x_1440:
        /* <DEDUP_REMOVED lines=16> */
.L_x_1441:
[----:B------:R-:W-:Y:S02]  /*18120*/  IMAD.MOV.U32 R13, RZ, RZ, R0 ;  /* 0x000000ffff0d7224 */ /* 0x000fe400078e0000 */
[----:B------:R-:W-:Y:S02]  /*18130*/  IMAD.MOV.U32 R12, RZ, RZ, 0x7 ;  /* 0x00000007ff0c7424 */ /* 0x000fe400078e00ff */
[----:B------:R-:W-:-:S07]  /*18140*/  IMAD.MOV.U32 R7, RZ, RZ, R14 ;  /* 0x000000ffff077224 */ /* 0x000fce00078e000e */
[----:B------:R-:W-:Y:S05]  /*18150*/  WARPSYNC.COLLECTIVE R15, `(.L_x_1442) ;  /* 0x000000000f087348 */ /* 0x000fea0003c00000 */
[----:B------:R0:W1:Y:S02]  /*18160*/  SHFL.IDX P6, R14, R13, R12, R11 ;  /* 0x0000000c0d0e7389 */ /* 0x00006400000c000b */
[----:B01----:R-:W-:Y:S01]  /*18170*/  ENDCOLLECTIVE ;  /* 0x000000000000791b */ /* 0x003fe20003800000 */
.L_x_1442:
        /* <DEDUP_REMOVED lines=11> */
.L_x_1443:
        /* <DEDUP_REMOVED lines=11> */
.L_x_1444:
[----:B------:R-:W-:-:S05]  /*182e0*/  @!P1 LEA R6, P3, R28, R6, 0x1 ;  /* 0x000000061c069211 */ /* 0x000fca00078608ff */
[----:B------:R-:W-:Y:S02]  /*182f0*/  @!P1 IMAD.X R7, RZ, RZ, R0, P3 ;  /* 0x000000ffff079224 */ /* 0x000fe400018e0600 */
[----:B------:R-:W-:-:S03]  /*18300*/  VIADD R0, R26, 0x80 ;  /* 0x000000801a007836 */ /* 0x000fc60000000000 */
[----:B------:R-:W-:Y:S01]  /*18310*/  @!PT LDS RZ, [RZ] ;  /* 0x00000000fffff984 */ /* 0x000fe20000000800 */
[----:B------:R-:W-:Y:S01]  /*18320*/  @!PT LDS RZ, [RZ] ;  /* 0x00000000fffff984 */ /* 0x000fe20000000800 */
[----:B------:R-:W-:Y:S01]  /*18330*/  @!PT LDS RZ, [RZ] ;  /* 0x00000000fffff984 */ /* 0x000fe20000000800 */
[----:B------:R0:W-:Y:S01]  /*18340*/  @!P1 LDGSTS.E.BYPASS.LTC128B.128 [R20+0xbc00], desc[UR52][R6.64], !P0 ;  /* 0x0bc0000006149fae */ /* 0x0001e2000c101d74 */
[----:B------:R-:W-:Y:S01]  /*18350*/  IMAD.MOV.U32 R13, RZ, RZ, R5 ;  /* 0x000000ffff0d7224 */ /* 0x000fe200078e0005 */
[----:B------:R-:W-:Y:S01]  /*18360*/  ISETP.GE.AND P1, PT, R0, R3, PT ;  /* 0x000000030000720c */ /* 0x000fe20003f26270 */
[----:B------:R-:W-:-:S12]  /*18370*/  IMAD.MOV.U32 R0, RZ, RZ, R14 ;  /* 0x000000ffff007224 */ /* 0x000fd800078e000e */
[----:B0-----:R-:W-:Y:S05]  /*18380*/  WARPSYNC.COLLECTIVE R15, `(.L_x_1445) ;  /* 0x000000000f087348 */ /* 0x001fea0003c00000 */
[----:B------:R1:W2:Y:S02]  /*18390*/  SHFL.IDX P6, R14, R13, R12, R11 ;  /* 0x0000000c0d0e7389 */ /* 0x0002a400000c000b */
[----:B012---:R-:W-:Y:S01]  /*183a0*/  ENDCOLLECTIVE ;  /* 0x000000000000791b */ /* 0x007fe20003800000 */
.L_x_1445:
[----:B------:R-:W-:Y:S02]  /*183b0*/  IMAD.MOV.U32 R13, RZ, RZ, R2 ;  /* 0x000000ffff0d7224 */ /* 0x000fe400078e0002 */
[----:B------:R-:W-:Y:S02]  /*183c0*/  IMAD.MOV.U32 R12, RZ, RZ, 0x1 ;  /* 0x00000001ff0c7424 */ /* 0x000fe400078e00ff */
[----:B------:R-:W-:-:S07]  /*183d0*/  IMAD.MOV.U32 R4, RZ, RZ, R14 ;  /* 0x000000ffff047224 */ /* 0x000fce00078e000e */
[----:B------:R-:W-:Y:S05]  /*183e0*/  WARPSYNC.COLLECTIVE R15, `(.L_x_1446) ;  /* 0x000000000f087348 */ /* 0x000fea0003c00000 */
[----:B------:R0:W1:Y:S02]  /*183f0*/  SHFL.IDX P6, R14, R13, R12, R11 ;  /* 0x0000000c0d0e7389 */ /* 0x00006400000c000b */
[----:B01----:R-:W-:Y:S01]  /*18400*/  ENDCOLLECTIVE ;  /* 0x000000000000791b */ /* 0x003fe20003800000 */
.L_x_1446:
[----:B------:R-:W-:-:S05]  /*18410*/  @!P1 LEA R4, P3, R28, R4, 0x1 ;  /* 0x000000041c049211 */ /* 0x000fca00078608ff */
[----:B------:R-:W-:Y:S02]  /*18420*/  @!P1 IMAD.X R0, RZ, RZ, R0, P3 ;  /* 0x000000ffff009224 */ /* 0x000fe400018e0600 */
[----:B------:R-:W-:Y:S02]  /*18430*/  @!P1 IMAD.MOV.U32 R6, RZ, RZ, R4 ;  /* 0x000000ffff069224 */ /* 0x000fe400078e0004 */
[----:B------:R-:W-:Y:S02]  /*18440*/  @!P1 IMAD.MOV.U32 R7, RZ, RZ, R0 ;  /* 0x000000ffff079224 */ /* 0x000fe400078e0000 */
[C---:B------:R-:W-:Y:S02]  /*18450*/  VIADD R0, R26.reuse, 0x90 ;  /* 0x000000901a007836 */ /* 0x040fe40000000000 */
[----:B------:R-:W-:Y:S01]  /*18460*/  IMAD.MOV.U32 R13, RZ, RZ, R5 ;  /* 0x000000ffff0d7224 */ /* 0x000fe200078e0005 */
[----:B------:R-:W-:Y:S01]  /*18470*/  @!PT LDS RZ, [RZ] ;  /* 0x00000000fffff984 */ /* 0x000fe20000000800 */
[----:B------:R-:W-:Y:S01]  /*18480*/  @!PT LDS RZ, [RZ] ;  /* 0x00000000fffff984 */ /* 0x000fe20000000800 */
[----:B------:R-:W-:Y:S01]  /*18490*/  @!PT LDS RZ, [RZ] ;  /* 0x00000000fffff984 */ /* 0x000fe20000000800 */
[----:B------:R0:W-:Y:S01]  /*184a0*/  @!P1 LDGSTS.E.BYPASS.LTC128B.128 [R20+0xc400], desc[UR52][R6.64], !P0 ;  /* 0x0c40000006149fae */ /* 0x0001e2000c101d74 */
[----:B------:R-:W-:Y:S01]  /*184b0*/  VIADD R4, R26, 0xa0 ;  /* 0x000000a01a047836 */ /* 0x000fe20000000000 */
[----:B------:R-:W-:Y:S01]  /*184c0*/  ISETP.GE.AND P1, PT, R0, R3, PT ;  /* 0x000000030000720c */ /* 0x000fe20003f26270 */
[----:B------:R-:W-:-:S12]  /*184d0*/  IMAD.MOV.U32 R0, RZ, RZ, R14 ;  /* 0x000000ffff007224 */ /* 0x000fd800078e000e */
[----:B0-----:R-:W-:Y:S05]  /*184e0*/  WARPSYNC.COLLECTIVE R15, `(.L_x_1447) ;  /* 0x000000000f087348 */ /* 0x001fea0003c00000 */
[----:B------:R1:W2:Y:S02]  /*184f0*/  SHFL.IDX P6, R14, R13, R12, R11 ;  /* 0x0000000c0d0e7389 */ /* 0x0002a400000c000b */
[----:B012---:R-:W-:Y:S01]  /*18500*/  ENDCOLLECTIVE ;  /* 0x000000000000791b */ /* 0x007fe20003800000 */
.L_x_1447:
[----:B------:R-:W-:Y:S02]  /*18510*/  IMAD.MOV.U32 R13, RZ, RZ, R2 ;  /* 0x000000ffff0d7224 */ /* 0x000fe400078e0002 */
[----:B------:R-:W-:Y:S02]  /*18520*/  IMAD.MOV.U32 R12, RZ, RZ, 0x2 ;  /* 0x00000002ff0c7424 */ /* 0x000fe400078e00ff */
[----:B------:R-:W-:-:S07]  /*18530*/  IMAD.MOV.U32 R6, RZ, RZ, R14 ;  /* 0x000000ffff067224 */ /* 0x000fce00078e000e */
[----:B------:R-:W-:Y:S05]  /*18540*/  WARPSYNC.COLLECTIVE R15, `(.L_x_1448) ;  /* 0x000000000f087348 */ /* 0x000fea0003c00000 */
[----:B------:R0:W1:Y:S02]  /*18550*/  SHFL.IDX P6, R14, R13, R12, R11 ;  /* 0x0000000c0d0e7389 */ /* 0x00006400000c000b */
[----:B01----:R-:W-:Y:S01]  /*18560*/  ENDCOLLECTIVE ;  /* 0x000000000000791b */ /* 0x003fe20003800000 */
.L_x_1448:
[----:B------:R-:W-:-:S05]  /*18570*/  @!P1 LEA R6, P2, R28, R6, 0x1 ;  /* 0x000000061c069211 */ /* 0x000fca00078408ff */
[----:B------:R-:W-:Y:S01]  /*18580*/  @!P1 IMAD.X R0, RZ, RZ, R0, P2 ;  /* 0x000000ffff009224 */ /* 0x000fe200010e0600 */
[----:B------:R-:W-:-:S03]  /*18590*/  ISETP.GE.AND P2, PT, R4, R3, PT ;  /* 0x000000030400720c */ /* 0x000fc60003f46270 */
[----:B------:R-:W-:Y:S02]  /*185a0*/  @!P1 IMAD.MOV.U32 R7, RZ, RZ, R0 ;  /* 0x000000ffff079224 */ /* 0x000fe400078e0000 */
[----:B------:R-:W-:-:S03]  /*185b0*/  IMAD.MOV.U32 R13, RZ, RZ, R5 ;  /* 0x000000ffff0d7224 */ /* 0x000fc600078e0005 */
        /* <DEDUP_REMOVED lines=8> */
.L_x_1449:
[----:B------:R-:W-:Y:S02]  /*18640*/  IMAD.MOV.U32 R13, RZ, RZ, R2 ;  /* 0x000000ffff0d7224 */ /* 0x000fe400078e0002 */
[----:B------:R-:W-:Y:S02]  /*18650*/  IMAD.MOV.U32 R12, RZ, RZ, 0x3 ;  /* 0x00000003ff0c7424 */ /* 0x000fe400078e00ff */
[----:B------:R-:W-:-:S07]  /*18660*/  IMAD.MOV.U32 R6, RZ, RZ, R14 ;  /* 0x000000ffff067224 */ /* 0x000fce00078e000e */
[----:B------:R-:W-:Y:S05]  /*18670*/  WARPSYNC.COLLECTIVE R15, `(.L_x_1450) ;  /* 0x000000000f087348 */ /* 0x000fea0003c00000 */
[----:B------:R0:W1:Y:S02]  /*18680*/  SHFL.IDX P6, R14, R13, R12, R11 ;  /* 0x0000000c0d0e7389 */ /* 0x00006400000c000b */
[----:B01----:R-:W-:Y:S01]  /*18690*/  ENDCOLLECTIVE ;  /* 0x000000000000791b */ /* 0x003fe20003800000 */
.L_x_1450:
        /* <DEDUP_REMOVED lines=12> */
.L_x_1451:
[----:B------:R-:W-:Y:S01]  /*18760*/  IMAD.MOV.U32 R2, RZ, RZ, R14 ;  /* 0x000000ffff027224 */ /* 0x000fe200078e000e */
[----:B------:R-:W-:Y:S06]  /*18770*/  BRA `(.L_x_1452) ;  /* 0xffffffb400e87947 */ /* 0x000fec000383ffff */
.L_x_1354:
[----:B0-----:R0:W1:Y:S02]  /*18780*/  SYNCS.PHASECHK.TRANS64.TRYWAIT P0, [R22+URZ+0x16820], R0 ;  /* 0x01682000160075a7 */ /* 0x001064000800017f */
[----:B-1----:R-:W-:Y:S05]  /*18790*/  @!P0 NANOSLEEP.SYNCS 0x989680 ;  /* 0x009896800000895d */ /* 0x002fea0003900000 */
[----:B------:R-:W1:Y:S02]  /*187a0*/  @!P0 SYNCS.PHASECHK.TRANS64 P0, [R22+URZ+0x16820], R0 ;  /* 0x01682000160085a7 */ /* 0x000e64000800007f */
[----:B-1----:R-:W-:Y:S05]  /*187b0*/  @!P0 BRA `(.L_x_1354) ;  /* 0xfffffffc00f08947 */ /* 0x002fea000383ffff */
[----:B------:R-:W-:Y:S05]  /*187c0*/  BRA `(.L_x_1453) ;  /* 0xffffffb800447947 */ /* 0x000fea000383ffff */
.L_x_1359:
[----:B0-----:R0:W1:Y:S02]  /*187d0*/  SYNCS.PHASECHK.TRANS64.TRYWAIT P0, [R5+URZ+0x16840], R2 ;  /* 0x01684002050075a7 */ /* 0x001064000800017f */
[----:B-1----:R-:W-:Y:S05]  /*187e0*/  @!P0 NANOSLEEP.SYNCS 0x989680 ;  /* 0x009896800000895d */ /* 0x002fea0003900000 */
[----:B------:R-:W1:Y:S02]  /*187f0*/  @!P0 SYNCS.PHASECHK.TRANS64 P0, [R5+URZ+0x16840], R2 ;  /* 0x01684002050085a7 */ /* 0x000e64000800007f */
[----:B-1----:R-:W-:Y:S05]  /*18800*/  @!P0 BRA `(.L_x_1359) ;  /* 0xfffffffc00f08947 */ /* 0x002fea000383ffff */
[----:B------:R-:W-:Y:S05]  /*18810*/  BRA `(.L_x_1454) ;  /* 0xffffffbc001c7947 */ /* 0x000fea000383ffff */
.L_x_1360:
        /* <DEDUP_REMOVED lines=8> */
.L_x_1456:
[----:B------:R-:W-:Y:S05]  /*188a0*/  BSYNC B1 ;  /* 0x0000000000017941 */ /* 0x000fea0003800000 */
.L_x_1455:
[----:B------:R-:W-:Y:S02]  /*188b0*/  IMAD.MOV.U32 R13, RZ, RZ, R9 ;  /* 0x000000ffff0d7224 */ /* 0x000fe400078e0009 */
[----:B------:R-:W-:Y:S02]  /*188c0*/  IMAD.MOV.U32 R12, RZ, RZ, RZ ;  /* 0x000000ffff0c7224 */ /* 0x000fe400078e00ff */
[----:B------:R-:W-:Y:S02]  /*188d0*/  IMAD.MOV.U32 R11, RZ, RZ, 0x181f ;  /* 0x0000181fff0b7424 */ /* 0x000fe400078e00ff */
[----:B------:R-:W-:Y:S02]  /*188e0*/  IMAD.MOV.U32 R15, RZ, RZ, -0x1 ;  /* 0xffffffffff0f7424 */ /* 0x000fe400078e00ff */
[----:B------:R-:W-:Y:S02]  /*188f0*/  IMAD.MOV.U32 R3, RZ, RZ, R14 ;  /* 0x000000ffff037224 */ /* 0x000fe400078e000e */
[----:B------:R-:W-:-:S07]  /*18900*/  IMAD.SHL.U32 R7, R28, 0x2, RZ ;  /* 0x000000021c077824 */ /* 0x000fce00078e00ff */
[----:B------:R-:W-:Y:S05]  /*18910*/  WARPSYNC.COLLECTIVE R15, `(.L_x_1457) ;  /* 0x000000000f087348 */ /* 0x000fea0003c00000 */
[----:B------:R0:W1:Y:S02]  /*18920*/  SHFL.IDX P6, R14, R13, R12, R11 ;  /* 0x0000000c0d0e7389 */ /* 0x00006400000c000b */
[----:B01----:R-:W-:Y:S01]  /*18930*/  ENDCOLLECTIVE ;  /* 0x000000000000791b */ /* 0x003fe20003800000 */
.L_x_1457:
[----:B------:R-:W-:Y:S02]  /*18940*/  IMAD R8, R8, 0x2, R22 ;  /* 0x0000000208087824 */ /* 0x000fe400078e0216 */
[----:B------:R-:W-:Y:S02]  /*18950*/  IMAD.MOV.U32 R13, RZ, RZ, R10 ;  /* 0x000000ffff0d7224 */ /* 0x000fe400078e000a */
[----:B------:R-:W-:Y:S02]  /*18960*/  IMAD.MOV.U32 R12, RZ, RZ, 0x1 ;  /* 0x00000001ff0c7424 */ /* 0x000fe400078e00ff */
[----:B------:R-:W-:-:S07]  /*18970*/  IMAD.MOV.U32 R2, RZ, RZ, R14 ;  /* 0x000000ffff027224 */ /* 0x000fce00078e000e */
[----:B------:R-:W-:Y:S05]  /*18980*/  WARPSYNC.COLLECTIVE R15, `(.L_x_1458) ;  /* 0x000000000f087348 */ /* 0x000fea0003c00000 */
[----:B------:R0:W1:Y:S02]  /*18990*/  SHFL.IDX P6, R14, R13, R12, R11 ;  /* 0x0000000c0d0e7389 */ /* 0x00006400000c000b */
[----:B01----:R-:W-:Y:S01]  /*189a0*/  ENDCOLLECTIVE ;  /* 0x000000000000791b */ /* 0x003fe20003800000 */
.L_x_1458:
        /* <DEDUP_REMOVED lines=11> */
.L_x_1459:
[----:B------:R-:W-:Y:S02]  /*18a60*/  IMAD.MOV.U32 R13, RZ, RZ, R10 ;  /* 0x000000ffff0d7224 */ /* 0x000fe400078e000a */
[----:B------:R-:W-:Y:S02]  /*18a70*/  IMAD.MOV.U32 R12, RZ, RZ, 0x2 ;  /* 0x00000002ff0c7424 */ /* 0x000fe400078e00ff */
[----:B------:R-:W-:-:S07]  /*18a80*/  IMAD.MOV.U32 R2, RZ, RZ, R14 ;  /* 0x000000ffff027224 */ /* 0x000fce00078e000e */
[----:B------:R-:W-:Y:S05]  /*18a90*/  WARPSYNC.COLLECTIVE R15, `(.L_x_1460) ;  /* 0x000000000f087348 */ /* 0x000fea0003c00000 */
[----:B------:R0:W1:Y:S02]  /*18aa0*/  SHFL.IDX P6, R14, R13, R12, R11 ;  /* 0x0000000c0d0e7389 */ /* 0x00006400000c000b */
[----:B01----:R-:W-:Y:S01]  /*18ab0*/  ENDCOLLECTIVE ;  /* 0x000000000000791b */ /* 0x003fe20003800000 */
.L_x_1460:
        /* <DEDUP_REMOVED lines=11> */
.L_x_1461:
[----:B------:R-:W-:Y:S02]  /*18b70*/  IMAD.MOV.U32 R13, RZ, RZ, R10 ;  /* 0x000000ffff0d7224 */ /* 0x000fe400078e000a */
[----:B------:R-:W-:Y:S02]  /*18b80*/  IMAD.MOV.U32 R12, RZ, RZ, 0x3 ;  /* 0x00000003ff0c7424 */ /* 0x000fe400078e00ff */
[----:B------:R-:W-:-:S07]  /*18b90*/  IMAD.MOV.U32 R2, RZ, RZ, R14 ;  /* 0x000000ffff027224 */ /* 0x000fce00078e000e */
[----:B------:R-:W-:Y:S05]  /*18ba0*/  WARPSYNC.COLLECTIVE R15, `(.L_x_1462) ;  /* 0x000000000f087348 */ /* 0x000fea0003c00000 */
[----:B------:R0:W1:Y:S02]  /*18bb0*/  SHFL.IDX P6, R14, R13, R12, R11 ;  /* 0x0000000c0d0e7389 */ /* 0x00006400000c000b */
[----:B01----:R-:W-:Y:S01]  /*18bc0*/  ENDCOLLECTIVE ;  /* 0x000000000000791b */ /* 0x003fe20003800000 */
.L_x_1462:
        /* <DEDUP_REMOVED lines=11> */
.L_x_1463:
[----:B------:R-:W-:Y:S02]  /*18c80*/  IMAD.MOV.U32 R13, RZ, RZ, R10 ;  /* 0x000000ffff0d7224 */ /* 0x000fe400078e000a */
[----:B------:R-:W-:Y:S02]  /*18c90*/  IMAD.MOV.U32 R12, RZ, RZ, 0x4 ;  /* 0x00000004ff0c7424 */ /* 0x000fe400078e00ff */
[----:B------:R-:W-:-:S07]  /*18ca0*/  IMAD.MOV.U32 R2, RZ, RZ, R14 ;  /* 0x000000ffff027224 */ /* 0x000fce00078e000e */
[----:B------:R-:W-:Y:S05]  /*18cb0*/  WARPSYNC.COLLECTIVE R15, `(.L_x_1464) ;  /* 0x000000000f087348 */ /* 0x000fea0003c00000 */
[----:B------:R0:W1:Y:S02]  /*18cc0*/  SHFL.IDX P6, R14, R13, R12, R11 ;  /* 0x0000000c0d0e7389 */ /* 0x00006400000c000b */
[----:B01----:R-:W-:Y:S01]  /*18cd0*/  ENDCOLLECTIVE ;  /* 0x000000000000791b */ /* 0x003fe20003800000 */
.L_x_1464:
        /* <DEDUP_REMOVED lines=11> */
.L_x_1465:
[----:B------:R-:W-:Y:S02]  /*18d90*/  IMAD.MOV.U32 R13, RZ, RZ, R10 ;  /* 0x000000ffff0d7224 */ /* 0x000fe400078e000a */
[----:B------:R-:W-:Y:S02]  /*18da0*/  IMAD.MOV.U32 R12, RZ, RZ, 0x5 ;  /* 0x00000005ff0c7424 */ /* 0x000fe400078e00ff */
[----:B------:R-:W-:-:S07]  /*18db0*/  IMAD.MOV.U32 R2, RZ, RZ, R14 ;  /* 0x000000ffff027224 */ /* 0x000fce00078e000e */
[----:B------:R-:W-:Y:S05]  /*18dc0*/  WARPSYNC.COLLECTIVE R15, `(.L_x_1466) ;  /* 0x000000000f087348 */ /* 0x000fea0003c00000 */
[----:B------:R0:W1:Y:S02]  /*18dd0*/  SHFL.IDX P6, R14, R13, R12, R11 ;  /* 0x0000000c0d0e7389 */ /* 0x00006400000c000b */
[----:B01----:R-:W-:Y:S01]  /*18de0*/  ENDCOLLECTIVE ;  /* 0x000000000000791b */ /* 0x003fe20003800000 */
.L_x_1466:
        /* <DEDUP_REMOVED lines=11> */
.L_x_1467:
[----:B------:R-:W-:Y:S02]  /*18ea0*/  IMAD.MOV.U32 R13, RZ, RZ, R10 ;  /* 0x000000ffff0d7224 */ /* 0x000fe400078e000a */
[----:B------:R-:W-:Y:S02]  /*18eb0*/  IMAD.MOV.U32 R12, RZ, RZ, 0x6 ;  /* 0x00000006ff0c7424 */ /* 0x000fe400078e00ff */
[----:B------:R-:W-:-:S07]  /*18ec0*/  IMAD.MOV.U32 R2, RZ, RZ, R14 ;  /* 0x000000ffff027224 */ /* 0x000fce00078e000e */
[----:B------:R-:W-:Y:S05]  /*18ed0*/  WARPSYNC.COLLECTIVE R15, `(.L_x_1468) ;  /* 0x000000000f087348 */ /* 0x000fea0003c00000 */
[----:B------:R0:W1:Y:S02]  /*18ee0*/  SHFL.IDX P6, R14, R13, R12, R11 ;  /* 0x0000000c0d0e7389 */ /* 0x00006400000c000b */
[----:B01----:R-:W-:Y:S01]  /*18ef0*/  ENDCOLLECTIVE ;  /* 0x000000000000791b */ /* 0x003fe20003800000 */
.L_x_1468:
        /* <DEDUP_REMOVED lines=11> */
.L_x_1469:
[----:B------:R-:W-:Y:S02]  /*18fb0*/  IMAD.MOV.U32 R13, RZ, RZ, R10 ;  /* 0x000000ffff0d7224 */ /* 0x000fe400078e000a */
[----:B------:R-:W-:Y:S02]  /*18fc0*/  IMAD.MOV.U32 R12, RZ, RZ, 0x7 ;  /* 0x00000007ff0c7424 */ /* 0x000fe400078e00ff */
[----:B------:R-:W-:-:S07]  /*18fd0*/  IMAD.MOV.U32 R2, RZ, RZ, R14 ;  /* 0x000000ffff027224 */ /* 0x000fce00078e000e */
[----:B------:R-:W-:Y:S05]  /*18fe0*/  WARPSYNC.COLLECTIVE R15, `(.L_x_1470) ;  /* 0x000000000f087348 */ /* 0x000fea0003c00000 */
[----:B------:R0:W1:Y:S02]  /*18ff0*/  SHFL.IDX P6, R14, R13, R12, R11 ;  /* 0x0000000c0d0e7389 */ /* 0x00006400000c000b */
[----:B01----:R-:W-:Y:S01]  /*19000*/  ENDCOLLECTIVE ;  /* 0x000000000000791b */ /* 0x003fe20003800000 */
.L_x_1470:
        /* <DEDUP_REMOVED lines=11> */
.L_x_1471:
[----:B------:R-:W-:Y:S01]  /*190c0*/  IMAD.MOV.U32 R2, RZ, RZ, R14 ;  /* 0x000000ffff027224 */ /* 0x000fe200078e000e */
[----:B------:R-:W-:Y:S06]  /*190d0*/  BRA `(.L_x_1472) ;  /* 0xffffffb8000c7947 */ /* 0x000fec000383ffff */
.L_x_1365:
[----:B-1----:R1:W2:Y:S02]  /*190e0*/  SYNCS.PHASECHK.TRANS64.TRYWAIT P0, [R5+URZ+0x16860], R2 ;  /* 0x01686002050075a7 */ /* 0x0022a4000800017f */
[----:B--2---:R-:W-:Y:S05]  /*190f0*/  @!P0 NANOSLEEP.SYNCS 0x989680 ;  /* 0x009896800000895d */ /* 0x004fea0003900000 */
[----:B------:R-:W2:Y:S02]  /*19100*/  @!P0 SYNCS.PHASECHK.TRANS64 P0, [R5+URZ+0x16860], R2 ;  /* 0x01686002050085a7 */ /* 0x000ea4000800007f */
[----:B--2---:R-:W-:Y:S05]  /*19110*/  @!P0 BRA `(.L_x_1365) ;  /* 0xfffffffc00f08947 */ /* 0x004fea000383ffff */
[----:B------:R-:W-:Y:S05]  /*19120*/  BRA `(.L_x_1473) ;  /* 0xffffffb800647947 */ /* 0x000fea000383ffff */
.L_x_1366:
        /* <DEDUP_REMOVED lines=8> */
.L_x_1475:
[----:B------:R-:W-:Y:S05]  /*191b0*/  BSYNC B1 ;  /* 0x0000000000017941 */ /* 0x000fea0003800000 */
.L_x_1474:
[----:B------:R-:W-:Y:S01]  /*191c0*/  IMAD.MOV.U32 R13, RZ, RZ, R17 ;  /* 0x000000ffff0d7224 */ /* 0x000fe200078e0011 */
[----:B------:R-:W-:Y:S01]  /*191d0*/  ISETP.LT.OR P2, PT, R8, 0x1, P1 ;  /* 0x000000010800780c */ /* 0x000fe20000f41670 */
        /* <DEDUP_REMOVED lines=8> */
.L_x_1476:
[----:B------:R-:W-:Y:S02]  /*19260*/  IMAD.MOV.U32 R13, RZ, RZ, R23 ;  /* 0x000000ffff0d7224 */ /* 0x000fe400078e0017 */
[----:B------:R-:W-:Y:S02]  /*19270*/  IMAD.MOV.U32 R12, RZ, RZ, 0x1 ;  /* 0x00000001ff0c7424 */ /* 0x000fe400078e00ff */
[----:B------:R-:W-:-:S07]  /*19280*/  IMAD.MOV.U32 R2, RZ, RZ, R14 ;  /* 0x000000ffff027224 */ /* 0x000fce00078e000e */
[----:B------:R-:W-:Y:S05]  /*19290*/  WARPSYNC.COLLECTIVE R15, `(.L_x_1477) ;  /* 0x000000000f087348 */ /* 0x000fea0003c00000 */
[----:B------:R0:W1:Y:S02]  /*192a0*/  SHFL.IDX P6, R14, R13, R12, R11 ;  /* 0x0000000c0d0e7389 */ /* 0x00006400000c000b */
[----:B01----:R-:W-:Y:S01]  /*192b0*/  ENDCOLLECTIVE ;  /* 0x000000000000791b */ /* 0x003fe20003800000 */
.L_x_1477:
        /* <DEDUP_REMOVED lines=12> */
.L_x_1478:
[----:B------:R-:W-:Y:S02]  /*19380*/  IMAD.MOV.U32 R13, RZ, RZ, R23 ;  /* 0x000000ffff0d7224 */ /* 0x000fe400078e0017 */
[----:B------:R-:W-:Y:S02]  /*19390*/  IMAD.MOV.U32 R12, RZ, RZ, 0x2 ;  /* 0x00000002ff0c7424 */ /* 0x000fe400078e00ff */
[----:B------:R-:W-:-:S07]  /*193a0*/  IMAD.MOV.U32 R2, RZ, RZ, R14 ;  /* 0x000000ffff027224 */ /* 0x000fce00078e000e */
[----:B------:R-:W-:Y:S05]  /*193b0*/  WARPSYNC.COLLECTIVE R15, `(.L_x_1479) ;  /* 0x000000000f087348 */ /* 0x000fea0003c00000 */
[----:B------:R0:W1:Y:S02]  /*193c0*/  SHFL.IDX P6, R14, R13, R12, R11 ;  /* 0x0000000c0d0e7389 */ /* 0x00006400000c000b */
[----:B01----:R-:W-:Y:S01]  /*193d0*/  ENDCOLLECTIVE ;  /* 0x000000000000791b */ /* 0x003fe20003800000 */
.L_x_1479:
        /* <DEDUP_REMOVED lines=12> */
.L_x_1480:
[----:B------:R-:W-:Y:S02]  /*194a0*/  IMAD.MOV.U32 R13, RZ, RZ, R23 ;  /* 0x000000ffff0d7224 */ /* 0x000fe400078e0017 */
[----:B------:R-:W-:Y:S02]  /*194b0*/  IMAD.MOV.U32 R12, RZ, RZ, 0x3 ;  /* 0x00000003ff0c7424 */ /* 0x000fe400078e00ff */
[----:B------:R-:W-:-:S07]  /*194c0*/  IMAD.MOV.U32 R2, RZ, RZ, R14 ;  /* 0x000000ffff027224 */ /* 0x000fce00078e000e */
[----:B------:R-:W-:Y:S05]  /*194d0*/  WARPSYNC.COLLECTIVE R15, `(.L_x_1481) ;  /* 0x000000000f087348 */ /* 0x000fea0003c00000 */
[----:B------:R0:W1:Y:S02]  /*194e0*/  SHFL.IDX P6, R14, R13, R12, R11 ;  /* 0x0000000c0d0e7389 */ /* 0x00006400000c000b */
[----:B01----:R-:W-:Y:S01]  /*194f0*/  ENDCOLLECTIVE ;  /* 0x000000000000791b */ /* 0x003fe20003800000 */
.L_x_1481:
        /* <DEDUP_REMOVED lines=12> */
.L_x_1482:
[----:B------:R-:W-:Y:S02]  /*195c0*/  IMAD.MOV.U32 R13, RZ, RZ, R23 ;  /* 0x000000ffff0d7224 */ /* 0x000fe400078e0017 */
[----:B------:R-:W-:Y:S02]  /*195d0*/  IMAD.MOV.U32 R12, RZ, RZ, 0x4 ;  /* 0x00000004ff0c7424 */ /* 0x000fe400078e00ff */
[----:B------:R-:W-:-:S07]  /*195e0*/  IMAD.MOV.U32 R2, RZ, RZ, R14 ;  /* 0x000000ffff027224 */ /* 0x000fce00078e000e */
[----:B------:R-:W-:Y:S05]  /*195f0*/  WARPSYNC.COLLECTIVE R15, `(.L_x_1483) ;  /* 0x000000000f087348 */ /* 0x000fea0003c00000 */
[----:B------:R0:W1:Y:S02]  /*19600*/  SHFL.IDX P6, R14, R13, R12, R11 ;  /* 0x0000000c0d0e7389 */ /* 0x00006400000c000b */
[----:B01----:R-:W-:Y:S01]  /*19610*/  ENDCOLLECTIVE ;  /* 0x000000000000791b */ /* 0x003fe20003800000 */
.L_x_1483:
        /* <DEDUP_REMOVED lines=12> */
.L_x_1484:
[----:B------:R-:W-:Y:S02]  /*196e0*/  IMAD.MOV.U32 R13, RZ, RZ, R23 ;  /* 0x000000ffff0d7224 */ /* 0x000fe400078e0017 */
[----:B------:R-:W-:Y:S02]  /*196f0*/  IMAD.MOV.U32 R12, RZ, RZ, 0x5 ;  /* 0x00000005ff0c7424 */ /* 0x000fe400078e00ff */
[----:B------:R-:W-:-:S07]  /*19700*/  IMAD.MOV.U32 R2, RZ, RZ, R14 ;  /* 0x000000ffff027224 */ /* 0x000fce00078e000e */
[----:B------:R-:W-:Y:S05]  /*19710*/  WARPSYNC.COLLECTIVE R15, `(.L_x_1485) ;  /* 0x000000000f087348 */ /* 0x000fea0003c00000 */
[----:B------:R0:W1:Y:S02]  /*19720*/  SHFL.IDX P6, R14, R13, R12, R11 ;  /* 0x0000000c0d0e7389 */ /* 0x00006400000c000b */
[----:B01----:R-:W-:Y:S01]  /*19730*/  ENDCOLLECTIVE ;  /* 0x000000000000791b */ /* 0x003fe20003800000 */
.L_x_1485:
        /* <DEDUP_REMOVED lines=12> */
.L_x_1486:
[----:B------:R-:W-:Y:S02]  /*19800*/  IMAD.MOV.U32 R13, RZ, RZ, R23 ;  /* 0x000000ffff0d7224 */ /* 0x000fe400078e0017 */
[----:B------:R-:W-:Y:S02]  /*19810*/  IMAD.MOV.U32 R12, RZ, RZ, 0x6 ;  /* 0x00000006ff0c7424 */ /* 0x000fe400078e00ff */
[----:B------:R-:W-:-:S07]  /*19820*/  IMAD.MOV.U32 R2, RZ, RZ, R14 ;  /* 0x000000ffff027224 */ /* 0x000fce00078e000e */
[----:B------:R-:W-:Y:S05]  /*19830*/  WARPSYNC.COLLECTIVE R15, `(.L_x_1487) ;  /* 0x000000000f087348 */ /* 0x000fea0003c00000 */
[----:B------:R0:W1:Y:S02]  /*19840*/  SHFL.IDX P6, R14, R13, R12, R11 ;  /* 0x0000000c0d0e7389 */ /* 0x00006400000c000b */
[----:B01----:R-:W-:Y:S01]  /*19850*/  ENDCOLLECTIVE ;  /* 0x000000000000791b */ /* 0x003fe20003800000 */
.L_x_1487:
        /* <DEDUP_REMOVED lines=12> */
.L_x_1488:
[----:B------:R-:W-:Y:S02]  /*19920*/  IMAD.MOV.U32 R13, RZ, RZ, R23 ;  /* 0x000000ffff0d7224 */ /* 0x000fe400078e0017 */
[----:B------:R-:W-:Y:S02]  /*19930*/  IMAD.MOV.U32 R12, RZ, RZ, 0x7 ;  /* 0x00000007ff0c7424 */ /* 0x000fe400078e00ff */
[----:B------:R-:W-:-:S07]  /*19940*/  IMAD.MOV.U32 R2, RZ, RZ, R14 ;  /* 0x000000ffff027224 */ /* 0x000fce00078e000e */
[----:B------:R-:W-:Y:S05]  /*19950*/  WARPSYNC.COLLECTIVE R15, `(.L_x_1489) ;  /* 0x000000000f087348 */ /* 0x000fea0003c00000 */
[----:B------:R0:W1:Y:S02]  /*19960*/  SHFL.IDX P6, R14, R13, R12, R11 ;  /* 0x0000000c0d0e7389 */ /* 0x00006400000c000b */
[----:B01----:R-:W-:Y:S01]  /*19970*/  ENDCOLLECTIVE ;  /* 0x000000000000791b */ /* 0x003fe20003800000 */
.L_x_1489:
        /* <DEDUP_REMOVED lines=11> */
.L_x_1490:
[----:B------:R-:W-:Y:S01]  /*19a30*/  IMAD.MOV.U32 R2, RZ, RZ, R14 ;  /* 0x000000ffff027224 */ /* 0x000fe200078e000e */
[----:B------:R-:W-:Y:S06]  /*19a40*/  BRA `(.L_x_1491) ;  /* 0xffffffb400107947 */ /* 0x000fec000383ffff */
.L_x_1374:
[----:B0-----:R0:W1:Y:S02]  /*19a50*/  SYNCS.PHASECHK.TRANS64.TRYWAIT P0, [R0+URZ+0x16860], R3 ;  /* 0x01686003000075a7 */ /* 0x001064000800017f */
[----:B-1----:R-:W-:Y:S05]  /*19a60*/  @!P0 NANOSLEEP.SYNCS 0x989680 ;  /* 0x009896800000895d */ /* 0x002fea0003900000 */
[----:B------:R-:W1:Y:S02]  /*19a70*/  @!P0 SYNCS.PHASECHK.TRANS64 P0, [R0+URZ+0x16860], R3 ;  /* 0x01686003000085a7 */ /* 0x000e64000800007f */
[----:B-1----:R-:W-:Y:S05]  /*19a80*/  @!P0 BRA `(.L_x_1374) ;  /* 0xfffffffc00f08947 */ /* 0x002fea000383ffff */
[----:B------:R-:W-:Y:S05]  /*19a90*/  BRA `(.L_x_1492) ;  /* 0xffffffb800347947 */ /* 0x000fea000383ffff */
.L_x_1375:
        /* <DEDUP_REMOVED lines=8> */
.L_x_1494:
[----:B------:R-:W-:Y:S05]  /*19b20*/  BSYNC B0 ;  /* 0x0000000000007941 */ /* 0x000fea0003800000 */
.L_x_1493:
[----:B------:R-:W-:Y:S01]  /*19b30*/  IMAD.MOV.U32 R13, RZ, RZ, R17 ;  /* 0x000000ffff0d7224 */ /* 0x000fe200078e0011 */
[----:B------:R-:W-:Y:S01]  /*19b40*/  ISETP.LT.OR P2, PT, R6, 0x1, P0 ;  /* 0x000000010600780c */ /* 0x000fe20000741670 */
        /* <DEDUP_REMOVED lines=8> */
.L_x_1495:
[----:B------:R-:W-:Y:S02]  /*19bd0*/  IMAD R4, R4, 0x2, R22 ;  /* 0x0000000204047824 */ /* 0x000fe400078e0216 */
[----:B------:R-:W-:Y:S02]  /*19be0*/  IMAD.MOV.U32 R13, RZ, RZ, R23 ;  /* 0x000000ffff0d7224 */ /* 0x000fe400078e0017 */
[----:B------:R-:W-:Y:S01]  /*19bf0*/  IMAD.MOV.U32 R12, RZ, RZ, 0x1 ;  /* 0x00000001ff0c7424 */ /* 0x000fe200078e00ff */
[----:B------:R-:W-:-:S13]  /*19c00*/  IADD3 R2, P1, R14, R5, RZ ;  /* 0x000000050e027210 */ /* 0x000fda0007f3e0ff */
[----:B------:R-:W-:Y:S05]  /*19c10*/  WARPSYNC.COLLECTIVE R15, `(.L_x_1496) ;  /* 0x000000000f087348 */ /* 0x000fea0003c00000 */
[----:B------:R0:W1:Y:S02]  /*19c20*/  SHFL.IDX P6, R14, R13, R12, R11 ;  /* 0x0000000c0d0e7389 */ /* 0x00006400000c000b */
[----:B01----:R-:W-:Y:S01]  /*19c30*/  ENDCOLLECTIVE ;  /* 0x000000000000791b */ /* 0x003fe20003800000 */
.L_x_1496:
        /* <DEDUP_REMOVED lines=11> */
.L_x_1497:
[----:B------:R-:W-:Y:S02]  /*19cf0*/  IMAD.MOV.U32 R13, RZ, RZ, R23 ;  /* 0x000000ffff0d7224 */ /* 0x000fe400078e0017 */
[----:B------:R-:W-:Y:S02]  /*19d00*/  IMAD.MOV.U32 R12, RZ, RZ, 0x2 ;  /* 0x00000002ff0c7424 */ /* 0x000fe400078e00ff */
[----:B------:R-:W-:-:S07]  /*19d10*/  IMAD.MOV.U32 R9, RZ, RZ, R14 ;  /* 0x000000ffff097224 */ /* 0x000fce00078e000e */
[----:B------:R-:W-:Y:S05]  /*19d20*/  WARPSYNC.COLLECTIVE R15, `(.L_x_1498) ;  /* 0x000000000f087348 */ /* 0x000fea0003c00000 */
[----:B------:R0:W1:Y:S02]  /*19d30*/  SHFL.IDX P6, R14, R13, R12, R11 ;  /* 0x0000000c0d0e7389 */ /* 0x00006400000c000b */
[----:B01----:R-:W-:Y:S01]  /*19d40*/  ENDCOLLECTIVE ;  /* 0x000000000000791b */ /* 0x003fe20003800000 */
.L_x_1498:
        /* <DEDUP_REMOVED lines=12> */
.L_x_1499:
[----:B------:R-:W-:Y:S02]  /*19e10*/  IMAD.MOV.U32 R13, RZ, RZ, R23 ;  /* 0x000000ffff0d7224 */ /* 0x000fe400078e0017 */
[----:B------:R-:W-:Y:S02]  /*19e20*/  IMAD.MOV.U32 R12, RZ, RZ, 0x3 ;  /* 0x00000003ff0c7424 */ /* 0x000fe400078e00ff */
[----:B------:R-:W-:-:S07]  /*19e30*/  IMAD.MOV.U32 R10, RZ, RZ, R14 ;  /* 0x000000ffff0a7224 */ /* 0x000fce00078e000e */
[----:B------:R-:W-:Y:S05]  /*19e40*/  WARPSYNC.COLLECTIVE R15, `(.L_x_1500) ;  /* 0x000000000f087348 */ /* 0x000fea0003c00000 */
[----:B------:R0:W1:Y:S02]  /*19e50*/  SHFL.IDX P6, R14, R13, R12, R11 ;  /* 0x0000000c0d0e7389 */ /* 0x00006400000c000b */
[----:B01----:R-:W-:Y:S01]  /*19e60*/  ENDCOLLECTIVE ;  /* 0x000000000000791b */ /* 0x003fe20003800000 */
.L_x_1500:
        /* <DEDUP_REMOVED lines=12> */
.L_x_1501:
[----:B------:R-:W-:Y:S02]  /*19f30*/  IMAD.MOV.U32 R13, RZ, RZ, R23 ;  /* 0x000000ffff0d7224 */ /* 0x000fe400078e0017 */
[----:B------:R-:W-:Y:S02]  /*19f40*/  IMAD.MOV.U32 R12, RZ, RZ, 0x4 ;  /* 0x00000004ff0c7424 */ /* 0x000fe400078e00ff */
[----:B------:R-:W-:-:S07]  /*19f50*/  IMAD.MOV.U32 R9, RZ, RZ, R14 ;  /* 0x000000ffff097224 */ /* 0x000fce00078e000e */
[----:B------:R-:W-:Y:S05]  /*19f60*/  WARPSYNC.COLLECTIVE R15, `(.L_x_1502) ;  /* 0x000000000f087348 */ /* 0x000fea0003c00000 */
[----:B------:R0:W1:Y:S02]  /*19f70*/  SHFL.IDX P6, R14, R13, R12, R11 ;  /* 0x0000000c0d0e7389 */ /* 0x00006400000c000b */
[----:B01----:R-:W-:Y:S01]  /*19f80*/  ENDCOLLECTIVE ;  /* 0x000000000000791b */ /* 0x003fe20003800000 */
.L_x_1502:
        /* <DEDUP_REMOVED lines=12> */
.L_x_1503:
[----:B------:R-:W-:Y:S02]  /*1a050*/  IMAD.MOV.U32 R13, RZ, RZ, R23 ;  /* 0x000000ffff0d7224 */ /* 0x000fe400078e0017 */
[----:B------:R-:W-:Y:S02]  /*1a060*/  IMAD.MOV.U32 R12, RZ, RZ, 0x5 ;  /* 0x00000005ff0c7424 */ /* 0x000fe400078e00ff */
[----:B------:R-:W-:-:S07]  /*1a070*/  IMAD.MOV.U32 R10, RZ, RZ, R14 ;  /* 0x000000ffff0a7224 */ /* 0x000fce00078e000e */
[----:B------:R-:W-:Y:S05]  /*1a080*/  WARPSYNC.COLLECTIVE R15, `(.L_x_1504) ;  /* 0x000000000f087348 */ /* 0x000fea0003c00000 */
[----:B------:R0:W1:Y:S02]  /*1a090*/  SHFL.IDX P6, R14, R13, R12, R11 ;  /* 0x0000000c0d0e7389 */ /* 0x00006400000c000b */
[----:B01----:R-:W-:Y:S01]  /*1a0a0*/  ENDCOLLECTIVE ;  /* 0x000000000000791b */ /* 0x003fe20003800000 */
.L_x_1504:
        /* <DEDUP_REMOVED lines=12> */
.L_x_1505:
[----:B------:R-:W-:Y:S02]  /*1a170*/  IMAD.MOV.U32 R13, RZ, RZ, R23 ;  /* 0x000000ffff0d7224 */ /* 0x000fe400078e0017 */
[----:B------:R-:W-:Y:S02]  /*1a180*/  IMAD.MOV.U32 R12, RZ, RZ, 0x6 ;  /* 0x00000006ff0c7424 */ /* 0x000fe400078e00ff */
[----:B------:R-:W-:-:S07]  /*1a190*/  IMAD.MOV.U32 R9, RZ, RZ, R14 ;  /* 0x000000ffff097224 */ /* 0x000fce00078e000e */
[----:B------:R-:W-:Y:S05]  /*1a1a0*/  WARPSYNC.COLLECTIVE R15, `(.L_x_1506) ;  /* 0x000000000f087348 */ /* 0x000fea0003c00000 */
[----:B------:R0:W1:Y:S02]  /*1a1b0*/  SHFL.IDX P6, R14, R13, R12, R11 ;  /* 0x0000000c0d0e7389 */ /* 0x00006400000c000b */
[----:B01----:R-:W-:Y:S01]  /*1a1c0*/  ENDCOLLECTIVE ;  /* 0x000000000000791b */ /* 0x003fe20003800000 */
.L_x_1506:
        /* <DEDUP_REMOVED lines=12> */
.L_x_1507:
[----:B------:R-:W-:Y:S02]  /*1a290*/  IMAD.MOV.U32 R13, RZ, RZ, R23 ;  /* 0x000000ffff0d7224 */ /* 0x000fe400078e0017 */
[----:B------:R-:W-:Y:S01]  /*1a2a0*/  IMAD.MOV.U32 R12, RZ, RZ, 0x7 ;  /* 0x00000007ff0c7424 */ /* 0x000fe200078e00ff */
[----:B------:R-:W-:-:S13]  /*1a2b0*/  IADD3 R2, P1, R14, R5, RZ ;  /* 0x000000050e027210 */ /* 0x000fda0007f3e0ff */
[----:B------:R-:W-:Y:S05]  /*1a2c0*/  WARPSYNC.COLLECTIVE R15, `(.L_x_1508) ;  /* 0x000000000f087348 */ /* 0x000fea0003c00000 */
[----:B------:R0:W1:Y:S02]  /*1a2d0*/  SHFL.IDX P6, R14, R13, R12, R11 ;  /* 0x0000000c0d0e7389 */ /* 0x00006400000c000b */
[----:B01----:R-:W-:Y:S01]  /*1a2e0*/  ENDCOLLECTIVE ;  /* 0x000000000000791b */ /* 0x003fe20003800000 */
.L_x_1508:
        /* <DEDUP_REMOVED lines=10> */
.L_x_1509:
[----:B------:R-:W-:Y:S05]  /*1a390*/  BRA `(.L_x_1510) ;  /* 0xffffffb000e87947 */ /* 0x000fea000383ffff */
.L_x_1380:
        /* <DEDUP_REMOVED lines=8> */
.L_x_1512:
[----:B------:R-:W-:Y:S05]  /*1a420*/  BSYNC B0 ;  /* 0x0000000000007941 */ /* 0x000fea0003800000 */
.L_x_1511:
[----:B------:R-:W-:Y:S02]  /*1a430*/  IMAD.MOV.U32 R13, RZ, RZ, R16 ;  /* 0x000000ffff0d7224 */ /* 0x000fe400078e0010 */
[----:B------:R-:W-:Y:S02]  /*1a440*/  IMAD.MOV.U32 R12, RZ, RZ, 0x1 ;  /* 0x00000001ff0c7424 */ /* 0x000fe400078e00ff */
[----:B------:R-:W-:Y:S02]  /*1a450*/  IMAD.MOV.U32 R11, RZ, RZ, 0x1f ;  /* 0x0000001fff0b7424 */ /* 0x000fe400078e00ff */
[----:B------:R-:W-:Y:S02]  /*1a460*/  IMAD.MOV.U32 R15, RZ, RZ, -0x1 ;  /* 0xffffffffff0f7424 */ /* 0x000fe400078e00ff */
[----:B------:R-:W-:Y:S02]  /*1a470*/  IMAD.IADD R7, R19, 0x1, R8 ;  /* 0x0000000113077824 */ /* 0x000fe400078e0208 */
[----:B------:R-:W-:-:S07]  /*1a480*/  IMAD.MOV.U32 R0, RZ, RZ, R14 ;  /* 0x000000ffff007224 */ /* 0x000fce00078e000e */
[----:B------:R-:W-:Y:S05]  /*1a490*/  WARPSYNC.COLLECTIVE R15, `(.L_x_1513) ;  /* 0x000000000f087348 */ /* 0x000fea0003c00000 */
[----:B------:R0:W1:Y:S02]  /*1a4a0*/  SHFL.IDX P6, R14, R13, R12, R11 ;  /* 0x0000000c0d0e7389 */ /* 0x00006400000c000b */
[----:B01----:R-:W-:Y:S01]  /*1a4b0*/  ENDCOLLECTIVE ;  /* 0x000000000000791b */ /* 0x003fe20003800000 */
.L_x_1513:
[----:B------:R-:W-:Y:S02]  /*1a4c0*/  ULDC UR4, c[0x0][0xc3c] ;  /* 0x00030f0000047ab9 */ /* 0x000fe40000000800 */
[----:B------:R-:W-:-:S13]  /*1a4d0*/  ISETP.GE.OR P1, PT, R7, UR4, !P0 ;  /* 0x0000000407007c0c */ /* 0x000fda000c726670 */
[----:B------:R-:W0:Y:S01]  /*1a4e0*/  @!P1 LDC.64 R2, c[0x0][0xc80] ;  /* 0x00032000ff029b82 */ /* 0x000e220000000a00 */
[----:B------:R-:W-:Y:S02]  /*1a4f0*/  IMAD.MOV.U32 R17, RZ, RZ, RZ ;  /* 0x000000ffff117224 */ /* 0x000fe400078e00ff */
[----:B------:R-:W-:Y:S02]  /*1a500*/  IMAD.MOV.U32 R11, RZ, RZ, RZ ;  /* 0x000000ffff0b7224 */ /* 0x000fe400078e00ff */
[----:B------:R-:W-:Y:S02]  /*1a510*/  IMAD.MOV.U32 R5, RZ, RZ, R14 ;  /* 0x000000ffff057224 */ /* 0x000fe400078e000e */
[----:B0-----:R-:W-:-:S06]  /*1a520*/  @!P1 IMAD.WIDE R2, R7, 0x4, R2 ;  /* 0x0000000407029825 */ /* 0x001fcc00078e0202 */
[----:B------:R-:W2:Y:S01]  /*1a530*/  @!P1 LDG.E R2, desc[UR52][R2.64] ;  /* 0x0000003402029981 */ /* 0x000ea2000c1e1900 */
[C---:B------:R-:W-:Y:S02]  /*1a540*/  ISETP.GE.U32.AND P2, PT, R8.reuse, 0x2, PT ;  /* 0x000000020800780c */ /* 0x040fe40003f46070 */
[C---:B------:R-:W-:Y:S02]  /*1a550*/  ISETP.GE.U32.AND P3, PT, R8.reuse, 0x4, PT ;  /* 0x000000040800780c */ /* 0x040fe40003f66070 */
[C---:B------:R-:W-:Y:S02]  /*1a560*/  ISETP.GE.U32.AND P4, PT, R8.reuse, 0x8, PT ;  /* 0x000000080800780c */ /* 0x040fe40003f86070 */
[C---:B------:R-:W-:Y:S01]  /*1a570*/  ISETP.GE.U32.AND P5, PT, R8.reuse, 0x10, PT ;  /* 0x000000100800780c */ /* 0x040fe20003fa6070 */
[----:B--2---:R-:W-:Y:S01]  /*1a580*/  @!P1 IMAD.MOV.U32 R17, RZ, RZ, R2 ;  /* 0x000000ffff119224 */ /* 0x004fe200078e0002 */
[----:B------:R-:W-:-:S03]  /*1a590*/  ISETP.NE.AND P1, PT, R8, RZ, PT ;  /* 0x000000ff0800720c */ /* 0x000fc60003f25270 */
[----:B------:R-:W-:-:S10]  /*1a5a0*/  IMAD.MOV.U32 R13, RZ, RZ, R17 ;  /* 0x000000ffff0d7224 */ /* 0x000fd400078e0011 */
[----:B------:R-:W-:Y:S05]  /*1a5b0*/  WARPSYNC.COLLECTIVE R15, `(.L_x_1514) ;  /* 0x000000000f087348 */ /* 0x000fea0003c00000 */
[----:B------:R0:W1:Y:S02]  /*1a5c0*/  SHFL.UP P6, R14, R13, R12, R11 ;  /* 0x0400000c0d0e7389 */ /* 0x00006400000c000b */
[----:B01----:R-:W-:Y:S01]  /*1a5d0*/  ENDCOLLECTIVE ;  /* 0x000000000000791b */ /* 0x003fe20003800000 */
.L_x_1514:
[----:B------:R-:W-:Y:S01]  /*1a5e0*/  IMAD.MOV.U32 R12, RZ, RZ, 0x2 ;  /* 0x00000002ff0c7424 */ /* 0x000fe200078e00ff */
[----:B------:R-:W-:-:S05]  /*1a5f0*/  SEL R4, R14, RZ, P1 ;  /* 0x000000ff0e047207 */ /* 0x000fca0000800000 */
[----:B------:R-:W-:-:S04]  /*1a600*/  IMAD.IADD R4, R17, 0x1, R4 ;  /* 0x0000000111047824 */ /* 0x000fc800078e0204 */
[----:B------:R-:W-:-:S07]  /*1a610*/  IMAD.MOV.U32 R13, RZ, RZ, R4 ;  /* 0x000000ffff0d7224 */ /* 0x000fce00078e0004 */
[----:B------:R-:W-:Y:S05]  /*1a620*/  WARPSYNC.COLLECTIVE R15, `(.L_x_1515) ;  /* 0x000000000f087348 */ /* 0x000fea0003c00000 */
[----:B------:R0:W1:Y:S02]  /*1a630*/  SHFL.UP P6, R14, R13, R12, R11 ;  /* 0x0400000c0d0e7389 */ /* 0x00006400000c000b */
[----:B01----:R-:W-:Y:S01]  /*1a640*/  ENDCOLLECTIVE ;  /* 0x000000000000791b */ /* 0x003fe20003800000 */
.L_x_1515:
[----:B------:R-:W-:Y:S01]  /*1a650*/  IMAD.MOV.U32 R12, RZ, RZ, 0x4 ;  /* 0x00000004ff0c7424 */ /* 0x000fe200078e00ff */
[----:B------:R-:W-:-:S05]  /*1a660*/  SEL R3, R14, RZ, P2 ;  /* 0x000000ff0e037207 */ /* 0x000fca0001000000 */
[----:B------:R-:W-:-:S04]  /*1a670*/  IMAD.IADD R6, R4, 0x1, R3 ;  /* 0x0000000104067824 */ /* 0x000fc800078e0203 */
[----:B------:R-:W-:-:S07]  /*1a680*/  IMAD.MOV.U32 R13, RZ, RZ, R6 ;  /* 0x000000ffff0d7224 */ /* 0x000fce00078e0006 */
[----:B------:R-:W-:Y:S05]  /*1a690*/  WARPSYNC.COLLECTIVE R15, `(.L_x_1516) ;  /* 0x000000000f087348 */ /* 0x000fea0003c00000 */
[----:B------:R0:W1:Y:S02]  /*1a6a0*/  SHFL.UP P6, R14, R13, R12, R11 ;  /* 0x0400000c0d0e7389 */ /* 0x00006400000c000b */
[----:B01----:R-:W-:Y:S01]  /*1a6b0*/  ENDCOLLECTIVE ;  /* 0x000000000000791b */ /* 0x003fe20003800000 */
.L_x_1516:
[----:B------:R-:W-:Y:S01]  /*1a6c0*/  IMAD.MOV.U32 R12, RZ, RZ, 0x8 ;  /* 0x00000008ff0c7424 */ /* 0x000fe200078e00ff */
[----:B------:R-:W-:-:S05]  /*1a6d0*/  SEL R3, R14, RZ, P3 ;  /* 0x000000ff0e037207 */ /* 0x000fca0001800000 */
[----:B------:R-:W-:-:S04]  /*1a6e0*/  IMAD.IADD R2, R6, 0x1, R3 ;  /* 0x0000000106027824 */ /* 0x000fc800078e0203 */
[----:B------:R-:W-:-:S07]  /*1a6f0*/  IMAD.MOV.U32 R13, RZ, RZ, R2 ;  /* 0x000000ffff0d7224 */ /* 0x000fce00078e0002 */
[----:B------:R-:W-:Y:S05]  /*1a700*/  WARPSYNC.COLLECTIVE R15, `(.L_x_1517) ;  /* 0x000000000f087348 */ /* 0x000fea0003c00000 */
[----:B------:R0:W1:Y:S02]  /*1a710*/  SHFL.UP P6, R14, R13, R12, R11 ;  /* 0x0400000c0d0e7389 */ /* 0x00006400000c000b */
[----:B01----:R-:W-:Y:S01]  /*1a720*/  ENDCOLLECTIVE ;  /* 0x000000000000791b */ /* 0x003fe20003800000 */
.L_x_1517:
[----:B------:R-:W-:Y:S01]  /*1a730*/  IMAD.MOV.U32 R12, RZ, RZ, 0x10 ;  /* 0x00000010ff0c7424 */ /* 0x000fe200078e00ff */
[----:B------:R-:W-:-:S05]  /*1a740*/  SEL R3, R14, RZ, P4 ;  /* 0x000000ff0e037207 */ /* 0x000fca0002000000 */
[----:B------:R-:W-:-:S04]  /*1a750*/  IMAD.IADD R3, R2, 0x1, R3 ;  /* 0x0000000102037824 */ /* 0x000fc800078e0203 */
[----:B------:R-:W-:-:S07]  /*1a760*/  IMAD.MOV.U32 R13, RZ, RZ, R3 ;  /* 0x000000ffff0d7224 */ /* 0x000fce00078e0003 */
[----:B------:R-:W-:Y:S05]  /*1a770*/  WARPSYNC.COLLECTIVE R15, `(.L_x_1518) ;  /* 0x000000000f087348 */ /* 0x000fea0003c00000 */
[----:B------:R0:W1:Y:S02]  /*1a780*/  SHFL.UP P6, R14, R13, R12, R11 ;  /* 0x0400000c0d0e7389 */ /* 0x00006400000c000b */
[----:B01----:R-:W-:Y:S01]  /*1a790*/  ENDCOLLECTIVE ;  /* 0x000000000000791b */ /* 0x003fe20003800000 */
.L_x_1518:
        /* <DEDUP_REMOVED lines=8> */
.L_x_1519:
[----:B------:R-:W-:Y:S05]  /*1a820*/  BRA `(.L_x_1520) ;  /* 0xffffffb000f07947 */ /* 0x000fea000383ffff */
.L_x_1385:
[----:B------:R-:W-:Y:S01]  /*1a830*/  BSSY B0, `(.L_x_1521) ;  /* 0x0000008000007945 */ /* 0x000fe20003800000 */
[----:B-----5:R-:W-:Y:S02]  /*1a840*/  IMAD.MOV.U32 R13, RZ, RZ, R17 ;  /* 0x000000ffff0d7224 */ /* 0x020fe400078e0011 */
[----:B------:R-:W-:Y:S02]  /*1a850*/  IMAD.MOV.U32 R12, RZ, RZ, 0x1 ;  /* 0x00000001ff0c7424 */ /* 0x000fe400078e00ff */
[----:B------:R-:W-:Y:S02]  /*1a860*/  IMAD.MOV.U32 R11, RZ, RZ, RZ ;  /* 0x000000ffff0b7224 */ /* 0x000fe400078e00ff */
[----:B------:R-:W-:-:S07]  /*1a870*/  IMAD.MOV.U32 R15, RZ, RZ, -0x1 ;  /* 0xffffffffff0f7424 */ /* 0x000fce00078e00ff */
[----:B01----:R-:W-:Y:S05]  /*1a880*/  WARPSYNC.COLLECTIVE R15, `(.L_x_1522) ;  /* 0x000000000f087348 */ /* 0x003fea0003c00000 */
[----:B------:R2:W3:Y:S02]  /*1a890*/  SHFL.UP P6, R14, R13, R12, R11 ;  /* 0x0400000c0d0e7389 */ /* 0x0004e400000c000b */
[----:B0123--:R-:W-:Y:S01]  /*1a8a0*/  ENDCOLLECTIVE ;  /* 0x000000000000791b */ /* 0x00ffe20003800000 */
.L_x_1522:
[----:B------:R-:W-:Y:S05]  /*1a8b0*/  BSYNC B0 ;  /* 0x0000000000007941 */ /* 0x000fea0003800000 */
.L_x_1521:
[----:B------:R-:W-:Y:S01]  /*1a8c0*/  SEL R14, R14, RZ, P1 ;  /* 0x000000ff0e0e7207 */ /* 0x000fe20000800000 */
[----:B------:R-:W-:Y:S02]  /*1a8d0*/  IMAD.MOV.U32 R12, RZ, RZ, 0x2 ;  /* 0x00000002ff0c7424 */ /* 0x000fe400078e00ff */
[----:B------:R-:W-:Y:S02]  /*1a8e0*/  IMAD.MOV.U32 R11, RZ, RZ, RZ ;  /* 0x000000ffff0b7224 */ /* 0x000fe400078e00ff */
[----:B------:R-:W-:Y:S02]  /*1a8f0*/  IMAD.IADD R13, R17, 0x1, R14 ;  /* 0x00000001110d7824 */ /* 0x000fe400078e020e */
[----:B------:R-:W-:-:S07]  /*1a900*/  IMAD.MOV.U32 R15, RZ, RZ, -0x1 ;  /* 0xffffffffff0f7424 */ /* 0x000fce00078e00ff */
[----:B------:R-:W-:Y:S05]  /*1a910*/  WARPSYNC.COLLECTIVE R15, `(.L_x_1523) ;  /* 0x000000000f087348 */ /* 0x000fea0003c00000 */
[----:B------:R0:W1:Y:S02]  /*1a920*/  SHFL.UP P6, R14, R13, R12, R11 ;  /* 0x0400000c0d0e7389 */ /* 0x00006400000c000b */
[----:B01----:R-:W-:Y:S01]  /*1a930*/  ENDCOLLECTIVE ;  /* 0x000000000000791b */ /* 0x003fe20003800000 */
.L_x_1523:
[----:B------:R-:W-:Y:S01]  /*1a940*/  IMAD.MOV.U32 R12, RZ, RZ, 0x4 ;  /* 0x00000004ff0c7424 */ /* 0x000fe200078e00ff */
[----:B------:R-:W-:-:S05]  /*1a950*/  SEL R2, R14, RZ, P2 ;  /* 0x000000ff0e027207 */ /* 0x000fca0001000000 */
[----:B------:R-:W-:-:S04]  /*1a960*/  IMAD.IADD R2, R13, 0x1, R2 ;  /* 0x000000010d027824 */ /* 0x000fc800078e0202 */
[----:B------:R-:W-:-:S07]  /*1a970*/  IMAD.MOV.U32 R13, RZ, RZ, R2 ;  /* 0x000000ffff0d7224 */ /* 0x000fce00078e0002 */
[----:B------:R-:W-:Y:S05]  /*1a980*/  WARPSYNC.COLLECTIVE R15, `(.L_x_1524) ;  /* 0x000000000f087348 */ /* 0x000fea0003c00000 */
[----:B------:R0:W1:Y:S02]  /*1a990*/  SHFL.UP P6, R14, R13, R12, R11 ;  /* 0x0400000c0d0e7389 */ /* 0x00006400000c000b */
[----:B01----:R-:W-:Y:S01]  /*1a9a0*/  ENDCOLLECTIVE ;  /* 0x000000000000791b */ /* 0x003fe20003800000 */
.L_x_1524:
[----:B------:R-:W-:Y:S01]  /*1a9b0*/  IMAD.MOV.U32 R12, RZ, RZ, 0x8 ;  /* 0x00000008ff0c7424 */ /* 0x000fe200078e00ff */
[----:B------:R-:W-:-:S05]  /*1a9c0*/  SEL R3, R14, RZ, P3 ;  /* 0x000000ff0e037207 */ /* 0x000fca0001800000 */
[----:B------:R-:W-:-:S04]  /*1a9d0*/  IMAD.IADD R3, R2, 0x1, R3 ;  /* 0x0000000102037824 */ /* 0x000fc800078e0203 */
[----:B------:R-:W-:-:S07]  /*1a9e0*/  IMAD.MOV.U32 R13, RZ, RZ, R3 ;  /* 0x000000ffff0d7224 */ /* 0x000fce00078e0003 */
[----:B------:R-:W-:Y:S05]  /*1a9f0*/  WARPSYNC.COLLECTIVE R15, `(.L_x_1525) ;  /* 0x000000000f087348 */ /* 0x000fea0003c00000 */
[----:B------:R0:W1:Y:S02]  /*1aa00*/  SHFL.UP P6, R14, R13, R12, R11 ;  /* 0x0400000c0d0e7389 */ /* 0x00006400000c000b */
[----:B01----:R-:W-:Y:S01]  /*1aa10*/  ENDCOLLECTIVE ;  /* 0x000000000000791b */ /* 0x003fe20003800000 */
.L_x_1525:
[----:B------:R-:W-:Y:S01]  /*1aa20*/  IMAD.MOV.U32 R12, RZ, RZ, 0x10 ;  /* 0x00000010ff0c7424 */ /* 0x000fe200078e00ff */
[----:B------:R-:W-:-:S05]  /*1aa30*/  SEL R4, R14, RZ, P4 ;  /* 0x000000ff0e047207 */ /* 0x000fca0002000000 */
[----:B------:R-:W-:-:S04]  /*1aa40*/  IMAD.IADD R4, R3, 0x1, R4 ;  /* 0x0000000103047824 */ /* 0x000fc800078e0204 */
[----:B------:R-:W-:-:S07]  /*1aa50*/  IMAD.MOV.U32 R13, RZ, RZ, R4 ;  /* 0x000000ffff0d7224 */ /* 0x000fce00078e0004 */
[----:B------:R-:W-:Y:S05]  /*1aa60*/  WARPSYNC.COLLECTIVE R15, `(.L_x_1526) ;  /* 0x000000000f087348 */ /* 0x000fea0003c00000 */
[----:B------:R0:W1:Y:S02]  /*1aa70*/  SHFL.UP P6, R14, R13, R12, R11 ;  /* 0x0400000c0d0e7389 */ /* 0x00006400000c000b */
[----:B01----:R-:W-:Y:S01]  /*1aa80*/  ENDCOLLECTIVE ;  /* 0x000000000000791b */ /* 0x003fe20003800000 */
.L_x_1526:
        /* <DEDUP_REMOVED lines=8> */
.L_x_1527:
[----:B------:R-:W-:Y:S05]  /*1ab10*/  BRA `(.L_x_1528) ;  /* 0xffffffb000d07947 */ /* 0x000fea000383ffff */
.L_x_1387:
[----:B------:R-:W-:Y:S01]  /*1ab20*/  BSSY B0, `(.L_x_1529) ;  /* 0x0000006000007945 */ /* 0x000fe20003800000 */
[----:B------:R-:W-:Y:S01]  /*1ab30*/  PLOP3.LUT P6, PT, P6, PT, PT, 0x8, 0x0 ;  /* 0x000000000000781c */ /* 0x000fe200037ce170 */
[----:B------:R-:W-:-:S12]  /*1ab40*/  IMAD.MOV.U32 R15, RZ, RZ, -0x1 ;  /* 0xffffffffff0f7424 */ /* 0x000fd800078e00ff */
[----:B01----:R-:W-:Y:S05]  /*1ab50*/  WARPSYNC.COLLECTIVE R15, `(.L_x_1530) ;  /* 0x000000000f087348 */ /* 0x003fea0003c00000 */
[----:B------:R-:W-:Y:S01]  /*1ab60*/  VOTE.ANY R14, PT, P6 ;  /* 0x00000000000e7806 */ /* 0x000fe200030e0100 */
[----:B01----:R-:W-:Y:S06]  /*1ab70*/  ENDCOLLECTIVE ;  /* 0x000000000000791b */ /* 0x003fec0003800000 */
.L_x_1530:
[----:B------:R-:W-:Y:S05]  /*1ab80*/  BSYNC B0 ;  /* 0x0000000000007941 */ /* 0x000fea0003800000 */
.L_x_1529:
[----:B------:R-:W-:Y:S02]  /*1ab90*/  IMAD.MOV.U32 R2, RZ, RZ, R14 ;  /* 0x000000ffff027224 */ /* 0x000fe400078e000e */
[----:B------:R-:W-:Y:S02]  /*1aba0*/  IMAD.MOV.U32 R13, RZ, RZ, R17 ;  /* 0x000000ffff0d7224 */ /* 0x000fe400078e0011 */
[----:B------:R-:W0:Y:S01]  /*1abb0*/  POPC R6, R2 ;  /* 0x0000000200067309 */ /* 0x000e220000000000 */
[----:B------:R-:W-:Y:S02]  /*1abc0*/  IMAD.MOV.U32 R11, RZ, RZ, 0x1f ;  /* 0x0000001fff0b7424 */ /* 0x000fe400078e00ff */
[----:B------:R-:W-:Y:S02]  /*1abd0*/  IMAD.MOV.U32 R15, RZ, RZ, -0x1 ;  /* 0xffffffffff0f7424 */ /* 0x000fe400078e00ff */
[----:B0-----:R-:W-:-:S07]  /*1abe0*/  IMAD.MOV.U32 R12, RZ, RZ, R6 ;  /* 0x000000ffff0c7224 */ /* 0x001fce00078e0006 */
[----:B------:R-:W-:Y:S05]  /*1abf0*/  WARPSYNC.COLLECTIVE R15, `(.L_x_1531) ;  /* 0x000000000f087348 */ /* 0x000fea0003c00000 */
[----:B------:R0:W1:Y:S02]  /*1ac00*/  SHFL.IDX P6, R14, R13, R12, R11 ;  /* 0x0000000c0d0e7389 */ /* 0x00006400000c000b */
[----:B01----:R-:W-:Y:S01]  /*1ac10*/  ENDCOLLECTIVE ;  /* 0x000000000000791b */ /* 0x003fe20003800000 */
.L_x_1531:
[----:B------:R-:W-:Y:S01]  /*1ac20*/  IMAD.MOV.U32 R17, RZ, RZ, R14 ;  /* 0x000000ffff117224 */ /* 0x000fe200078e000e */
[----:B------:R-:W-:Y:S06]  /*1ac30*/  BRA `(.L_x_1532) ;  /* 0xffffffb000c07947 */ /* 0x000fec000383ffff */
.L_x_1389:
[----:B------:R-:W-:Y:S01]  /*1ac40*/  BSSY B0, `(.L_x_1533) ;  /* 0x0000007000007945 */ /* 0x000fe20003800000 */
[----:B------:R-:W-:Y:S02]  /*1ac50*/  IMAD.MOV.U32 R13, RZ, RZ, R3 ;  /* 0x000000ffff0d7224 */ /* 0x000fe400078e0003 */
[----:B------:R-:W-:Y:S02]  /*1ac60*/  IMAD.MOV.U32 R11, RZ, RZ, 0x1f ;  /* 0x0000001fff0b7424 */ /* 0x000fe400078e00ff */
[----:B------:R-:W-:-:S07]  /*1ac70*/  IMAD.MOV.U32 R15, RZ, RZ, -0x1 ;  /* 0xffffffffff0f7424 */ /* 0x000fce00078e00ff */
[----:B0123--:R-:W-:Y:S05]  /*1ac80*/  WARPSYNC.COLLECTIVE R15, `(.L_x_1534) ;  /* 0x000000000f087348 */ /* 0x00ffea0003c00000 */
[----:B------:R4:W0:Y:S02]  /*1ac90*/  SHFL.IDX P6, R14, R13, R12, R11 ;  /* 0x0000000c0d0e7389 */ /* 0x00082400000c000b */
[----:B01234-:R-:W-:Y:S01]  /*1aca0*/  ENDCOLLECTIVE ;  /* 0x000000000000791b */ /* 0x01ffe20003800000 */
.L_x_1534:
[----:B------:R-:W-:Y:S05]  /*1acb0*/  BSYNC B0 ;  /* 0x0000000000007941 */ /* 0x000fea0003800000 */
.L_x_1533:
[----:B------:R-:W-:Y:S05]  /*1acc0*/  BRA `(.L_x_1388) ;  /* 0xffffffb000b87947 */ /* 0x000fea000383ffff */
.L_x_1393:
[----:B0-----:R0:W3:Y:S02]  /*1acd0*/  SYNCS.PHASECHK.TRANS64.TRYWAIT P0, [R5+URZ+0x16820], R0 ;  /* 0x01682000050075a7 */ /* 0x0010e4000800017f */
[----:B---3--:R-:W-:Y:S05]  /*1ace0*/  @!P0 NANOSLEEP.SYNCS 0x989680 ;  /* 0x009896800000895d */ /* 0x008fea0003900000 */
[----:B------:R-:W3:Y:S02]  /*1acf0*/  @!P0 SYNCS.PHASECHK.TRANS64 P0, [R5+URZ+0x16820], R0 ;  /* 0x01682000050085a7 */ /* 0x000ee4000800007f */
[----:B---3--:R-:W-:Y:S05]  /*1ad00*/  @!P0 BRA `(.L_x_1393) ;  /* 0xfffffffc00f08947 */ /* 0x008fea000383ffff */
[----:B------:R-:W-:Y:S05]  /*1ad10*/  BRA `(.L_x_1535) ;  /* 0xffffffb800307947 */ /* 0x000fea000383ffff */
.L_x_1394:
[----:B------:R-:W3:Y:S01]  /*1ad20*/  S2R R2, SR_TID.X ;  /* 0x0000000000027919 */ /* 0x000ee20000002100 */
[----:B------:R-:W-:Y:S01]  /*1ad30*/  BSSY B0, `(.L_x_1536) ;  /* 0x000000a000007945 */ /* 0x000fe20003800000 */
[----:B------:R-:W-:Y:S02]  /*1ad40*/  IMAD.MOV.U32 R12, RZ, RZ, RZ ;  /* 0x000000ffff0c7224 */ /* 0x000fe400078e00ff */
[----:B------:R-:W-:Y:S02]  /*1ad50*/  IMAD.MOV.U32 R11, RZ, RZ, 0x1f ;  /* 0x0000001fff0b7424 */ /* 0x000fe400078e00ff */
[----:B------:R-:W-:Y:S01]  /*1ad60*/  IMAD.MOV.U32 R15, RZ, RZ, -0x1 ;  /* 0xffffffffff0f7424 */ /* 0x000fe200078e00ff */
[----:B---3--:R-:W-:-:S04]  /*1ad70*/  SHF.R.U32.HI R2, RZ, 0x5, R2 ;  /* 0x00000005ff027819 */ /* 0x008fc80000011602 */
[----:B------:R-:W-:-:S05]  /*1ad80*/  LOP3.LUT R2, R2, 0x3, RZ, 0xc0, !PT ;  /* 0x0000000302027812 */ /* 0x000fca00078ec0ff */
[----:B------:R-:W-:-:S07]  /*1ad90*/  IMAD.MOV.U32 R13, RZ, RZ, R2 ;  /* 0x000000ffff0d7224 */ /* 0x000fce00078e0002 */
[----:B012---:R-:W-:Y:S05]  /*1ada0*/  WARPSYNC.COLLECTIVE R15, `(.L_x_1537) ;  /* 0x000000000f087348 */ /* 0x007fea0003c00000 */
[----:B------:R3:W4:Y:S02]  /*1adb0*/  SHFL.IDX P6, R14, R13, R12, R11 ;  /* 0x0000000c0d0e7389 */ /* 0x00072400000c000b */
[----:B01234-:R-:W-:Y:S01]  /*1adc0*/  ENDCOLLECTIVE ;  /* 0x000000000000791b */ /* 0x01ffe20003800000 */
.L_x_1537:
[----:B------:R-:W-:Y:S05]  /*1add0*/  BSYNC B0 ;  /* 0x0000000000007941 */ /* 0x000fea0003800000 */
.L_x_1536:
[----:B------:R-:W-:Y:S05]  /*1ade0*/  BRA `(.L_x_1538) ;  /* 0xffffffb800187947 */ /* 0x000fea000383ffff */
.L_x_1397:
[----:B------:R-:W-:Y:S01]  /*1adf0*/  BSSY B1, `(.L_x_1539) ;  /* 0x0000006000017945 */ /* 0x000fe20003800000 */
[----:B------:R-:W-:-:S07]  /*1ae00*/  IMAD.MOV.U32 R15, RZ, RZ, -0x1 ;  /* 0xffffffffff0f7424 */ /* 0x000fce00078e00ff */
[----:B012---:R-:W-:Y:S05]  /*1ae10*/  WARPSYNC.COLLECTIVE R15, `(.L_x_1540) ;  /* 0x000000000f0c7348 */ /* 0x007fea0003c00000 */
[----:B------:R-:W-:Y:S02]  /*1ae20*/  ELECT P6, UR62, PT ;  /* 0x00000000003e782f */ /* 0x000fe400038c0000 */
[----:B------:R-:W-:Y:S01]  /*1ae30*/  MOV R14, UR62 ;  /* 0x0000003e000e7c02 */ /* 0x000fe20008000f00 */
[----:B012---:R-:W-:Y:S10]  /*1ae40*/  ENDCOLLECTIVE ;  /* 0x000000000000791b */ /* 0x007ff40003800000 */
.L_x_1540:
[----:B------:R-:W-:Y:S05]  /*1ae50*/  BSYNC B1 ;  /* 0x0000000000017941 */ /* 0x000fea0003800000 */
.L_x_1539:
[----:B------:R-:W-:Y:S05]  /*1ae60*/  BRA `(.L_x_1541) ;  /* 0xffffffb800107947 */ /* 0x000fea000383ffff */
.L_x_1399:
[----:B0-----:R0:W3:Y:S02]  /*1ae70*/  SYNCS.PHASECHK.TRANS64.TRYWAIT P1, [R3+URZ+0x16840], R2 ;  /* 0x01684002030075a7 */ /* 0x0010e4000802017f */
[----:B---3--:R-:W-:Y:S05]  /*1ae80*/  @!P1 NANOSLEEP.SYNCS 0x989680 ;  /* 0x009896800000995d */ /* 0x008fea0003900000 */
[----:B------:R-:W3:Y:S02]  /*1ae90*/  @!P1 SYNCS.PHASECHK.TRANS64 P1, [R3+URZ+0x16840], R2 ;  /* 0x01684002030095a7 */ /* 0x000ee4000802007f */
[----:B---3--:R-:W-:Y:S05]  /*1aea0*/  @!P1 BRA `(.L_x_1399) ;  /* 0xfffffffc00f09947 */ /* 0x008fea000383ffff */
[----:B------:R-:W-:Y:S05]  /*1aeb0*/  BRA `(.L_x_1542) ;  /* 0xffffffb800307947 */ /* 0x000fea000383ffff */
.L_x_1401:
[----:B---3--:R3:W4:Y:S02]  /*1aec0*/  SYNCS.PHASECHK.TRANS64.TRYWAIT P1, [R5+URZ+0x16840], R0 ;  /* 0x01684000050075a7 */ /* 0x008724000802017f */
[----:B----4-:R-:W-:Y:S05]  /*1aed0*/  @!P1 NANOSLEEP.SYNCS 0x989680 ;  /* 0x009896800000995d */ /* 0x010fea0003900000 */
[----:B------:R-:W4:Y:S02]  /*1aee0*/  @!P1 SYNCS.PHASECHK.TRANS64 P1, [R5+URZ+0x16840], R0 ;  /* 0x01684000050095a7 */ /* 0x000f24000802007f */
[----:B----4-:R-:W-:Y:S05]  /*1aef0*/  @!P1 BRA `(.L_x_1401) ;  /* 0xfffffffc00f09947 */ /* 0x010fea000383ffff */
[----:B------:R-:W-:Y:S05]  /*1af00*/  BRA `(.L_x_1543) ;  /* 0xffffffb8003c7947 */ /* 0x000fea000383ffff */
.L_x_1403:
[----:B----4-:R4:W0:Y:S02]  /*1af10*/  SYNCS.PHASECHK.TRANS64.TRYWAIT P1, [R3+URZ+0x16860], R2 ;  /* 0x01686002030075a7 */ /* 0x010824000802017f */
[----:B0-----:R-:W-:Y:S05]  /*1af20*/  @!P1 NANOSLEEP.SYNCS 0x989680 ;  /* 0x009896800000995d */ /* 0x001fea0003900000 */
[----:B------:R-:W0:Y:S02]  /*1af30*/  @!P1 SYNCS.PHASECHK.TRANS64 P1, [R3+URZ+0x16860], R2 ;  /* 0x01686002030095a7 */ /* 0x000e24000802007f */
[----:B0-----:R-:W-:Y:S05]  /*1af40*/  @!P1 BRA `(.L_x_1403) ;  /* 0xfffffffc00f09947 */ /* 0x001fea000383ffff */
[----:B------:R-:W-:Y:S05]  /*1af50*/  BRA `(.L_x_1544) ;  /* 0xffffffb800387947 */ /* 0x000fea000383ffff */
.L_x_1545:
        /* <DEDUP_REMOVED lines=10> */
.L_x_3109:


//--------------------- .text._ZN7cutlass13device_kernelIN5flash11enable_sm90INS1_16FlashAttnFwdSm90INS1_25CollectiveMainloopFwdSm90ILi2EN4cute5tupleIJNS5_1CILi1EEES8_S8_EEENS6_IJNS7_ILi192EEENS7_ILi128EEENS7_ILi64EEEEEELi64ENS_10bfloat16_tEfNS_4arch4Sm90ELb0ELb1ELb1ELb1ELb1ELb1ELb0ELb1ELb1ELb1ELb0ELb0EEENS1_21CollectiveEpilogueFwdINS6_IJSA_SC_SB_EEES9_SE_SG_Li384ELb1ELb1ELb0ELb0EEENS1_36VarlenDynamicPersistentTileSchedulerILi192ELi128ELi384ELi128ELb0ELb1ELb1ELb1ELb0ELb1EEEEEEEEEvNT_6ParamsE --------------------------
	.section	.text._ZN7cutlass13device_kernelIN5flash11enable_sm90INS1_16FlashAttnFwdSm90INS1_25CollectiveMainloopFwdSm90ILi2EN4cute5tupleIJNS5_1CILi1EEES8_S8_EEENS6_IJNS7_ILi192EEENS7_ILi128EEENS7_ILi64EEEEEELi64ENS_10bfloat16_tEfNS_4arch4Sm90ELb0ELb1ELb1ELb1ELb1ELb1ELb0ELb1ELb1ELb1ELb0ELb0EEENS1_21CollectiveEpilogueFwdINS6_IJSA_SC_SB_EEES9_SE_SG_Li384ELb1ELb1ELb0ELb0EEENS1_36VarlenDynamicPersistentTileSchedulerILi192ELi128ELi384ELi128ELb0ELb1ELb1ELb1ELb0ELb1EEEEEEEEEvNT_6ParamsE,"ax",@progbits
	.align	128
.text._ZN7cutlass13device_kernelIN5flash11enable_sm90INS1_16FlashAttnFwdSm90INS1_25CollectiveMainloopFwdSm90ILi2EN4cute5tupleIJNS5_1CILi1EEES8_S8_EEENS6_IJNS7_ILi192EEENS7_ILi128EEENS7_ILi64EEEEEELi64ENS_10bfloat16_tEfNS_4arch4Sm90ELb0ELb1ELb1ELb1ELb1ELb1ELb0ELb1ELb1ELb1ELb0ELb0EEENS1_21CollectiveEpilogueFwdINS6_IJSA_SC_SB_EEES9_SE_SG_Li384ELb1ELb1ELb0ELb0EEENS1_36VarlenDynamicPersistentTileSchedulerILi192ELi128ELi384ELi128ELb0ELb1ELb1ELb1ELb0ELb1EEEEEEEEEvNT_6ParamsE:
        .type           _ZN7cutlass13device_kernelIN5flash11enable_sm90INS1_16FlashAttnFwdSm90INS1_25CollectiveMainloopFwdSm90ILi2EN4cute5tupleIJNS5_1CILi1EEES8_S8_EEENS6_IJNS7_ILi192EEENS7_ILi128EEENS7_ILi64EEEEEELi64ENS_10bfloat16_tEfNS_4arch4Sm90ELb0ELb1ELb1ELb1ELb1ELb1ELb0ELb1ELb1ELb1ELb0ELb0EEENS1_21CollectiveEpilogueFwdINS6_IJSA_SC_SB_EEES9_SE_SG_Li384ELb1ELb1ELb0ELb0EEENS1_36VarlenDynamicPersistentTileSchedulerILi192ELi128ELi384ELi128ELb0ELb1ELb1ELb1ELb0ELb1EEEEEEEEEvNT_6ParamsE,@function
        .size           _ZN7cutlass13device_kernelIN5flash11enable_sm90INS1_16FlashAttnFwdSm90INS1_25CollectiveMainloopFwdSm90ILi2EN4cute5tupleIJNS5_1CILi1EEES8_S8_EEENS6_IJNS7_ILi192EEENS7_ILi128EEENS7_ILi64EEEEEELi64ENS_10bfloat16_tEfNS_4arch4Sm90ELb0ELb1ELb1ELb1ELb1ELb1ELb0ELb1ELb1ELb1ELb0ELb0EEENS1_21CollectiveEpilogueFwdINS6_IJSA_SC_SB_EEES9_SE_SG_Li384ELb1ELb1ELb0ELb0EEENS1_36VarlenDynamicPersistentTileSchedulerILi192ELi128ELi384ELi128ELb0ELb1ELb1ELb1ELb0ELb1EEEEEEEEEvNT_6ParamsE,(.L_x_3110 - _ZN7cutlass13device_kernelIN5flash11enable_sm90INS1_16FlashAttnFwdSm90INS1_25CollectiveMainloopFwdSm90ILi2EN4cute5tupleIJNS5_1CILi1EEES8_S8_EEENS6_IJNS7_ILi192EEENS7_ILi128EEENS7_ILi64EEEEEELi64ENS_10bfloat16_tEfNS_4arch4Sm90ELb0ELb1ELb1ELb1ELb1ELb1ELb0ELb1ELb1ELb1ELb0ELb0EEENS1_21CollectiveEpilogueFwdINS6_IJSA_SC_SB_EEES9_SE_SG_Li384ELb1ELb1ELb0ELb0EEENS1_36VarlenDynamicPersistentTileSchedulerILi192ELi128ELi384ELi128ELb0ELb1ELb1ELb1ELb0ELb1EEEEEEEEEvNT_6ParamsE)
        .other          _ZN7cutlass13device_kernelIN5flash11enable_sm90INS1_16FlashAttnFwdSm90INS1_25CollectiveMainloopFwdSm90ILi2EN4cute5tupleIJNS5_1CILi1EEES8_S8_EEENS6_IJNS7_ILi192EEENS7_ILi128EEENS7_ILi64EEEEEELi64ENS_10bfloat16_tEfNS_4arch4Sm90ELb0ELb1ELb1ELb1ELb1ELb1ELb0ELb1ELb1ELb1ELb0ELb0EEENS1_21CollectiveEpilogueFwdINS6_IJSA_SC_SB_EEES9_SE_SG_Li384ELb1ELb1ELb0ELb0EEENS1_36VarlenDynamicPersistentTileSchedulerILi192ELi128ELi384ELi128ELb0ELb1ELb1ELb1ELb0ELb1EEEEEEEEEvNT_6ParamsE,@"STO_CUDA_ENTRY STV_DEFAULT"
_ZN7cutlass13device_kernelIN5flash11enable_sm90INS1_16FlashAttnFwdSm90INS1_25CollectiveMainloopFwdSm90ILi2EN4cute5tupleIJNS5_1CILi1EEES8_S8_EEENS6_IJNS7_ILi192EEENS7_ILi128EEENS7_ILi64EEEEEELi64ENS_10bfloat16_tEfNS_4arch4Sm90ELb0ELb1ELb1ELb1ELb1ELb1ELb0ELb1ELb1ELb1ELb0ELb0EEENS1_21CollectiveEpilogueFwdINS6_IJSA_SC_SB_EEES9_SE_SG_Li384ELb1ELb1ELb0ELb0EEENS1_36VarlenDynamicPersistentTileSchedulerILi192ELi128ELi384ELi128ELb0ELb1ELb1ELb1ELb0ELb1EEEEEEEEEvNT_6ParamsE:
        /* <DEDUP_REMOVED lines=18> */
.L_x_1547:
[----:B------:R-:W-:Y:S05]  /*0120*/  BSYNC B0 ;  /* 0x0000000000007941 */ /* 0x000fea0003800000 */
.L_x_1546:
        /* <DEDUP_REMOVED lines=41> */
.L_x_1548:
        /* <DEDUP_REMOVED lines=22> */
.L_x_1549:
        /* <DEDUP_REMOVED lines=18> */
.L_x_1550:
        /* <DEDUP_REMOVED lines=22> */
.L_x_1551:
        /* <DEDUP_REMOVED lines=22> */
.L_x_1552:
        /* <DEDUP_REMOVED lines=8> */
.L_x_1555:
[----:B------:R-:W-:-:S08]  /*0980*/  NOP ;  /* 0x0000000000007918 */ /* 0x000fd00000000000 */
[----:B------:R-:W0:Y:S02]  /*0990*/  USETMAXREG.TRY_ALLOC.CTAPOOL UP0, 0xa0 ;  /* 0x000000a0000079c8 */ /* 0x000e240008000600 */
[----:B0-----:R-:W-:-:S13]  /*09a0*/  PLOP3.LUT P0, PT, PT, PT, UP0, 0x80, 0x0 ;  /* 0x000000000000781c */ /* 0x001fda0003f0f008 */
[----:B------:R-:W-:Y:S05]  /*09b0*/  @!P0 BRA `(.L_x_1555) ;  /* 0xfffffffc00f08947 */ /* 0x000fea000383ffff */
[----:B------:R-:W0:Y:S01]  /*09c0*/  S2R R0, SR_TID.X ;  /* 0x0000000000007919 */ /* 0x000e220000002100 */
[----:B------:R-:W1:Y:S01]  /*09d0*/  S2UR UR38, SR_CgaCtaId ;  /* 0x00000000002679c3 */ /* 0x000e620000008800 */
[----:B------:R-:W-:Y:S01]  /*09e0*/  UMOV UR4, 0x400 ;  /* 0x0000040000047882 */ /* 0x000fe20000000000 */
[----:B------:R-:W-:-:S06]  /*09f0*/  LOP3.LUT R23, R23, 0xdfffffff, RZ, 0xc0, !PT ;  /* 0xdfffffff17177812 */ /* 0x000fcc00078ec0ff */
[----:B------:R-:W-:Y:S06]  /*0a00*/  BAR.ARV 0x8, 0x200 ;  /* 0x0208000000007b1d */ /* 0x000fec0000002000 */
[----:B-1----:R-:W-:-:S06]  /*0a10*/  ULEA UR4, UR38, UR4, 0x18 ;  /* 0x0000000426047291 */ /* 0x002fcc000f8ec03f */
[----:B------:R-:W-:Y:S01]  /*0a20*/  IMAD.U32 R2, RZ, RZ, UR4 ;  /* 0x00000004ff027e24 */ /* 0x000fe2000f8e00ff */
[----:B0-----:R-:W-:Y:S01]  /*0a30*/  SHF.R.U32.HI R0, RZ, 0x7, R0 ;  /* 0x00000007ff007819 */ /* 0x001fe20000011600 */
[----:B------:R-:W-:-:S03]  /*0a40*/  ULDC UR4, c[0x0][0xc3c] ;  /* 0x00030f0000047ab9 */ /* 0x000fc60000000800 */
[----:B------:R-:W-:-:S13]  /*0a50*/  ISETP.NE.AND P0, PT, R0, 0x1, PT ;  /* 0x000000010000780c */ /* 0x000fda0003f05270 */
[----:B------:R-:W-:Y:S01]  /*0a60*/  @P0 LOP3.LUT R23, R23, 0x20000000, RZ, 0xfc, !PT ;  /* 0x2000000017170812 */ /* 0x000fe200078efcff */
[----:B------:R-:W-:Y:S08]  /*0a70*/  @!P0 BAR.ARV 0x9, 0x100 ;  /* 0x0244000000008b1d */ /* 0x000ff00000002000 */
[----:B------:R-:W-:Y:S06]  /*0a80*/  BAR.SYNC.DEFER_BLOCKING 0x5, 0x200 ;  /* 0x0148000000007b1d */ /* 0x000fec0000010000 */
[----:B------:R-:W0:Y:S02]  /*0a90*/  LDS.128 R28, [R2+0x168d0] ;  /* 0x0168d000021c7984 */ /* 0x000e240000000c00 */
[----:B------:R-:W-:Y:S06]  /*0aa0*/  BAR.ARV 0x4, 0x200 ;  /* 0x0108000000007b1d */ /* 0x000fec0000002000 */
[----:B0-----:R-:W-:-:S13]  /*0ab0*/  ISETP.GE.AND P0, PT, R31, UR4, PT ;  /* 0x000000041f007c0c */ /* 0x001fda000bf06270 */
[----:B------:R-:W-:Y:S05]  /*0ac0*/  @P0 BRA `(.L_x_1556) ;  /* 0x000001f800700947 */ /* 0x000fea0003800000 */
[----:B------:R-:W0:Y:S01]  /*0ad0*/  S2R R0, SR_TID.X ;  /* 0x0000000000007919 */ /* 0x000e220000002100 */
[----:B------:R-:W-:Y:S01]  /*0ae0*/  IMAD.MOV.U32 R22, RZ, RZ, RZ ;  /* 0x000000ffff167224 */ /* 0x000fe200078e00ff */
[----:B------:R-:W-:Y:S01]  /*0af0*/  ULOP3.LUT UR39, UR37, 0x1, URZ, 0xfc, !UPT ;  /* 0x0000000125277892 */ /* 0x000fe2000f8efc3f */
[----:B------:R-:W-:Y:S01]  /*0b00*/  IMAD.MOV.U32 R154, RZ, RZ, RZ ;  /* 0x000000ffff9a7224 */ /* 0x000fe200078e00ff */
[----:B------:R-:W-:Y:S01]  /*0b10*/  UMOV UR36, URZ ;  /* 0x0000003f00247c82 */ /* 0x000fe20008000000 */
[----:B------:R-:W-:Y:S02]  /*0b20*/  IMAD.MOV.U32 R19, RZ, RZ, RZ ;  /* 0x000000ffff137224 */ /* 0x000fe400078e00ff */
[----:B0-----:R-:W-:-:S05]  /*0b30*/  VIADD R13, R0, 0xffffff80 ;  /* 0xffffff80000d7836 */ /* 0x001fca0000000000 */
[----:B------:R-:W-:-:S04]  /*0b40*/  SHF.R.S32.HI R0, RZ, 0x1f, R13 ;  /* 0x0000001fff007819 */ /* 0x000fc8000001140d */
[CC--:B------:R-:W-:Y:S02]  /*0b50*/  LEA.HI R3, R0.reuse, R13.reuse, RZ, 0x7 ;  /* 0x0000000d00037211 */ /* 0x0c0fe400078f38ff */
[CC--:B------:R-:W-:Y:S02]  /*0b60*/  LEA.HI R5, R0.reuse, R13.reuse, RZ, 0x5 ;  /* 0x0000000d00057211 */ /* 0x0c0fe400078f28ff */
[----:B------:R-:W-:Y:S02]  /*0b70*/  LOP3.LUT R4, R3, 0xffffff80, RZ, 0xc0, !PT ;  /* 0xffffff8003047812 */ /* 0x000fe400078ec0ff */
[----:B------:R-:W-:Y:S02]  /*0b80*/  SHF.R.S32.HI R12, RZ, 0x7, R3 ;  /* 0x00000007ff0c7819 */ /* 0x000fe40000011403 */
[----:B------:R-:W-:Y:S01]  /*0b90*/  SHF.R.S32.HI R14, RZ, 0x5, R5 ;  /* 0x00000005ff0e7819 */ /* 0x000fe20000011405 */
[----:B------:R-:W-:Y:S01]  /*0ba0*/  IMAD.IADD R11, R13, 0x1, -R4 ;  /* 0x000000010d0b7824 */ /* 0x000fe200078e0a04 */
[----:B------:R-:W-:Y:S01]  /*0bb0*/  LEA.HI R4, R0, R13, RZ, 0x4 ;  /* 0x0000000d00047211 */ /* 0x000fe200078f20ff */
[----:B------:R-:W-:-:S03]  /*0bc0*/  IMAD.HI R5, R12, 0x55555556, RZ ;  /* 0x555555560c057827 */ /* 0x000fc600078e02ff */
[----:B------:R-:W-:Y:S02]  /*0bd0*/  SHF.R.S32.HI R6, RZ, 0x1f, R11 ;  /* 0x0000001fff067819 */ /* 0x000fe4000001140b */
[----:B------:R-:W-:Y:S02]  /*0be0*/  SHF.R.S32.HI R7, RZ, 0x4, R4 ;  /* 0x00000004ff077819 */ /* 0x000fe40000011404 */
[----:B------:R-:W-:Y:S02]  /*0bf0*/  LEA.HI R8, R6, R11, RZ, 0x2 ;  /* 0x0000000b06087211 */ /* 0x000fe400078f10ff */
[C---:B------:R-:W-:Y:S02]  /*0c00*/  LOP3.LUT R3, R4.reuse, 0x3fffff0, RZ, 0xc0, !PT ;  /* 0x03fffff004037812 */ /* 0x040fe400078ec0ff */
[--C-:B------:R-:W-:Y:S02]  /*0c10*/  SHF.R.S32.HI R9, RZ, 0x2, R8.reuse ;  /* 0x00000002ff097819 */ /* 0x100fe40000011408 */
[----:B------:R-:W-:Y:S01]  /*0c20*/  SHF.R.S32.HI R10, RZ, 0x1f, R8 ;  /* 0x0000001fff0a7819 */ /* 0x000fe20000011408 */
[----:B------:R-:W-:Y:S01]  /*0c30*/  IMAD.IADD R3, R13, 0x1, -R3 ;  /* 0x000000010d037824 */ /* 0x000fe200078e0a03 */
[----:B------:R-:W-:-:S02]  /*0c40*/  LEA.HI R4, R4, R7, RZ, 0x1 ;  /* 0x0000000704047211 */ /* 0x000fc400078f08ff */
[----:B------:R-:W-:Y:S01]  /*0c50*/  LEA.HI R10, R10, R9, RZ, 0x3 ;  /* 0x000000090a0a7211 */ /* 0x000fe200078f18ff */
[----:B------:R-:W-:Y:S01]  /*0c60*/  IMAD R3, R14, 0x10, R3 ;  /* 0x000000100e037824 */ /* 0x000fe200078e0203 */
[----:B------:R-:W-:Y:S02]  /*0c70*/  LOP3.LUT R4, R4, 0x1ffffffe, RZ, 0xc0, !PT ;  /* 0x1ffffffe04047812 */ /* 0x000fe400078ec0ff */
[----:B------:R-:W-:Y:S02]  /*0c80*/  LOP3.LUT R10, R10, 0xfffffff8, RZ, 0xc0, !PT ;  /* 0xfffffff80a0a7812 */ /* 0x000fe400078ec0ff */
[----:B------:R-:W-:Y:S01]  /*0c90*/  LEA.HI R6, R6, R11, RZ, 0x5 ;  /* 0x0000000b06067211 */ /* 0x000fe200078f28ff */
[----:B------:R-:W-:Y:S01]  /*0ca0*/  IMAD.IADD R4, R7, 0x1, -R4 ;  /* 0x0000000107047824 */ /* 0x000fe200078e0a04 */
[----:B------:R-:W-:Y:S01]  /*0cb0*/  LEA.HI R5, R5, R5, RZ, 0x1 ;  /* 0x0000000505057211 */ /* 0x000fe200078f08ff */
[----:B------:R-:W-:Y:S01]  /*0cc0*/  IMAD.IADD R9, R9, 0x1, -R10 ;  /* 0x0000000109097824 */ /* 0x000fe200078e0a0a */
[----:B------:R-:W-:Y:S01]  /*0cd0*/  SHF.R.S32.HI R6, RZ, 0x5, R6 ;  /* 0x00000005ff067819 */ /* 0x000fe20000011406 */
[----:B------:R-:W-:Y:S01]  /*0ce0*/  IMAD R7, R3, 0x8, R4 ;  /* 0x0000000803077824 */ /* 0x000fe200078e0204 */
[CC--:B------:R-:W-:Y:S01]  /*0cf0*/  LEA.HI R3, R0.reuse, R13.reuse, RZ, 0x2 ;  /* 0x0000000d00037211 */ /* 0x0c0fe200078f10ff */
[----:B------:R-:W-:Y:S01]  /*0d00*/  IMAD R5, R5, -0x3, R12 ;  /* 0xfffffffd05057824 */ /* 0x000fe200078e020c */
[----:B------:R-:W-:Y:S01]  /*0d10*/  LEA.HI R4, R0, R13, RZ, 0x3 ;  /* 0x0000000d00047211 */ /* 0x000fe200078f18ff */
[----:B------:R-:W-:Y:S01]  /*0d20*/  IMAD R6, R6, 0x10, R9 ;  /* 0x0000001006067824 */ /* 0x000fe200078e0209 */
[----:B------:R-:W-:-:S02]  /*0d30*/  SHF.R.S32.HI R157, RZ, 0x2, R3 ;  /* 0x00000002ff9d7819 */ /* 0x000fc40000011403 */
[----:B------:R-:W-:Y:S01]  /*0d40*/  SHF.R.S32.HI R0, RZ, 0x1f, R3 ;  /* 0x0000001fff007819 */ /* 0x000fe20000011403 */
[----:B------:R-:W-:Y:S01]  /*0d50*/  IMAD R10, R5, 0x40, R6 ;  /* 0x00000040050a7824 */ /* 0x000fe200078e0206 */
[----:B------:R-:W-:Y:S01]  /*0d60*/  SHF.R.S32.HI R5, RZ, 0x3, R4 ;  /* 0x00000003ff057819 */ /* 0x000fe20000011404 */
[----:B------:R-:W-:Y:S01]  /*0d70*/  VIADD R6, R157, 0x60 ;  /* 0x000000609d067836 */ /* 0x000fe20000000000 */
[----:B------:R-:W-:Y:S02]  /*0d80*/  LOP3.LUT R4, R4, 0xfffffff8, RZ, 0xc0, !PT ;  /* 0xfffffff804047812 */ /* 0x000fe400078ec0ff */
[----:B------:R-:W-:Y:S01]  /*0d90*/  LEA.HI R0, R0, R157, RZ, 0x3 ;  /* 0x0000009d00007211 */ /* 0x000fe200078f18ff */
[----:B------:R-:W-:Y:S01]  /*0da0*/  STL [R1+0x5c], R10 ;  /* 0x00005c0a01007387 */ /* 0x000fe20000100800 */
[----:B------:R-:W-:Y:S01]  /*0db0*/  LOP3.LUT R3, R3, 0xfffffffc, RZ, 0xc0, !PT ;  /* 0xfffffffc03037812 */ /* 0x000fe200078ec0ff */
[----:B------:R-:W-:Y:S01]  /*0dc0*/  IMAD.IADD R9, R13, 0x1, -R4 ;  /* 0x000000010d097824 */ /* 0x000fe200078e0a04 */
[----:B------:R-:W-:Y:S01]  /*0dd0*/  LOP3.LUT R0, R0, 0xfffffff8, RZ, 0xc0, !PT ;  /* 0xfffffff800007812 */ /* 0x000fe200078ec0ff */
[----:B------:R-:W-:Y:S01]  /*0de0*/  IMAD.SHL.U32 R4, R6, 0x40, RZ ;  /* 0x0000004006047824 */ /* 0x000fe200078e00ff */
[----:B------:R-:W-:Y:S01]  /*0df0*/  SHF.R.S32.HI R5, RZ, 0x1f, R6 ;  /* 0x0000001fff057819 */ /* 0x000fe20000011406 */
[----:B------:R-:W-:Y:S01]  /*0e00*/  IMAD.SHL.U32 R9, R9, 0x8, RZ ;  /* 0x0000000809097824 */ /* 0x000fe200078e00ff */
[----:B------:R-:W-:Y:S01]  /*0e10*/  STL [R1+0x8], RZ ;  /* 0x000008ff01007387 */ /* 0x000fe20000100800 */
[----:B------:R-:W-:Y:S01]  /*0e20*/  IMAD.IADD R12, R13, 0x1, -R3 ;  /* 0x000000010d0c7824 */ /* 0x000fe200078e0a03 */
[----:B------:R-:W-:Y:S01]  /*0e30*/  LEA.HI R5, R5, R6, RZ, 0x3 ;  /* 0x0000000605057211 */ /* 0x000fe200078f18ff */
[----:B------:R-:W-:Y:S01]  /*0e40*/  IMAD.IADD R0, R157, 0x1, -R0 ;  /* 0x000000019d007824 */ /* 0x000fe200078e0a00 */
[----:B------:R-:W-:Y:S01]  /*0e50*/  STL [R1+0x50], R9 ;  /* 0x0000500901007387 */ /* 0x000fe20000100800 */
[C---:B------:R-:W-:Y:S01]  /*0e60*/  IMAD.SHL.U32 R152, R12.reuse, 0x4, RZ ;  /* 0x000000040c987824 */ /* 0x040fe200078e00ff */
[C---:B------:R-:W-:Y:S01]  /*0e70*/  LEA.HI R3, R12.reuse, R12, RZ, 0x1 ;  /* 0x0000000c0c037211 */ /* 0x040fe200078f08ff */
[----:B------:R-:W-:Y:S01]  /*0e80*/  IMAD.SHL.U32 R5, R5, 0x40, RZ ;  /* 0x0000004005057824 */ /* 0x000fe200078e00ff */
[----:B------:R0:W-:Y:S01]  /*0e90*/  STL [R1+0x40], R0 ;  /* 0x0000400001007387 */ /* 0x0001e20000100800 */
[----:B------:R-:W-:Y:S01]  /*0ea0*/  IMAD.SHL.U32 R16, R12, 0x8, RZ ;  /* 0x000000080c107824 */ /* 0x000fe200078e00ff */
[----:B------:R-:W-:Y:S01]  /*0eb0*/  LOP3.LUT R3, R3, 0x1ffffffe, RZ, 0xc0, !PT ;  /* 0x1ffffffe03037812 */ /* 0x000fe200078ec0ff */
[----:B------:R-:W-:Y:S01]  /*0ec0*/  VIADD R6, R152, 0x10 ;  /* 0x0000001098067836 */ /* 0x000fe20000000000 */
[----:B------:R-:W-:Y:S01]  /*0ed0*/  LOP3.LUT R8, R8, 0x7ffffffc, RZ, 0xc0, !PT ;  /* 0x7ffffffc08087812 */ /* 0x000fe200078ec0ff */
[----:B------:R-:W-:Y:S01]  /*0ee0*/  VIADD R18, R16, 0x20 ;  /* 0x0000002010127836 */ /* 0x000fe20000000000 */
[----:B------:R-:W-:Y:S01]  /*0ef0*/  SHF.R.S32.HI R17, RZ, 0x1f, R16 ;  /* 0x0000001fff117819 */ /* 0x000fe20000011410 */
[----:B------:R-:W-:Y:S01]  /*0f00*/  IMAD.IADD R3, R12, 0x1, -R3 ;  /* 0x000000010c037824 */ /* 0x000fe200078e0a03 */
[----:B------:R-:W-:Y:S01]  /*0f10*/  STL [R1+0xc], R6 ;  /* 0x00000c0601007387 */ /* 0x000fe20000100800 */
[----:B0-----:R-:W-:-:S02]  /*0f20*/  LOP3.LUT R0, R4, 0x1c0, RZ, 0xc0, !PT ;  /* 0x000001c004007812 */ /* 0x001fc400078ec0ff */
[----:B------:R-:W-:Y:S02]  /*0f30*/  LOP3.LUT R4, R5, 0xfffffe00, RZ, 0xc0, !PT ;  /* 0xfffffe0005047812 */ /* 0x000fe400078ec0ff */
[----:B------:R-:W-:Y:S02]  /*0f40*/  SHF.R.U32.HI R9, RZ, 0x3, R0 ;  /* 0x00000003ff097819 */ /* 0x000fe40000011600 */
[----:B------:R-:W-:Y:S01]  /*0f50*/  LOP3.LUT R0, R0, 0x38, R16, 0xf8, !PT ;  /* 0x0000003800007812 */ /* 0x000fe200078ef810 */
[----:B------:R0:W-:Y:S01]  /*0f60*/  STL [R1+0x44], R4 ;  /* 0x0000440401007387 */ /* 0x0001e20000100800 */
[----:B------:R-:W-:Y:S02]  /*0f70*/  SHF.R.S32.HI R12, RZ, 0x1f, R18 ;  /* 0x0000001fff0c7819 */ /* 0x000fe40000011412 */
[----:B------:R-:W-:Y:S01]  /*0f80*/  LOP3.LUT R5, R4, R0, R9, 0xf6, !PT ;  /* 0x0000000004057212 */ /* 0x000fe200078ef609 */
[----:B------:R-:W-:Y:S02]  /*0f90*/  IMAD.IADD R0, R11, 0x1, -R8 ;  /* 0x000000010b007824 */ /* 0x000fe400078e0a08 */
[----:B------:R-:W-:Y:S01]  /*0fa0*/  STL [R1+0x4], R12 ;  /* 0x0000040c01007387 */ /* 0x000fe20000100800 */
[----:B0-----:R-:W-:Y:S01]  /*0fb0*/  SHF.R.S32.HI R4, RZ, 0x1f, R6 ;  /* 0x0000001fff047819 */ /* 0x001fe20000011406 */
[----:B------:R-:W-:-:S04]  /*0fc0*/  IMAD.SHL.U32 R6, R7, 0x8, RZ ;  /* 0x0000000807067824 */ /* 0x000fc800078e00ff */
[----:B------:R0:W-:Y:S04]  /*0fd0*/  STL [R1+0x54], R4 ;  /* 0x0000540401007387 */ /* 0x0001e80000100800 */
[----:B------:R1:W-:Y:S04]  /*0fe0*/  STL [R1], R0 ;  /* 0x0000000001007387 */ /* 0x0003e80000100800 */
[----:B------:R2:W-:Y:S01]  /*0ff0*/  STL [R1+0x60], R6 ;  /* 0x0000600601007387 */ /* 0x0005e20000100800 */
[----:B0-----:R-:W-:Y:S02]  /*1000*/  IMAD R4, R5, 0x2, R2 ;  /* 0x0000000205047824 */ /* 0x001fe400078e0202 */
[----:B-1----:R-:W-:-:S03]  /*1010*/  IMAD R0, R3, 0x8, R10 ;  /* 0x0000000803007824 */ /* 0x002fc600078e020a */
[----:B------:R2:W-:Y:S04]  /*1020*/  STL [R1+0x58], R4 ;  /* 0x0000580401007387 */ /* 0x0005e80000100800 */
[----:B------:R2:W-:Y:S02]  /*1030*/  STL [R1+0x30], R0 ;  /* 0x0000300001007387 */ /* 0x0005e40000100800 */
.L_x_1762:
[----:B------:R-:W-:Y:S05]  /*1040*/  YIELD ;  /* 0x0000000000007946 */ /* 0x000fea0003800000 */
[----:B------:R-:W-:Y:S01]  /*1050*/  ULDC.64 UR4, c[0x0][0xa28] ;  /* 0x00028a0000047ab9 */ /* 0x000fe20000000a00 */
[----:B0-2--5:R-:W0:Y:S01]  /*1060*/  LDC.64 R6, c[0x0][0xa08] ;  /* 0x00028200ff067b82 */ /* 0x025e220000000a00 */
[----:B------:R-:W-:Y:S01]  /*1070*/  ISETP.NE.U32.AND P1, PT, RZ, UR4, PT ;  /* 0x00000004ff007c0c */ /* 0x000fe2000bf25070 */
[----:B------:R-:W-:Y:S02]  /*1080*/  IMAD.MOV.U32 R0, RZ, RZ, RZ ;  /* 0x000000ffff007224 */ /* 0x000fe400078e00ff */
[----:B------:R-:W-:Y:S01]  /*1090*/  IMAD.MOV.U32 R68, RZ, RZ, RZ ;  /* 0x000000ffff447224 */ /* 0x000fe200078e00ff */
[----:B------:R-:W-:Y:S01]  /*10a0*/  ISETP.NE.AND.EX P1, PT, RZ, UR5, PT, P1 ;  /* 0x00000005ff007c0c */ /* 0x000fe2000bf25310 */
[----:B------:R-:W-:-:S02]  /*10b0*/  ULDC.64 UR4, c[0x0][0xa18] ;  /* 0x0002860000047ab9 */ /* 0x000fc40000000a00 */
[----:B------:R-:W-:-:S04]  /*10c0*/  ISETP.NE.U32.AND P2, PT, RZ, UR4, PT ;  /* 0x00000004ff007c0c */ /* 0x000fc8000bf45070 */
[----:B------:R-:W-:Y:S01]  /*10d0*/  ISETP.NE.AND.EX P2, PT, RZ, UR5, PT, P2 ;  /* 0x00000005ff007c0c */ /* 0x000fe2000bf45320 */
[----:B------:R-:W-:Y:S02]  /*10e0*/  ULDC.64 UR4, c[0x0][0xa08] ;  /* 0x0002820000047ab9 */ /* 0x000fe40000000a00 */
[----:B------:R-:W-:-:S03]  /*10f0*/  ISETP.NE.U32.AND P0, PT, RZ, UR4, PT ;  /* 0x00000004ff007c0c */ /* 0x000fc6000bf05070 */
[----:B-1----:R-:W1:Y:S01]  /*1100*/  @P1 LDC.64 R4, c[0x0][0xa28] ;  /* 0x00028a00ff041b82 */ /* 0x002e620000000a00 */
[----:B------:R-:W-:Y:S01]  /*1110*/  ISETP.NE.AND.EX P0, PT, RZ, UR5, PT, P0 ;  /* 0x00000005ff007c0c */ /* 0x000fe2000bf05300 */
[----:B0---4-:R-:W-:-:S06]  /*1120*/  IMAD.WIDE R10, R31, 0x4, R6 ;  /* 0x000000041f0a7825 */ /* 0x011fcc00078e0206 */
[----:B------:R-:W0:Y:S01]  /*1130*/  @P2 LDC.64 R8, c[0x0][0xa18] ;  /* 0x00028600ff082b82 */ /* 0x000e220000000a00 */
[----:B------:R-:W-:Y:S02]  /*1140*/  ULDC UR4, c[0x0][0x288] ;  /* 0x0000a20000047ab9 */ /* 0x000fe40000000800 */
[----:B------:R-:W-:Y:S01]  /*1150*/  IMAD.U32 R155, RZ, RZ, UR4 ;  /* 0x00000004ff9b7e24 */ /* 0x000fe2000f8e00ff */
[----:B------:R-:W-:Y:S02]  /*1160*/  ULDC.64 UR4, c[0x0][0x418] ;  /* 0x0001060000047ab9 */ /* 0x000fe40000000a00 */
[----:B------:R2:W5:Y:S01]  /*1170*/  @P0 LDG.E R68, desc[UR42][R10.64] ;  /* 0x0000002a0a440981 */ /* 0x000562000c1e1900 */
[----:B-1----:R-:W-:-:S05]  /*1180*/  @P1 IMAD.WIDE R4, R31, 0x4, R4 ;  /* 0x000000041f041825 */ /* 0x002fca00078e0204 */
[----:B------:R2:W5:Y:S01]  /*1190*/  @P1 LDG.E R0, desc[UR42][R4.64] ;  /* 0x0000002a04001981 */ /* 0x000562000c1e1900 */
[----:B0-----:R-:W-:-:S05]  /*11a0*/  @P2 IMAD.WIDE R6, R31, 0x4, R8 ;  /* 0x000000041f062825 */ /* 0x001fca00078e0208 */
[----:B------:R2:W5:Y:S01]  /*11b0*/  @P2 LDG.E R155, desc[UR42][R6.64] ;  /* 0x0000002a069b2981 */ /* 0x000562000c1e1900 */
[----:B------:R-:W-:-:S03]  /*11c0*/  UISETP.NE.U32.AND UP0, UPT, UR4, URZ, UPT ;  /* 0x0000003f0400728c */ /* 0x000fc6000bf05070 */
        /* <DEDUP_REMOVED lines=8> */
[----:B--2---:R-:W-:Y:S06]  /*1250*/  @P2 BRA `(.L_x_1557) ;  /* 0x0000000000242947 */ /* 0x004fec0003800000 */
        /* <DEDUP_REMOVED lines=9> */
.L_x_1557:
[----:B------:R-:W-:Y:S01]  /*12f0*/  ULDC.64 UR4, c[0x0][0xa20] ;  /* 0x0002880000047ab9 */ /* 0x000fe20000000a00 */
[----:B------:R0:W-:Y:S01]  /*1300*/  STL [R1+0x48], R30 ;  /* 0x0000481e01007387 */ /* 0x0001e20000100800 */
[----:B------:R-:W-:-:S03]  /*1310*/  ISETP.NE.U32.AND P1, PT, RZ, UR4, PT ;  /* 0x00000004ff007c0c */ /* 0x000fc6000bf25070 */
[----:B------:R0:W-:Y:S01]  /*1320*/  STL [R1+0x4c], R31 ;  /* 0x00004c1f01007387 */ /* 0x0001e20000100800 */
[----:B------:R-:W-:-:S13]  /*1330*/  ISETP.NE.AND.EX P1, PT, RZ, UR5, PT, P1 ;  /* 0x00000005ff007c0c */ /* 0x000fda000bf25310 */
[----:B0-----:R-:W-:Y:S05]  /*1340*/  @!P1 BRA `(.L_x_1558) ;  /* 0x0000000000109947 */ /* 0x001fea0003800000 */
[----:B------:R-:W0:Y:S02]  /*1350*/  LDC.64 R4, c[0x0][0xa20] ;  /* 0x00028800ff047b82 */ /* 0x000e240000000a00 */
[----:B0-----:R-:W-:-:S05]  /*1360*/  IMAD.WIDE R4, R31, 0x4, R4 ;  /* 0x000000041f047825 */ /* 0x001fca00078e0204 */
[----:B------:R0:W5:Y:S01]  /*1370*/  LDG.E R33, desc[UR42][R4.64] ;  /* 0x0000002a04217981 */ /* 0x000162000c1e1900 */
[----:B------:R-:W-:Y:S05]  /*1380*/  BRA `(.L_x_1559) ;  /* 0x0000000000107947 */ /* 0x000fea0003800000 */
.L_x_1558:
[----:B------:R-:W-:Y:S05]  /*1390*/  @!P0 BRA `(.L_x_1559) ;  /* 0x00000000000c8947 */ /* 0x000fea0003800000 */
[----:B------:R-:W2:Y:S04]  /*13a0*/  LDG.E R4, desc[UR42][R10.64] ;  /* 0x0000002a0a047981 */ /* 0x000ea8000c1e1900 */
[----:B------:R-:W2:Y:S02]  /*13b0*/  LDG.E R33, desc[UR42][R10.64+0x4] ;  /* 0x0000042a0a217981 */ /* 0x000ea4000c1e1900 */
[----:B--2---:R-:W-:-:S07]  /*13c0*/  IMAD.IADD R33, R33, 0x1, -R4 ;  /* 0x0000000121217824 */ /* 0x004fce00078e0a04 */
.L_x_1559:
[----:B------:R-:W-:Y:S01]  /*13d0*/  ULDC.64 UR4, c[0x0][0xa10] ;  /* 0x0002840000047ab9 */ /* 0x000fe20000000a00 */
[----:B0-----:R-:W0:Y:S01]  /*13e0*/  LDC R4, c[0x0][0x448] ;  /* 0x00011200ff047b82 */ /* 0x001e220000000800 */
[----:B------:R-:W-:-:S04]  /*13f0*/  ISETP.NE.U32.AND P0, PT, RZ, UR4, PT ;  /* 0x00000004ff007c0c */ /* 0x000fc8000bf05070 */
[----:B------:R-:W-:Y:S01]  /*1400*/  ISETP.NE.AND.EX P0, PT, RZ, UR5, PT, P0 ;  /* 0x00000005ff007c0c */ /* 0x000fe2000bf05300 */
[----:B------:R-:W-:Y:S02]  /*1410*/  ULDC.64 UR4, c[0x0][0xa30] ;  /* 0x00028c0000047ab9 */ /* 0x000fe40000000a00 */
[----:B------:R-:W-:-:S04]  /*1420*/  ISETP.NE.U32.AND P1, PT, RZ, UR4, PT ;  /* 0x00000004ff007c0c */ /* 0x000fc8000bf25070 */
[----:B------:R-:W-:-:S06]  /*1430*/  ISETP.NE.AND.EX P1, PT, RZ, UR5, PT, P1 ;  /* 0x00000005ff007c0c */ /* 0x000fcc000bf25310 */
[----:B------:R-:W1:Y:S08]  /*1440*/  @P0 LDC.64 R6, c[0x0][0xa10] ;  /* 0x00028400ff060b82 */ /* 0x000e700000000a00 */
[----:B------:R-:W2:Y:S01]  /*1450*/  @P1 LDC.64 R8, c[0x0][0xa30] ;  /* 0x00028c00ff081b82 */ /* 0x000ea20000000a00 */
[----:B-1----:R-:W-:-:S05]  /*1460*/  @P0 IMAD.WIDE R6, R31, 0x4, R6 ;  /* 0x000000041f060825 */ /* 0x002fca00078e0206 */
[----:B------:R-:W3:Y:S04]  /*1470*/  @P0 LDG.E R3, desc[UR42][R6.64] ;  /* 0x0000002a06030981 */ /* 0x000ee8000c1e1900 */
[----:B------:R1:W3:Y:S01]  /*1480*/  @P0 LDG.E R10, desc[UR42][R6.64+0x4] ;  /* 0x0000042a060a0981 */ /* 0x0002e2000c1e1900 */
[----:B-----5:R-:W-:Y:S02]  /*1490*/  IMAD.MOV.U32 R24, RZ, RZ, R33 ;  /* 0x000000ffff187224 */ /* 0x020fe400078e0021 */
[----:B--2---:R-:W-:-:S05]  /*14a0*/  @P1 IMAD.WIDE R8, R31, 0x4, R8 ;  /* 0x000000041f081825 */ /* 0x004fca00078e0208 */
[----:B------:R2:W5:Y:S01]  /*14b0*/  @P1 LDG.E R24, desc[UR42][R8.64] ;  /* 0x0000002a08181981 */ /* 0x000562000c1e1900 */
[----:B0-----:R-:W-:Y:S01]  /*14c0*/  ISETP.NE.AND P1, PT, R4, 0x1, PT ;  /* 0x000000010400780c */ /* 0x001fe20003f25270 */
[----:B------:R-:W-:Y:S01]  /*14d0*/  IMAD R14, R29, 0xc0, RZ ;  /* 0x000000c01d0e7824 */ /* 0x000fe200078e02ff */
[----:B------:R-:W0:Y:S01]  /*14e0*/  LDC.64 R4, c[0x0][0x9e0] ;  /* 0x00027800ff047b82 */ /* 0x000e220000000a00 */
[----:B------:R-:W-:Y:S02]  /*14f0*/  IMAD.IADD R13, R33, 0x1, -R0 ;  /* 0x00000001210d7824 */ /* 0x000fe400078e0a00 */
[----:B------:R-:W-:Y:S01]  /*1500*/  VIADD R0, R14, 0xbf ;  /* 0x000000bf0e007836 */ /* 0x000fe20000000000 */
[----:B------:R4:W-:Y:S03]  /*1510*/  STL [R1+0x20], R14 ;  /* 0x0000200e01007387 */ /* 0x0009e60000100800 */
[----:B-1----:R-:W-:-:S04]  /*1520*/  IMAD.MOV.U32 R6, RZ, RZ, R0 ;  /* 0x000000ffff067224 */ /* 0x002fc800078e0000 */
[----:B------:R-:W1:Y:S08]  /*1530*/  @P1 LDC R11, c[0x0][0x44c] ;  /* 0x00011300ff0b1b82 */ /* 0x000e700000000800 */
[----:B------:R-:W2:Y:S01]  /*1540*/  @P1 LDC R12, c[0x0][0x450] ;  /* 0x00011400ff0c1b82 */ /* 0x000ea20000000800 */
[----:B0-----:R-:W-:Y:S01]  /*1550*/  ISETP.GE.AND P2, PT, R5, 0x1, PT ;  /* 0x000000010500780c */ /* 0x001fe20003f46270 */
[----:B---3--:R-:W-:-:S02]  /*1560*/  @P0 IMAD.IADD R28, R10, 0x1, -R3 ;  /* 0x000000010a1c0824 */ /* 0x008fc400078e0a03 */
[----:B-1----:R-:W-:-:S04]  /*1570*/  @P1 IMAD.HI.U32 R3, R0, R11, RZ ;  /* 0x0000000b00031227 */ /* 0x002fc800078e00ff */
[----:B------:R-:W-:Y:S01]  /*1580*/  IMAD.IADD R156, R13, 0x1, R28 ;  /* 0x000000010d9c7824 */ /* 0x000fe200078e021c */
[----:B--2---:R-:W-:-:S03]  /*1590*/  @P1 SHF.R.U32.HI R6, RZ, R12, R3 ;  /* 0x0000000cff061219 */ /* 0x004fc60000011603 */
[C---:B------:R-:W-:Y:S01]  /*15a0*/  VIADD R0, R156.reuse, 0x7f ;  /* 0x0000007f9c007836 */ /* 0x040fe20000000000 */
[----:B------:R-:W-:-:S04]  /*15b0*/  IADD3 R7, R156, 0x1, -R155 ;  /* 0x000000019c077810 */ /* 0x000fc80007ffe89b */
[----:B------:R-:W-:Y:S01]  /*15c0*/  SHF.R.S32.HI R3, RZ, 0x1f, R0 ;  /* 0x0000001fff037819 */ /* 0x000fe20000011400 */
[----:B------:R-:W-:-:S03]  /*15d0*/  IMAD.IADD R9, R7, 0x1, R6 ;  /* 0x0000000107097824 */ /* 0x000fc600078e0206 */
[----:B------:R-:W-:Y:S01]  /*15e0*/  LEA.HI R3, R3, R0, RZ, 0x7 ;  /* 0x0000000003037211 */ /* 0x000fe200078f38ff */
[----:B------:R-:W-:-:S03]  /*15f0*/  IMAD.IADD R4, R9, 0x1, R4 ;  /* 0x0000000109047824 */ /* 0x000fc600078e0204 */
[----:B------:R-:W-:Y:S01]  /*1600*/  SHF.R.S32.HI R78, RZ, 0x7, R3 ;  /* 0x00000007ff4e7819 */ /* 0x000fe20000011403 */
[----:B----4-:R-:W-:Y:S06]  /*1610*/  @!P2 BRA `(.L_x_1560) ;  /* 0x000000000048a947 */ /* 0x010fec0003800000 */
        /* <DEDUP_REMOVED lines=11> */
.L_x_1562:
[----:B------:R-:W-:-:S13]  /*16d0*/  ISETP.NE.AND P0, PT, R5, 0x1, PT ;  /* 0x000000010500780c */ /* 0x000fda0003f05270 */
[----:B------:R-:W0:Y:S02]  /*16e0*/  @P0 LDC.64 R6, c[0x0][0x9e8] ;  /* 0x00027a00ff060b82 */ /* 0x000e240000000a00 */
[----:B0-----:R-:W-:-:S05]  /*16f0*/  @P0 IMAD.HI.U32 R6, R0, R6, RZ ;  /* 0x0000000600060227 */ /* 0x001fca00078e00ff */
[----:B------:R-:W-:-:S07]  /*1700*/  @P0 SHF.R.U32.HI R0, RZ, R7, R6 ;  /* 0x00000007ff000219 */ /* 0x000fce0000011606 */
.L_x_1563:
[----:B------:R-:W-:Y:S05]  /*1710*/  BSYNC B0 ;  /* 0x0000000000007941 */ /* 0x000fea0003800000 */
.L_x_1561:
[----:B------:R-:W-:-:S05]  /*1720*/  IMAD R3, R0, R5, R5 ;  /* 0x0000000500037224 */ /* 0x000fca00078e0205 */
[----:B------:R-:W-:-:S07]  /*1730*/  VIMNMX R4, R4, R3, PT ;  /* 0x0000000304047248 */ /* 0x000fce0003fe0100 */
.L_x_1560:
[----:B------:R-:W0:Y:S01]  /*1740*/  @P1 LDC R0, c[0x0][0x44c] ;  /* 0x00011300ff001b82 */ /* 0x000e220000000800 */
[----:B------:R-:W-:Y:S01]  /*1750*/  IMAD.MOV.U32 R3, RZ, RZ, R14 ;  /* 0x000000ffff037224 */ /* 0x000fe200078e000e */
[----:B------:R-:W-:Y:S01]  /*1760*/  ULDC UR4, c[0x0][0x9dc] ;  /* 0x0002770000047ab9 */ /* 0x000fe20000000800 */
[----:B------:R-:W-:-:S05]  /*1770*/  IMAD.IADD R88, R156, 0x1, -R155 ;  /* 0x000000019c587824 */ /* 0x000fca00078e0a9b */
[----:B------:R-:W1:Y:S01]  /*1780*/  @P1 LDC R7, c[0x0][0x450] ;  /* 0x00011400ff071b82 */ /* 0x000e620000000800 */
[----:B0-----:R-:W-:-:S05]  /*1790*/  @P1 IMAD.HI.U32 R0, R14, R0, RZ ;  /* 0x000000000e001227 */ /* 0x001fca00078e00ff */
[----:B-1----:R-:W-:-:S05]  /*17a0*/  @P1 SHF.R.U32.HI R3, RZ, R7, R0 ;  /* 0x00000007ff031219 */ /* 0x002fca0000011600 */
[----:B------:R-:W-:-:S04]  /*17b0*/  IMAD.IADD R0, R88, 0x1, R3 ;  /* 0x0000000158007824 */ /* 0x000fc800078e0203 */
[----:B------:R-:W-:Y:S01]  /*17c0*/  VIADD R3, R0, -UR4 ;  /* 0x8000000400037c36 */ /* 0x000fe20008000000 */
[----:B------:R-:W-:Y:S06]  /*17d0*/  @!P2 BRA `(.L_x_1564) ;  /* 0x000000000044a947 */ /* 0x000fec0003800000 */
[----:B------:R-:W-:Y:S01]  /*17e0*/  ISETP.GT.AND P0, PT, R0, -0x1, PT ;  /* 0xffffffff0000780c */ /* 0x000fe20003f04270 */
[----:B------:R-:W-:-:S12]  /*17f0*/  BSSY B0, `(.L_x_1565) ;  /* 0x000000d000007945 */ /* 0x000fd80003800000 */
[----:B------:R-:W-:Y:S05]  /*1800*/  @P0 BRA `(.L_x_1566) ;  /* 0x00000000001c0947 */ /* 0x000fea0003800000 */
[----:B------:R-:W-:Y:S02]  /*1810*/  ISETP.NE.AND P0, PT, R5, 0x1, PT ;  /* 0x000000010500780c */ /* 0x000fe40003f05270 */
[----:B------:R-:W-:-:S11]  /*1820*/  LOP3.LUT R7, RZ, R0, RZ, 0x33, !PT ;  /* 0x00000000ff077212 */ /* 0x000fd600078e33ff */
[----:B------:R-:W0:Y:S02]  /*1830*/  @P0 LDC.64 R8, c[0x0][0x9e8] ;  /* 0x00027a00ff080b82 */ /* 0x000e240000000a00 */
[----:B0-----:R-:W-:-:S05]  /*1840*/  @P0 IMAD.HI.U32 R0, R7, R8, RZ ;  /* 0x0000000807000227 */ /* 0x001fca00078e00ff */
[----:B------:R-:W-:-:S04]  /*1850*/  @P0 SHF.R.U32.HI R7, RZ, R9, R0 ;  /* 0x00000009ff070219 */ /* 0x000fc80000011600 */
[----:B------:R-:W-:Y:S01]  /*1860*/  LOP3.LUT R0, RZ, R7, RZ, 0x33, !PT ;  /* 0x00000007ff007212 */ /* 0x000fe200078e33ff */
[----:B------:R-:W-:Y:S06]  /*1870*/  BRA `(.L_x_1567) ;  /* 0x0000000000107947 */ /* 0x000fec0003800000 */
.L_x_1566:
[----:B------:R-:W-:-:S13]  /*1880*/  ISETP.NE.AND P0, PT, R5, 0x1, PT ;  /* 0x000000010500780c */ /* 0x000fda0003f05270 */
[----:B------:R-:W0:Y:S02]  /*1890*/  @P0 LDC.64 R6, c[0x0][0x9e8] ;  /* 0x00027a00ff060b82 */ /* 0x000e240000000a00 */
[----:B0-----:R-:W-:-:S05]  /*18a0*/  @P0 IMAD.HI.U32 R6, R0, R6, RZ ;  /* 0x0000000600060227 */ /* 0x001fca00078e00ff */
[----:B------:R-:W-:-:S07]  /*18b0*/  @P0 SHF.R.U32.HI R0, RZ, R7, R6 ;  /* 0x00000007ff000219 */ /* 0x000fce0000011606 */
.L_x_1567:
[----:B------:R-:W-:Y:S05]  /*18c0*/  BSYNC B0 ;  /* 0x0000000000007941 */ /* 0x000fea0003800000 */
.L_x_1565:
[----:B------:R-:W-:-:S05]  /*18d0*/  IMAD R0, R0, R5, RZ ;  /* 0x0000000500007224 */ /* 0x000fca00078e02ff */
[----:B------:R-:W-:-:S07]  /*18e0*/  VIMNMX R3, R3, R0, !PT ;  /* 0x0000000003037248 */ /* 0x000fce0007fe0100 */
.L_x_1564:
[----:B------:R-:W-:Y:S01]  /*18f0*/  VIADD R4, R4, 0x7f ;  /* 0x0000007f04047836 */ /* 0x000fe20000000000 */
[----:B------:R-:W-:-:S04]  /*1900*/  SHF.R.S32.HI R0, RZ, 0x1f, R3 ;  /* 0x0000001fff007819 */ /* 0x000fc80000011403 */
[----:B------:R-:W-:Y:S02]  /*1910*/  SHF.R.S32.HI R5, RZ, 0x1f, R4 ;  /* 0x0000001fff057819 */ /* 0x000fe40000011404 */
[----:B------:R-:W-:Y:S02]  /*1920*/  LEA.HI R0, R0, R3, RZ, 0x7 ;  /* 0x0000000300007211 */ /* 0x000fe400078f38ff */
[----:B------:R-:W-:Y:S02]  /*1930*/  LEA.HI R5, R5, R4, RZ, 0x7 ;  /* 0x0000000405057211 */ /* 0x000fe400078f38ff */
[----:B------:R-:W-:Y:S02]  /*1940*/  SHF.R.S32.HI R0, RZ, 0x7, R0 ;  /* 0x00000007ff007819 */ /* 0x000fe40000011400 */
[----:B------:R-:W-:Y:S02]  /*1950*/  SHF.R.S32.HI R5, RZ, 0x7, R5 ;  /* 0x00000007ff057819 */ /* 0x000fe40000011405 */
[----:B------:R-:W-:-:S02]  /*1960*/  VIMNMX R0, RZ, R0, !PT ;  /* 0x00000000ff007248 */ /* 0x000fc40007fe0100 */
[----:B------:R-:W-:-:S03]  /*1970*/  VIMNMX R5, R78, R5, PT ;  /* 0x000000054e057248 */ /* 0x000fc60003fe0100 */
[--C-:B------:R-:W-:Y:S02]  /*1980*/  IMAD R0, R0, 0x80, -R13.reuse ;  /* 0x0000008000007824 */ /* 0x100fe400078e0a0d */
[----:B------:R-:W-:-:S03]  /*1990*/  IMAD R5, R5, 0x80, -R13 ;  /* 0x0000008005057824 */ /* 0x000fc600078e0a0d */
[----:B------:R-:W-:Y:S02]  /*19a0*/  VIMNMX R0, RZ, R0, !PT ;  /* 0x00000000ff007248 */ /* 0x000fe40007fe0100 */
[----:B------:R-:W-:Y:S02]  /*19b0*/  VIMNMX R5, R5, R28, PT ;  /* 0x0000001c05057248 */ /* 0x000fe40003fe0100 */
[----:B------:R-:W-:Y:S02]  /*19c0*/  SHF.R.U32.HI R27, RZ, 0x7, R0 ;  /* 0x00000007ff1b7819 */ /* 0x000fe40000011600 */
[----:B------:R-:W-:-:S03]  /*19d0*/  ISETP.GT.AND P0, PT, R5, R0, PT ;  /* 0x000000000500720c */ /* 0x000fc60003f04270 */
[----:B------:R-:W-:-:S10]  /*19e0*/  IMAD.MOV.U32 R26, RZ, RZ, R27 ;  /* 0x000000ffff1a7224 */ /* 0x000fd400078e001b */
[----:B------:R-:W-:-:S05]  /*19f0*/  @P0 VIADD R3, R5, 0x7f ;  /* 0x0000007f05030836 */ /* 0x000fca0000000000 */
[----:B------:R-:W-:-:S04]  /*1a00*/  @P0 SHF.R.S32.HI R0, RZ, 0x1f, R3 ;  /* 0x0000001fff000819 */ /* 0x000fc80000011403 */
[----:B------:R-:W-:-:S04]  /*1a10*/  @P0 LEA.HI R0, R0, R3, RZ, 0x7 ;  /* 0x0000000300000211 */ /* 0x000fc800078f38ff */
[----:B------:R-:W-:Y:S02]  /*1a20*/  @P0 SHF.R.S32.HI R26, RZ, 0x7, R0 ;  /* 0x00000007ff1a0819 */ /* 0x000fe40000011400 */
[----:B------:R-:W-:Y:S02]  /*1a30*/  PLOP3.LUT P0, PT, PT, PT, PT, 0x80, 0x0 ;  /* 0x000000000000781c */ /* 0x000fe40003f0f070 */
[----:B------:R-:W-:-:S13]  /*1a40*/  ISETP.GT.AND P1, PT, R26, R27, PT ;  /* 0x0000001b1a00720c */ /* 0x000fda0003f24270 */
[----:B------:R-:W-:Y:S05]  /*1a50*/  @!P1 BRA `(.L_x_1568) ;  /* 0x0000004000f49947 */ /* 0x000fea0003800000 */
        /* <DEDUP_REMOVED lines=19> */
[----:B-1---5:R-:W-:Y:S05]  /*1b90*/  CALL.ABS.NOINC R14 ;  /* 0x000000000e007343 */ /* 0x022fea0003c00000 */
.L_x_1570:
[----:B------:R-:W-:Y:S05]  /*1ba0*/  BSYNC B6 ;  /* 0x0000000000067941 */ /* 0x000fea0003800000 */
.L_x_1569:
        /* <DEDUP_REMOVED lines=20> */
.L_x_1572:
[----:B------:R-:W-:Y:S05]  /*1cf0*/  BSYNC B6 ;  /* 0x0000000000067941 */ /* 0x000fea0003800000 */
.L_x_1571:
[----:B------:R-:W-:Y:S01]  /*1d00*/  ULDC.64 UR4, c[0x0][0x9f8] ;  /* 0x00027e0000047ab9 */ /* 0x000fe20000000a00 */
[----:B------:R-:W2:Y:S01]  /*1d10*/  LDL R34, [R1+0x40] ;  /* 0x0000400001227983 */ /* 0x000ea20000100800 */
[----:B------:R-:W-:Y:S01]  /*1d20*/  ISETP.NE.U32.AND P0, PT, RZ, UR4, PT ;  /* 0x00000004ff007c0c */ /* 0x000fe2000bf05070 */
[----:B------:R-:W-:Y:S01]  /*1d30*/  IMAD.MOV.U32 R69, RZ, RZ, R31 ;  /* 0x000000ffff457224 */ /* 0x000fe200078e001f */
[----:B------:R-:W0:Y:S01]  /*1d40*/  LDC.64 R66, c[0x0][0x3f8] ;  /* 0x0000fe00ff427b82 */ /* 0x000e220000000a00 */
[----:B------:R-:W3:Y:S01]  /*1d50*/  LDL R32, [R1+0x44] ;  /* 0x0000440001207983 */ /* 0x000ee20000100800 */
[----:B------:R-:W-:-:S06]  /*1d60*/  ISETP.NE.AND.EX P0, PT, RZ, UR5, PT, P0 ;  /* 0x00000005ff007c0c */ /* 0x000fcc000bf05300 */
[----:B------:R-:W1:Y:S08]  /*1d70*/  LDC.64 R4, c[0x0][0x408] ;  /* 0x00010200ff047b82 */ /* 0x000e700000000a00 */
[----:B------:R-:W4:Y:S02]  /*1d80*/  @P0 LDC.64 R6, c[0x0][0x9f8] ;  /* 0x00027e00ff060b82 */ /* 0x000f240000000a00 */
[----:B----4-:R-:W-:Y:S01]  /*1d90*/  @P0 IMAD.WIDE R6, R31, 0x4, R6 ;  /* 0x000000041f060825 */ /* 0x010fe200078e0206 */
[----:B------:R-:W4:Y:S05]  /*1da0*/  S2R R20, SR_TID.X ;  /* 0x0000000000147919 */ /* 0x000f2a0000002100 */
[----:B------:R-:W4:Y:S01]  /*1db0*/  LDC R31, c[0x0][0x3f4] ;  /* 0x0000fd00ff1f7b82 */ /* 0x000f220000000800 */
[----:B------:R4:W3:Y:S01]  /*1dc0*/  @P0 LDG.E R69, desc[UR42][R6.64] ;  /* 0x0000002a06450981 */ /* 0x0008e2000c1e1900 */
[----:B------:R-:W-:Y:S01]  /*1dd0*/  SHF.R.S32.HI R3, RZ, 0x1f, R157 ;  /* 0x0000001fff037819 */ /* 0x000fe2000001149d */
[----:B0-----:R-:W-:Y:S01]  /*1de0*/  IMAD.WIDE.U32 R10, R157, R66, R16 ;  /* 0x000000429d0a7225 */ /* 0x001fe200078e0010 */
[----:B------:R-:W-:-:S02]  /*1df0*/  SHF.R.S32.HI R153, RZ, 0x1f, R152 ;  /* 0x0000001fff997819 */ /* 0x000fc40000011498 */
[----:B-1----:R-:W-:Y:S01]  /*1e00*/  SHF.L.U64.HI R64, R4, 0x7, R5 ;  /* 0x0000000704407819 */ /* 0x002fe20000010205 */
[-C--:B------:R-:W-:Y:S01]  /*1e10*/  IMAD R0, R3, R66.reuse, RZ ;  /* 0x0000004203007224 */ /* 0x080fe200078e02ff */
[----:B------:R-:W-:Y:S01]  /*1e20*/  LOP3.LUT R23, R23, 0xfffffffd, RZ, 0xc0, !PT ;  /* 0xfffffffd17177812 */ /* 0x000fe200078ec0ff */
[----:B------:R-:W-:Y:S01]  /*1e30*/  IMAD.WIDE.U32 R8, R157, R66, R152 ;  /* 0x000000429d087225 */ /* 0x000fe200078e0098 */
[----:B------:R-:W-:-:S03]  /*1e40*/  SHF.R.S32.HI R62, RZ, 0x1f, R30 ;  /* 0x0000001fff3e7819 */ /* 0x000fc6000001141e */
[----:B------:R-:W-:Y:S02]  /*1e50*/  IMAD R15, R157, R67, R0 ;  /* 0x000000439d0f7224 */ /* 0x000fe400078e0200 */
[-C--:B------:R-:W-:Y:S02]  /*1e60*/  IMAD R0, R3, R4.reuse, RZ ;  /* 0x0000000403007224 */ /* 0x080fe400078e02ff */
[----:B------:R-:W-:Y:S02]  /*1e70*/  IMAD.IADD R9, R9, 0x1, R15 ;  /* 0x0000000109097824 */ /* 0x000fe400078e020f */
[----:B------:R-:W-:Y:S01]  /*1e80*/  IMAD.IADD R11, R15, 0x1, R11 ;  /* 0x000000010f0b7824 */ /* 0x000fe200078e020b */
[----:B-----5:R-:W-:Y:S01]  /*1e90*/  SHF.R.S32.HI R15, RZ, 0x1f, R24 ;  /* 0x0000001fff0f7819 */ /* 0x020fe20000011418 */
[C---:B------:R-:W-:Y:S01]  /*1ea0*/  IMAD R21, R157.reuse, R5, R0 ;  /* 0x000000059d157224 */ /* 0x040fe200078e0200 */
[----:B----4-:R-:W-:Y:S01]  /*1eb0*/  ISETP.GE.AND P0, PT, R16, R31, PT ;  /* 0x0000001f1000720c */ /* 0x010fe20003f06270 */
[----:B------:R-:W-:-:S03]  /*1ec0*/  IMAD.WIDE.U32 R6, R157, R4, R152 ;  /* 0x000000049d067225 */ /* 0x000fc600078e0098 */
[----:B------:R-:W-:Y:S01]  /*1ed0*/  SEL R3, R31, RZ, P0 ;  /* 0x000000ff1f037207 */ /* 0x000fe20000000000 */
[----:B------:R-:W-:Y:S02]  /*1ee0*/  IMAD R14, R15, R66, RZ ;  /* 0x000000420f0e7224 */ /* 0x000fe400078e02ff */
[----:B------:R-:W-:Y:S01]  /*1ef0*/  VIADD R36, R20, 0xffffff80 ;  /* 0xffffff8014247836 */ /* 0x000fe20000000000 */
[----:B------:R-:W-:Y:S01]  /*1f00*/  SHF.R.U32.HI R35, RZ, 0x7, R20 ;  /* 0x00000007ff237819 */ /* 0x000fe20000011614 */
[----:B------:R-:W-:Y:S02]  /*1f10*/  IMAD.IADD R3, R16, 0x1, R3 ;  /* 0x0000000110037824 */ /* 0x000fe400078e0203 */
[----:B------:R-:W-:Y:S01]  /*1f20*/  IMAD.WIDE.U32 R12, R157, R4, R16 ;  /* 0x000000049d0c7225 */ /* 0x000fe200078e0010 */
[C---:B------:R-:W-:Y:S02]  /*1f30*/  ISETP.NE.AND P6, PT, R35.reuse, 0x1, PT ;  /* 0x000000012300780c */ /* 0x040fe40003fc5270 */
[----:B------:R-:W-:Y:S01]  /*1f40*/  SHF.R.S32.HI R0, RZ, 0x1f, R3 ;  /* 0x0000001fff007819 */ /* 0x000fe20000011403 */
[----:B------:R-:W-:-:S02]  /*1f50*/  VIADD R60, R35, 0x8 ;  /* 0x00000008233c7836 */ /* 0x000fc40000000000 */
[----:B------:R-:W-:Y:S01]  /*1f60*/  VIADD R35, R157, 0x60 ;  /* 0x000000609d237836 */ /* 0x000fe20000000000 */
[----:B------:R-:W-:Y:S01]  /*1f70*/  LEA.HI R0, R0, R3, RZ, 0x3 ;  /* 0x0000000300007211 */ /* 0x000fe200078f18ff */
[-C--:B------:R-:W-:Y:S02]  /*1f80*/  IMAD R15, R15, R4.reuse, RZ ;  /* 0x000000040f0f7224 */ /* 0x080fe400078e02ff */
[----:B------:R-:W-:Y:S02]  /*1f90*/  IMAD.SHL.U32 R35, R35, 0x40, RZ ;  /* 0x0000004023237824 */ /* 0x000fe400078e00ff */
[----:B------:R-:W-:Y:S02]  /*1fa0*/  VIADD R20, R20, 0xffffff80 ;  /* 0xffffff8014147836 */ /* 0x000fe40000000000 */
[----:B------:R-:W-:Y:S01]  /*1fb0*/  IMAD.IADD R7, R7, 0x1, R21 ;  /* 0x0000000107077824 */ /* 0x000fe200078e0215 */
[----:B------:R-:W-:Y:S01]  /*1fc0*/  LOP3.LUT R35, R35, 0x1c0, RZ, 0xc0, !PT ;  /* 0x000001c023237812 */ /* 0x000fe200078ec0ff */
[----:B------:R-:W-:Y:S01]  /*1fd0*/  IMAD.IADD R13, R21, 0x1, R13 ;  /* 0x00000001150d7824 */ /* 0x000fe200078e020d */
[----:B------:R-:W-:Y:S05]  /*1fe0*/  @!P6 WARPSYNC.ALL ;  /* 0x000000000000e948 */ /* 0x000fea0003800000 */
[C---:B------:R-:W-:Y:S01]  /*1ff0*/  IMAD R15, R24.reuse, R5, R15 ;  /* 0x00000005180f7224 */ /* 0x040fe200078e020f */
[----:B------:R-:W-:Y:S01]  /*2000*/  LOP3.LUT R5, R35, 0x38, R0, 0xf8, !PT ;  /* 0x0000003823057812 */ /* 0x000fe200078ef800 */
[----:B------:R-:W-:Y:S01]  /*2010*/  VIADD R35, R157, 0x60 ;  /* 0x000000609d237836 */ /* 0x000fe20000000000 */
[----:B------:R-:W-:Y:S01]  /*2020*/  ULDC UR4, c[0x0][0x2f4] ;  /* 0x0000bd0000047ab9 */ /* 0x000fe20000000800 */
[----:B------:R-:W-:Y:S01]  /*2030*/  IMAD.WIDE.U32 R52, R24, R4, R6 ;  /* 0x0000000418347225 */ /* 0x000fe200078e0006 */
[----:B------:R-:W-:-:S02]  /*2040*/  LOP3.LUT R6, R0, 0xfffffff8, RZ, 0xc0, !PT ;  /* 0xfffffff800067812 */ /* 0x000fc400078ec0ff */
[----:B------:R-:W-:Y:S01]  /*2050*/  ISETP.GE.AND P2, PT, R18, UR4, PT ;  /* 0x0000000412007c0c */ /* 0x000fe2000bf46270 */
[----:B------:R-:W-:-:S04]  /*2060*/  IMAD.WIDE.U32 R54, R24, R4, R12 ;  /* 0x0000000418367225 */ /* 0x000fc800078e000c */
[----:B------:R-:W-:Y:S02]  /*2070*/  IMAD.SHL.U32 R63, R4, 0x80, RZ ;  /* 0x00000080043f7824 */ /* 0x000fe400078e00ff */
[----:B------:R-:W-:Y:S02]  /*2080*/  IMAD.SHL.U32 R35, R35, 0x40, RZ ;  /* 0x0000004023237824 */ /* 0x000fe400078e00ff */
[----:B------:R-:W-:-:S03]  /*2090*/  IMAD.WIDE.U32 R48, R24, R66, R8 ;  /* 0x0000004218307225 */ /* 0x000fc600078e0008 */
[----:B------:R-:W-:Y:S01]  /*20a0*/  LOP3.LUT R35, R35, 0x1c0, RZ, 0xc0, !PT ;  /* 0x000001c023237812 */ /* 0x000fe200078ec0ff */
[----:B------:R-:W-:Y:S01]  /*20b0*/  IMAD R21, R24, R67, R14 ;  /* 0x0000004318157224 */ /* 0x000fe200078e020e */
[----:B------:R-:W-:Y:S01]  /*20c0*/  SHF.L.U64.HI R67, R66, 0x7, R67 ;  /* 0x0000000742437819 */ /* 0x000fe20000010243 */
[----:B------:R-:W-:Y:S01]  /*20d0*/  IMAD.WIDE.U32 R50, R24, R66, R10 ;  /* 0x0000004218327225 */ /* 0x000fe200078e000a */
[----:B------:R-:W-:-:S03]  /*20e0*/  SHF.R.U32.HI R35, RZ, 0x3, R35 ;  /* 0x00000003ff237819 */ /* 0x000fc60000011623 */
[----:B------:R-:W-:Y:S01]  /*20f0*/  IMAD.SHL.U32 R58, R31, 0x2, RZ ;  /* 0x000000021f3a7824 */ /* 0x000fe200078e00ff */
[----:B------:R-:W-:Y:S01]  /*2100*/  LOP3.LUT R8, R5, R35, RZ, 0x3c, !PT ;  /* 0x0000002305087212 */ /* 0x000fe200078e3cff */
[----:B------:R-:W-:Y:S01]  /*2110*/  IMAD.IADD R31, R49, 0x1, R21 ;  /* 0x00000001311f7824 */ /* 0x000fe200078e0215 */
[----:B------:R-:W-:Y:S01]  /*2120*/  SHF.R.S32.HI R5, RZ, 0x3, R0 ;  /* 0x00000003ff057819 */ /* 0x000fe20000011400 */
[----:B------:R-:W-:Y:S02]  /*2130*/  IMAD.IADD R68, R68, 0x1, R33 ;  /* 0x0000000144447824 */ /* 0x000fe400078e0221 */
[----:B------:R-:W-:Y:S02]  /*2140*/  IMAD.SHL.U32 R66, R66, 0x80, RZ ;  /* 0x0000008042427824 */ /* 0x000fe400078e00ff */
[----:B------:R-:W-:Y:S02]  /*2150*/  IMAD.IADD R21, R21, 0x1, R51 ;  /* 0x0000000115157824 */ /* 0x000fe400078e0233 */
[----:B------:R-:W-:-:S02]  /*2160*/  IMAD.IADD R7, R15, 0x1, R55 ;  /* 0x000000010f077824 */ /* 0x000fc400078e0237 */
[C---:B--2---:R-:W-:Y:S01]  /*2170*/  IMAD.SHL.U32 R65, R34.reuse, 0x40, RZ ;  /* 0x0000004022417824 */ /* 0x044fe200078e00ff */
[----:B------:R-:W-:Y:S01]  /*2180*/  @!P6 BAR.SYNC.DEFER_BLOCKING 0x9, 0x100 ;  /* 0x024400000000eb1d */ /* 0x000fe20000010000 */
[----:B------:R-:W-:Y:S02]  /*2190*/  LOP3.LUT P1, RZ, R34, 0x4, RZ, 0xc0, !PT ;  /* 0x0000000422ff7812 */ /* 0x000fe4000782c0ff */
[----:B------:R-:W-:Y:S02]  /*21a0*/  SHF.R.S32.HI R34, RZ, 0x1f, R36 ;  /* 0x0000001fff227819 */ /* 0x000fe40000011424 */
[----:B------:R-:W-:Y:S02]  /*21b0*/  LOP3.LUT R65, R65, 0x1c0, RZ, 0xc0, !PT ;  /* 0x000001c041417812 */ /* 0x000fe400078ec0ff */
[----:B------:R-:W-:Y:S02]  /*21c0*/  LEA.HI R34, R34, R36, RZ, 0x2 ;  /* 0x0000002422227211 */ /* 0x000fe400078f10ff */
[----:B------:R-:W-:-:S02]  /*21d0*/  SHF.R.U32.HI R61, RZ, 0x3, R65 ;  /* 0x00000003ff3d7819 */ /* 0x000fc40000011641 */
[----:B------:R-:W-:Y:S02]  /*21e0*/  LOP3.LUT R34, R34, 0xfffffffc, RZ, 0xc0, !PT ;  /* 0xfffffffc22227812 */ /* 0x000fe400078ec0ff */
[----:B------:R-:W-:Y:S02]  /*21f0*/  LOP3.LUT R4, R65, 0x18, R16, 0xf8, !PT ;  /* 0x0000001841047812 */ /* 0x000fe400078ef810 */
[----:B------:R-:W-:Y:S01]  /*2200*/  @P1 LOP3.LUT R23, R23, 0x2, RZ, 0xfc, !PT ;  /* 0x0000000217171812 */ /* 0x000fe200078efcff */
[----:B------:R-:W-:Y:S01]  /*2210*/  IMAD.IADD R34, R36, 0x1, -R34 ;  /* 0x0000000124227824 */ /* 0x000fe200078e0a22 */
[----:B------:R-:W-:Y:S02]  /*2220*/  LOP3.LUT R4, R4, R61, RZ, 0x3c, !PT ;  /* 0x0000003d04047212 */ /* 0x000fe400078e3cff */
[----:B------:R-:W-:Y:S01]  /*2230*/  ISETP.GE.AND P1, PT, R16, UR4, PT ;  /* 0x0000000410007c0c */ /* 0x000fe2000bf26270 */
[----:B------:R-:W-:Y:S01]  /*2240*/  IMAD R59, R34, 0x60, R157 ;  /* 0x00000060223b7824 */ /* 0x000fe200078e029d */
[----:B------:R-:W-:-:S04]  /*2250*/  SHF.R.S32.HI R34, RZ, 0x1f, R20 ;  /* 0x0000001fff227819 */ /* 0x000fc80000011414 */
[----:B------:R-:W-:Y:S01]  /*2260*/  LEA.HI R34, R34, R20, RZ, 0x5 ;  /* 0x0000001422227211 */ /* 0x000fe200078f28ff */
[----:B------:R-:W-:-:S03]  /*2270*/  IMAD.IADD R20, R53, 0x1, R15 ;  /* 0x0000000135147824 */ /* 0x000fc600078e020f */
[----:B------:R-:W-:-:S05]  /*2280*/  SHF.R.S32.HI R34, RZ, 0x5, R34 ;  /* 0x00000005ff227819 */ /* 0x000fca0000011422 */
[----:B------:R-:W-:Y:S01]  /*2290*/  IMAD R57, R34, 0x200, R4 ;  /* 0x0000020022397824 */ /* 0x000fe200078e0204 */
[----:B------:R-:W-:Y:S01]  /*22a0*/  LOP3.LUT R4, R65, 0x38, R0, 0xf8, !PT ;  /* 0x0000003841047812 */ /* 0x000fe200078ef800 */
[----:B---3--:R-:W-:-:S03]  /*22b0*/  IMAD.IADD R0, R32, 0x1, R8 ;  /* 0x0000000120007824 */ /* 0x008fc600078e0208 */
[----:B------:R-:W-:Y:S02]  /*22c0*/  LOP3.LUT R3, R4, R61, RZ, 0x3c, !PT ;  /* 0x0000003d04037212 */ /* 0x000fe400078e3cff */
[----:B------:R-:W-:-:S03]  /*22d0*/  SHF.R.S32.HI R4, RZ, 0x1f, R6 ;  /* 0x0000001fff047819 */ /* 0x000fc60000011406 */
[----:B------:R-:W-:Y:S01]  /*22e0*/  IMAD R3, R34, 0x200, R3 ;  /* 0x0000020022037824 */ /* 0x000fe200078e0203 */
[----:B------:R-:W-:-:S07]  /*22f0*/  SHF.R.S32.HI R56, RZ, 0x1f, R69 ;  /* 0x0000001fff387819 */ /* 0x000fce0000011445 */
.L_x_1628:
[----:B--2-4-:R-:W2:Y:S01]  /*2300*/  LDL R33, [R1+0x40] ;  /* 0x0000400001217983 */ /* 0x014ea20000100800 */
[----:B0-----:R-:W0:Y:S01]  /*2310*/  LDC R74, c[0x0][0x430] ;  /* 0x00010c00ff4a7b82 */ /* 0x001e220000000800 */
[----:B------:R-:W-:Y:S02]  /*2320*/  VIADD R26, R26, 0xffffffff ;  /* 0xffffffff1a1a7836 */ /* 0x000fe40000000000 */
[----:B------:R-:W-:Y:S02]  /*2330*/  IMAD.MOV.U32 R73, RZ, RZ, RZ ;  /* 0x000000ffff497224 */ /* 0x000fe400078e00ff */
[----:B------:R-:W-:-:S03]  /*2340*/  IMAD R9, R26, 0x80, R59 ;  /* 0x000000801a097824 */ /* 0x000fc600078e023b */
[----:B------:R-:W1:Y:S01]  /*2350*/  LDC R80, c[0x0][0x3f4] ;  /* 0x0000fd00ff507b82 */ /* 0x000e620000000800 */
[----:B------:R-:W-:Y:S01]  /*2360*/  IMAD.IADD R32, R68, 0x1, R9 ;  /* 0x0000000144207824 */ /* 0x000fe200078e0209 */
[----:B------:R-:W-:-:S03]  /*2370*/  ISETP.GE.AND P3, PT, R9, R28, PT ;  /* 0x0000001c0900720c */ /* 0x000fc60003f66270 */
[----:B------:R-:W-:Y:S01]  /*2380*/  IMAD.MOV.U32 R12, RZ, RZ, R32 ;  /* 0x000000ffff0c7224 */ /* 0x000fe200078e0020 */
[----:B------:R-:W-:Y:S02]  /*2390*/  ISETP.GT.OR P3, PT, R59, 0x7f, P3 ;  /* 0x0000007f3b00780c */ /* 0x000fe40001f64670 */
[----:B0-----:R-:W-:-:S11]  /*23a0*/  ISETP.NE.AND P4, PT, R74, 0x1, PT ;  /* 0x000000014a00780c */ /* 0x001fd60003f85270 */
[----:B------:R-:W0:Y:S08]  /*23b0*/  @!P3 LDC.64 R10, c[0x0][0x428] ;  /* 0x00010a00ff0abb82 */ /* 0x000e300000000a00 */
[----:B------:R-:W3:Y:S08]  /*23c0*/  @!P3 LDC.64 R8, c[0x0][0x418] ;  /* 0x00010600ff08bb82 */ /* 0x000ef00000000a00 */
[----:B------:R-:W4:Y:S08]  /*23d0*/  @P4 LDC R13, c[0x0][0x434] ;  /* 0x00010d00ff0d4b82 */ /* 0x000f300000000800 */
[----:B------:R-:W1:Y:S01]  /*23e0*/  @P4 LDC R14, c[0x0][0x438] ;  /* 0x00010e00ff0e4b82 */ /* 0x000e620000000800 */
[----:B----4-:R-:W-:-:S05]  /*23f0*/  @P4 IMAD.HI.U32 R13, R32, R13, RZ ;  /* 0x0000000d200d4227 */ /* 0x010fca00078e00ff */
[----:B-1----:R-:W-:Y:S01]  /*2400*/  @P4 SHF.R.U32.HI R12, RZ, R14, R13 ;  /* 0x0000000eff0c4219 */ /* 0x002fe2000001160d */
[----:B0-----:R-:W-:-:S03]  /*2410*/  @!P3 IMAD R14, R56, R10, RZ ;  /* 0x0000000a380eb224 */ /* 0x001fc600078e02ff */
[----:B------:R-:W-:Y:S01]  /*2420*/  @!P3 SHF.R.S32.HI R13, RZ, 0x1f, R12 ;  /* 0x0000001fff0db819 */ /* 0x000fe2000001140c */
[C---:B------:R-:W-:Y:S02]  /*2430*/  @!P3 IMAD R15, R69.reuse, R11, R14 ;  /* 0x0000000b450fb224 */ /* 0x040fe400078e020e */
[----:B------:R-:W-:-:S04]  /*2440*/  @!P3 IMAD.WIDE.U32 R10, R69, R10, R12 ;  /* 0x0000000a450ab225 */ /* 0x000fc800078e000c */
[----:B------:R-:W-:Y:S01]  /*2450*/  @!P3 IMAD.IADD R11, R11, 0x1, R15 ;  /* 0x000000010b0bb824 */ /* 0x000fe200078e020f */
[----:B---3--:R-:W-:-:S04]  /*2460*/  @!P3 LEA R8, P4, R10, R8, 0x2 ;  /* 0x000000080a08b211 */ /* 0x008fc800078810ff */
[----:B------:R-:W-:-:S05]  /*2470*/  @!P3 LEA.HI.X R9, R10, R9, R11, 0x2, P4 ;  /* 0x000000090a09b211 */ /* 0x000fca00020f140b */
[----:B-----5:R0:W5:Y:S01]  /*2480*/  @!P3 LDG.E R73, desc[UR42][R8.64] ;  /* 0x0000002a0849b981 */ /* 0x020162000c1e1900 */
[----:B------:R-:W-:Y:S01]  /*2490*/  ISETP.GT.AND P3, PT, R26, R27, PT ;  /* 0x0000001b1a00720c */ /* 0x000fe20003f64270 */
[----:B------:R-:W-:Y:S01]  /*24a0*/  IMAD R72, R22, 0x2000, R57 ;  /* 0x0000200016487824 */ /* 0x000fe200078e0239 */
[----:B------:R-:W-:Y:S01]  /*24b0*/  LOP3.LUT R23, R23, 0xfffffffe, RZ, 0xc0, !PT ;  /* 0xfffffffe17177812 */ /* 0x000fe200078ec0ff */
[----:B------:R-:W-:Y:S01]  /*24c0*/  IMAD.MOV R11, RZ, RZ, -R12 ;  /* 0x000000ffff0b7224 */ /* 0x000fe200078e0a0c */
[----:B------:R-:W-:Y:S05]  /*24d0*/  YIELD ;  /* 0x0000000000007946 */ /* 0x000fea0003800000 */
[----:B------:R-:W-:Y:S01]  /*24e0*/  VIADD R10, R72, 0x20 ;  /* 0x00000020480a7836 */ /* 0x000fe20000000000 */
[----:B------:R-:W-:Y:S01]  /*24f0*/  BSSY B0, `(.L_x_1573) ;  /* 0x0000331000007945 */ /* 0x000fe20003800000 */
[----:B------:R-:W-:-:S02]  /*2500*/  IMAD R74, R74, R11, R32 ;  /* 0x0000000b4a4a7224 */ /* 0x000fc400078e0220 */
[----:B------:R-:W-:Y:S02]  /*2510*/  @P3 LOP3.LUT R23, R23, 0x1, RZ, 0xfc, !PT ;  /* 0x0000000117173812 */ /* 0x000fe400078efcff */
[----:B------:R-:W-:Y:S02]  /*2520*/  ISETP.GE.AND P3, PT, R80, 0x1, PT ;  /* 0x000000015000780c */ /* 0x000fe40003f66270 */
[----:B--2---:R-:W-:-:S13]  /*2530*/  LOP3.LUT P5, RZ, R33, 0x4, RZ, 0xc0, !PT ;  /* 0x0000000421ff7812 */ /* 0x004fda00078ac0ff */
[C---:B------:R-:W-:Y:S02]  /*2540*/  @P5 VIADD R10, R72.reuse, 0xffffffe0 ;  /* 0xffffffe0480a5836 */ /* 0x040fe40000000000 */
[--C-:B------:R-:W-:Y:S02]  /*2550*/  IMAD R72, R72, 0x2, R25.reuse ;  /* 0x0000000248487824 */ /* 0x100fe400078e0219 */
[----:B------:R-:W-:Y:S01]  /*2560*/  IMAD R71, R10, 0x2, R25 ;  /* 0x000000020a477824 */ /* 0x000fe200078e0219 */
[----:B0-----:R-:W-:Y:S06]  /*2570*/  @!P3 BRA `(.L_x_1574) ;  /* 0x0000002c0080b947 */ /* 0x001fec0003800000 */
        /* <DEDUP_REMOVED lines=8> */
[----:B------:R-:W-:Y:S02]  /*2600*/  IMAD R77, R26, -0x80, R28 ;  /* 0xffffff801a4d7824 */ /* 0x000fe400078e021c */
[----:B------:R-:W-:Y:S02]  /*2610*/  IMAD R10, R76, UR4, RZ ;  /* 0x000000044c0a7c24 */ /* 0x000fe4000f8e02ff */
[----:B------:R-:W-:Y:S01]  /*2620*/  IMAD.IADD R9, R9, 0x1, R11 ;  /* 0x0000000109097824 */ /* 0x000fe200078e020b */
[----:B------:R-:W-:Y:S01]  /*2630*/  VIMNMX R77, R77, 0x80, PT ;  /* 0x000000804d4d7848 */ /* 0x000fe20003fe0100 */
[C---:B------:R-:W-:Y:S01]  /*2640*/  IMAD R11, R73.reuse, UR5, R10 ;  /* 0x00000005490b7c24 */ /* 0x040fe2000f8e020a */
[----:B------:R-:W-:Y:S01]  /*2650*/  SHF.R.S32.HI R10, RZ, 0x1f, R26 ;  /* 0x0000001fff0a7819 */ /* 0x000fe2000001141a */
        /* <DEDUP_REMOVED lines=8> */
[C---:B------:R-:W-:Y:S01]  /*26e0*/  LEA R84, P3, R8.reuse, UR4, 0x1 ;  /* 0x0000000408547c11 */ /* 0x040fe2000f8608ff */
        /* <DEDUP_REMOVED lines=11> */
[----:B------:R0:W5:Y:S01]  /*27a0*/  LDL R83, [R1+0xc] ;  /* 0x00000c0001537983 */ /* 0x0001620000100800 */
        /* <DEDUP_REMOVED lines=10> */
[----:B0-----:R-:W-:Y:S06]  /*2850*/  @P3 BRA `(.L_x_1577) ;  /* 0x0000000000503947 */ /* 0x001fec0003800000 */
        /* <DEDUP_REMOVED lines=16> */
[----:B------:R0:W5:Y:S02]  /*2960*/  @!P4 LDG.E.64 R46, desc[UR42][R14.64] ;  /* 0x0000002a0e2ec981 */ /* 0x000164000c1e1b00 */
[----:B-----5:R-:W-:-:S13]  /*2970*/  ISETP.GE.AND P4, PT, R83, R80, PT ;  /* 0x000000505300720c */ /* 0x020fda0003f86270 */
[----:B------:R0:W5:Y:S04]  /*2980*/  @!P4 LDG.E.64 R40, desc[UR42][R12.64+0x20] ;  /* 0x0000202a0c28c981 */ /* 0x000168000c1e1b00 */
[----:B------:R0:W5:Y:S02]  /*2990*/  @!P4 LDG.E.64 R42, desc[UR42][R14.64+0x20] ;  /* 0x0000202a0e2ac981 */ /* 0x000164000c1e1b00 */
.L_x_1577:
[----:B------:R-:W-:Y:S05]  /*29a0*/  BSYNC B1 ;  /* 0x0000000000017941 */ /* 0x000fea0003800000 */
.L_x_1576:
[----:B0-----:R-:W-:Y:S01]  /*29b0*/  VIADD R12, R157, 0x60 ;  /* 0x000000609d0c7836 */ /* 0x001fe20000000000 */
[----:B------:R-:W-:Y:S01]  /*29c0*/  BSSY B1, `(.L_x_1578) ;  /* 0x0000021000017945 */ /* 0x000fe20003800000 */
[----:B-----5:R-:W-:Y:S02]  /*29d0*/  IMAD.MOV.U32 R81, RZ, RZ, R40 ;  /* 0x000000ffff517224 */ /* 0x020fe400078e0028 */
[----:B------:R-:W-:Y:S01]  /*29e0*/  IMAD.MOV.U32 R82, RZ, RZ, R41 ;  /* 0x000000ffff527224 */ /* 0x000fe200078e0029 */
[----:B------:R-:W-:-:S13]  /*29f0*/  ISETP.GE.AND P4, PT, R12, R77, PT ;  /* 0x0000004d0c00720c */ /* 0x000fda0003f86270 */
[----:B------:R-:W-:Y:S05]  /*2a00*/  @P4 BRA `(.L_x_1579) ;  /* 0x0000000000704947 */ /* 0x000fea0003800000 */
[----:B------:R-:W0:Y:S01]  /*2a10*/  LDC.64 R12, c[0x0][0x3f8] ;  /* 0x0000fe00ff0c7b82 */ /* 0x000e220000000a00 */
[----:B------:R-:W-:Y:S01]  /*2a20*/  IMAD.MOV.U32 R11, RZ, RZ, R70 ;  /* 0x000000ffff0b7224 */ /* 0x000fe200078e0046 */
[----:B------:R-:W-:Y:S01]  /*2a30*/  ULDC.64 UR4, c[0x0][0x3e8] ;  /* 0x0000fa0000047ab9 */ /* 0x000fe20000000a00 */
[----:B------:R-:W-:Y:S01]  /*2a40*/  IMAD.MOV.U32 R9, RZ, RZ, R79 ;  /* 0x000000ffff097224 */ /* 0x000fe200078e004f */
[----:B------:R-:W-:Y:S02]  /*2a50*/  CS2R R36, SRZ ;  /* 0x0000000000247805 */ /* 0x000fe4000001ff00 */
[----:B------:R-:W-:Y:S01]  /*2a60*/  CS2R R38, SRZ ;  /* 0x0000000000267805 */ /* 0x000fe2000001ff00 */
        /* <DEDUP_REMOVED lines=22> */
.L_x_1579:
[----:B------:R-:W-:Y:S05]  /*2bd0*/  BSYNC B1 ;  /* 0x0000000000017941 */ /* 0x000fea0003800000 */
.L_x_1578:
        /* <DEDUP_REMOVED lines=34> */
.L_x_1580:
[----:B------:R-:W2:Y:S01]  /*2e00*/  LDL R8, [R1+0x8] ;  /* 0x0000080001087983 */ /* 0x000ea20000100800 */
[----:B------:R-:W-:Y:S01]  /*2e10*/  IMAD R70, R22, 0x8, R2 ;  /* 0x0000000816467824 */ /* 0x000fe200078e0202 */
[----:B------:R-:W-:Y:S01]  /*2e20*/  BSSY B1, `(.L_x_1581) ;  /* 0x0000004000017945 */ /* 0x000fe20003800000 */
[----:B--2---:R-:W-:-:S04]  /*2e30*/  SHF.L.U32 R79, R8, 0x1f, RZ ;  /* 0x0000001f084f7819 */ /* 0x004fc800000006ff */
[----:B------:R-:W0:Y:S02]  /*2e40*/  SYNCS.PHASECHK.TRANS64.TRYWAIT P6, [R70+URZ+0x16890], R79 ;  /* 0x0168904f460075a7 */ /* 0x000e2400080c017f */
[----:B0-----:R-:W-:Y:S05]  /*2e50*/  @!P6 BRA `(.L_x_1582) ;  /* 0x000001d40094e947 */ /* 0x001fea0003800000 */
.L_x_1893:
[----:B------:R-:W-:Y:S05]  /*2e60*/  BSYNC B1 ;  /* 0x0000000000017941 */ /* 0x000fea0003800000 */
.L_x_1581:
[----:B------:R-:W-:-:S03]  /*2e70*/  UMOV UR4, 0xffffffff ;  /* 0xffffffff00047882 */ /* 0x000fc60000000000 */
[----:B------:R-:W-:Y:S05]  /*2e80*/  BRA.DIV UR4, `(.L_x_1583) ;  /* 0x000001d6049c7947 */ /* 0x000fea000b800000 */
[----:B------:R1:W2:Y:S04]  /*2e90*/  SHFL.IDX PT, R81, R85, RZ, 0x1c1f ;  /* 0x001c1fff55517589 */ /* 0x0002a800000e0000 */
[----:B------:R1:W3:Y:S02]  /*2ea0*/  SHFL.IDX PT, R14, R84, RZ, 0x1c1f ;  /* 0x001c1fff540e7589 */ /* 0x0002e400000e0000 */
.L_x_1897:
        /* <DEDUP_REMOVED lines=12> */
[----:B0-----:R-:W-:Y:S01]  /*2f70*/  IMAD.U32 R44, R10, 0x10000, RZ ;  /* 0x000100000a2c7824 */ /* 0x001fe200078e00ff */
[----:B------:R-:W-:Y:S02]  /*2f80*/  SHF.R.U32.HI R101, RZ, 0x10, R47 ;  /* 0x00000010ff657819 */ /* 0x000fe4000001162f */
[----:B------:R-:W-:Y:S02]  /*2f90*/  PRMT R100, R83, 0x5432, R100 ;  /* 0x0000543253647816 */ /* 0x000fe40000000064 */
[----:B------:R-:W-:Y:S02]  /*2fa0*/  SHF.R.U32.HI R97, RZ, 0x10, R45 ;  /* 0x00000010ff617819 */ /* 0x000fe4000001162d */
[----:B------:R-:W-:-:S02]  /*2fb0*/  PRMT R47, R82, 0x5432, R98 ;  /* 0x00005432522f7816 */ /* 0x000fc40000000062 */
[----:B------:R-:W-:Y:S02]  /*2fc0*/  PRMT R101, R102, 0x5410, R101 ;  /* 0x0000541066657816 */ /* 0x000fe40000000065 */
[----:B------:R-:W-:Y:S02]  /*2fd0*/  LOP3.LUT R45, R9, 0xffff0000, RZ, 0xc0, !PT ;  /* 0xffff0000092d7812 */ /* 0x000fe400078ec0ff */
[C---:B------:R-:W-:Y:S01]  /*2fe0*/  LOP3.LUT R102, R100.reuse, 0xffff0000, RZ, 0xc0, !PT ;  /* 0xffff000064667812 */ /* 0x040fe200078ec0ff */
[----:B------:R-:W-:Y:S01]  /*2ff0*/  IMAD.U32 R103, R101, 0x10000, RZ ;  /* 0x0001000065677824 */ /* 0x000fe200078e00ff */
[----:B------:R-:W-:Y:S01]  /*3000*/  PRMT R97, R99, 0x5410, R97 ;  /* 0x0000541063617816 */ /* 0x000fe20000000061 */
[----:B------:R-:W-:Y:S01]  /*3010*/  IMAD.U32 R100, R100, 0x10000, RZ ;  /* 0x0001000064647824 */ /* 0x000fe200078e00ff */
[----:B------:R-:W-:Y:S01]  /*3020*/  LOP3.LUT R98, R47, 0xffff0000, RZ, 0xc0, !PT ;  /* 0xffff00002f627812 */ /* 0x000fe200078ec0ff */
[----:B------:R-:W-:Y:S01]  /*3030*/  FMUL.FTZ R104, R45, R102 ;  /* 0x000000662d687220 */ /* 0x000fe20000410000 */
[----:B------:R-:W-:Y:S01]  /*3040*/  LOP3.LUT R46, R10, 0xffff0000, RZ, 0xc0, !PT ;  /* 0xffff00000a2e7812 */ /* 0x000fe200078ec0ff */
[C---:B------:R-:W-:Y:S01]  /*3050*/  IMAD.U32 R10, R11.reuse, 0x10000, RZ ;  /* 0x000100000b0a7824 */ /* 0x040fe200078e00ff */
[----:B------:R-:W-:Y:S01]  /*3060*/  LOP3.LUT R15, R11, 0xffff0000, RZ, 0xc0, !PT ;  /* 0xffff00000b0f7812 */ /* 0x000fe200078ec0ff */
[----:B------:R-:W-:-:S02]  /*3070*/  IMAD.U32 R11, R9, 0x10000, RZ ;  /* 0x00010000090b7824 */ /* 0x000fc400078e00ff */
[-C--:B------:R-:W-:Y:S01]  /*3080*/  FMUL.FTZ R45, R45, R98.reuse ;  /* 0x000000622d2d7220 */ /* 0x080fe20000410000 */
[----:B------:R-:W-:Y:S02]  /*3090*/  IMAD.U32 R99, R97, 0x10000, RZ ;  /* 0x0001000061637824 */ /* 0x000fe400078e00ff */
[----:B------:R-:W-:Y:S01]  /*30a0*/  FMUL.FTZ R105, R46, R103 ;  /* 0x000000672e697220 */ /* 0x000fe20000410000 */
[----:B------:R-:W-:Y:S01]  /*30b0*/  LOP3.LUT R101, R101, 0xffff0000, RZ, 0xc0, !PT ;  /* 0xffff000065657812 */ /* 0x000fe200078ec0ff */
[C---:B------:R-:W-:Y:S01]  /*30c0*/  IMAD.U32 R9, R8.reuse, 0x10000, RZ ;  /* 0x0001000008097824 */ /* 0x040fe200078e00ff */
[----:B------:R-:W-:Y:S01]  /*30d0*/  LOP3.LUT R97, R97, 0xffff0000, RZ, 0xc0, !PT ;  /* 0xffff000061617812 */ /* 0x000fe200078ec0ff */
[C---:B------:R-:W-:Y:S01]  /*30e0*/  FFMA.FTZ R104, R11.reuse, R98, -R104 ;  /* 0x000000620b687223 */ /* 0x040fe20000010868 */
[----:B------:R-:W-:Y:S01]  /*30f0*/  FFMA.FTZ R45, R11, R102, R45 ;  /* 0x000000660b2d7223 */ /* 0x000fe2000001002d */
[----:B------:R-:W-:Y:S01]  /*3100*/  LOP3.LUT R8, R8, 0xffff0000, RZ, 0xc0, !PT ;  /* 0xffff000008087812 */ /* 0x000fe200078ec0ff */
[-C--:B------:R-:W-:Y:S01]  /*3110*/  FMUL.FTZ R11, R46, R99.reuse ;  /* 0x000000632e0b7220 */ /* 0x080fe20000410000 */
[----:B------:R-:W-:Y:S01]  /*3120*/  FFMA.FTZ R105, R44, R99, -R105 ;  /* 0x000000632c697223 */ /* 0x000fe20000010869 */
[----:B------:R-:W-:-:S02]  /*3130*/  IMAD.U32 R47, R47, 0x10000, RZ ;  /* 0x000100002f2f7824 */ /* 0x000fc400078e00ff */
[C---:B------:R-:W-:Y:S01]  /*3140*/  FMUL.FTZ R99, R15.reuse, R101 ;  /* 0x000000650f637220 */ /* 0x040fe20000410000 */
[----:B------:R-:W-:Y:S01]  /*3150*/  FMUL.FTZ R98, R15, R97 ;  /* 0x000000610f627220 */ /* 0x000fe20000410000 */
[----:B------:R-:W-:Y:S01]  /*3160*/  FFMA.FTZ R46, R44, R103, R11 ;  /* 0x000000672c2e7223 */ /* 0x000fe2000001000b */
[CC--:B------:R-:W-:Y:S01]  /*3170*/  FMUL.FTZ R44, R8.reuse, R100.reuse ;  /* 0x00000064082c7220 */ /* 0x0c0fe20000410000 */
[----:B------:R-:W-:Y:S01]  /*3180*/  FMUL.FTZ R11, R8, R47 ;  /* 0x0000002f080b7220 */ /* 0x000fe20000410000 */
[C---:B------:R-:W-:Y:S01]  /*3190*/  FFMA.FTZ R99, R10.reuse, R97, -R99 ;  /* 0x000000610a637223 */ /* 0x040fe20000010863 */
[----:B------:R-:W-:Y:S01]  /*31a0*/  FFMA.FTZ R98, R10, R101, R98 ;  /* 0x000000650a627223 */ /* 0x000fe20000010062 */
[C---:B------:R-:W-:Y:S01]  /*31b0*/  FFMA.FTZ R44, R9.reuse, R47, -R44 ;  /* 0x0000002f092c7223 */ /* 0x040fe2000001082c */
[----:B------:R-:W-:Y:S01]  /*31c0*/  FFMA.FTZ R11, R9, R100, R11 ;  /* 0x00000064090b7223 */ /* 0x000fe2000001000b */
[----:B------:R-:W-:Y:S02]  /*31d0*/  F2FP.BF16.F32.PACK_AB R9, R45, R104 ;  /* 0x000000682d09723e */ /* 0x000fe400000010ff */
[----:B------:R-:W-:-:S02]  /*31e0*/  F2FP.BF16.F32.PACK_AB R98, R98, R99 ;  /* 0x000000636262723e */ /* 0x000fc400000010ff */
[----:B------:R-:W-:Y:S02]  /*31f0*/  F2FP.BF16.F32.PACK_AB R8, R11, R44 ;  /* 0x0000002c0b08723e */ /* 0x000fe400000010ff */
[----:B------:R-:W-:Y:S01]  /*3200*/  F2FP.BF16.F32.PACK_AB R10, R46, R105 ;  /* 0x000000692e0a723e */ /* 0x000fe200000010ff */
[----:B------:R-:W-:-:S07]  /*3210*/  IMAD.MOV.U32 R11, RZ, RZ, R98 ;  /* 0x000000ffff0b7224 */ /* 0x000fce00078e0062 */
.L_x_1589:
[----:B------:R-:W-:Y:S05]  /*3220*/  BSYNC B3 ;  /* 0x0000000000037941 */ /* 0x000fea0003800000 */
.L_x_1588:
[----:B0-----:R4:W-:Y:S02]  /*3230*/  ST.E.128 desc[UR42][R12.64], R8 ;  /* 0x000000080c007985 */ /* 0x0019e4000c101d2a */
.L_x_1587:
[----:B------:R-:W-:Y:S05]  /*3240*/  BSYNC B2 ;  /* 0x0000000000027941 */ /* 0x000fea0003800000 */
.L_x_1586:
[----:B------:R-:W-:Y:S05]  /*3250*/  @P2 BRA `(.L_x_1585) ;  /* 0x0000000000e02947 */ /* 0x000fea0003800000 */
[----:B----4-:R-:W2:Y:S04]  /*3260*/  LDL R8, [R1+0x4] ;  /* 0x0000040001087983 */ /* 0x010ea80000100800 */
[----:B------:R-:W4:Y:S01]  /*3270*/  LDL R15, [R1+0xc] ;  /* 0x00000c00010f7983 */ /* 0x000f220000100800 */
[C---:B---3--:R-:W-:Y:S01]  /*3280*/  LEA R12, P3, R18.reuse, R14, 0x1 ;  /* 0x0000000e120c7211 */ /* 0x048fe200078608ff */
[----:B------:R-:W-:Y:S03]  /*3290*/  BSSY B2, `(.L_x_1590) ;  /* 0x0000033000027945 */ /* 0x000fe60003800000 */
[----:B--2---:R-:W-:Y:S02]  /*32a0*/  LEA.HI.X R13, R18, R81, R8, 0x1, P3 ;  /* 0x00000051120d7211 */ /* 0x004fe400018f0c08 */
[----:B------:R2:W3:Y:S01]  /*32b0*/  LDS.128 R8, [R71+0xe000] ;  /* 0x00e0000047087984 */ /* 0x0004e20000000c00 */
[----:B----4-:R-:W-:-:S13]  /*32c0*/  ISETP.GE.AND P3, PT, R15, R80, PT ;  /* 0x000000500f00720c */ /* 0x010fda0003f66270 */
[----:B--2---:R-:W-:Y:S05]  /*32d0*/  @P3 BRA `(.L_x_1591) ;  /* 0x0000000000b83947 */ /* 0x004fea0003800000 */
[--C-:B------:R-:W-:Y:S01]  /*32e0*/  SHF.R.U64 R45, R42, 0x10, R43.reuse ;  /* 0x000000102a2d7819 */ /* 0x100fe2000000122b */
[----:B---3--:R-:W-:Y:S01]  /*32f0*/  IMAD.U32 R14, R10, 0x10000, RZ ;  /* 0x000100000a0e7824 */ /* 0x008fe200078e00ff */
[----:B------:R-:W-:Y:S02]  /*3300*/  SHF.R.U32.HI R42, RZ, 0x10, R43 ;  /* 0x00000010ff2a7819 */ /* 0x000fe4000001162b */
[--C-:B------:R-:W-:Y:S02]  /*3310*/  SHF.R.U32.HI R44, RZ, 0x10, R41.reuse ;  /* 0x00000010ff2c7819 */ /* 0x100fe40000011629 */
[----:B------:R-:W-:Y:S02]  /*3320*/  PRMT R93, R93, 0x5410, R42 ;  /* 0x000054105d5d7816 */ /* 0x000fe4000000002a */
[----:B------:R-:W-:Y:S01]  /*3330*/  SHF.R.U64 R47, R40, 0x10, R41 ;  /* 0x00000010282f7819 */ /* 0x000fe20000001229 */
[----:B------:R-:W-:Y:S01]  /*3340*/  IMAD.U32 R40, R11, 0x10000, RZ ;  /* 0x000100000b287824 */ /* 0x000fe200078e00ff */
[----:B------:R-:W-:-:S02]  /*3350*/  PRMT R95, R95, 0x5410, R44 ;  /* 0x000054105f5f7816 */ /* 0x000fc4000000002c */
[----:B------:R-:W-:Y:S01]  /*3360*/  PRMT R94, R94, 0x5410, R45 ;  /* 0x000054105e5e7816 */ /* 0x000fe2000000002d */
[----:B------:R-:W-:Y:S01]  /*3370*/  IMAD.U32 R45, R93, 0x10000, RZ ;  /* 0x000100005d2d7824 */ /* 0x000fe200078e00ff */
[----:B------:R-:W-:Y:S01]  /*3380*/  LOP3.LUT R15, R10, 0xffff0000, RZ, 0xc0, !PT ;  /* 0xffff00000a0f7812 */ /* 0x000fe200078ec0ff */
[----:B------:R-:W-:Y:S01]  /*3390*/  IMAD.U32 R43, R95, 0x10000, RZ ;  /* 0x000100005f2b7824 */ /* 0x000fe200078e00ff */
[----:B------:R-:W-:Y:S01]  /*33a0*/  LOP3.LUT R41, R11, 0xffff0000, RZ, 0xc0, !PT ;  /* 0xffff00000b297812 */ /* 0x000fe200078ec0ff */
[----:B------:R-:W-:Y:S01]  /*33b0*/  IMAD.U32 R10, R9, 0x10000, RZ ;  /* 0x00010000090a7824 */ /* 0x000fe200078e00ff */
[----:B------:R-:W-:Y:S01]  /*33c0*/  PRMT R96, R96, 0x5410, R47 ;  /* 0x0000541060607816 */ /* 0x000fe2000000002f */
[----:B------:R-:W-:Y:S01]  /*33d0*/  FMUL.FTZ R81, R15, R45 ;  /* 0x0000002d0f517220 */ /* 0x000fe20000410000 */
[----:B------:R-:W-:Y:S01]  /*33e0*/  LOP3.LUT R11, R9, 0xffff0000, RZ, 0xc0, !PT ;  /* 0xffff0000090b7812 */ /* 0x000fe200078ec0ff */
[-C--:B------:R-:W-:Y:S01]  /*33f0*/  FMUL.FTZ R15, R15, R43.reuse ;  /* 0x0000002b0f0f7220 */ /* 0x080fe20000410000 */
[----:B------:R-:W-:Y:S01]  /*3400*/  LOP3.LUT R44, R94, 0xffff0000, RZ, 0xc0, !PT ;  /* 0xffff00005e2c7812 */ /* 0x000fe200078ec0ff */
[----:B------:R-:W-:Y:S01]  /*3410*/  IMAD.U32 R9, R8, 0x10000, RZ ;  /* 0x0001000008097824 */ /* 0x000fe200078e00ff */
[----:B------:R-:W-:Y:S01]  /*3420*/  LOP3.LUT R42, R96, 0xffff0000, RZ, 0xc0, !PT ;  /* 0xffff0000602a7812 */ /* 0x000fe200078ec0ff */
[----:B------:R-:W-:Y:S01]  /*3430*/  FFMA.FTZ R81, R14, R43, -R81 ;  /* 0x0000002b0e517223 */ /* 0x000fe20000010851 */
[----:B------:R-:W-:Y:S01]  /*3440*/  LOP3.LUT R93, R93, 0xffff0000, RZ, 0xc0, !PT ;  /* 0xffff00005d5d7812 */ /* 0x000fe200078ec0ff */
[----:B------:R-:W-:Y:S01]  /*3450*/  FMUL.FTZ R47, R11, R44 ;  /* 0x0000002c0b2f7220 */ /* 0x000fe20000410000 */
[----:B------:R-:W-:Y:S01]  /*3460*/  LOP3.LUT R95, R95, 0xffff0000, RZ, 0xc0, !PT ;  /* 0xffff00005f5f7812 */ /* 0x000fe200078ec0ff */
[-C--:B------:R-:W-:Y:S01]  /*3470*/  FMUL.FTZ R11, R11, R42.reuse ;  /* 0x0000002a0b0b7220 */ /* 0x080fe20000410000 */
[----:B------:R-:W-:Y:S01]  /*3480*/  LOP3.LUT R8, R8, 0xffff0000, RZ, 0xc0, !PT ;  /* 0xffff000008087812 */ /* 0x000fe200078ec0ff */
[----:B------:R-:W-:Y:S01]  /*3490*/  FFMA.FTZ R47, R10, R42, -R47 ;  /* 0x0000002a0a2f7223 */ /* 0x000fe2000001082f */
[----:B------:R-:W-:Y:S01]  /*34a0*/  FFMA.FTZ R14, R14, R45, R15 ;  /* 0x0000002d0e0e7223 */ /* 0x000fe2000001000f */
        /* <DEDUP_REMOVED lines=17> */
.L_x_1591:
[----:B------:R-:W-:Y:S05]  /*35c0*/  BSYNC B2 ;  /* 0x0000000000027941 */ /* 0x000fea0003800000 */
.L_x_1590:
[----:B---3--:R2:W-:Y:S02]  /*35d0*/  ST.E.128 desc[UR42][R12.64], R8 ;  /* 0x000000080c007985 */ /* 0x0085e4000c101d2a */
.L_x_1585:
[----:B------:R-:W-:Y:S05]  /*35e0*/  BSYNC B1 ;  /* 0x0000000000017941 */ /* 0x000fea0003800000 */
.L_x_1584:
[----:B------:R-:W-:-:S03]  /*35f0*/  UMOV UR4, 0xffffffff ;  /* 0xffffffff00047882 */ /* 0x000fc60000000000 */
[----:B------:R-:W-:Y:S05]  /*3600*/  BRA.DIV UR4, `(.L_x_1592) ;  /* 0x000001d204047947 */ /* 0x000fea000b800000 */
[----:B-1----:R-:W1:Y:S04]  /*3610*/  SHFL.IDX PT, R85, R85, 0x1, 0x1c1f ;  /* 0x003c1f0055557f89 */ /* 0x002e6800000e0000 */
[----:B---3--:R3:W0:Y:S02]  /*3620*/  SHFL.IDX PT, R14, R84, 0x1, 0x1c1f ;  /* 0x003c1f00540e7f89 */ /* 0x00862400000e0000 */
.L_x_1901:
[----:B------:R-:W-:Y:S05]  /*3630*/  @P4 BRA `(.L_x_1593) ;  /* 0x0000002000704947 */ /* 0x000fea0003800000 */
[----:B------:R-:W-:Y:S04]  /*3640*/  BSSY B1, `(.L_x_1594) ;  /* 0x0000038000017945 */ /* 0x000fe80003800000 */
[----:B------:R-:W-:Y:S05]  /*3650*/  @P1 BRA `(.L_x_1595) ;  /* 0x0000000000d81947 */ /* 0x000fea0003800000 */
[----:B--2-4-:R2:W4:Y:S01]  /*3660*/  LDS.128 R8, [R72+0x11000] ;  /* 0x0110000048087984 */ /* 0x0145220000000c00 */
[C---:B0-----:R-:W-:Y:S01]  /*3670*/  LEA R12, P3, R16.reuse, R14, 0x1 ;  /* 0x0000000e100c7211 */ /* 0x041fe200078608ff */
[----:B------:R-:W-:Y:S03]  /*3680*/  BSSY B2, `(.L_x_1596) ;  /* 0x0000032000027945 */ /* 0x000fe60003800000 */
[----:B-1----:R-:W-:Y:S02]  /*3690*/  LEA.HI.X R13, R16, R85, R17, 0x1, P3 ;  /* 0x00000055100d7211 */ /* 0x002fe400018f0c11 */
[----:B------:R-:W-:-:S13]  /*36a0*/  ISETP.GE.AND P3, PT, R152, R80, PT ;  /* 0x000000509800720c */ /* 0x000fda0003f66270 */
[----:B--2---:R-:W-:Y:S05]  /*36b0*/  @P3 BRA `(.L_x_1597) ;  /* 0x0000000000b83947 */ /* 0x004fea0003800000 */
        /* <DEDUP_REMOVED lines=10> */
[----:B------:R-:W-:Y:S01]  /*3760*/  LOP3.LUT R38, R11, 0xffff0000, RZ, 0xc0, !PT ;  /* 0xffff00000b267812 */ /* 0x000fe200078ec0ff */
[----:B------:R-:W-:Y:S01]  /*3770*/  IMAD.U32 R42, R92, 0x10000, RZ ;  /* 0x000100005c2a7824 */ /* 0x000fe200078e00ff */
[----:B------:R-:W-:Y:S01]  /*3780*/  LOP3.LUT R11, R9, 0xffff0000, RZ, 0xc0, !PT ;  /* 0xffff0000090b7812 */ /* 0x000fe200078ec0ff */
[----:B------:R-:W-:Y:S01]  /*3790*/  IMAD.U32 R40, R90, 0x10000, RZ ;  /* 0x000100005a287824 */ /* 0x000fe200078e00ff */
[C---:B------:R-:W-:Y:S01]  /*37a0*/  LOP3.LUT R41, R91.reuse, 0xffff0000, RZ, 0xc0, !PT ;  /* 0xffff00005b297812 */ /* 0x040fe200078ec0ff */
[----:B------:R-:W-:Y:S01]  /*37b0*/  IMAD.U32 R91, R91, 0x10000, RZ ;  /* 0x000100005b5b7824 */ /* 0x000fe200078e00ff */
[C---:B------:R-:W-:Y:S01]  /*37c0*/  LOP3.LUT R39, R89.reuse, 0xffff0000, RZ, 0xc0, !PT ;  /* 0xffff000059277812 */ /* 0x040fe200078ec0ff */
[----:B------:R-:W-:Y:S01]  /*37d0*/  IMAD.U32 R89, R89, 0x10000, RZ ;  /* 0x0001000059597824 */ /* 0x000fe200078e00ff */
[----:B------:R-:W-:Y:S01]  /*37e0*/  LOP3.LUT R36, R10, 0xffff0000, RZ, 0xc0, !PT ;  /* 0xffff00000a247812 */ /* 0x000fe200078ec0ff */
[----:B------:R-:W-:-:S02]  /*37f0*/  IMAD.U32 R10, R9, 0x10000, RZ ;  /* 0x00010000090a7824 */ /* 0x000fc400078e00ff */
[C---:B------:R-:W-:Y:S01]  /*3800*/  FMUL.FTZ R43, R11.reuse, R41 ;  /* 0x000000290b2b7220 */ /* 0x040fe20000410000 */
[C---:B------:R-:W-:Y:S02]  /*3810*/  IMAD.U32 R9, R8.reuse, 0x10000, RZ ;  /* 0x0001000008097824 */ /* 0x040fe400078e00ff */
        /* <DEDUP_REMOVED lines=24> */
.L_x_1597:
[----:B------:R-:W-:Y:S05]  /*39a0*/  BSYNC B2 ;  /* 0x0000000000027941 */ /* 0x000fea0003800000 */
.L_x_1596:
[----:B----4-:R0:W-:Y:S02]  /*39b0*/  ST.E.128 desc[UR42][R12.64], R8 ;  /* 0x000000080c007985 */ /* 0x0101e4000c101d2a */
.L_x_1595:
[----:B------:R-:W-:Y:S05]  /*39c0*/  BSYNC B1 ;  /* 0x0000000000017941 */ /* 0x000fea0003800000 */
.L_x_1594:
[----:B------:R-:W-:Y:S05]  /*39d0*/  @P2 BRA `(.L_x_1593) ;  /* 0x0000001c00882947 */ /* 0x000fea0003800000 */
[----:B0-2-4-:R-:W1:Y:S04]  /*39e0*/  LDL R8, [R1+0x4] ;  /* 0x0000040001087983 */ /* 0x015e680000100800 */
[----:B------:R-:W2:Y:S01]  /*39f0*/  LDL R15, [R1+0xc] ;  /* 0x00000c00010f7983 */ /* 0x000ea20000100800 */
[C---:B------:R-:W-:Y:S01]  /*3a00*/  LEA R12, P3, R18.reuse, R14, 0x1 ;  /* 0x0000000e120c7211 */ /* 0x040fe200078608ff */
[----:B------:R-:W-:Y:S03]  /*3a10*/  BSSY B1, `(.L_x_1598) ;  /* 0x0000033000017945 */ /* 0x000fe60003800000 */
[----:B-1----:R-:W-:Y:S02]  /*3a20*/  LEA.HI.X R13, R18, R85, R8, 0x1, P3 ;  /* 0x00000055120d7211 */ /* 0x002fe400018f0c08 */
[----:B------:R0:W1:Y:S01]  /*3a30*/  LDS.128 R8, [R71+0x11000] ;  /* 0x0110000047087984 */ /* 0x0000620000000c00 */
[----:B--2---:R-:W-:-:S13]  /*3a40*/  ISETP.GE.AND P3, PT, R15, R80, PT ;  /* 0x000000500f00720c */ /* 0x004fda0003f66270 */
[----:B0-----:R-:W-:Y:S05]  /*3a50*/  @P3 BRA `(.L_x_1599) ;  /* 0x0000000000b83947 */ /* 0x001fea0003800000 */
[--C-:B------:R-:W-:Y:S01]  /*3a60*/  SHF.R.U64 R37, R34, 0x10, R35.reuse ;  /* 0x0000001022257819 */ /* 0x100fe20000001223 */
[----:B-1----:R-:W-:Y:S01]  /*3a70*/  IMAD.U32 R14, R10, 0x10000, RZ ;  /* 0x000100000a0e7824 */ /* 0x002fe200078e00ff */
        /* <DEDUP_REMOVED lines=44> */
.L_x_1599:
[----:B------:R-:W-:Y:S05]  /*3d40*/  BSYNC B1 ;  /* 0x0000000000017941 */ /* 0x000fea0003800000 */
.L_x_1598:
[----:B-1----:R0:W-:Y:S01]  /*3d50*/  ST.E.128 desc[UR42][R12.64], R8 ;  /* 0x000000080c007985 */ /* 0x0021e2000c101d2a */
[----:B------:R-:W-:Y:S05]  /*3d60*/  BRA `(.L_x_1593) ;  /* 0x0000001800a47947 */ /* 0x000fea0003800000 */
.L_x_1575:
        /* <DEDUP_REMOVED lines=48> */
.L_x_1601:
[----:B------:R-:W-:Y:S05]  /*4070*/  BSYNC B1 ;  /* 0x0000000000017941 */ /* 0x000fea0003800000 */
.L_x_1600:
[----:B-----5:R-:W-:Y:S01]  /*4080*/  IMAD.MOV.U32 R8, RZ, RZ, R42 ;  /* 0x000000ffff087224 */ /* 0x020fe200078e002a */
[----:B------:R-:W-:Y:S01]  /*4090*/  UISETP.NE.AND UP0, UPT, UR39, 0x3, UPT ;  /* 0x000000032700788c */ /* 0x000fe2000bf05270 */
[----:B------:R-:W-:Y:S02]  /*40a0*/  IMAD.MOV.U32 R9, RZ, RZ, R43 ;  /* 0x000000ffff097224 */ /* 0x000fe400078e002b */
        /* <DEDUP_REMOVED lines=9> */
[----:B------:R-:W-:Y:S01]  /*4140*/  PLOP3.LUT P5, PT, PT, PT, UP0, 0x80, 0x0 ;  /* 0x000000000000781c */ /* 0x000fe20003faf008 */
        /* <DEDUP_REMOVED lines=20> */
[----:B------:R-:W-:Y:S01]  /*4290*/  PRMT R111, R11, 0x7610, R111 ;  /* 0x000076100b6f7816 */ /* 0x000fe2000000006f */
[----:B------:R-:W-:Y:S06]  /*42a0*/  @!P5 BRA `(.L_x_1602) ;  /* 0x000000000004d947 */ /* 0x000fec0003800000 */
[----:B------:R-:W-:Y:S01]  /*42b0*/  BPT.TRAP 0x1 ;  /* 0x000000040000795c */ /* 0x000fe20000300000 */
.L_x_1602:
[----:B------:R-:W2:Y:S01]  /*42c0*/  LDL R8, [R1+0x8] ;  /* 0x0000080001087983 */ /* 0x000ea20000100800 */
[----:B------:R-:W-:Y:S01]  /*42d0*/  IMAD R70, R22, 0x8, R2 ;  /* 0x0000000816467824 */ /* 0x000fe200078e0202 */
[----:B------:R-:W1:Y:S01]  /*42e0*/  LDC R87, c[0x0][0x2f4] ;  /* 0x0000bd00ff577b82 */ /* 0x000e620000000800 */
[----:B------:R-:W-:Y:S01]  /*42f0*/  BSSY B1, `(.L_x_1603) ;  /* 0x0000004000017945 */ /* 0x000fe20003800000 */
[----:B--2---:R-:W-:-:S04]  /*4300*/  SHF.L.U32 R79, R8, 0x1f, RZ ;  /* 0x0000001f084f7819 */ /* 0x004fc800000006ff */
[----:B------:R-:W2:Y:S02]  /*4310*/  SYNCS.PHASECHK.TRANS64.TRYWAIT P4, [R70+URZ+0x16890], R79 ;  /* 0x0168904f460075a7 */ /* 0x000ea4000808017f */
[----:B-12---:R-:W-:Y:S05]  /*4320*/  @!P4 BRA `(.L_x_1604) ;  /* 0x000001c40004c947 */ /* 0x006fea0003800000 */
.L_x_1902:
[----:B------:R-:W-:Y:S05]  /*4330*/  BSYNC B1 ;  /* 0x0000000000017941 */ /* 0x000fea0003800000 */
.L_x_1603:
[----:B------:R-:W-:Y:S01]  /*4340*/  UMOV UR4, 0xffffffff ;  /* 0xffffffff00047882 */ /* 0x000fe20000000000 */
[----:B------:R-:W-:Y:S02]  /*4350*/  IMAD.IADD R89, R87, 0x1, -R58 ;  /* 0x0000000157597824 */ /* 0x000fe400078e0a3a */
[----:B------:R-:W-:Y:S05]  /*4360*/  BRA.DIV UR4, `(.L_x_1605) ;  /* 0x000001c604087947 */ /* 0x000fea000b800000 */
[----:B------:R2:W3:Y:S04]  /*4370*/  SHFL.IDX PT, R83, R85, RZ, 0x1c1f ;  /* 0x001c1fff55537589 */ /* 0x0004e800000e0000 */
[----:B------:R2:W4:Y:S02]  /*4380*/  SHFL.IDX PT, R82, R84, RZ, 0x1c1f ;  /* 0x001c1fff54527589 */ /* 0x00052400000e0000 */
.L_x_1906:
        /* <DEDUP_REMOVED lines=10> */
[----:B------:R-:W-:Y:S01]  /*4430*/  LEA.HI R8, R9, R8, RZ, 0x4 ;  /* 0x0000000809087211 */ /* 0x000fe200078f20ff */
[----:B------:R-:W-:Y:S01]  /*4440*/  IMAD R9, R22, 0x2000, R3 ;  /* 0x0000200016097824 */ /* 0x000fe200078e0203 */
[----:B------:R-:W-:Y:S02]  /*4450*/  SHF.R.S32.HI R10, RZ, 0x1f, R11 ;  /* 0x0000001fff0a7819 */ /* 0x000fe4000001140b */
[----:B------:R-:W-:Y:S01]  /*4460*/  LEA.HI.SX32 R8, R8, R5, 0x1c ;  /* 0x0000000508087211 */ /* 0x000fe200078fe2ff */
[----:B------:R-:W-:Y:S01]  /*4470*/  IMAD R9, R9, 0x2, R2 ;  /* 0x0000000209097824 */ /* 0x000fe200078e0202 */
[----:B------:R-:W-:-:S03]  /*4480*/  LEA.HI R10, R10, R11, RZ, 0x5 ;  /* 0x0000000b0a0a7211 */ /* 0x000fc600078f28ff */
[----:B------:R-:W-:Y:S01]  /*4490*/  IMAD.SHL.U32 R86, R8, 0x8, RZ ;  /* 0x0000000808567824 */ /* 0x000fe200078e00ff */
[----:B------:R-:W-:-:S04]  /*44a0*/  SHF.R.S32.HI R10, RZ, 0x5, R10 ;  /* 0x00000005ff0a7819 */ /* 0x000fc8000001140a */
        /* <DEDUP_REMOVED lines=12> */
[----:B------:R-:W-:Y:S02]  /*4570*/  SHF.R.U64 R105, R34, 0x10, R35 ;  /* 0x0000001022697819 */ /* 0x000fe40000001223 */
[----:B------:R-:W-:Y:S02]  /*4580*/  PRMT R107, R111, 0x5410, R107 ;  /* 0x000054106f6b7816 */ /* 0x000fe4000000006b */
[----:B------:R-:W-:Y:S02]  /*4590*/  SHF.R.U64 R104, R32, 0x10, R33 ;  /* 0x0000001020687819 */ /* 0x000fe40000001221 */
[----:B------:R-:W-:Y:S01]  /*45a0*/  SHF.R.U64 R98, R36, 0x10, R37 ;  /* 0x0000001024627819 */ /* 0x000fe20000001225 */
[----:B0-----:R-:W-:Y:S01]  /*45b0*/  IMAD.U32 R36, R9, 0x10000, RZ ;  /* 0x0001000009247824 */ /* 0x001fe200078e00ff */
[----:B------:R-:W-:Y:S01]  /*45c0*/  SHF.R.U32.HI R101, RZ, 0x10, R35 ;  /* 0x00000010ff657819 */ /* 0x000fe20000011623 */
[----:B------:R-:W-:Y:S01]  /*45d0*/  IMAD.U32 R35, R11, 0x10000, RZ ;  /* 0x000100000b237824 */ /* 0x000fe200078e00ff */
[----:B------:R-:W-:-:S02]  /*45e0*/  PRMT R106, R92, 0x5432, R106 ;  /* 0x000054325c6a7816 */ /* 0x000fc4000000006a */
[----:B------:R-:W-:Y:S01]  /*45f0*/  PRMT R37, R110, 0x5410, R105 ;  /* 0x000054106e257816 */ /* 0x000fe20000000069 */
[----:B------:R-:W-:Y:S01]  /*4600*/  IMAD.U32 R105, R107, 0x10000, RZ ;  /* 0x000100006b697824 */ /* 0x000fe200078e00ff */
[--C-:B------:R-:W-:Y:S02]  /*4610*/  SHF.R.U64 R99, R38, 0x10, R39.reuse ;  /* 0x0000001026637819 */ /* 0x100fe40000001227 */
[----:B------:R-:W-:Y:S02]  /*4620*/  SHF.R.U32.HI R100, RZ, 0x10, R39 ;  /* 0x00000010ff647819 */ /* 0x000fe40000011627 */
[----:B------:R-:W-:Y:S02]  /*4630*/  PRMT R39, R91, 0x5432, R104 ;  /* 0x000054325b277816 */ /* 0x000fe40000000068 */
[----:B------:R-:W-:Y:S01]  /*4640*/  PRMT R104, R109, 0x5410, R101 ;  /* 0x000054106d687816 */ /* 0x000fe20000000065 */
[----:B------:R-:W-:Y:S02]  /*4650*/  IMAD.U32 R101, R106, 0x10000, RZ ;  /* 0x000100006a657824 */ /* 0x000fe400078e00ff */
[----:B------:R-:W-:Y:S01]  /*4660*/  FMUL.FTZ R109, R103, R105 ;  /* 0x00000069676d7220 */ /* 0x000fe20000410000 */
[----:B------:R-:W-:-:S02]  /*4670*/  PRMT R99, R108, 0x5410, R99 ;  /* 0x000054106c637816 */ /* 0x000fc40000000063 */
[----:B------:R-:W-:Y:S01]  /*4680*/  PRMT R108, R90, 0x5432, R100 ;  /* 0x000054325a6c7816 */ /* 0x000fe20000000064 */
[-C--:B------:R-:W-:Y:S01]  /*4690*/  FMUL.FTZ R103, R103, R101.reuse ;  /* 0x0000006567677220 */ /* 0x080fe20000410000 */
[----:B------:R-:W-:Y:S01]  /*46a0*/  FFMA.FTZ R100, R36, R101, -R109 ;  /* 0x0000006524647223 */ /* 0x000fe2000001086d */
[----:B------:R-:W-:Y:S01]  /*46b0*/  LOP3.LUT R38, R13, 0xffff0000, RZ, 0xc0, !PT ;  /* 0xffff00000d267812 */ /* 0x000fe200078ec0ff */
[----:B------:R-:W-:Y:S01]  /*46c0*/  IMAD.U32 R13, R12, 0x10000, RZ ;  /* 0x000100000c0d7824 */ /* 0x000fe200078e00ff */
[----:B------:R-:W-:Y:S01]  /*46d0*/  LOP3.LUT R107, R107, 0xffff0000, RZ, 0xc0, !PT ;  /* 0xffff00006b6b7812 */ /* 0x000fe200078ec0ff */
[----:B------:R-:W-:Y:S01]  /*46e0*/  FFMA.FTZ R36, R36, R105, R103 ;  /* 0x0000006924247223 */ /* 0x000fe20000010067 */
[----:B------:R-:W-:Y:S01]  /*46f0*/  LOP3.LUT R101, R106, 0xffff0000, RZ, 0xc0, !PT ;  /* 0xffff00006a657812 */ /* 0x000fe200078ec0ff */
[----:B------:R-:W-:Y:S01]  /*4700*/  IMAD.U32 R106, R108, 0x10000, RZ ;  /* 0x000100006c6a7824 */ /* 0x000fe200078e00ff */
[----:B------:R-:W-:Y:S01]  /*4710*/  LOP3.LUT R34, R9, 0xffff0000, RZ, 0xc0, !PT ;  /* 0xffff000009227812 */ /* 0x000fe200078ec0ff */
[C---:B------:R-:W-:Y:S01]  /*4720*/  FMUL.FTZ R109, R38.reuse, R107 ;  /* 0x0000006b266d7220 */ /* 0x040fe20000410000 */
[----:B------:R-:W-:Y:S01]  /*4730*/  LOP3.LUT R15, R15, 0xffff0000, RZ, 0xc0, !PT ;  /* 0xffff00000f0f7812 */ /* 0x000fe200078ec0ff */
[----:B------:R-:W-:Y:S01]  /*4740*/  FMUL.FTZ R103, R38, R101 ;  /* 0x0000006526677220 */ /* 0x000fe20000410000 */
[----:B------:R-:W-:-:S02]  /*4750*/  IMAD.U32 R105, R104, 0x10000, RZ ;  /* 0x0001000068697824 */ /* 0x000fc400078e00ff */
[----:B------:R-:W-:Y:S01]  /*4760*/  FMUL.FTZ R38, R102, R106 ;  /* 0x0000006a66267220 */ /* 0x000fe20000410000 */
[----:B------:R-:W-:Y:S01]  /*4770*/  LOP3.LUT R108, R108, 0xffff0000, RZ, 0xc0, !PT ;  /* 0xffff00006c6c7812 */ /* 0x000fe200078ec0ff */
[C---:B------:R-:W-:Y:S01]  /*4780*/  FFMA.FTZ R101, R34.reuse, R101, -R109 ;  /* 0x0000006522657223 */ /* 0x040fe2000001086d */
[----:B------:R-:W-:Y:S01]  /*4790*/  PRMT R98, R93, 0x5432, R98 ;  /* 0x000054325d627816 */ /* 0x000fe20000000062 */
[----:B------:R-:W-:Y:S01]  /*47a0*/  FFMA.FTZ R103, R34, R107, R103 ;  /* 0x0000006b22677223 */ /* 0x000fe20000010067 */
[----:B------:R-:W-:Y:S01]  /*47b0*/  LOP3.LUT R104, R104, 0xffff0000, RZ, 0xc0, !PT ;  /* 0xffff000068687812 */ /* 0x000fe200078ec0ff */
[-C--:B------:R-:W-:Y:S01]  /*47c0*/  FMUL.FTZ R109, R102, R105.reuse ;  /* 0x00000069666d7220 */ /* 0x080fe20000410000 */
[----:B------:R-:W-:Y:S01]  /*47d0*/  LOP3.LUT R32, R11, 0xffff0000, RZ, 0xc0, !PT ;  /* 0xffff00000b207812 */ /* 0x000fe200078ec0ff */
[----:B------:R-:W-:Y:S01]  /*47e0*/  FFMA.FTZ R34, R35, R105, -R38 ;  /* 0x0000006923227223 */ /* 0x000fe20000010826 */
[----:B------:R-:W-:Y:S01]  /*47f0*/  FMUL.FTZ R105, R15, R108 ;  /* 0x0000006c0f697220 */ /* 0x000fe20000410000 */
[----:B------:R-:W-:-:S02]  /*4800*/  IMAD.U32 R102, R98, 0x10000, RZ ;  /* 0x0001000062667824 */ /* 0x000fc400078e00ff */
[-C--:B------:R-:W-:Y:S01]  /*4810*/  FMUL.FTZ R107, R15, R104.reuse ;  /* 0x000000680f6b7220 */ /* 0x080fe20000410000 */
[----:B------:R-:W-:Y:S02]  /*4820*/  IMAD.U32 R38, R39, 0x10000, RZ ;  /* 0x0001000027267824 */ /* 0x000fe400078e00ff */
[----:B------:R-:W-:Y:S01]  /*4830*/  FFMA.FTZ R15, R32, R104, -R105 ;  /* 0x00000068200f7223 */ /* 0x000fe20000010869 */
[----:B------:R-:W-:Y:S01]  /*4840*/  LOP3.LUT R12, R12, 0xffff0000, RZ, 0xc0, !PT ;  /* 0xffff00000c0c7812 */ /* 0x000fe200078ec0ff */
[----:B------:R-:W-:Y:S01]  /*4850*/  IMAD.U32 R9, R8, 0x10000, RZ ;  /* 0x0001000008097824 */ /* 0x000fe200078e00ff */
[----:B------:R-:W-:Y:S01]  /*4860*/  LOP3.LUT R105, R98, 0xffff0000, RZ, 0xc0, !PT ;  /* 0xffff000062697812 */ /* 0x000fe200078ec0ff */
[----:B------:R-:W-:Y:S01]  /*4870*/  FMUL.FTZ R98, R13, R102 ;  /* 0x000000660d627220 */ /* 0x000fe20000410000 */
[----:B------:R-:W-:Y:S01]  /*4880*/  LOP3.LUT R39, R39, 0xffff0000, RZ, 0xc0, !PT ;  /* 0xffff000027277812 */ /* 0x000fe200078ec0ff */
[----:B------:R-:W-:Y:S01]  /*4890*/  FMUL.FTZ R13, R13, R38 ;  /* 0x000000260d0d7220 */ /* 0x000fe20000410000 */
[----:B------:R-:W-:Y:S01]  /*48a0*/  FFMA.FTZ R35, R35, R106, R109 ;  /* 0x0000006a23237223 */ /* 0x000fe2000001006d */
[----:B------:R-:W-:Y:S01]  /*48b0*/  FFMA.FTZ R32, R32, R108, R107 ;  /* 0x0000006c20207223 */ /* 0x000fe2000001006b */
[----:B------:R-:W-:Y:S01]  /*48c0*/  LOP3.LUT R8, R8, 0xffff0000, RZ, 0xc0, !PT ;  /* 0xffff000008087812 */ /* 0x000fe200078ec0ff */
[C---:B------:R-:W-:Y:S01]  /*48d0*/  IMAD.U32 R11, R10.reuse, 0x10000, RZ ;  /* 0x000100000a0b7824 */ /* 0x040fe200078e00ff */
[----:B------:R-:W-:Y:S01]  /*48e0*/  LOP3.LUT R33, R10, 0xffff0000, RZ, 0xc0, !PT ;  /* 0xffff00000a217812 */ /* 0x000fe200078ec0ff */
[C---:B------:R-:W-:Y:S01]  /*48f0*/  FMUL.FTZ R107, R12.reuse, R105 ;  /* 0x000000690c6b7220 */ /* 0x040fe20000410000 */
[----:B------:R-:W-:Y:S01]  /*4900*/  FMUL.FTZ R109, R12, R39 ;  /* 0x000000270c6d7220 */ /* 0x000fe20000410000 */
[----:B------:R-:W-:-:S02]  /*4910*/  IMAD.U32 R10, R14, 0x10000, RZ ;  /* 0x000100000e0a7824 */ /* 0x000fc400078e00ff */
[C---:B------:R-:W-:Y:S01]  /*4920*/  FFMA.FTZ R98, R9.reuse, R38, -R98 ;  /* 0x0000002609627223 */ /* 0x040fe20000010862 */
[----:B------:R-:W-:Y:S01]  /*4930*/  FFMA.FTZ R13, R9, R102, R13 ;  /* 0x00000066090d7223 */ /* 0x000fe2000001000d */
[----:B------:R-:W-:Y:S01]  /*4940*/  IMAD.U32 R12, R99, 0x10000, RZ ;  /* 0x00010000630c7824 */ /* 0x000fe200078e00ff */
[----:B------:R-:W-:Y:S01]  /*4950*/  LOP3.LUT R14, R14, 0xffff0000, RZ, 0xc0, !PT ;  /* 0xffff00000e0e7812 */ /* 0x000fe200078ec0ff */
[----:B------:R-:W-:Y:S01]  /*4960*/  IMAD.U32 R9, R37, 0x10000, RZ ;  /* 0x0001000025097824 */ /* 0x000fe200078e00ff */
[----:B------:R-:W-:Y:S01]  /*4970*/  LOP3.LUT R99, R99, 0xffff0000, RZ, 0xc0, !PT ;  /* 0xffff000063637812 */ /* 0x000fe200078ec0ff */
[----:B------:R-:W-:Y:S01]  /*4980*/  FFMA.FTZ R107, R8, R39, -R107 ;  /* 0x00000027086b7223 */ /* 0x000fe2000001086b */
[----:B------:R-:W-:Y:S01]  /*4990*/  LOP3.LUT R37, R37, 0xffff0000, RZ, 0xc0, !PT ;  /* 0xffff000025257812 */ /* 0x000fe200078ec0ff */
[CC--:B------:R-:W-:Y:S01]  /*49a0*/  FMUL.FTZ R38, R10.reuse, R12.reuse ;  /* 0x0000000c0a267220 */ /* 0x0c0fe20000410000 */
[----:B------:R-:W-:Y:S01]  /*49b0*/  FMUL.FTZ R39, R10, R9 ;  /* 0x000000090a277220 */ /* 0x000fe20000410000 */
[----:B------:R-:W-:Y:S01]  /*49c0*/  FMUL.FTZ R10, R14, R99 ;  /* 0x000000630e0a7220 */ /* 0x000fe20000410000 */
[----:B------:R-:W-:Y:S01]  /*49d0*/  FFMA.FTZ R8, R8, R105, R109 ;  /* 0x0000006908087223 */ /* 0x000fe2000001006d */
        /* <DEDUP_REMOVED lines=10> */
[----:B------:R-:W-:Y:S01]  /*4a80*/  F2FP.BF16.F32.PACK_AB R9, R101, R100 ;  /* 0x000000646509723e */ /* 0x000fe200000010ff */
[----:B------:R-:W-:Y:S01]  /*4a90*/  IMAD.MOV.U32 R13, RZ, RZ, R36 ;  /* 0x000000ffff0d7224 */ /* 0x000fe200078e0024 */
[----:B------:R-:W-:Y:S02]  /*4aa0*/  F2FP.BF16.F32.PACK_AB R15, R32, R35 ;  /* 0x00000023200f723e */ /* 0x000fe400000010ff */
[----:B------:R-:W-:-:S02]  /*4ab0*/  F2FP.BF16.F32.PACK_AB R10, R37, R38 ;  /* 0x00000026250a723e */ /* 0x000fc400000010ff */
[----:B------:R-:W-:-:S07]  /*4ac0*/  F2FP.BF16.F32.PACK_AB R14, R14, R39 ;  /* 0x000000270e0e723e */ /* 0x000fce00000010ff */
.L_x_1609:
[----:B------:R-:W-:Y:S05]  /*4ad0*/  BSYNC B2 ;  /* 0x0000000000027941 */ /* 0x000fea0003800000 */
.L_x_1608:
[----:B------:R-:W-:Y:S01]  /*4ae0*/  ISETP.GE.AND P4, PT, R86, R87, PT ;  /* 0x000000575600720c */ /* 0x000fe20003f86270 */
[----:B0-----:R0:W-:-:S12]  /*4af0*/  ST.E.128 desc[UR42][R80.64], R8 ;  /* 0x0000000850007985 */ /* 0x0011d8000c101d2a */
[----:B------:R-:W-:-:S05]  /*4b00*/  @!P4 IMAD.WIDE R82, R86, 0x2, R82 ;  /* 0x000000025652c825 */ /* 0x000fca00078e0252 */
[----:B---3--:R0:W-:Y:S02]  /*4b10*/  @!P4 ST.E.128 desc[UR42][R82.64], R12 ;  /* 0x0000000c5200c985 */ /* 0x0081e4000c101d2a */
.L_x_1607:
[----:B------:R-:W-:Y:S05]  /*4b20*/  BSYNC B1 ;  /* 0x0000000000017941 */ /* 0x000fea0003800000 */
.L_x_1606:
[----:B------:R-:W-:-:S03]  /*4b30*/  UMOV UR4, 0xffffffff ;  /* 0xffffffff00047882 */ /* 0x000fc60000000000 */
[----:B------:R-:W-:Y:S05]  /*4b40*/  BRA.DIV UR4, `(.L_x_1610) ;  /* 0x000001be045c7947 */ /* 0x000fea000b800000 */
[----:B--2---:R-:W2:Y:S04]  /*4b50*/  SHFL.IDX PT, R85, R85, 0x1, 0x1c1f ;  /* 0x003c1f0055557f89 */ /* 0x004ea800000e0000 */
[----:B------:R-:W0:Y:S02]  /*4b60*/  SHFL.IDX PT, R84, R84, 0x1, 0x1c1f ;  /* 0x003c1f0054547f89 */ /* 0x000e2400000e0000 */
.L_x_1910:
[----:B0-----:R-:W-:-:S05]  /*4b70*/  VIADD R8, R157, 0x60 ;  /* 0x000000609d087836 */ /* 0x001fca0000000000 */
[----:B------:R-:W-:-:S13]  /*4b80*/  ISETP.GE.OR P4, PT, R8, R77, P1 ;  /* 0x0000004d0800720c */ /* 0x000fda0000f86670 */
[----:B------:R-:W-:Y:S05]  /*4b90*/  @P4 BRA `(.L_x_1593) ;  /* 0x0000000c00184947 */ /* 0x000fea0003800000 */
[----:B------:R-:W5:Y:S01]  /*4ba0*/  LDL R9, [R1+0x44] ;  /* 0x0000440001097983 */ /* 0x000f620000100800 */
[----:B------:R-:W-:Y:S01]  /*4bb0*/  SEL R89, R58, R89, !P0 ;  /* 0x000000593a597207 */ /* 0x000fe20004000000 */
[C---:B------:R-:W-:Y:S01]  /*4bc0*/  VIADD R10, R157.reuse, 0x60 ;  /* 0x000000609d0a7836 */ /* 0x040fe20000000000 */
[----:B------:R-:W-:Y:S01]  /*4bd0*/  LEA R32, P4, R6, R84, 0x1 ;  /* 0x0000005406207211 */ /* 0x000fe200078808ff */
[----:B------:R-:W-:Y:S01]  /*4be0*/  VIADD R11, R157, 0x60 ;  /* 0x000000609d0b7836 */ /* 0x000fe20000000000 */
[----:B------:R-:W-:Y:S01]  /*4bf0*/  SHF.R.S32.HI R8, RZ, 0x1f, R89 ;  /* 0x0000001fff087819 */ /* 0x000fe20000011459 */
[----:B------:R-:W-:Y:S01]  /*4c00*/  IMAD.SHL.U32 R10, R10, 0x40, RZ ;  /* 0x000000400a0a7824 */ /* 0x000fe200078e00ff */
[----:B------:R-:W-:Y:S01]  /*4c10*/  BSSY B1, `(.L_x_1611) ;  /* 0x000006e000017945 */ /* 0x000fe20003800000 */
[----:B------:R-:W-:Y:S01]  /*4c20*/  IMAD.SHL.U32 R11, R11, 0x40, RZ ;  /* 0x000000400b0b7824 */ /* 0x000fe200078e00ff */
[----:B------:R-:W-:Y:S02]  /*4c30*/  LEA.HI R8, R8, R89, RZ, 0x4 ;  /* 0x0000005908087211 */ /* 0x000fe400078f20ff */
[----:B------:R-:W-:-:S02]  /*4c40*/  LOP3.LUT R10, R10, 0x1c0, RZ, 0xc0, !PT ;  /* 0x000001c00a0a7812 */ /* 0x000fc400078ec0ff */
[----:B------:R-:W-:Y:S02]  /*4c50*/  LEA.HI.SX32 R8, R8, R5, 0x1c ;  /* 0x0000000508087211 */ /* 0x000fe400078fe2ff */
[----:B------:R-:W-:Y:S02]  /*4c60*/  LOP3.LUT R11, R11, 0x1c0, RZ, 0xc0, !PT ;  /* 0x000001c00b0b7812 */ /* 0x000fe400078ec0ff */
[----:B------:R-:W-:Y:S01]  /*4c70*/  SHF.R.U32.HI R10, RZ, 0x3, R10 ;  /* 0x00000003ff0a7819 */ /* 0x000fe2000001160a */
[----:B------:R-:W-:Y:S01]  /*4c80*/  IMAD.SHL.U32 R34, R8, 0x8, RZ ;  /* 0x0000000808227824 */ /* 0x000fe200078e00ff */
[----:B--2---:R-:W-:-:S04]  /*4c90*/  LEA.HI.X R33, R6, R85, R4, 0x1, P4 ;  /* 0x0000005506217211 */ /* 0x004fc800020f0c04 */
[----:B------:R-:W-:-:S04]  /*4ca0*/  LOP3.LUT R8, R11, 0x38, R34, 0xf8, !PT ;  /* 0x000000380b087812 */ /* 0x000fc800078ef822 */
[----:B------:R-:W-:-:S05]  /*4cb0*/  LOP3.LUT R8, R8, R10, RZ, 0x3c, !PT ;  /* 0x0000000a08087212 */ /* 0x000fca00078e3cff */
[----:B-----5:R-:W-:Y:S02]  /*4cc0*/  IMAD.IADD R11, R9, 0x1, R8 ;  /* 0x00000001090b7824 */ /* 0x020fe400078e0208 */
[C---:B------:R-:W-:Y:S02]  /*4cd0*/  IMAD R9, R22.reuse, 0x2000, R0 ;  /* 0x0000200016097824 */ /* 0x040fe400078e0200 */
[----:B------:R-:W-:Y:S02]  /*4ce0*/  IMAD R11, R22, 0x2000, R11 ;  /* 0x00002000160b7824 */ /* 0x000fe400078e020b */
[--C-:B------:R-:W-:Y:S02]  /*4cf0*/  IMAD R9, R9, 0x2, R2.reuse ;  /* 0x0000000209097824 */ /* 0x100fe400078e0202 */
[----:B------:R-:W-:-:S04]  /*4d00*/  IMAD R12, R11, 0x2, R2 ;  /* 0x000000020b0c7824 */ /* 0x000fc800078e0202 */
[----:B------:R-:W0:Y:S04]  /*4d10*/  LDS.128 R8, [R9+0xe400] ;  /* 0x00e4000009087984 */ /* 0x000e280000000c00 */
[----:B------:R-:W2:Y:S01]  /*4d20*/  LDS.128 R12, [R12+0xe400] ;  /* 0x00e400000c0c7984 */ /* 0x000ea20000000c00 */
[----:B------:R-:W-:Y:S05]  /*4d30*/  @P3 BRA `(.L_x_1612) ;  /* 0x00000004006c3947 */ /* 0x000fea0003800000 */
[----:B------:R-:W-:Y:S01]  /*4d40*/  SHF.R.U32.HI R80, RZ, 0x10, R45 ;  /* 0x00000010ff507819 */ /* 0x000fe2000001162d */
[----:B--2---:R-:W-:Y:S01]  /*4d50*/  IMAD.U32 R36, R12, 0x10000, RZ ;  /* 0x000100000c247824 */ /* 0x004fe200078e00ff */
[----:B---3--:R-:W-:Y:S01]  /*4d60*/  SHF.R.U32.HI R83, RZ, 0x10, R41 ;  /* 0x00000010ff537819 */ /* 0x008fe20000011629 */
[----:B0-----:R-:W-:Y:S01]  /*4d70*/  IMAD.U32 R35, R8, 0x10000, RZ ;  /* 0x0001000008237824 */ /* 0x001fe200078e00ff */
[----:B------:R-:W-:Y:S02]  /*4d80*/  PRMT R93, R93, 0x5410, R80 ;  /* 0x000054105d5d7816 */ /* 0x000fe40000000050 */
[----:B------:R-:W-:Y:S02]  /*4d90*/  PRMT R96, R96, 0x5410, R83 ;  /* 0x0000541060607816 */ /* 0x000fe40000000053 */
[----:B----4-:R-:W-:Y:S01]  /*4da0*/  SHF.R.U64 R82, R44, 0x10, R45 ;  /* 0x000000102c527819 */ /* 0x010fe2000000122d */
[----:B------:R-:W-:Y:S01]  /*4db0*/  IMAD.U32 R44, R15, 0x10000, RZ ;  /* 0x000100000f2c7824 */ /* 0x000fe200078e00ff */
[--C-:B------:R-:W-:Y:S01]  /*4dc0*/  SHF.R.U64 R86, R42, 0x10, R43.reuse ;  /* 0x000000102a567819 */ /* 0x100fe2000000122b */
[----:B------:R-:W-:Y:S01]  /*4dd0*/  IMAD.U32 R42, R13, 0x10000, RZ ;  /* 0x000100000d2a7824 */ /* 0x000fe200078e00ff */
[----:B------:R-:W-:-:S02]  /*4de0*/  SHF.R.U32.HI R81, RZ, 0x10, R43 ;  /* 0x00000010ff517819 */ /* 0x000fc4000001162b */
[----:B------:R-:W-:Y:S01]  /*4df0*/  LOP3.LUT R38, R15, 0xffff0000, RZ, 0xc0, !PT ;  /* 0xffff00000f267812 */ /* 0x000fe200078ec0ff */
[----:B------:R-:W-:Y:S01]  /*4e00*/  IMAD.U32 R15, R93, 0x10000, RZ ;  /* 0x000100005d0f7824 */ /* 0x000fe200078e00ff */
[--C-:B------:R-:W-:Y:S02]  /*4e10*/  SHF.R.U64 R46, R46, 0x10, R47.reuse ;  /* 0x000000102e2e7819 */ /* 0x100fe4000000122f */
[----:B------:R-:W-:Y:S01]  /*4e20*/  LOP3.LUT R43, R13, 0xffff0000, RZ, 0xc0, !PT ;  /* 0xffff00000d2b7812 */ /* 0x000fe200078ec0ff */
[----:B------:R-:W-:Y:S01]  /*4e30*/  IMAD.U32 R13, R96, 0x10000, RZ ;  /* 0x00010000600d7824 */ /* 0x000fe200078e00ff */
[----:B------:R-:W-:Y:S01]  /*4e40*/  SHF.R.U32.HI R47, RZ, 0x10, R47 ;  /* 0x00000010ff2f7819 */ /* 0x000fe2000001162f */
[----:B------:R-:W-:Y:S01]  /*4e50*/  FMUL.FTZ R80, R42, R15 ;  /* 0x0000000f2a507220 */ /* 0x000fe20000410000 */
[----:B------:R-:W-:Y:S01]  /*4e60*/  SHF.R.U64 R89, R40, 0x10, R41 ;  /* 0x0000001028597819 */ /* 0x000fe20000001229 */
[----:B------:R-:W-:Y:S01]  /*4e70*/  IMAD.U32 R41, R9, 0x10000, RZ ;  /* 0x0001000009297824 */ /* 0x000fe200078e00ff */
[----:B------:R-:W-:Y:S01]  /*4e80*/  PRMT R90, R90, 0x5410, R81 ;  /* 0x000054105a5a7816 */ /* 0x000fe20000000051 */
[-C--:B------:R-:W-:Y:S01]  /*4e90*/  FMUL.FTZ R42, R42, R13.reuse ;  /* 0x0000000d2a2a7220 */ /* 0x080fe20000410000 */
[----:B------:R-:W-:Y:S01]  /*4ea0*/  PRMT R92, R92, 0x5410, R47 ;  /* 0x000054105c5c7816 */ /* 0x000fe2000000002f */
[----:B------:R-:W-:Y:S01]  /*4eb0*/  FFMA.FTZ R13, R41, R13, -R80 ;  /* 0x0000000d290d7223 */ /* 0x000fe20000010850 */
[----:B------:R-:W-:Y:S01]  /*4ec0*/  PRMT R91, R91, 0x5410, R46 ;  /* 0x000054105b5b7816 */ /* 0x000fe2000000002e */
[----:B------:R-:W-:Y:S01]  /*4ed0*/  FFMA.FTZ R15, R41, R15, R42 ;  /* 0x0000000f290f7223 */ /* 0x000fe2000001002a */
[----:B------:R-:W-:Y:S01]  /*4ee0*/  LOP3.LUT R46, R93, 0xffff0000, RZ, 0xc0, !PT ;  /* 0xffff00005d2e7812 */ /* 0x000fe200078ec0ff */
[----:B------:R-:W-:Y:S01]  /*4ef0*/  IMAD.U32 R45, R92, 0x10000, RZ ;  /* 0x000100005c2d7824 */ /* 0x000fe200078e00ff */
[----:B------:R-:W-:Y:S01]  /*4f00*/  LOP3.LUT R96, R96, 0xffff0000, RZ, 0xc0, !PT ;  /* 0xffff000060607812 */ /* 0x000fe200078ec0ff */
[----:B------:R-:W-:Y:S01]  /*4f10*/  IMAD.U32 R41, R90, 0x10000, RZ ;  /* 0x000100005a297824 */ /* 0x000fe200078e00ff */
[----:B------:R-:W-:Y:S01]  /*4f20*/  LOP3.LUT R39, R9, 0xffff0000, RZ, 0xc0, !PT ;  /* 0xffff000009277812 */ /* 0x000fe200078ec0ff */
[----:B------:R-:W-:Y:S01]  /*4f30*/  FMUL.FTZ R80, R43, R46 ;  /* 0x0000002e2b507220 */ /* 0x000fe20000410000 */
[----:B------:R-:W-:Y:S01]  /*4f40*/  PRMT R97, R97, 0x5410, R82 ;  /* 0x0000541061617816 */ /* 0x000fe20000000052 */
[-C--:B------:R-:W-:Y:S01]  /*4f50*/  FMUL.FTZ R42, R43, R96.reuse ;  /* 0x000000602b2a7220 */ /* 0x080fe20000410000 */
[----:B------:R-:W-:Y:S01]  /*4f60*/  IMAD.U32 R40, R11, 0x10000, RZ ;  /* 0x000100000b287824 */ /* 0x000fe200078e00ff */
[----:B------:R-:W-:Y:S01]  /*4f70*/  PRMT R94, R94, 0x5410, R89 ;  /* 0x000054105e5e7816 */ /* 0x000fe20000000059 */
[C---:B------:R-:W-:Y:S01]  /*4f80*/  FMUL.FTZ R43, R44.reuse, R45 ;  /* 0x0000002d2c2b7220 */ /* 0x040fe20000410000 */
[-C--:B------:R-:W-:Y:S01]  /*4f90*/  FMUL.FTZ R82, R44, R41.reuse ;  /* 0x000000292c527220 */ /* 0x080fe20000410000 */
[----:B------:R-:W-:Y:S01]  /*4fa0*/  LOP3.LUT R92, R92, 0xffff0000, RZ, 0xc0, !PT ;  /* 0xffff00005c5c7812 */ /* 0x000fe200078ec0ff */
[C---:B------:R-:W-:Y:S01]  /*4fb0*/  FFMA.FTZ R80, R39.reuse, R96, -R80 ;  /* 0x0000006027507223 */ /* 0x040fe20000010850 */
[----:B------:R-:W-:Y:S01]  /*4fc0*/  LOP3.LUT R90, R90, 0xffff0000, RZ, 0xc0, !PT ;  /* 0xffff00005a5a7812 */ /* 0x000fe200078ec0ff */
[----:B------:R-:W-:Y:S01]  /*4fd0*/  FFMA.FTZ R42, R39, R46, R42 ;  /* 0x0000002e272a7223 */ /* 0x000fe2000001002a */
[C---:B------:R-:W-:Y:S01]  /*4fe0*/  FFMA.FTZ R44, R40.reuse, R41, -R43 ;  /* 0x00000029282c7223 */ /* 0x040fe2000001082b */
[----:B------:R-:W-:Y:S01]  /*4ff0*/  FFMA.FTZ R82, R40, R45, R82 ;  /* 0x0000002d28527223 */ /* 0x000fe20000010052 */
[----:B------:R-:W-:Y:S01]  /*5000*/  IMAD.U32 R39, R94, 0x10000, RZ ;  /* 0x000100005e277824 */ /* 0x000fe200078e00ff */
[----:B------:R-:W-:Y:S01]  /*5010*/  PRMT R95, R95, 0x5410, R86 ;  /* 0x000054105f5f7816 */ /* 0x000fe20000000056 */
[----:B------:R-:W-:-:S02]  /*5020*/  IMAD.U32 R40, R97, 0x10000, RZ ;  /* 0x0001000061287824 */ /* 0x000fc400078e00ff */
[C---:B------:R-:W-:Y:S01]  /*5030*/  FMUL.FTZ R46, R38.reuse, R92 ;  /* 0x0000005c262e7220 */ /* 0x040fe20000410000 */
[----:B------:R-:W-:Y:S01]  /*5040*/  FMUL.FTZ R86, R38, R90 ;  /* 0x0000005a26567220 */ /* 0x000fe20000410000 */
[CC--:B------:R-:W-:Y:S01]  /*5050*/  FMUL.FTZ R43, R36.reuse, R39.reuse ;  /* 0x00000027242b7220 */ /* 0x0c0fe20000410000 */
        /* <DEDUP_REMOVED lines=8> */
[----:B------:R-:W-:Y:S01]  /*50e0*/  IMAD.U32 R35, R91, 0x10000, RZ ;  /* 0x000100005b237824 */ /* 0x000fe200078e00ff */
[----:B------:R-:W-:Y:S01]  /*50f0*/  LOP3.LUT R11, R10, 0xffff0000, RZ, 0xc0, !PT ;  /* 0xffff00000a0b7812 */ /* 0x000fe200078ec0ff */
[C---:B------:R-:W-:Y:S01]  /*5100*/  IMAD.U32 R10, R14.reuse, 0x10000, RZ ;  /* 0x000100000e0a7824 */ /* 0x040fe200078e00ff */
[----:B------:R-:W-:Y:S01]  /*5110*/  LOP3.LUT R14, R14, 0xffff0000, RZ, 0xc0, !PT ;  /* 0xffff00000e0e7812 */ /* 0x000fe200078ec0ff */
[C---:B------:R-:W-:Y:S01]  /*5120*/  FFMA.FTZ R45, R37.reuse, R90, -R46 ;  /* 0x0000005a252d7223 */ /* 0x040fe2000001082e */
[----:B------:R-:W-:Y:S01]  /*5130*/  FFMA.FTZ R47, R37, R92, R86 ;  /* 0x0000005c252f7223 */ /* 0x000fe20000010056 */
[----:B------:R-:W-:Y:S01]  /*5140*/  LOP3.LUT R91, R91, 0xffff0000, RZ, 0xc0, !PT ;  /* 0xffff00005b5b7812 */ /* 0x000fe200078ec0ff */
[C---:B------:R-:W-:Y:S01]  /*5150*/  FMUL.FTZ R37, R12.reuse, R97 ;  /* 0x000000610c257220 */ /* 0x040fe20000410000 */
[----:B------:R-:W-:Y:S01]  /*5160*/  FMUL.FTZ R39, R12, R41 ;  /* 0x000000290c277220 */ /* 0x000fe20000410000 */
[C---:B------:R-:W-:Y:S01]  /*5170*/  IMAD.U32 R12, R95.reuse, 0x10000, RZ ;  /* 0x000100005f0c7824 */ /* 0x040fe200078e00ff */
[----:B------:R-:W-:Y:S01]  /*5180*/  LOP3.LUT R95, R95, 0xffff0000, RZ, 0xc0, !PT ;  /* 0xffff00005f5f7812 */ /* 0x000fe200078ec0ff */
[----:B------:R-:W-:Y:S01]  /*5190*/  FMUL.FTZ R36, R10, R35 ;  /* 0x000000230a247220 */ /* 0x000fe20000410000 */
[----:B------:R-:W-:Y:S01]  /*51a0*/  LOP3.LUT R8, R8, 0xffff0000, RZ, 0xc0, !PT ;  /* 0xffff000008087812 */ /* 0x000fe200078ec0ff */
[----:B------:R-:W-:Y:S01]  /*51b0*/  FMUL.FTZ R40, R14, R91 ;  /* 0x0000005b0e287220 */ /* 0x000fe20000410000 */
[-C--:B------:R-:W-:Y:S01]  /*51c0*/  FMUL.FTZ R10, R10, R12.reuse ;  /* 0x0000000c0a0a7220 */ /* 0x080fe20000410000 */
[----:B------:R-:W-:Y:S01]  /*51d0*/  FMUL.FTZ R14, R14, R95 ;  /* 0x0000005f0e0e7220 */ /* 0x000fe20000410000 */
[----:B------:R-:W-:Y:S01]  /*51e0*/  FFMA.FTZ R36, R9, R12, -R36 ;  /* 0x0000000c09247223 */ /* 0x000fe20000010824 */
[C---:B------:R-:W-:Y:S01]  /*51f0*/  FFMA.FTZ R37, R8.reuse, R41, -R37 ;  /* 0x0000002908257223 */ /* 0x040fe20000010825 */
        /* <DEDUP_REMOVED lines=9> */
[----:B------:R-:W-:Y:S01]  /*5290*/  F2FP.BF16.F32.PACK_AB R12, R8, R43 ;  /* 0x0000002b080c723e */ /* 0x000fe200000010ff */
[----:B------:R-:W-:Y:S01]  /*52a0*/  IMAD.MOV.U32 R8, RZ, RZ, R38 ;  /* 0x000000ffff087224 */ /* 0x000fe200078e0026 */
[----:B------:R-:W-:Y:S01]  /*52b0*/  F2FP.BF16.F32.PACK_AB R14, R11, R10 ;  /* 0x0000000a0b0e723e */ /* 0x000fe200000010ff */
[----:B------:R-:W-:Y:S01]  /*52c0*/  IMAD.MOV.U32 R10, RZ, RZ, R95 ;  /* 0x000000ffff0a7224 */ /* 0x000fe200078e005f */
[----:B------:R-:W-:Y:S01]  /*52d0*/  F2FP.BF16.F32.PACK_AB R15, R47, R82 ;  /* 0x000000522f0f723e */ /* 0x000fe200000010ff */
[----:B------:R-:W-:-:S07]  /*52e0*/  IMAD.MOV.U32 R11, RZ, RZ, R44 ;  /* 0x000000ffff0b7224 */ /* 0x000fce00078e002c */
.L_x_1612:
[----:B------:R-:W-:Y:S05]  /*52f0*/  BSYNC B1 ;  /* 0x0000000000017941 */ /* 0x000fea0003800000 */
.L_x_1611:
[----:B------:R-:W-:Y:S01]  /*5300*/  ISETP.GE.AND P3, PT, R34, R87, PT ;  /* 0x000000572200720c */ /* 0x000fe20003f66270 */
[----:B0-----:R0:W-:Y:S02]  /*5310*/  ST.E.128 desc[UR42][R32.64], R8 ;  /* 0x0000000820007985 */ /* 0x0011e4000c101d2a */
[----:B0-----:R-:W-:Y:S02]  /*5320*/  IMAD.MOV.U32 R8, RZ, RZ, R84 ;  /* 0x000000ffff087224 */ /* 0x001fe400078e0054 */
[----:B------:R-:W-:-:S08]  /*5330*/  IMAD.MOV.U32 R9, RZ, RZ, R85 ;  /* 0x000000ffff097224 */ /* 0x000fd000078e0055 */
[----:B------:R-:W-:Y:S05]  /*5340*/  @P3 BRA `(.L_x_1593) ;  /* 0x00000004002c3947 */ /* 0x000fea0003800000 */
[----:B------:R-:W-:-:S05]  /*5350*/  IMAD.WIDE R8, R34, 0x2, R8 ;  /* 0x0000000222087825 */ /* 0x000fca00078e0208 */
[----:B--2---:R0:W-:Y:S01]  /*5360*/  ST.E.128 desc[UR42][R8.64], R12 ;  /* 0x0000000c08007985 */ /* 0x0041e2000c101d2a */
[----:B------:R-:W-:Y:S05]  /*5370*/  BRA `(.L_x_1593) ;  /* 0x0000000400207947 */ /* 0x000fea0003800000 */
.L_x_1574:
[----:B------:R-:W-:-:S06]  /*5380*/  UISETP.NE.AND UP0, UPT, UR39, 0x3, UPT ;  /* 0x000000032700788c */ /* 0x000fcc000bf05270 */
[----:B------:R-:W-:-:S13]  /*5390*/  PLOP3.LUT P5, PT, PT, PT, UP0, 0x80, 0x0 ;  /* 0x000000000000781c */ /* 0x000fda0003faf008 */
[----:B------:R-:W-:Y:S05]  /*53a0*/  @!P5 BRA `(.L_x_1613) ;  /* 0x000000000004d947 */ /* 0x000fea0003800000 */
[----:B------:R-:W-:Y:S01]  /*53b0*/  BPT.TRAP 0x1 ;  /* 0x000000040000795c */ /* 0x000fe20000300000 */
.L_x_1613:
[----:B------:R-:W2:Y:S01]  /*53c0*/  LDL R8, [R1+0x8] ;  /* 0x0000080001087983 */ /* 0x000ea20000100800 */
[----:B------:R-:W-:Y:S01]  /*53d0*/  IMAD R70, R22, 0x8, R2 ;  /* 0x0000000816467824 */ /* 0x000fe200078e0202 */
[----:B------:R-:W-:Y:S01]  /*53e0*/  BSSY B1, `(.L_x_1614) ;  /* 0x0000005000017945 */ /* 0x000fe20003800000 */
[----:B------:R-:W-:Y:S02]  /*53f0*/  SHF.R.S32.HI R75, RZ, 0x1f, R74 ;  /* 0x0000001fff4b7819 */ /* 0x000fe4000001144a */
[----:B--2---:R-:W-:-:S04]  /*5400*/  SHF.L.U32 R79, R8, 0x1f, RZ ;  /* 0x0000001f084f7819 */ /* 0x004fc800000006ff */
[----:B------:R-:W0:Y:S02]  /*5410*/  SYNCS.PHASECHK.TRANS64.TRYWAIT P3, [R70+URZ+0x16890], R79 ;  /* 0x0168904f460075a7 */ /* 0x000e24000806017f */
[----:B0-----:R-:W-:Y:S05]  /*5420*/  @!P3 BRA `(.L_x_1615) ;  /* 0x000001b40070b947 */ /* 0x001fea0003800000 */
.L_x_1911:
[----:B------:R-:W-:Y:S05]  /*5430*/  BSYNC B1 ;  /* 0x0000000000017941 */ /* 0x000fea0003800000 */
.L_x_1614:
[----:B------:R-:W-:Y:S01]  /*5440*/  ULDC.64 UR4, c[0x0][0x300] ;  /* 0x0000c00000047ab9 */ /* 0x000fe20000000a00 */
[----:B-----5:R-:W-:Y:S01]  /*5450*/  SHF.R.S32.HI R76, RZ, 0x1f, R73 ;  /* 0x0000001fff4c7819 */ /* 0x020fe20000011449 */
[----:B------:R-:W-:Y:S02]  /*5460*/  IMAD R11, R75, UR4, RZ ;  /* 0x000000044b0b7c24 */ /* 0x000fe4000f8e02ff */
[----:B------:R-:W-:-:S04]  /*5470*/  IMAD.WIDE.U32 R8, R74, UR4, RZ ;  /* 0x000000044a087c25 */ /* 0x000fc8000f8e00ff */
[----:B------:R-:W-:Y:S01]  /*5480*/  IMAD R11, R74, UR5, R11 ;  /* 0x000000054a0b7c24 */ /* 0x000fe2000f8e020b */
[----:B------:R-:W-:Y:S01]  /*5490*/  ULDC.64 UR4, c[0x0][0x310] ;  /* 0x0000c40000047ab9 */ /* 0x000fe20000000a00 */
[----:B------:R-:W-:Y:S02]  /*54a0*/  IMAD R77, R26, -0x80, R28 ;  /* 0xffffff801a4d7824 */ /* 0x000fe400078e021c */
[----:B------:R-:W-:Y:S01]  /*54b0*/  IMAD R10, R76, UR4, RZ ;  /* 0x000000044c0a7c24 */ /* 0x000fe2000f8e02ff */
[----:B------:R-:W-:Y:S02]  /*54c0*/  IADD3 R9, R9, R11, RZ ;  /* 0x0000000b09097210 */ /* 0x000fe40007ffe0ff */
        /* <DEDUP_REMOVED lines=11> */
[----:B------:R-:W-:Y:S01]  /*5580*/  IMAD.IADD R35, R77, 0x1, -R157 ;  /* 0x000000014d237824 */ /* 0x000fe200078e0a9d */
[----:B------:R-:W-:Y:S02]  /*5590*/  UMOV UR4, 0xffffffff ;  /* 0xffffffff00047882 */ /* 0x000fe40000000000 */
[----:B------:R-:W-:Y:S02]  /*55a0*/  LEA.HI.X R34, R8, UR5, R13, 0x1, P3 ;  /* 0x0000000508227c11 */ /* 0x000fe400098f0c0d */
[----:B------:R-:W-:Y:S01]  /*55b0*/  ISETP.GE.AND P3, PT, R35, 0x1, PT ;  /* 0x000000012300780c */ /* 0x000fe20003f66270 */
[----:B------:R-:W-:-:S12]  /*55c0*/  BRA.DIV UR4, `(.L_x_1616) ;  /* 0x000001b6041c7947 */ /* 0x000fd8000b800000 */
[----:B------:R1:W2:Y:S04]  /*55d0*/  SHFL.IDX PT, R9, R34, RZ, 0x1c1f ;  /* 0x001c1fff22097589 */ /* 0x0002a800000e0000 */
[----:B------:R1:W3:Y:S02]  /*55e0*/  SHFL.IDX PT, R33, R32, RZ, 0x1c1f ;  /* 0x001c1fff20217589 */ /* 0x0002e400000e0000 */
.L_x_1915:
[----:B------:R-:W-:Y:S04]  /*55f0*/  BSSY B1, `(.L_x_1617) ;  /* 0x000000e000017945 */ /* 0x000fe80003800000 */
[----:B------:R-:W-:Y:S05]  /*5600*/  @!P3 BRA `(.L_x_1618) ;  /* 0x000000000030b947 */ /* 0x000fea0003800000 */
[----:B------:R-:W4:Y:S01]  /*5610*/  LDL R8, [R1+0x4] ;  /* 0x0000040001087983 */ /* 0x000f220000100800 */
[----:B------:R-:W-:Y:S02]  /*5620*/  ULDC UR4, c[0x0][0x2f4] ;  /* 0x0000bd0000047ab9 */ /* 0x000fe40000000800 */
[----:B------:R-:W-:-:S13]  /*5630*/  ISETP.GE.AND P3, PT, R16, UR4, PT ;  /* 0x0000000410007c0c */ /* 0x000fda000bf66270 */
[----:B---3--:R-:W-:-:S04]  /*5640*/  @!P3 LEA R14, P4, R16, R33, 0x1 ;  /* 0x00000021100eb211 */ /* 0x008fc800078808ff */
[----:B--2---:R-:W-:Y:S02]  /*5650*/  @!P3 LEA.HI.X R15, R16, R9, R17, 0x1, P4 ;  /* 0x00000009100fb211 */ /* 0x004fe400020f0c11 */
[----:B------:R-:W-:-:S13]  /*5660*/  ISETP.GE.AND P4, PT, R18, UR4, PT ;  /* 0x0000000412007c0c */ /* 0x000fda000bf86270 */
[----:B------:R-:W-:-:S04]  /*5670*/  @!P4 LEA R12, P6, R18, R33, 0x1 ;  /* 0x00000021120cc211 */ /* 0x000fc800078c08ff */
[----:B----4-:R-:W-:Y:S02]  /*5680*/  @!P4 LEA.HI.X R13, R18, R9, R8, 0x1, P6 ;  /* 0x00000009120dc211 */ /* 0x010fe400030f0c08 */
[----:B------:R-:W2:Y:S04]  /*5690*/  @!P3 LDS.128 R8, [R72+0xe000] ;  /* 0x00e000004808b984 */ /* 0x000ea80000000c00 */
[----:B--2---:R-:W-:Y:S04]  /*56a0*/  @!P3 ST.E.128 desc[UR42][R14.64], R8 ;  /* 0x000000080e00b985 */ /* 0x004fe8000c101d2a */
[----:B------:R-:W2:Y:S04]  /*56b0*/  @!P4 LDS.128 R8, [R71+0xe000] ;  /* 0x00e000004708c984 */ /* 0x000ea80000000c00 */
[----:B--2---:R4:W-:Y:S02]  /*56c0*/  @!P4 ST.E.128 desc[UR42][R12.64], R8 ;  /* 0x000000080c00c985 */ /* 0x0049e4000c101d2a */
.L_x_1618:
[----:B------:R-:W-:Y:S05]  /*56d0*/  BSYNC B1 ;  /* 0x0000000000017941 */ /* 0x000fea0003800000 */
.L_x_1617:
[----:B------:R-:W-:-:S03]  /*56e0*/  UMOV UR4, 0xffffffff ;  /* 0xffffffff00047882 */ /* 0x000fc60000000000 */
[----:B------:R-:W-:Y:S05]  /*56f0*/  BRA.DIV UR4, `(.L_x_1619) ;  /* 0x000001b6041c7947 */ /* 0x000fea000b800000 */
[----:B--2-4-:R2:W4:Y:S04]  /*5700*/  SHFL.IDX PT, R9, R34, 0x1, 0x1c1f ;  /* 0x003c1f0022097f89 */ /* 0x01452800000e0000 */
[----:B---3--:R2:W3:Y:S02]  /*5710*/  SHFL.IDX PT, R33, R32, 0x1, 0x1c1f ;  /* 0x003c1f0020217f89 */ /* 0x0084e400000e0000 */
.L_x_1919:
[----:B------:R-:W-:-:S13]  /*5720*/  ISETP.GE.AND P3, PT, R35, 0x61, PT ;  /* 0x000000612300780c */ /* 0x000fda0003f66270 */
[----:B------:R-:W-:Y:S05]  /*5730*/  @!P3 BRA `(.L_x_1593) ;  /* 0x000000000030b947 */ /* 0x000fea0003800000 */
[----:B------:R-:W5:Y:S01]  /*5740*/  LDL R8, [R1+0x4] ;  /* 0x0000040001087983 */ /* 0x000f620000100800 */
[----:B------:R-:W-:Y:S02]  /*5750*/  ULDC UR4, c[0x0][0x2f4] ;  /* 0x0000bd0000047ab9 */ /* 0x000fe40000000800 */
[----:B------:R-:W-:-:S13]  /*5760*/  ISETP.GE.AND P3, PT, R16, UR4, PT ;  /* 0x0000000410007c0c */ /* 0x000fda000bf66270 */
[----:B---3--:R-:W-:-:S04]  /*5770*/  @!P3 LEA R14, P4, R16, R33, 0x1 ;  /* 0x00000021100eb211 */ /* 0x008fc800078808ff */
[----:B----4-:R-:W-:Y:S02]  /*5780*/  @!P3 LEA.HI.X R15, R16, R9, R17, 0x1, P4 ;  /* 0x00000009100fb211 */ /* 0x010fe400020f0c11 */
[----:B------:R-:W-:-:S13]  /*5790*/  ISETP.GE.AND P4, PT, R18, UR4, PT ;  /* 0x0000000412007c0c */ /* 0x000fda000bf86270 */
[----:B------:R-:W-:-:S04]  /*57a0*/  @!P4 LEA R12, P6, R18, R33, 0x1 ;  /* 0x00000021120cc211 */ /* 0x000fc800078c08ff */
[----:B-----5:R-:W-:Y:S02]  /*57b0*/  @!P4 LEA.HI.X R13, R18, R9, R8, 0x1, P6 ;  /* 0x00000009120dc211 */ /* 0x020fe400030f0c08 */
[----:B------:R-:W3:Y:S04]  /*57c0*/  @!P3 LDS.128 R8, [R72+0x11000] ;  /* 0x011000004808b984 */ /* 0x000ee80000000c00 */
[----:B---3--:R-:W-:Y:S04]  /*57d0*/  @!P3 ST.E.128 desc[UR42][R14.64], R8 ;  /* 0x000000080e00b985 */ /* 0x008fe8000c101d2a */
[----:B------:R-:W3:Y:S04]  /*57e0*/  @!P4 LDS.128 R8, [R71+0x11000] ;  /* 0x011000004708c984 */ /* 0x000ee80000000c00 */
[----:B---3--:R3:W-:Y:S02]  /*57f0*/  @!P4 ST.E.128 desc[UR42][R12.64], R8 ;  /* 0x000000080c00c985 */ /* 0x0087e4000c101d2a */
.L_x_1593:
[----:B------:R-:W-:Y:S05]  /*5800*/  BSYNC B0 ;  /* 0x0000000000007941 */ /* 0x000fea0003800000 */
.L_x_1573:
[----:B0-234-:R-:W0:Y:S01]  /*5810*/  S2R R8, SR_TID.X ;  /* 0x0000000000087919 */ /* 0x01de220000002100 */
[----:B------:R-:W-:Y:S01]  /*5820*/  @!PT LDS RZ, [RZ] ;  /* 0x00000000fffff984 */ /* 0x000fe20000000800 */
[----:B------:R-:W-:Y:S01]  /*5830*/  @!PT LDS RZ, [RZ] ;  /* 0x00000000fffff984 */ /* 0x000fe20000000800 */
[----:B------:R-:W-:Y:S01]  /*5840*/  @!PT LDS RZ, [RZ] ;  /* 0x00000000fffff984 */ /* 0x000fe20000000800 */
[----:B------:R-:W-:Y:S01]  /*5850*/  @!PT LDS RZ, [RZ] ;  /* 0x00000000fffff984 */ /* 0x000fe20000000800 */
[----:B------:R2:W-:Y:S06]  /*5860*/  MEMBAR.ALL.CTA ;  /* 0x0000000000007992 */ /* 0x0005ec0000008000 */
[----:B--2---:R-:W2:Y:S01]  /*5870*/  FENCE.VIEW.ASYNC.S ;  /* 0x00000000000073c6 */ /* 0x004ea20000000000 */
[----:B------:R-:W-:Y:S05]  /*5880*/  WARPSYNC.ALL ;  /* 0x0000000000007948 */ /* 0x000fea0003800000 */
[----:B------:R-:W-:Y:S01]  /*5890*/  BSSY B0, `(.L_x_1620) ;  /* 0x0000008000007945 */ /* 0x000fe20003800000 */
[----:B--2---:R2:W-:Y:S01]  /*58a0*/  BAR.SYNC.DEFER_BLOCKING R60, 0x80 ;  /* 0x0002003c0000751d */ /* 0x0045e20000010000 */
[----:B0-----:R-:W-:-:S13]  /*58b0*/  LOP3.LUT P3, RZ, R8, 0x7f, RZ, 0xc0, !PT ;  /* 0x0000007f08ff7812 */ /* 0x001fda000786c0ff */
[----:B------:R-:W-:-:S05]  /*58c0*/  @!P3 VIADD R8, R70, 0x168a0 ;  /* 0x000168a04608b836 */ /* 0x000fca0000000000 */
[----:B------:R-:W-:-:S04]  /*58d0*/  @!P3 PRMT R8, RZ, 0x654, R8 ;  /* 0x00000654ff08b816 */ /* 0x000fc80000000008 */
[----:B------:R2:W-:Y:S01]  /*58e0*/  @!P3 SYNCS.ARRIVE.TRANS64.RED.A1T0 RZ, [R8+URZ], RZ ;  /* 0x000000ff08ffb9a7 */ /* 0x0005e2000810043f */
[----:B------:R-:W-:Y:S05]  /*58f0*/  @!P5 BRA `(.L_x_1621) ;  /* 0x000000000004d947 */ /* 0x000fea0003800000 */
[----:B------:R-:W-:Y:S01]  /*5900*/  BPT.TRAP 0x1 ;  /* 0x000000040000795c */ /* 0x000fe20000300000 */
.L_x_1621:
[----:B------:R-:W-:Y:S05]  /*5910*/  BSYNC B0 ;  /* 0x0000000000007941 */ /* 0x000fea0003800000 */
.L_x_1620:
[----:B------:R-:W0:Y:S01]  /*5920*/  SYNCS.PHASECHK.TRANS64.TRYWAIT P4, [R70+URZ+0x168b0], R79 ;  /* 0x0168b04f460075a7 */ /* 0x000e22000808017f */
[----:B------:R-:W-:Y:S01]  /*5930*/  ULDC UR40, c[0x0][0x2f4] ;  /* 0x0000bd0000287ab9 */ /* 0x000fe20000000800 */
[----:B------:R-:W-:Y:S04]  /*5940*/  BSSY B0, `(.L_x_1622) ;  /* 0x0000002000007945 */ /* 0x000fe80003800000 */
[----:B0-----:R-:W-:Y:S05]  /*5950*/  @!P4 BRA `(.L_x_1623) ;  /* 0x000001b000d0c947 */ /* 0x001fea0003800000 */
.L_x_1920:
[----:B------:R-:W-:Y:S05]  /*5960*/  BSYNC B0 ;  /* 0x0000000000007941 */ /* 0x000fea0003800000 */
.L_x_1622:
[----:B-1----:R1:W5:Y:S01]  /*5970*/  LDL R34, [R1+0x4] ;  /* 0x0000040001227983 */ /* 0x0023620000100800 */
[----:B------:R-:W-:Y:S01]  /*5980*/  ULDC.64 UR4, c[0x0][0x328] ;  /* 0x0000ca0000047ab9 */ /* 0x000fe20000000a00 */
[----:B------:R-:W-:Y:S01]  /*5990*/  IMAD.IADD R77, R77, 0x1, -R157 ;  /* 0x000000014d4d7824 */ /* 0x000fe200078e0a9d */
[----:B------:R-:W-:Y:S01]  /*59a0*/  BSSY B0, `(.L_x_1624) ;  /* 0x0000020000007945 */ /* 0x000fe20003800000 */
[----:B------:R-:W-:Y:S02]  /*59b0*/  IMAD R75, R75, UR4, RZ ;  /* 0x000000044b4b7c24 */ /* 0x000fe4000f8e02ff */
[----:B--2---:R-:W-:-:S04]  /*59c0*/  IMAD.WIDE.U32 R8, R74, UR4, RZ ;  /* 0x000000044a087c25 */ /* 0x004fc8000f8e00ff */
        /* <DEDUP_REMOVED lines=24> */
[----:B-----5:R-:W-:Y:S02]  /*5b50*/  @!P5 LEA.HI.X R13, R18, R9, R34, 0x1, P6 ;  /* 0x00000009120dd211 */ /* 0x020fe400030f0c22 */
[----:B------:R-:W1:Y:S04]  /*5b60*/  @!P4 LDS.128 R8, [R72] ;  /* 0x000000004808c984 */ /* 0x000e680000000c00 */
[----:B-1----:R-:W-:Y:S04]  /*5b70*/  @!P4 ST.E.128 desc[UR42][R14.64], R8 ;  /* 0x000000080e00c985 */ /* 0x002fe8000c101d2a */
[----:B------:R-:W1:Y:S04]  /*5b80*/  @!P5 LDS.128 R8, [R71] ;  /* 0x000000004708d984 */ /* 0x000e680000000c00 */
[----:B-1----:R1:W-:Y:S02]  /*5b90*/  @!P5 ST.E.128 desc[UR42][R12.64], R8 ;  /* 0x000000080c00d985 */ /* 0x0023e4000c101d2a */
.L_x_1625:
[----:B------:R-:W-:Y:S05]  /*5ba0*/  BSYNC B0 ;  /* 0x0000000000007941 */ /* 0x000fea0003800000 */
.L_x_1624:
        /* <DEDUP_REMOVED lines=11> */
[----:B-----5:R-:W-:Y:S01]  /*5c60*/  @!P5 LEA.HI.X R13, R18, R33, R34, 0x1, P6 ;  /* 0x00000021120dd211 */ /* 0x020fe200030f0c22 */
[----:B-1----:R-:W-:Y:S04]  /*5c70*/  @!P4 ST.E.128 desc[UR42][R14.64], R8 ;  /* 0x000000080e00c985 */ /* 0x002fe8000c101d2a */
[----:B------:R-:W1:Y:S04]  /*5c80*/  @!P5 LDS.128 R8, [R71+0x3000] ;  /* 0x003000004708d984 */ /* 0x000e680000000c00 */
[----:B-1----:R1:W-:Y:S02]  /*5c90*/  @!P5 ST.E.128 desc[UR42][R12.64], R8 ;  /* 0x000000080c00d985 */ /* 0x0023e4000c101d2a */
.L_x_1627:
[----:B------:R-:W-:Y:S05]  /*5ca0*/  BSYNC B0 ;  /* 0x0000000000007941 */ /* 0x000fea0003800000 */
.L_x_1626:
[----:B-1-3--:R-:W3:Y:S01]  /*5cb0*/  LDL.LU R9, [R1+0x8] ;  /* 0x0000080001097983 */ /* 0x00aee20000300800 */
[----:B0-----:R-:W-:Y:S01]  /*5cc0*/  @!P3 VIADD R70, R70, 0x168c0 ;  /* 0x000168c04646b836 */ /* 0x001fe20000000000 */
[----:B------:R-:W-:Y:S01]  /*5cd0*/  LOP3.LUT P4, RZ, R23, 0x1, RZ, 0xc0, !PT ;  /* 0x0000000117ff7812 */ /* 0x000fe2000788c0ff */
        /* <DEDUP_REMOVED lines=11> */
[----:B------:R-:W-:Y:S02]  /*5d90*/  SEL R8, RZ, 0x1, P3 ;  /* 0x00000001ff087807 */ /* 0x000fe40001800000 */
[----:B------:R-:W-:Y:S02]  /*5da0*/  SEL R22, R22, RZ, P3 ;  /* 0x000000ff16167207 */ /* 0x000fe40001800000 */
[----:B---3--:R-:W-:-:S05]  /*5db0*/  LOP3.LUT R9, R9, R8, RZ, 0x3c, !PT ;  /* 0x0000000809097212 */ /* 0x008fca00078e3cff */
[----:B------:R0:W-:Y:S01]  /*5dc0*/  STL [R1+0x8], R9 ;  /* 0x0000080901007387 */ /* 0x0001e20000100800 */
[----:B------:R-:W-:Y:S05]  /*5dd0*/  @P4 BRA `(.L_x_1628) ;  /* 0xffffffc400484947 */ /* 0x000fea000383ffff */
[----:B0-----:R-:W0:Y:S01]  /*5de0*/  S2R R9, SR_TID.X ;  /* 0x0000000000097919 */ /* 0x001e220000002100 */
[----:B------:R-:W-:Y:S02]  /*5df0*/  PLOP3.LUT P0, PT, PT, PT, PT, 0x8, 0x0 ;  /* 0x000000000000781c */ /* 0x000fe40003f0e170 */
[----:B0-----:R-:W-:-:S04]  /*5e00*/  SHF.R.U32.HI R9, RZ, 0x7, R9 ;  /* 0x00000007ff097819 */ /* 0x001fc80000011609 */
[----:B------:R-:W-:-:S13]  /*5e10*/  ISETP.NE.AND P4, PT, R9, 0x1, PT ;  /* 0x000000010900780c */ /* 0x000fda0003f85270 */
[----:B------:R-:W-:Y:S06]  /*5e20*/  @!P4 BAR.ARV 0x9, 0x100 ;  /* 0x024400000000cb1d */ /* 0x000fec0000002000 */
.L_x_1568:
[----:B------:R-:W3:Y:S01]  /*5e30*/  LDL R10, [R1+0x20] ;  /* 0x00002000010a7983 */ /* 0x000ee20000100800 */
[----:B------:R-:W0:Y:S01]  /*5e40*/  LDC R0, c[0x0][0x448] ;  /* 0x00011200ff007b82 */ /* 0x000e220000000800 */
[----:B------:R-:W-:-:S07]  /*5e50*/  IADD3 R5, R156, 0x1, -R155 ;  /* 0x000000019c057810 */ /* 0x000fce0007ffe89b */
[----:B------:R-:W1:Y:S01]  /*5e60*/  LDC.64 R6, c[0x0][0x9e0] ;  /* 0x00027800ff067b82 */ /* 0x000e620000000a00 */
[----:B0-----:R-:W-:Y:S02]  /*5e70*/  ISETP.NE.AND P1, PT, R0, 0x1, PT ;  /* 0x000000010000780c */ /* 0x001fe40003f25270 */
[----:B-1----:R-:W-:-:S11]  /*5e80*/  ISETP.GE.AND P2, PT, R7, 0x1, PT ;  /* 0x000000010700780c */ /* 0x002fd60003f46270 */
[----:B------:R-:W0:Y:S08]  /*5e90*/  @P1 LDC R3, c[0x0][0x44c] ;  /* 0x00011300ff031b82 */ /* 0x000e300000000800 */
[----:B------:R-:W1:Y:S01]  /*5ea0*/  @P1 LDC R4, c[0x0][0x450] ;  /* 0x00011400ff041b82 */ /* 0x000e620000000800 */
[----:B---3--:R-:W-:-:S04]  /*5eb0*/  VIADD R0, R10, 0xbf ;  /* 0x000000bf0a007836 */ /* 0x008fc80000000000 */
[----:B0-----:R-:W-:-:S05]  /*5ec0*/  @P1 IMAD.HI.U32 R3, R0, R3, RZ ;  /* 0x0000000300031227 */ /* 0x001fca00078e00ff */
[----:B-1----:R-:W-:-:S05]  /*5ed0*/  @P1 SHF.R.U32.HI R0, RZ, R4, R3 ;  /* 0x00000004ff001219 */ /* 0x002fca0000011603 */
[----:B------:R-:W-:Y:S01]  /*5ee0*/  IMAD.IADD R5, R5, 0x1, R0 ;  /* 0x0000000105057824 */ /* 0x000fe200078e0200 */
[----:B------:R-:W-:Y:S06]  /*5ef0*/  @P0 BRA `(.L_x_1629) ;  /* 0x00000000000c0947 */ /* 0x000fec0003800000 */
[----:B------:R-:W0:Y:S01]  /*5f00*/  FENCE.VIEW.ASYNC.G ;  /* 0x00000000000073c6 */ /* 0x000e220000000100 */
[----:B------:R-:W-:Y:S05]  /*5f10*/  WARPSYNC.ALL ;  /* 0x0000000000007948 */ /* 0x000fea0003800000 */
[----:B0-----:R-:W-:Y:S06]  /*5f20*/  BAR.ARV 0xc, 0x200 ;  /* 0x0308000000007b1d */ /* 0x001fec0000002000 */
.L_x_1629:
[----:B------:R-:W-:Y:S01]  /*5f30*/  IMAD.IADD R0, R5, 0x1, R6 ;  /* 0x0000000105007824 */ /* 0x000fe200078e0206 */
[----:B------:R-:W-:Y:S06]  /*5f40*/  @!P2 BRA `(.L_x_1630) ;  /* 0x000000000048a947 */ /* 0x000fec0003800000 */
        /* <DEDUP_REMOVED lines=11> */
.L_x_1632:
[----:B------:R-:W-:-:S13]  /*6000*/  ISETP.NE.AND P0, PT, R7, 0x1, PT ;  /* 0x000000010700780c */ /* 0x000fda0003f05270 */
[----:B------:R-:W0:Y:S02]  /*6010*/  @P0 LDC.64 R4, c[0x0][0x9e8] ;  /* 0x00027a00ff040b82 */ /* 0x000e240000000a00 */
[----:B0-----:R-:W-:-:S05]  /*6020*/  @P0 IMAD.HI.U32 R4, R3, R4, RZ ;  /* 0x0000000403040227 */ /* 0x001fca00078e00ff */
[----:B------:R-:W-:-:S07]  /*6030*/  @P0 SHF.R.U32.HI R3, RZ, R5, R4 ;  /* 0x00000005ff030219 */ /* 0x000fce0000011604 */
.L_x_1633:
[----:B------:R-:W-:Y:S05]  /*6040*/  BSYNC B0 ;  /* 0x0000000000007941 */ /* 0x000fea0003800000 */
.L_x_1631:
[----:B------:R-:W-:-:S05]  /*6050*/  IMAD R3, R3, R7, R7 ;  /* 0x0000000703037224 */ /* 0x000fca00078e0207 */
[----:B------:R-:W-:-:S07]  /*6060*/  VIMNMX R0, R0, R3, PT ;  /* 0x0000000300007248 */ /* 0x000fce0003fe0100 */
.L_x_1630:
[----:B------:R-:W0:Y:S01]  /*6070*/  @P1 LDC R4, c[0x0][0x44c] ;  /* 0x00011300ff041b82 */ /* 0x000e220000000800 */
[----:B------:R-:W-:Y:S01]  /*6080*/  VIADD R0, R0, 0x7f ;  /* 0x0000007f00007836 */ /* 0x000fe20000000000 */
[----:B------:R-:W-:Y:S01]  /*6090*/  ULDC UR4, c[0x0][0x9dc] ;  /* 0x0002770000047ab9 */ /* 0x000fe20000000800 */
[----:B------:R-:W-:-:S03]  /*60a0*/  IMAD.MOV.U32 R5, RZ, RZ, R10 ;  /* 0x000000ffff057224 */ /* 0x000fc600078e000a */
[----:B------:R-:W-:Y:S02]  /*60b0*/  SHF.R.S32.HI R3, RZ, 0x1f, R0 ;  /* 0x0000001fff037819 */ /* 0x000fe40000011400 */
[----:B------:R-:W1:Y:S02]  /*60c0*/  @P1 LDC R9, c[0x0][0x450] ;  /* 0x00011400ff091b82 */ /* 0x000e640000000800 */
[----:B------:R-:W-:-:S04]  /*60d0*/  LEA.HI R3, R3, R0, RZ, 0x7 ;  /* 0x0000000003037211 */ /* 0x000fc800078f38ff */
[----:B------:R-:W-:-:S04]  /*60e0*/  SHF.R.S32.HI R3, RZ, 0x7, R3 ;  /* 0x00000007ff037819 */ /* 0x000fc80000011403 */
[----:B------:R-:W-:Y:S01]  /*60f0*/  VIMNMX R89, R78, R3, PT ;  /* 0x000000034e597248 */ /* 0x000fe20003fe0100 */
        /* <DEDUP_REMOVED lines=15> */
.L_x_1636:
[----:B------:R-:W-:-:S13]  /*61f0*/  ISETP.NE.AND P0, PT, R7, 0x1, PT ;  /* 0x000000010700780c */ /* 0x000fda0003f05270 */
[----:B------:R-:W0:Y:S02]  /*6200*/  @P0 LDC.64 R4, c[0x0][0x9e8] ;  /* 0x00027a00ff040b82 */ /* 0x000e240000000a00 */
[----:B0-----:R-:W-:-:S05]  /*6210*/  @P0 IMAD.HI.U32 R4, R0, R4, RZ ;  /* 0x0000000400040227 */ /* 0x001fca00078e00ff */
[----:B------:R-:W-:-:S07]  /*6220*/  @P0 SHF.R.U32.HI R0, RZ, R5, R4 ;  /* 0x00000005ff000219 */ /* 0x000fce0000011604 */
.L_x_1637:
[----:B------:R-:W-:Y:S05]  /*6230*/  BSYNC B0 ;  /* 0x0000000000007941 */ /* 0x000fea0003800000 */
.L_x_1635:
[----:B------:R-:W-:-:S05]  /*6240*/  IMAD R0, R0, R7, RZ ;  /* 0x0000000700007224 */ /* 0x000fca00078e02ff */
[----:B------:R-:W-:-:S07]  /*6250*/  VIMNMX R3, R3, R0, !PT ;  /* 0x0000000003037248 */ /* 0x000fce0007fe0100 */
.L_x_1634:
[----:B------:R-:W-:Y:S01]  /*6260*/  SHF.R.S32.HI R4, RZ, 0x1f, R3 ;  /* 0x0000001fff047819 */ /* 0x000fe20000011403 */
[----:B------:R-:W-:Y:S01]  /*6270*/  IMAD.MOV.U32 R0, RZ, RZ, RZ ;  /* 0x000000ffff007224 */ /* 0x000fe200078e00ff */
[----:B------:R-:W-:Y:S02]  /*6280*/  PLOP3.LUT P0, PT, PT, PT, PT, 0x80, 0x0 ;  /* 0x000000000000781c */ /* 0x000fe40003f0f070 */
[----:B------:R-:W-:Y:S02]  /*6290*/  CS2R R14, SRZ ;  /* 0x00000000000e7805 */ /* 0x000fe4000001ff00 */
[----:B------:R-:W-:Y:S01]  /*62a0*/  LEA.HI R4, R4, R3, RZ, 0x7 ;  /* 0x0000000304047211 */ /* 0x000fe200078f38ff */
[----:B------:R-:W-:Y:S01]  /*62b0*/  IMAD.MOV.U32 R3, RZ, RZ, RZ ;  /* 0x000000ffff037224 */ /* 0x000fe200078e00ff */
[----:B------:R-:W-:Y:S01]  /*62c0*/  CS2R R26, SRZ ;  /* 0x00000000001a7805 */ /* 0x000fe2000001ff00 */
[----:B------:R-:W-:Y:S01]  /*62d0*/  IMAD.MOV.U32 R118, RZ, RZ, RZ ;  /* 0x000000ffff767224 */ /* 0x000fe200078e00ff */
[----:B------:R-:W-:-:S02]  /*62e0*/  SHF.R.S32.HI R4, RZ, 0x7, R4 ;  /* 0x00000007ff047819 */ /* 0x000fc40000011404 */
[----:B------:R-:W-:Y:S02]  /*62f0*/  CS2R R114, SRZ ;  /* 0x0000000000727805 */ /* 0x000fe4000001ff00 */
[----:B------:R-:W-:Y:S02]  /*6300*/  CS2R R112, SRZ ;  /* 0x0000000000707805 */ /* 0x000fe4000001ff00 */
[----:B------:R-:W-:Y:S02]  /*6310*/  CS2R R110, SRZ ;  /* 0x00000000006e7805 */ /* 0x000fe4000001ff00 */
[----:B------:R-:W-:Y:S02]  /*6320*/  VIMNMX R5, RZ, R4, !PT ;  /* 0x00000004ff057248 */ /* 0x000fe40007fe0100 */
[----:B------:R-:W-:Y:S02]  /*6330*/  CS2R R108, SRZ ;  /* 0x00000000006c7805 */ /* 0x000fe4000001ff00 */
[----:B------:R-:W-:-:S02]  /*6340*/  CS2R R106, SRZ ;  /* 0x00000000006a7805 */ /* 0x000fc4000001ff00 */
[----:B------:R-:W-:Y:S02]  /*6350*/  CS2R R104, SRZ ;  /* 0x0000000000687805 */ /* 0x000fe4000001ff00 */
[----:B------:R-:W-:Y:S01]  /*6360*/  ISETP.GT.AND P1, PT, R89, R5, PT ;  /* 0x000000055900720c */ /* 0x000fe20003f24270 */
[----:B------:R0:W-:Y:S01]  /*6370*/  STL [R1+0x38], R5 ;  /* 0x0000380501007387 */ /* 0x0001e20000100800 */
[----:B------:R-:W-:Y:S02]  /*6380*/  CS2R R102, SRZ ;  /* 0x0000000000667805 */ /* 0x000fe4000001ff00 */
[----:B------:R-:W-:Y:S02]  /*6390*/  CS2R R100, SRZ ;  /* 0x0000000000647805 */ /* 0x000fe4000001ff00 */
[----:B------:R-:W-:Y:S02]  /*63a0*/  CS2R R98, SRZ ;  /* 0x0000000000627805 */ /* 0x000fe4000001ff00 */
[----:B------:R-:W-:-:S02]  /*63b0*/  CS2R R96, SRZ ;  /* 0x0000000000607805 */ /* 0x000fc4000001ff00 */
[----:B------:R-:W-:Y:S01]  /*63c0*/  CS2R R10, SRZ ;  /* 0x00000000000a7805 */ /* 0x000fe2000001ff00 */
[----:B------:R-:W-:Y:S01]  /*63d0*/  IMAD.MOV.U32 R94, RZ, RZ, RZ ;  /* 0x000000ffff5e7224 */ /* 0x000fe200078e00ff */
[----:B------:R-:W-:Y:S01]  /*63e0*/  CS2R R90, SRZ ;  /* 0x00000000005a7805 */ /* 0x000fe2000001ff00 */
[----:B------:R-:W-:Y:S02]  /*63f0*/  IMAD.MOV.U32 R25, RZ, RZ, RZ ;  /* 0x000000ffff197224 */ /* 0x000fe400078e00ff */
[----:B------:R-:W-:Y:S01]  /*6400*/  IMAD.MOV.U32 R35, RZ, RZ, RZ ;  /* 0x000000ffff237224 */ /* 0x000fe200078e00ff */
[----:B0-----:R-:W-:Y:S06]  /*6410*/  @!P1 BRA `(.L_x_1638) ;  /* 0x00000114000c9947 */ /* 0x001fec0003800000 */
        /* <DEDUP_REMOVED lines=9> */
.L_x_1923:
        /* <DEDUP_REMOVED lines=25> */
[----:B0-2---:R-:W-:-:S07]  /*6640*/  IMAD.MOV.U32 R13, RZ, RZ, RZ ;  /* 0x000000ffff0d7224 */ /* 0x005fce00078e00ff */
[----:B------:R-:W-:-:S07]  /*6650*/  LEPC R20, `(.L_x_1641) ;  /* 0x000000001014794e */ /* 0x000fce0000000000 */
[----:B-1--45:R-:W-:Y:S05]  /*6660*/  CALL.ABS.NOINC R14 ;  /* 0x000000000e007343 */ /* 0x032fea0003c00000 */
.L_x_1641:
[----:B------:R-:W-:Y:S05]  /*6670*/  BSYNC B6 ;  /* 0x0000000000067941 */ /* 0x000fea0003800000 */
.L_x_1640:
        /* <DEDUP_REMOVED lines=8> */
[----:B------:R0:W3:Y:S03]  /*6700*/  SYNCS.PHASECHK.TRANS64.TRYWAIT P0, [R2+URZ+0x16800], R3 ;  /* 0x01680003020075a7 */ /* 0x0000e6000800017f */
[----:B---3--:R-:W-:Y:S05]  /*6710*/  @!P0 NANOSLEEP.SYNCS 0x989680 ;  /* 0x009896800000895d */ /* 0x008fea0003900000 */
[----:B------:R-:W3:Y:S01]  /*6720*/  @!P0 SYNCS.PHASECHK.TRANS64 P0, [R2+URZ+0x16800], R3 ;  /* 0x01680003020085a7 */ /* 0x000ee2000800007f */
[----:B------:R-:W-:Y:S04]  /*6730*/  BSSY B0, `(.L_x_1643) ;  /* 0x0000006000007945 */ /* 0x000fe80003800000 */
[----:B---3--:R-:W-:Y:S05]  /*6740*/  @P0 BRA `(.L_x_1644) ;  /* 0x0000000000100947 */ /* 0x008fea0003800000 */
.L_x_1645:
[----:B---3--:R3:W0:Y:S02]  /*6750*/  SYNCS.PHASECHK.TRANS64.TRYWAIT P0, [R2+URZ+0x16800], R3 ;  /* 0x01680003020075a7 */ /* 0x008624000800017f */
[----:B0-----:R-:W-:Y:S05]  /*6760*/  @!P0 NANOSLEEP.SYNCS 0x989680 ;  /* 0x009896800000895d */ /* 0x001fea0003900000 */
[----:B------:R-:W0:Y:S02]  /*6770*/  @!P0 SYNCS.PHASECHK.TRANS64 P0, [R2+URZ+0x16800], R3 ;  /* 0x01680003020085a7 */ /* 0x000e24000800007f */
[----:B0-----:R-:W-:Y:S05]  /*6780*/  @!P0 BRA `(.L_x_1645) ;  /* 0xfffffffc00f08947 */ /* 0x001fea000383ffff */
.L_x_1644:
[----:B------:R-:W-:Y:S05]  /*6790*/  BSYNC B0 ;  /* 0x0000000000007941 */ /* 0x000fea0003800000 */
.L_x_1643:
[----:B------:R-:W-:Y:S05]  /*67a0*/  BRA `(.L_x_1646) ;  /* 0x0000003000387947 */ /* 0x000fea0003800000 */
.L_x_1642:
[----:B------:R-:W-:Y:S01]  /*67b0*/  ISETP.NE.AND P0, PT, R25, RZ, PT ;  /* 0x000000ff1900720c */ /* 0x000fe20003f05270 */
[----:B------:R-:W-:Y:S01]  /*67c0*/  ULDC.64 UR4, c[0x0][0x3f8] ;  /* 0x0000fe0000047ab9 */ /* 0x000fe20000000a00 */
[----:B-----5:R-:W-:Y:S01]  /*67d0*/  SHF.R.S32.HI R0, RZ, 0x1f, R24 ;  /* 0x0000001fff007819 */ /* 0x020fe20000011418 */
[----:B------:R-:W-:Y:S01]  /*67e0*/  ULDC.64 UR6, c[0x0][0x408] ;  /* 0x0001020000067ab9 */ /* 0x000fe20000000a00 */
[----:B------:R-:W-:Y:S01]  /*67f0*/  IMAD.WIDE.U32 R26, R24, UR4, RZ ;  /* 0x00000004181a7c25 */ /* 0x000fe2000f8e00ff */
[----:B------:R-:W-:Y:S03]  /*6800*/  BSSY B6, `(.L_x_1647) ;  /* 0x0000019000067945 */ /* 0x000fe60003800000 */
[C---:B------:R-:W-:Y:S02]  /*6810*/  IMAD R3, R0.reuse, UR4, RZ ;  /* 0x0000000400037c24 */ /* 0x040fe4000f8e02ff */
[----:B------:R-:W-:-:S02]  /*6820*/  IMAD R5, R0, UR6, RZ ;  /* 0x0000000600057c24 */ /* 0x000fc4000f8e02ff */
[C---:B------:R-:W-:Y:S02]  /*6830*/  IMAD R3, R24.reuse, UR5, R3 ;  /* 0x0000000518037c24 */ /* 0x040fe4000f8e0203 */
[C---:B------:R-:W-:Y:S02]  /*6840*/  IMAD R5, R24.reuse, UR7, R5 ;  /* 0x0000000718057c24 */ /* 0x040fe4000f8e0205 */
[----:B------:R-:W-:-:S04]  /*6850*/  IMAD.WIDE.U32 R24, R24, UR6, RZ ;  /* 0x0000000618187c25 */ /* 0x000fc8000f8e00ff */
[----:B------:R-:W-:Y:S02]  /*6860*/  IMAD.IADD R31, R3, 0x1, R27 ;  /* 0x00000001031f7824 */ /* 0x000fe400078e021b */
[----:B----4-:R-:W-:Y:S01]  /*6870*/  IMAD.IADD R33, R5, 0x1, R25 ;  /* 0x0000000105217824 */ /* 0x010fe200078e0219 */
[----:B------:R-:W-:Y:S06]  /*6880*/  @!P0 BRA `(.L_x_1648) ;  /* 0x0000000000408947 */ /* 0x000fec0003800000 */
        /* <DEDUP_REMOVED lines=15> */
[----:B-1----:R-:W-:Y:S05]  /*6980*/  CALL.ABS.NOINC R14 ;  /* 0x000000000e007343 */ /* 0x002fea0003c00000 */
.L_x_1648:
[----:B------:R-:W-:Y:S05]  /*6990*/  BSYNC B6 ;  /* 0x0000000000067941 */ /* 0x000fea0003800000 */
.L_x_1647:
[----:B------:R-:W3:Y:S01]  /*69a0*/  LDL R20, [R1+0x20] ;  /* 0x0000200001147983 */ /* 0x000ee20000100800 */
[----:B------:R-:W-:Y:S01]  /*69b0*/  ULDC.U8 UR4, c[0x0][0x410] ;  /* 0x0001040000047ab9 */ /* 0x000fe20000000000 */
[----:B------:R-:W-:Y:S01]  /*69c0*/  BSSY B0, `(.L_x_1649) ;  /* 0x00002e4000007945 */ /* 0x000fe20003800000 */
[----:B------:R-:W-:Y:S01]  /*69d0*/  ISETP.NE.AND P0, PT, RZ, UR4, PT ;  /* 0x00000004ff007c0c */ /* 0x000fe2000bf05270 */
[----:B---3--:R-:W-:-:S12]  /*69e0*/  IMAD.IADD R35, R157, 0x1, R20 ;  /* 0x000000019d237824 */ /* 0x008fd800078e0214 */
[----:B------:R-:W-:Y:S05]  /*69f0*/  @!P0 BRA `(.L_x_1650) ;  /* 0x0000001400f08947 */ /* 0x000fea0003800000 */
[----:B------:R-:W0:Y:S01]  /*6a00*/  LDC R38, c[0x0][0x448] ;  /* 0x00011200ff267b82 */ /* 0x000e220000000800 */
[----:B------:R-:W3:Y:S01]  /*6a10*/  S2R R20, SR_TID.X ;  /* 0x0000000000147919 */ /* 0x000ee20000002100 */
[----:B------:R-:W-:Y:S01]  /*6a20*/  ULDC.64 UR4, c[0x0][0x3f8] ;  /* 0x0000fe0000047ab9 */ /* 0x000fe20000000a00 */
[----:B------:R-:W-:Y:S01]  /*6a30*/  ULDC.64 UR6, c[0x0][0x408] ;  /* 0x0001020000067ab9 */ /* 0x000fe20000000a00 */
[----:B------:R-:W-:Y:S02]  /*6a40*/  IMAD.MOV.U32 R8, RZ, RZ, R26 ;  /* 0x000000ffff087224 */ /* 0x000fe400078e001a */
[----:B------:R-:W-:Y:S02]  /*6a50*/  IMAD.MOV.U32 R9, RZ, RZ, R31 ;  /* 0x000000ffff097224 */ /* 0x000fe400078e001f */
[----:B------:R-:W-:Y:S02]  /*6a60*/  IMAD.MOV.U32 R10, RZ, RZ, R24 ;  /* 0x000000ffff0a7224 */ /* 0x000fe400078e0018 */
[----:B------:R-:W-:Y:S01]  /*6a70*/  IMAD.MOV.U32 R11, RZ, RZ, R33 ;  /* 0x000000ffff0b7224 */ /* 0x000fe200078e0021 */
[----:B0-----:R-:W-:Y:S01]  /*6a80*/  ISETP.NE.AND P0, PT, R38, 0x1, PT ;  /* 0x000000012600780c */ /* 0x001fe20003f05270 */
[----:B---3--:R-:W-:-:S12]  /*6a90*/  VIADD R21, R20, 0xffffff80 ;  /* 0xffffff8014157836 */ /* 0x008fd80000000000 */
[----:B------:R-:W0:Y:S01]  /*6aa0*/  @P0 LDC R0, c[0x0][0x44c] ;  /* 0x00011300ff000b82 */ /* 0x000e220000000800 */
[----:B------:R-:W-:-:S04]  /*6ab0*/  SHF.R.S32.HI R20, RZ, 0x1f, R21 ;  /* 0x0000001fff147819 */ /* 0x000fc80000011415 */
[----:B------:R-:W-:-:S03]  /*6ac0*/  LEA.HI R20, R20, R21, RZ, 0x2 ;  /* 0x0000001514147211 */ /* 0x000fc600078f10ff */
[----:B------:R-:W3:Y:S01]  /*6ad0*/  @P0 LDC R5, c[0x0][0x450] ;  /* 0x00011400ff050b82 */ /* 0x000ee20000000800 */
[----:B------:R-:W-:-:S05]  /*6ae0*/  LOP3.LUT R20, R20, 0xfffffffc, RZ, 0xc0, !PT ;  /* 0xfffffffc14147812 */ /* 0x000fca00078ec0ff */
[----:B------:R-:W-:-:S04]  /*6af0*/  IMAD.IADD R20, R21, 0x1, -R20 ;  /* 0x0000000115147824 */ /* 0x000fc800078e0a14 */
[----:B------:R-:W-:-:S04]  /*6b00*/  IMAD R3, R20, 0x60, R35 ;  /* 0x0000006014037824 */ /* 0x000fc800078e0223 */
[----:B0-----:R-:W-:-:S05]  /*6b10*/  @P0 IMAD.HI.U32 R0, R3, R0, RZ ;  /* 0x0000000003000227 */ /* 0x001fca00078e00ff */
[----:B---3--:R-:W-:-:S04]  /*6b20*/  @P0 SHF.R.U32.HI R3, RZ, R5, R0 ;  /* 0x00000005ff030219 */ /* 0x008fc80000011600 */
[----:B------:R-:W-:Y:S01]  /*6b30*/  SHF.R.S32.HI R0, RZ, 0x1f, R3 ;  /* 0x0000001fff007819 */ /* 0x000fe20000011403 */
[----:B------:R-:W-:-:S04]  /*6b40*/  IMAD.WIDE.U32 R8, R3, UR4, R8 ;  /* 0x0000000403087c25 */ /* 0x000fc8000f8e0008 */
[C---:B------:R-:W-:Y:S02]  /*6b50*/  IMAD R4, R0.reuse, UR4, RZ ;  /* 0x0000000400047c24 */ /* 0x040fe4000f8e02ff */
[----:B------:R-:W-:Y:S02]  /*6b60*/  IMAD R0, R0, UR6, RZ ;  /* 0x0000000600007c24 */ /* 0x000fe4000f8e02ff */
[C---:B------:R-:W-:Y:S01]  /*6b70*/  IMAD R5, R3.reuse, UR5, R4 ;  /* 0x0000000503057c24 */ /* 0x040fe2000f8e0204 */
[----:B------:R-:W-:Y:S01]  /*6b80*/  ULDC.64 UR4, c[0x0][0x3e8] ;  /* 0x0000fa0000047ab9 */ /* 0x000fe20000000a00 */
[C---:B------:R-:W-:Y:S01]  /*6b90*/  IMAD.WIDE.U32 R10, R3.reuse, UR6, R10 ;  /* 0x00000006030a7c25 */ /* 0x040fe2000f8e000a */
[----:B------:R-:W-:Y:S01]  /*6ba0*/  LEA R4, P0, R8, UR4, 0x1 ;  /* 0x0000000408047c11 */ /* 0x000fe2000f8008ff */
[----:B------:R-:W-:Y:S02]  /*6bb0*/  UMOV UR4, 0xffffffff ;  /* 0xffffffff00047882 */ /* 0x000fe40000000000 */
[----:B------:R-:W-:Y:S01]  /*6bc0*/  IMAD R3, R3, UR7, R0 ;  /* 0x0000000703037c24 */ /* 0x000fe2000f8e0200 */
[----:B------:R-:W-:Y:S01]  /*6bd0*/  ULDC.64 UR6, c[0x0][0x400] ;  /* 0x0001000000067ab9 */ /* 0x000fe20000000a00 */
[----:B------:R-:W-:Y:S01]  /*6be0*/  IMAD.IADD R5, R9, 0x1, R5 ;  /* 0x0000000109057824 */ /* 0x000fe200078e0205 */
[----:B------:R-:W-:Y:S01]  /*6bf0*/  LEA R7, P1, R10, UR6, 0x1 ;  /* 0x000000060a077c11 */ /* 0x000fe2000f8208ff */
[----:B------:R-:W-:-:S03]  /*6c00*/  IMAD.IADD R3, R11, 0x1, R3 ;  /* 0x000000010b037824 */ /* 0x000fc600078e0203 */
[----:B------:R-:W-:Y:S02]  /*6c10*/  LEA.HI.X R6, R8, UR5, R5, 0x1, P0 ;  /* 0x0000000508067c11 */ /* 0x000fe400080f0c05 */
[----:B------:R-:W-:Y:S01]  /*6c20*/  LEA.HI.X R8, R10, UR7, R3, 0x1, P1 ;  /* 0x000000070a087c11 */ /* 0x000fe200088f0c03 */
[----:B------:R-:W-:Y:S06]  /*6c30*/  BRA.DIV UR4, `(.L_x_1651) ;  /* 0x000001a2046c7947 */ /* 0x000fec000b800000 */
[----:B------:R0:W3:Y:S04]  /*6c40*/  SHFL.IDX PT, R3, R6, RZ, 0x1c1f ;  /* 0x001c1fff06037589 */ /* 0x0000e800000e0000 */
[----:B------:R0:W4:Y:S04]  /*6c50*/  SHFL.IDX PT, R0, R4, RZ, 0x1c1f ;  /* 0x001c1fff04007589 */ /* 0x00012800000e0000 */
[----:B------:R0:W0:Y:S04]  /*6c60*/  SHFL.IDX PT, R5, R8, RZ, 0x1c1f ;  /* 0x001c1fff08057589 */ /* 0x00002800000e0000 */
[----:B-1----:R1:W0:Y:S02]  /*6c70*/  SHFL.IDX PT, R14, R7, RZ, 0x1c1f ;  /* 0x001c1fff070e7589 */ /* 0x00222400000e0000 */
.L_x_1929:
[----:B------:R-:W-:Y:S01]  /*6c80*/  IMAD R38, R155, R38, RZ ;  /* 0x000000269b267224 */ /* 0x000fe200078e02ff */
[----:B------:R-:W-:Y:S01]  /*6c90*/  BSSY B1, `(.L_x_1652) ;  /* 0x000001f000017945 */ /* 0x000fe20003800000 */
[----:B------:R-:W-:Y:S02]  /*6ca0*/  CS2R R30, SRZ ;  /* 0x00000000001e7805 */ /* 0x000fe4000001ff00 */
[----:B------:R-:W-:Y:S02]  /*6cb0*/  CS2R R26, SRZ ;  /* 0x00000000001a7805 */ /* 0x000fe4000001ff00 */
[----:B------:R-:W-:Y:S02]  /*6cc0*/  CS2R R32, SRZ ;  /* 0x0000000000207805 */ /* 0x000fe4000001ff00 */
[----:B------:R-:W-:Y:S02]  /*6cd0*/  ISETP.GE.AND P0, PT, R35, R38, PT ;  /* 0x000000262300720c */ /* 0x000fe40003f06270 */
[----:B------:R-:W-:-:S11]  /*6ce0*/  CS2R R24, SRZ ;  /* 0x0000000000187805 */ /* 0x000fd6000001ff00 */
[----:B------:R-:W-:Y:S05]  /*6cf0*/  @P0 BRA `(.L_x_1653) ;  /* 0x0000000000600947 */ /* 0x000fea0003800000 */
[----:B------:R-:W2:Y:S01]  /*6d00*/  LDL R9, [R1+0xc] ;  /* 0x00000c0001097983 */ /* 0x000ea20000100800 */
[----:B------:R-:W-:-:S03]  /*6d10*/  ULDC UR4, c[0x0][0x3f4] ;  /* 0x0000fd0000047ab9 */ /* 0x000fc60000000800 */
[----:B------:R-:W2:Y:S01]  /*6d20*/  LDL R12, [R1+0x54] ;  /* 0x00005400010c7983 */ /* 0x000ea20000100800 */
[----:B------:R-:W-:Y:S01]  /*6d30*/  ISETP.GE.AND P2, PT, R152, UR4, PT ;  /* 0x0000000498007c0c */ /* 0x000fe2000bf46270 */
[----:B----4-:R-:W-:Y:S02]  /*6d40*/  IMAD.MOV.U32 R10, RZ, RZ, R0 ;  /* 0x000000ffff0a7224 */ /* 0x010fe400078e0000 */
[----:B---3--:R-:W-:Y:S02]  /*6d50*/  IMAD.MOV.U32 R11, RZ, RZ, R3 ;  /* 0x000000ffff0b7224 */ /* 0x008fe400078e0003 */
[----:B0-----:R-:W-:Y:S01]  /*6d60*/  IMAD.MOV.U32 R15, RZ, RZ, R5 ;  /* 0x000000ffff0f7224 */ /* 0x001fe200078e0005 */
[----:B------:R-:W-:Y:S02]  /*6d70*/  CS2R R32, SRZ ;  /* 0x0000000000207805 */ /* 0x000fe4000001ff00 */
[----:B------:R-:W-:Y:S02]  /*6d80*/  CS2R R30, SRZ ;  /* 0x00000000001e7805 */ /* 0x000fe4000001ff00 */
[----:B------:R-:W-:-:S03]  /*6d90*/  CS2R R24, SRZ ;  /* 0x0000000000187805 */ /* 0x000fc6000001ff00 */
[----:B------:R-:W-:-:S05]  /*6da0*/  @!P2 IMAD.WIDE R10, R152, 0x2, R10 ;  /* 0x00000002980aa825 */ /* 0x000fca00078e020a */
[----:B------:R0:W5:Y:S01]  /*6db0*/  @!P2 LD.E.64 R32, desc[UR42][R10.64] ;  /* 0x0000002a0a20a980 */ /* 0x000162000c101b00 */
[----:B--2---:R-:W-:-:S13]  /*6dc0*/  ISETP.GE.AND P3, PT, R9, UR4, PT ;  /* 0x0000000409007c0c */ /* 0x004fda000bf66270 */
[C---:B------:R-:W-:Y:S01]  /*6dd0*/  @!P3 IMAD.SHL.U32 R37, R9.reuse, 0x2, RZ ;  /* 0x000000020925b824 */ /* 0x040fe200078e00ff */
[----:B------:R-:W-:-:S04]  /*6de0*/  @!P3 SHF.L.U64.HI R26, R9, 0x1, R12 ;  /* 0x00000001091ab819 */ /* 0x000fc8000001020c */
[-C--:B------:R-:W-:Y:S02]  /*6df0*/  @!P3 IADD3 R20, P0, R0, R37.reuse, RZ ;  /* 0x000000250014b210 */ /* 0x080fe40007f1e0ff */
[----:B------:R-:W-:Y:S01]  /*6e00*/  @!P3 IADD3 R36, P1, R14, R37, RZ ;  /* 0x000000250e24b210 */ /* 0x000fe20007f3e0ff */
[----:B------:R-:W-:-:S04]  /*6e10*/  @!P2 IMAD.WIDE R12, R152, 0x2, R14 ;  /* 0x00000002980ca825 */ /* 0x000fc800078e020e */
[--C-:B------:R-:W-:Y:S01]  /*6e20*/  @!P3 IMAD.X R21, R3, 0x1, R26.reuse, P0 ;  /* 0x000000010315b824 */ /* 0x100fe200000e061a */
[----:B------:R0:W5:Y:S01]  /*6e30*/  @!P2 LD.E.64 R30, desc[UR42][R12.64] ;  /* 0x0000002a0c1ea980 */ /* 0x000162000c101b00 */
[----:B------:R-:W-:Y:S01]  /*6e40*/  @!P3 IMAD.X R37, R5, 0x1, R26, P1 ;  /* 0x000000010525b824 */ /* 0x000fe200008e061a */
[----:B------:R-:W-:Y:S02]  /*6e50*/  CS2R R26, SRZ ;  /* 0x00000000001a7805 */ /* 0x000fe4000001ff00 */
[----:B------:R0:W5:Y:S04]  /*6e60*/  @!P3 LD.E.64 R24, desc[UR42][R20.64] ;  /* 0x0000002a1418b980 */ /* 0x000168000c101b00 */
[----:B------:R0:W5:Y:S02]  /*6e70*/  @!P3 LD.E.64 R26, desc[UR42][R36.64] ;  /* 0x0000002a241ab980 */ /* 0x000164000c101b00 */
.L_x_1653:
[----:B------:R-:W-:Y:S05]  /*6e80*/  BSYNC B1 ;  /* 0x0000000000017941 */ /* 0x000fea0003800000 */
.L_x_1652:
[----:B---3-5:R-:W-:Y:S01]  /*6e90*/  IMAD.MOV.U32 R3, RZ, RZ, R31 ;  /* 0x000000ffff037224 */ /* 0x028fe200078e001f */
[----:B----4-:R-:W-:Y:S01]  /*6ea0*/  MOV R0, R30 ;  /* 0x0000001e00007202 */ /* 0x010fe20000000f00 */
[----:B0-----:R-:W-:Y:S01]  /*6eb0*/  IMAD.MOV.U32 R5, RZ, RZ, R26 ;  /* 0x000000ffff057224 */ /* 0x001fe200078e001a */
[----:B------:R-:W-:Y:S01]  /*6ec0*/  UMOV UR4, 0xffffffff ;  /* 0xffffffff00047882 */ /* 0x000fe20000000000 */
        /* <DEDUP_REMOVED lines=10> */
[----:B------:R-:W-:Y:S02]  /*6f70*/  CS2R R20, SRZ ;  /* 0x0000000000147805 */ /* 0x000fe4000001ff00 */
[----:B------:R-:W-:Y:S02]  /*6f80*/  PRMT R47, R3, 0x7610, R47 ;  /* 0x00007610032f7816 */ /* 0x000fe4000000002f */
[----:B------:R-:W-:Y:S02]  /*6f90*/  PRMT R39, R39, 0x5410, R5 ;  /* 0x0000541027277816 */ /* 0x000fe40000000005 */
[----:B------:R-:W-:Y:S01]  /*6fa0*/  PRMT R50, R9, 0x7610, R50 ;  /* 0x0000761009327816 */ /* 0x000fe20000000032 */
[----:B------:R-:W-:Y:S06]  /*6fb0*/  BRA.DIV UR4, `(.L_x_1654) ;  /* 0x0000019e04fc7947 */ /* 0x000fec000b800000 */
[----:B------:R0:W3:Y:S04]  /*6fc0*/  SHFL.IDX PT, R3, R6, 0x1, 0x1c1f ;  /* 0x003c1f0006037f89 */ /* 0x0000e800000e0000 */
[----:B------:R0:W4:Y:S04]  /*6fd0*/  SHFL.IDX PT, R0, R4, 0x1, 0x1c1f ;  /* 0x003c1f0004007f89 */ /* 0x00012800000e0000 */
[----:B------:R0:W0:Y:S04]  /*6fe0*/  SHFL.IDX PT, R5, R8, 0x1, 0x1c1f ;  /* 0x003c1f0008057f89 */ /* 0x00002800000e0000 */
[----:B------:R0:W0:Y:S02]  /*6ff0*/  SHFL.IDX PT, R14, R7, 0x1, 0x1c1f ;  /* 0x003c1f00070e7f89 */ /* 0x00002400000e0000 */
.L_x_1935:
[----:B------:R-:W-:Y:S01]  /*7000*/  VIADD R35, R35, 0x60 ;  /* 0x0000006023237836 */ /* 0x000fe20000000000 */
[----:B------:R-:W-:Y:S01]  /*7010*/  BSSY B1, `(.L_x_1655) ;  /* 0x000001e000017945 */ /* 0x000fe20003800000 */
[----:B------:R-:W-:Y:S02]  /*7020*/  CS2R R10, SRZ ;  /* 0x00000000000a7805 */ /* 0x000fe4000001ff00 */
[----:B--2---:R-:W-:Y:S02]  /*7030*/  CS2R R12, SRZ ;  /* 0x00000000000c7805 */ /* 0x004fe4000001ff00 */
[----:B0-----:R-:W-:Y:S02]  /*7040*/  CS2R R8, SRZ ;  /* 0x0000000000087805 */ /* 0x001fe4000001ff00 */
[----:B------:R-:W-:-:S13]  /*7050*/  ISETP.GE.AND P0, PT, R35, R38, PT ;  /* 0x000000262300720c */ /* 0x000fda0003f06270 */
[----:B------:R-:W-:Y:S05]  /*7060*/  @P0 BRA `(.L_x_1656) ;  /* 0x0000000000600947 */ /* 0x000fea0003800000 */
[----:B------:R-:W2:Y:S01]  /*7070*/  LDL R4, [R1+0xc] ;  /* 0x00000c0001047983 */ /* 0x000ea20000100800 */
[----:B------:R-:W-:-:S03]  /*7080*/  ULDC UR4, c[0x0][0x3f4] ;  /* 0x0000fd0000047ab9 */ /* 0x000fc60000000800 */
[----:B------:R-:W2:Y:S01]  /*7090*/  LDL R15, [R1+0x54] ;  /* 0x00005400010f7983 */ /* 0x000ea20000100800 */
[----:B------:R-:W-:Y:S01]  /*70a0*/  ISETP.GE.AND P2, PT, R152, UR4, PT ;  /* 0x0000000498007c0c */ /* 0x000fe2000bf46270 */
[----:B----4-:R-:W-:Y:S02]  /*70b0*/  IMAD.MOV.U32 R6, RZ, RZ, R0 ;  /* 0x000000ffff067224 */ /* 0x010fe400078e0000 */
[----:B-1-3--:R-:W-:Y:S01]  /*70c0*/  IMAD.MOV.U32 R7, RZ, RZ, R3 ;  /* 0x000000ffff077224 */ /* 0x00afe200078e0003 */
[----:B------:R-:W-:Y:S02]  /*70d0*/  CS2R R12, SRZ ;  /* 0x00000000000c7805 */ /* 0x000fe4000001ff00 */
[----:B------:R-:W-:-:S07]  /*70e0*/  CS2R R20, SRZ ;  /* 0x0000000000147805 */ /* 0x000fce000001ff00 */
[----:B------:R-:W-:-:S05]  /*70f0*/  @!P2 IMAD.WIDE R6, R152, 0x2, R6 ;  /* 0x000000029806a825 */ /* 0x000fca00078e0206 */
[----:B------:R0:W5:Y:S01]  /*7100*/  @!P2 LD.E.64 R12, desc[UR42][R6.64] ;  /* 0x0000002a060ca980 */ /* 0x000162000c101b00 */
[----:B--2---:R-:W-:-:S13]  /*7110*/  ISETP.GE.AND P3, PT, R4, UR4, PT ;  /* 0x0000000404007c0c */ /* 0x004fda000bf66270 */
[C---:B------:R-:W-:Y:S01]  /*7120*/  @!P3 IMAD.SHL.U32 R9, R4.reuse, 0x2, RZ ;  /* 0x000000020409b824 */ /* 0x040fe200078e00ff */
[----:B------:R-:W-:Y:S01]  /*7130*/  @!P3 SHF.L.U64.HI R10, R4, 0x1, R15 ;  /* 0x00000001040ab819 */ /* 0x000fe2000001020f */
[----:B------:R-:W-:-:S03]  /*7140*/  IMAD.MOV.U32 R15, RZ, RZ, R5 ;  /* 0x000000ffff0f7224 */ /* 0x000fc600078e0005 */
[-C--:B------:R-:W-:Y:S02]  /*7150*/  @!P3 IADD3 R34, P0, R0, R9.reuse, RZ ;  /* 0x000000090022b210 */ /* 0x080fe40007f1e0ff */
[----:B------:R-:W-:Y:S02]  /*7160*/  @!P3 IADD3 R4, P1, R14, R9, RZ ;  /* 0x000000090e04b210 */ /* 0x000fe40007f3e0ff */
[----:B------:R-:W-:Y:S01]  /*7170*/  CS2R R8, SRZ ;  /* 0x0000000000087805 */ /* 0x000fe2000001ff00 */
[--C-:B------:R-:W-:Y:S02]  /*7180*/  @!P3 IMAD.X R35, R3, 0x1, R10.reuse, P0 ;  /* 0x000000010323b824 */ /* 0x100fe400000e060a */
[----:B------:R-:W-:Y:S01]  /*7190*/  @!P3 IMAD.X R5, R5, 0x1, R10, P1 ;  /* 0x000000010505b824 */ /* 0x000fe200008e060a */
[----:B------:R-:W-:Y:S01]  /*71a0*/  CS2R R10, SRZ ;  /* 0x00000000000a7805 */ /* 0x000fe2000001ff00 */
[----:B------:R-:W-:Y:S01]  /*71b0*/  @!P2 IMAD.WIDE R14, R152, 0x2, R14 ;  /* 0x00000002980ea825 */ /* 0x000fe200078e020e */
[----:B------:R0:W5:Y:S04]  /*71c0*/  @!P3 LD.E.64 R8, desc[UR42][R34.64] ;  /* 0x0000002a2208b980 */ /* 0x000168000c101b00 */
[----:B------:R0:W5:Y:S04]  /*71d0*/  @!P2 LD.E.64 R20, desc[UR42][R14.64] ;  /* 0x0000002a0e14a980 */ /* 0x000168000c101b00 */
[----:B------:R0:W5:Y:S02]  /*71e0*/  @!P3 LD.E.64 R10, desc[UR42][R4.64] ;  /* 0x0000002a040ab980 */ /* 0x000164000c101b00 */
.L_x_1656:
[----:B------:R-:W-:Y:S05]  /*71f0*/  BSYNC B1 ;  /* 0x0000000000017941 */ /* 0x000fea0003800000 */
.L_x_1655:
[----:B------:R-:W4:Y:S01]  /*7200*/  LDL R42, [R1+0x40] ;  /* 0x00004000012a7983 */ /* 0x000f220000100800 */
[----:B------:R-:W-:Y:S01]  /*7210*/  ULEA.HI UR4, UR36, UR36, URZ, 0x1 ;  /* 0x0000002424047291 */ /* 0x000fe2000f8f083f */
[----:B0----5:R-:W-:Y:S01]  /*7220*/  IMAD.MOV.U32 R4, RZ, RZ, R20 ;  /* 0x000000ffff047224 */ /* 0x021fe200078e0014 */
[----:B------:R-:W-:Y:S01]  /*7230*/  BSSY B1, `(.L_x_1657) ;  /* 0x0000027000017945 */ /* 0x000fe20003800000 */
[----:B------:R-:W0:Y:S01]  /*7240*/  S2R R35, SR_TID.X ;  /* 0x0000000000237919 */ /* 0x000e220000002100 */
[----:B------:R-:W-:Y:S01]  /*7250*/  ULOP3.LUT UR4, UR4, 0xfffffffe, URZ, 0xc0, !UPT ;  /* 0xfffffffe04047892 */ /* 0x000fe2000f8ec03f */
[----:B------:R-:W-:Y:S01]  /*7260*/  IMAD R14, R29, -0xc0, R38 ;  /* 0xffffff401d0e7824 */ /* 0x000fe200078e0226 */
[----:B------:R-:W-:Y:S01]  /*7270*/  PRMT R37, R4, 0x7610, R37 ;  /* 0x0000761004257816 */ /* 0x000fe20000000025 */
[----:B------:R-:W-:Y:S01]  /*7280*/  IMAD.MOV.U32 R4, RZ, RZ, R10 ;  /* 0x000000ffff047224 */ /* 0x000fe200078e000a */
[----:B------:R-:W-:Y:S01]  /*7290*/  UIADD3 UR4, UR36, -UR4, URZ ;  /* 0x8000000424047290 */ /* 0x000fe2000fffe03f */
[----:B------:R-:W-:Y:S01]  /*72a0*/  IMAD.MOV.U32 R6, RZ, RZ, R11 ;  /* 0x000000ffff067224 */ /* 0x000fe200078e000b */
[----:B------:R-:W-:Y:S01]  /*72b0*/  VIMNMX R14, R14, 0xc0, PT ;  /* 0x000000c00e0e7848 */ /* 0x000fe20003fe0100 */
[----:B-1----:R-:W-:Y:S01]  /*72c0*/  IMAD.MOV.U32 R7, RZ, RZ, R12 ;  /* 0x000000ffff077224 */ /* 0x002fe200078e000c */
[----:B------:R-:W-:Y:S01]  /*72d0*/  PRMT R15, R4, 0x7610, R15 ;  /* 0x00007610040f7816 */ /* 0x000fe2000000000f */
[----:B------:R-:W-:Y:S01]  /*72e0*/  IMAD.MOV.U32 R4, RZ, RZ, R8 ;  /* 0x000000ffff047224 */ /* 0x000fe200078e0008 */
[----:B------:R-:W-:Y:S01]  /*72f0*/  PRMT R29, R6, 0x7610, R29 ;  /* 0x00007610061d7816 */ /* 0x000fe2000000001d */
[----:B------:R-:W-:Y:S01]  /*7300*/  IMAD.U32 R5, RZ, RZ, UR4 ;  /* 0x00000004ff057e24 */ /* 0x000fe2000f8e00ff */
[----:B------:R-:W-:Y:S01]  /*7310*/  PRMT R38, R7, 0x7610, R38 ;  /* 0x0000761007267816 */ /* 0x000fe20000000026 */
[----:B------:R-:W-:Y:S01]  /*7320*/  IMAD.MOV.U32 R6, RZ, RZ, R9 ;  /* 0x000000ffff067224 */ /* 0x000fe200078e0009 */
[----:B------:R-:W-:-:S02]  /*7330*/  PRMT R34, R4, 0x7610, R34 ;  /* 0x0000761004227816 */ /* 0x000fc40000000022 */
[----:B------:R-:W-:Y:S02]  /*7340*/  SHF.L.U32 R5, R5, 0x1f, RZ ;  /* 0x0000001f05057819 */ /* 0x000fe400000006ff */
[----:B------:R-:W-:Y:S02]  /*7350*/  ISETP.GE.AND P1, PT, R157, R14, PT ;  /* 0x0000000e9d00720c */ /* 0x000fe40003f26270 */
[----:B------:R-:W1:Y:S01]  /*7360*/  SYNCS.PHASECHK.TRANS64.TRYWAIT P0, [R2+URZ+0x16800], R5 ;  /* 0x01680005020075a7 */ /* 0x000e62000800017f */
[----:B0-----:R-:W-:-:S05]  /*7370*/  VIADD R43, R35, 0xffffff80 ;  /* 0xffffff80232b7836 */ /* 0x001fca0000000000 */
[----:B------:R-:W-:-:S04]  /*7380*/  SHF.R.S32.HI R35, RZ, 0x1f, R43 ;  /* 0x0000001fff237819 */ /* 0x000fc8000001142b */
[----:B------:R-:W-:-:S04]  /*7390*/  LEA.HI R35, R35, R43, RZ, 0x5 ;  /* 0x0000002b23237211 */ /* 0x000fc800078f28ff */
[----:B------:R-:W-:Y:S01]  /*73a0*/  SHF.R.S32.HI R35, RZ, 0x5, R35 ;  /* 0x00000005ff237819 */ /* 0x000fe20000011423 */
[C---:B----4-:R-:W-:Y:S01]  /*73b0*/  IMAD.SHL.U32 R0, R42.reuse, 0x40, RZ ;  /* 0x000000402a007824 */ /* 0x050fe200078e00ff */
[----:B------:R-:W-:-:S04]  /*73c0*/  LOP3.LUT P2, RZ, R42, 0x4, RZ, 0xc0, !PT ;  /* 0x000000042aff7812 */ /* 0x000fc8000784c0ff */
[----:B---3--:R-:W-:-:S04]  /*73d0*/  LOP3.LUT R3, R0, 0x1c0, RZ, 0xc0, !PT ;  /* 0x000001c000037812 */ /* 0x008fc800078ec0ff */
[----:B------:R-:W-:Y:S02]  /*73e0*/  LOP3.LUT R0, R3, 0x18, R16, 0xf8, !PT ;  /* 0x0000001803007812 */ /* 0x000fe400078ef810 */
[----:B------:R-:W-:-:S04]  /*73f0*/  SHF.R.U32.HI R3, RZ, 0x3, R3 ;  /* 0x00000003ff037819 */ /* 0x000fc80000011603 */
[----:B------:R-:W-:Y:S01]  /*7400*/  LOP3.LUT R0, R0, R3, RZ, 0x3c, !PT ;  /* 0x0000000300007212 */ /* 0x000fe200078e3cff */
[----:B------:R-:W-:-:S05]  /*7410*/  IMAD.MOV.U32 R3, RZ, RZ, R21 ;  /* 0x000000ffff037224 */ /* 0x000fca00078e0015 */
[----:B------:R-:W-:Y:S01]  /*7420*/  PRMT R36, R3, 0x7610, R36 ;  /* 0x0000761003247816 */ /* 0x000fe20000000024 */
[----:B------:R-:W-:Y:S02]  /*7430*/  IMAD R3, R35, 0x200, R0 ;  /* 0x0000020023037824 */ /* 0x000fe400078e0200 */
[----:B------:R-:W-:Y:S02]  /*7440*/  IMAD.MOV.U32 R0, RZ, RZ, R13 ;  /* 0x000000ffff007224 */ /* 0x000fe400078e000d */
[----:B------:R-:W-:-:S03]  /*7450*/  IMAD R3, R3, 0x2, R2 ;  /* 0x0000000203037824 */ /* 0x000fc600078e0202 */
[----:B------:R-:W-:Y:S01]  /*7460*/  PRMT R41, R0, 0x7610, R41 ;  /* 0x0000761000297816 */ /* 0x000fe20000000029 */
[C---:B------:R-:W-:Y:S02]  /*7470*/  VIADD R4, R3.reuse, 0x8400 ;  /* 0x0000840003047836 */ /* 0x040fe40000000000 */
[----:B------:R-:W-:Y:S01]  /*7480*/  VIADD R0, R3, 0x8440 ;  /* 0x0000844003007836 */ /* 0x000fe20000000000 */
[----:B-1----:R-:W-:Y:S06]  /*7490*/  @!P0 BRA `(.L_x_1658) ;  /* 0x0000019c00348947 */ /* 0x002fec0003800000 */
.L_x_1936:
[----:B------:R-:W-:Y:S05]  /*74a0*/  BSYNC B1 ;  /* 0x0000000000017941 */ /* 0x000fea0003800000 */
.L_x_1657:
[----:B------:R-:W-:Y:S01]  /*74b0*/  BSSY B1, `(.L_x_1659) ;  /* 0x0000068000017945 */ /* 0x000fe20003800000 */
[----:B------:R-:W-:Y:S01]  /*74c0*/  PRMT R35, R6, 0x7610, R35 ;  /* 0x0000761006237816 */ /* 0x000fe20000000023 */
[----:B------:R-:W-:Y:S02]  /*74d0*/  @P2 VIADD R0, R4, 0xffffffc0 ;  /* 0xffffffc004002836 */ /* 0x000fe40000000000 */
[----:B------:R-:W-:Y:S05]  /*74e0*/  @P1 BRA `(.L_x_1660) ;  /* 0x0000000400901947 */ /* 0x000fea0003800000 */
[----:B------:R-:W2:Y:S01]  /*74f0*/  LDL R7, [R1+0xc] ;  /* 0x00000c0001077983 */ /* 0x000ea20000100800 */
[----:B0-----:R-:W0:Y:S01]  /*7500*/  LDC R5, c[0x0][0x3f4] ;  /* 0x0000fd00ff057b82 */ /* 0x001e220000000800 */
[----:B------:R-:W-:Y:S01]  /*7510*/  BSSY B2, `(.L_x_1661) ;  /* 0x0000032000027945 */ /* 0x000fe20003800000 */
[-C--:B0-----:R-:W-:Y:S02]  /*7520*/  ISETP.GE.AND P0, PT, R152, R5.reuse, PT ;  /* 0x000000059800720c */ /* 0x081fe40003f06270 */
[----:B--2---:R-:W-:-:S11]  /*7530*/  ISETP.GE.AND P1, PT, R7, R5, PT ;  /* 0x000000050700720c */ /* 0x004fd60003f26270 */
[----:B------:R-:W-:Y:S05]  /*7540*/  @P0 BRA `(.L_x_1662) ;  /* 0x0000000000b80947 */ /* 0x000fea0003800000 */
[----:B------:R-:W0:Y:S01]  /*7550*/  LDS.128 R4, [R3+0x8400] ;  /* 0x0084000003047984 */ /* 0x000e220000000c00 */
[----:B------:R-:W-:Y:S02]  /*7560*/  SHF.R.U32.HI R46, RZ, 0x10, R31 ;  /* 0x00000010ff2e7819 */ /* 0x000fe4000001161f */
[----:B------:R-:W-:Y:S02]  /*7570*/  SHF.R.U32.HI R43, RZ, 0x10, R33 ;  /* 0x00000010ff2b7819 */ /* 0x000fe40000011621 */
[----:B------:R-:W-:Y:S02]  /*7580*/  PRMT R46, R36, 0x5432, R46 ;  /* 0x00005432242e7816 */ /* 0x000fe4000000002e */
[----:B------:R-:W-:Y:S02]  /*7590*/  SHF.R.U64 R45, R30, 0x10, R31 ;  /* 0x000000101e2d7819 */ /* 0x000fe4000000121f */
[----:B------:R-:W-:Y:S01]  /*75a0*/  PRMT R43, R47, 0x5410, R43 ;  /* 0x000054102f2b7816 */ /* 0x000fe2000000002b */
[----:B------:R-:W-:Y:S01]  /*75b0*/  IMAD.U32 R47, R46, 0x10000, RZ ;  /* 0x000100002e2f7824 */ /* 0x000fe200078e00ff */
[----:B------:R-:W-:-:S02]  /*75c0*/  SHF.R.U64 R42, R32, 0x10, R33 ;  /* 0x00000010202a7819 */ /* 0x000fc40000001221 */
[----:B------:R-:W-:Y:S01]  /*75d0*/  PRMT R45, R44, 0x5410, R45 ;  /* 0x000054102c2d7816 */ /* 0x000fe2000000002d */
[C---:B------:R-:W-:Y:S01]  /*75e0*/  IMAD.U32 R44, R43.reuse, 0x10000, RZ ;  /* 0x000100002b2c7824 */ /* 0x040fe200078e00ff */
[----:B------:R-:W-:Y:S02]  /*75f0*/  LOP3.LUT R46, R46, 0xffff0000, RZ, 0xc0, !PT ;  /* 0xffff00002e2e7812 */ /* 0x000fe400078ec0ff */
[----:B------:R-:W-:Y:S02]  /*7600*/  LOP3.LUT R43, R43, 0xffff0000, RZ, 0xc0, !PT ;  /* 0xffff00002b2b7812 */ /* 0x000fe400078ec0ff */
[----:B------:R-:W-:Y:S02]  /*7610*/  PRMT R42, R37, 0x5432, R42 ;  /* 0x00005432252a7816 */ /* 0x000fe4000000002a */
[C---:B0-----:R-:W-:Y:S01]  /*7620*/  LOP3.LUT R31, R6.reuse, 0xffff0000, RZ, 0xc0, !PT ;  /* 0xffff0000061f7812 */ /* 0x041fe200078ec0ff */
[----:B------:R-:W-:Y:S01]  /*7630*/  IMAD.U32 R30, R6, 0x10000, RZ ;  /* 0x00010000061e7824 */ /* 0x000fe200078e00ff */
[C---:B------:R-:W-:Y:S01]  /*7640*/  LOP3.LUT R33, R7.reuse, 0xffff0000, RZ, 0xc0, !PT ;  /* 0xffff000007217812 */ /* 0x040fe200078ec0ff */
[----:B------:R-:W-:-:S02]  /*7650*/  IMAD.U32 R32, R7, 0x10000, RZ ;  /* 0x0001000007207824 */ /* 0x000fc400078e00ff */
[CC--:B------:R-:W-:Y:S01]  /*7660*/  FMUL.FTZ R49, R31.reuse, R47.reuse ;  /* 0x0000002f1f317220 */ /* 0x0c0fe20000410000 */
[----:B------:R-:W-:Y:S01]  /*7670*/  FMUL.FTZ R48, R31, R44 ;  /* 0x0000002c1f307220 */ /* 0x000fe20000410000 */
[----:B------:R-:W-:Y:S01]  /*7680*/  FMUL.FTZ R31, R33, R46 ;  /* 0x0000002e211f7220 */ /* 0x000fe20000410000 */
[----:B------:R-:W-:Y:S02]  /*7690*/  IMAD.U32 R6, R4, 0x10000, RZ ;  /* 0x0001000004067824 */ /* 0x000fe400078e00ff */
[C---:B------:R-:W-:Y:S01]  /*76a0*/  FFMA.FTZ R49, R30.reuse, R44, -R49 ;  /* 0x0000002c1e317223 */ /* 0x040fe20000010831 */
[----:B------:R-:W-:Y:S01]  /*76b0*/  FFMA.FTZ R48, R30, R47, R48 ;  /* 0x0000002f1e307223 */ /* 0x000fe20000010030 */
[-C--:B------:R-:W-:Y:S01]  /*76c0*/  FFMA.FTZ R47, R32, R43.reuse, -R31 ;  /* 0x0000002b202f7223 */ /* 0x080fe2000001081f */
[C---:B------:R-:W-:Y:S01]  /*76d0*/  IMAD.U32 R7, R5.reuse, 0x10000, RZ ;  /* 0x0001000005077824 */ /* 0x040fe200078e00ff */
[----:B------:R-:W-:Y:S01]  /*76e0*/  LOP3.LUT R4, R4, 0xffff0000, RZ, 0xc0, !PT ;  /* 0xffff000004047812 */ /* 0x000fe200078ec0ff */
[C---:B------:R-:W-:Y:S01]  /*76f0*/  IMAD.U32 R31, R42.reuse, 0x10000, RZ ;  /* 0x000100002a1f7824 */ /* 0x040fe200078e00ff */
[----:B------:R-:W-:Y:S01]  /*7700*/  LOP3.LUT R5, R5, 0xffff0000, RZ, 0xc0, !PT ;  /* 0xffff000005057812 */ /* 0x000fe200078ec0ff */
[----:B------:R-:W-:Y:S01]  /*7710*/  FMUL.FTZ R51, R33, R43 ;  /* 0x0000002b21337220 */ /* 0x000fe20000410000 */
[C---:B------:R-:W-:Y:S01]  /*7720*/  LOP3.LUT R30, R45.reuse, 0xffff0000, RZ, 0xc0, !PT ;  /* 0xffff00002d1e7812 */ /* 0x040fe200078ec0ff */
[----:B------:R-:W-:Y:S01]  /*7730*/  IMAD.U32 R33, R45, 0x10000, RZ ;  /* 0x000100002d217824 */ /* 0x000fe200078e00ff */
[----:B------:R-:W-:Y:S01]  /*7740*/  LOP3.LUT R42, R42, 0xffff0000, RZ, 0xc0, !PT ;  /* 0xffff00002a2a7812 */ /* 0x000fe200078ec0ff */
[----:B------:R-:W-:Y:S01]  /*7750*/  FFMA.FTZ R46, R32, R46, R51 ;  /* 0x0000002e202e7223 */ /* 0x000fe20000010033 */
[C---:B------:R-:W-:Y:S01]  /*7760*/  FMUL.FTZ R32, R4.reuse, R31 ;  /* 0x0000001f04207220 */ /* 0x040fe20000410000 */
[-C--:B------:R-:W-:Y:S01]  /*7770*/  FMUL.FTZ R43, R4, R33.reuse ;  /* 0x00000021042b7220 */ /* 0x080fe20000410000 */
[C---:B------:R-:W-:Y:S01]  /*7780*/  FMUL.FTZ R44, R5.reuse, R30 ;  /* 0x0000001e052c7220 */ /* 0x040fe20000410000 */
[-C--:B------:R-:W-:Y:S01]  /*7790*/  FMUL.FTZ R45, R5, R42.reuse ;  /* 0x0000002a052d7220 */ /* 0x080fe20000410000 */
[C---:B------:R-:W-:Y:S01]  /*77a0*/  FFMA.FTZ R33, R6.reuse, R33, R32 ;  /* 0x0000002106217223 */ /* 0x040fe20000010020 */
[----:B------:R-:W-:Y:S01]  /*77b0*/  FFMA.FTZ R4, R6, R31, -R43 ;  /* 0x0000001f06047223 */ /* 0x000fe2000001082b */
[C---:B------:R-:W-:Y:S01]  /*77c0*/  FFMA.FTZ R5, R7.reuse, R42, -R44 ;  /* 0x0000002a07057223 */ /* 0x040fe2000001082c */
[----:B------:R-:W-:Y:S01]  /*77d0*/  FFMA.FTZ R30, R7, R30, R45 ;  /* 0x0000001e071e7223 */ /* 0x000fe2000001002d */
[----:B------:R-:W-:-:S02]  /*77e0*/  F2FP.BF16.F32.PACK_AB R6, R48, R49 ;  /* 0x000000313006723e */ /* 0x000fc400000010ff */
[----:B------:R-:W-:Y:S02]  /*77f0*/  F2FP.BF16.F32.PACK_AB R7, R46, R47 ;  /* 0x0000002f2e07723e */ /* 0x000fe400000010ff */
[----:B------:R-:W-:Y:S02]  /*7800*/  F2FP.BF16.F32.PACK_AB R4, R33, R4 ;  /* 0x000000042104723e */ /* 0x000fe400000010ff */
[----:B------:R-:W-:-:S05]  /*7810*/  F2FP.BF16.F32.PACK_AB R5, R30, R5 ;  /* 0x000000051e05723e */ /* 0x000fca00000010ff */
[----:B------:R0:W-:Y:S02]  /*7820*/  STS.128 [R3+0x8400], R4 ;  /* 0x0084000403007388 */ /* 0x0001e40000000c00 */
.L_x_1662:
[----:B------:R-:W-:Y:S05]  /*7830*/  BSYNC B2 ;  /* 0x0000000000027941 */ /* 0x000fea0003800000 */
.L_x_1661:
[----:B------:R-:W-:Y:S05]  /*7840*/  @P1 BRA `(.L_x_1660) ;  /* 0x0000000000b81947 */ /* 0x000fea0003800000 */
[----:B0-----:R-:W0:Y:S01]  /*7850*/  LDS.128 R4, [R0] ;  /* 0x0000000000047984 */ /* 0x001e220000000c00 */
[----:B------:R-:W-:Y:S02]  /*7860*/  SHF.R.U64 R30, R24, 0x10, R25 ;  /* 0x00000010181e7819 */ /* 0x000fe40000001219 */
[--C-:B------:R-:W-:Y:S02]  /*7870*/  SHF.R.U64 R24, R26, 0x10, R27.reuse ;  /* 0x000000101a187819 */ /* 0x100fe4000000121b */
[----:B------:R-:W-:Y:S02]  /*7880*/  SHF.R.U32.HI R27, RZ, 0x10, R27 ;  /* 0x00000010ff1b7819 */ /* 0x000fe4000001161b */
[----:B------:R-:W-:Y:S02]  /*7890*/  SHF.R.U32.HI R31, RZ, 0x10, R25 ;  /* 0x00000010ff1f7819 */ /* 0x000fe40000011619 */
[----:B------:R-:W-:Y:S02]  /*78a0*/  PRMT R40, R40, 0x5410, R27 ;  /* 0x0000541028287816 */ /* 0x000fe4000000001b */
[----:B------:R-:W-:-:S02]  /*78b0*/  PRMT R31, R50, 0x5410, R31 ;  /* 0x00005410321f7816 */ /* 0x000fc4000000001f */
[----:B------:R-:W-:Y:S01]  /*78c0*/  PRMT R30, R39, 0x5432, R30 ;  /* 0x00005432271e7816 */ /* 0x000fe2000000001e */
[C---:B------:R-:W-:Y:S01]  /*78d0*/  IMAD.U32 R33, R40.reuse, 0x10000, RZ ;  /* 0x0001000028217824 */ /* 0x040fe200078e00ff */
[----:B------:R-:W-:Y:S01]  /*78e0*/  LOP3.LUT R40, R40, 0xffff0000, RZ, 0xc0, !PT ;  /* 0xffff000028287812 */ /* 0x000fe200078ec0ff */
[C---:B------:R-:W-:Y:S01]  /*78f0*/  IMAD.U32 R32, R31.reuse, 0x10000, RZ ;  /* 0x000100001f207824 */ /* 0x040fe200078e00ff */
[----:B------:R-:W-:Y:S02]  /*7900*/  LOP3.LUT R31, R31, 0xffff0000, RZ, 0xc0, !PT ;  /* 0xffff00001f1f7812 */ /* 0x000fe400078ec0ff */
[----:B------:R-:W-:Y:S02]  /*7910*/  PRMT R39, R39, 0x5410, R24 ;  /* 0x0000541027277816 */ /* 0x000fe40000000018 */
[C---:B0-----:R-:W-:Y:S01]  /*7920*/  LOP3.LUT R25, R6.reuse, 0xffff0000, RZ, 0xc0, !PT ;  /* 0xffff000006197812 */ /* 0x041fe200078ec0ff */
[C---:B------:R-:W-:Y:S01]  /*7930*/  IMAD.U32 R26, R7.reuse, 0x10000, RZ ;  /* 0x00010000071a7824 */ /* 0x040fe200078e00ff */
[----:B------:R-:W-:Y:S01]  /*7940*/  LOP3.LUT R27, R7, 0xffff0000, RZ, 0xc0, !PT ;  /* 0xffff0000071b7812 */ /* 0x000fe200078ec0ff */
[----:B------:R-:W-:-:S02]  /*7950*/  IMAD.U32 R24, R6, 0x10000, RZ ;  /* 0x0001000006187824 */ /* 0x000fc400078e00ff */
[C---:B------:R-:W-:Y:S01]  /*7960*/  FMUL.FTZ R43, R25.reuse, R33 ;  /* 0x00000021192b7220 */ /* 0x040fe20000410000 */
[----:B------:R-:W-:Y:S01]  /*7970*/  FMUL.FTZ R42, R25, R32 ;  /* 0x00000020192a7220 */ /* 0x000fe20000410000 */
[----:B------:R-:W-:Y:S01]  /*7980*/  FMUL.FTZ R25, R27, R40 ;  /* 0x000000281b197220 */ /* 0x000fe20000410000 */
[----:B------:R-:W-:Y:S02]  /*7990*/  IMAD.U32 R6, R4, 0x10000, RZ ;  /* 0x0001000004067824 */ /* 0x000fe400078e00ff */
[----:B------:R-:W-:Y:S01]  /*79a0*/  FFMA.FTZ R43, R24, R32, -R43 ;  /* 0x00000020182b7223 */ /* 0x000fe2000001082b */
[----:B------:R-:W-:Y:S02]  /*79b0*/  IMAD.U32 R7, R5, 0x10000, RZ ;  /* 0x0001000005077824 */ /* 0x000fe400078e00ff */
[----:B------:R-:W-:Y:S01]  /*79c0*/  FFMA.FTZ R44, R26, R31, -R25 ;  /* 0x0000001f1a2c7223 */ /* 0x000fe20000010819 */
[----:B------:R-:W-:Y:S01]  /*79d0*/  FFMA.FTZ R42, R24, R33, R42 ;  /* 0x00000021182a7223 */ /* 0x000fe2000001002a */
[----:B------:R-:W-:Y:S01]  /*79e0*/  IMAD.U32 R25, R30, 0x10000, RZ ;  /* 0x000100001e197824 */ /* 0x000fe200078e00ff */
[----:B------:R-:W-:Y:S01]  /*79f0*/  LOP3.LUT R4, R4, 0xffff0000, RZ, 0xc0, !PT ;  /* 0xffff000004047812 */ /* 0x000fe200078ec0ff */
[----:B------:R-:W-:Y:S01]  /*7a00*/  FMUL.FTZ R33, R27, R31 ;  /* 0x0000001f1b217220 */ /* 0x000fe20000410000 */
[----:B------:R-:W-:Y:S01]  /*7a10*/  LOP3.LUT R5, R5, 0xffff0000, RZ, 0xc0, !PT ;  /* 0xffff000005057812 */ /* 0x000fe200078ec0ff */
[C---:B------:R-:W-:Y:S01]  /*7a20*/  IMAD.U32 R27, R39.reuse, 0x10000, RZ ;  /* 0x00010000271b7824 */ /* 0x040fe200078e00ff */
[----:B------:R-:W-:Y:S01]  /*7a30*/  LOP3.LUT R24, R39, 0xffff0000, RZ, 0xc0, !PT ;  /* 0xffff000027187812 */ /* 0x000fe200078ec0ff */
[----:B------:R-:W-:Y:S01]  /*7a40*/  FFMA.FTZ R39, R26, R40, R33 ;  /* 0x000000281a277223 */ /* 0x000fe20000010021 */
[----:B------:R-:W-:Y:S01]  /*7a50*/  LOP3.LUT R30, R30, 0xffff0000, RZ, 0xc0, !PT ;  /* 0xffff00001e1e7812 */ /* 0x000fe200078ec0ff */
[C---:B------:R-:W-:Y:S01]  /*7a60*/  FMUL.FTZ R31, R4.reuse, R27 ;  /* 0x0000001b041f7220 */ /* 0x040fe20000410000 */
[----:B------:R-:W-:Y:S01]  /*7a70*/  FMUL.FTZ R26, R4, R25 ;  /* 0x00000019041a7220 */ /* 0x000fe20000410000 */
[----:B------:R-:W-:-:S02]  /*7a80*/  FMUL.FTZ R32, R5, R24 ;  /* 0x0000001805207220 */ /* 0x000fc40000410000 */
[-C--:B------:R-:W-:Y:S01]  /*7a90*/  FMUL.FTZ R33, R5, R30.reuse ;  /* 0x0000001e05217220 */ /* 0x080fe20000410000 */
[C---:B------:R-:W-:Y:S01]  /*7aa0*/  FFMA.FTZ R4, R6.reuse, R25, -R31 ;  /* 0x0000001906047223 */ /* 0x040fe2000001081f */
[----:B------:R-:W-:Y:S01]  /*7ab0*/  FFMA.FTZ R27, R6, R27, R26 ;  /* 0x0000001b061b7223 */ /* 0x000fe2000001001a */
[C---:B------:R-:W-:Y:S01]  /*7ac0*/  FFMA.FTZ R5, R7.reuse, R30, -R32 ;  /* 0x0000001e07057223 */ /* 0x040fe20000010820 */
[----:B------:R-:W-:Y:S01]  /*7ad0*/  FFMA.FTZ R24, R7, R24, R33 ;  /* 0x0000001807187223 */ /* 0x000fe20000010021 */
[----:B------:R-:W-:Y:S02]  /*7ae0*/  F2FP.BF16.F32.PACK_AB R6, R42, R43 ;  /* 0x0000002b2a06723e */ /* 0x000fe400000010ff */
[----:B------:R-:W-:Y:S02]  /*7af0*/  F2FP.BF16.F32.PACK_AB R7, R39, R44 ;  /* 0x0000002c2707723e */ /* 0x000fe400000010ff */
[----:B------:R-:W-:Y:S02]  /*7b00*/  F2FP.BF16.F32.PACK_AB R4, R27, R4 ;  /* 0x000000041b04723e */ /* 0x000fe400000010ff */
[----:B------:R-:W-:-:S05]  /*7b10*/  F2FP.BF16.F32.PACK_AB R5, R24, R5 ;  /* 0x000000051805723e */ /* 0x000fca00000010ff */
[----:B------:R1:W-:Y:S02]  /*7b20*/  STS.128 [R0], R4 ;  /* 0x0000000400007388 */ /* 0x0003e40000000c00 */
.L_x_1660:
[----:B------:R-:W-:Y:S05]  /*7b30*/  BSYNC B1 ;  /* 0x0000000000017941 */ /* 0x000fea0003800000 */
.L_x_1659:
[----:B01----:R-:W-:-:S05]  /*7b40*/  VIADD R4, R157, 0x60 ;  /* 0x000000609d047836 */ /* 0x003fca0000000000 */
[----:B------:R-:W-:-:S13]  /*7b50*/  ISETP.GE.AND P0, PT, R4, R14, PT ;  /* 0x0000000e0400720c */ /* 0x000fda0003f06270 */
[----:B------:R-:W-:Y:S05]  /*7b60*/  @P0 BRA `(.L_x_1663) ;  /* 0x0000001c00240947 */ /* 0x000fea0003800000 */
[----:B------:R-:W2:Y:S01]  /*7b70*/  LDL R4, [R1+0xc] ;  /* 0x00000c0001047983 */ /* 0x000ea20000100800 */
[----:B------:R-:W0:Y:S01]  /*7b80*/  LDC R5, c[0x0][0x3f4] ;  /* 0x0000fd00ff057b82 */ /* 0x000e220000000800 */
[----:B------:R-:W-:Y:S01]  /*7b90*/  BSSY B1, `(.L_x_1664) ;  /* 0x0000032000017945 */ /* 0x000fe20003800000 */
[-C--:B0-----:R-:W-:Y:S02]  /*7ba0*/  ISETP.GE.AND P0, PT, R152, R5.reuse, PT ;  /* 0x000000059800720c */ /* 0x081fe40003f06270 */
[----:B--2---:R-:W-:-:S11]  /*7bb0*/  ISETP.GE.AND P1, PT, R4, R5, PT ;  /* 0x000000050400720c */ /* 0x004fd60003f26270 */
[----:B------:R-:W-:Y:S05]  /*7bc0*/  @P0 BRA `(.L_x_1665) ;  /* 0x0000000000b80947 */ /* 0x000fea0003800000 */
[----:B------:R-:W0:Y:S01]  /*7bd0*/  LDS.128 R4, [R3+0xb400] ;  /* 0x00b4000003047984 */ /* 0x000e220000000c00 */
[----:B------:R-:W-:Y:S02]  /*7be0*/  SHF.R.U64 R25, R12, 0x10, R13 ;  /* 0x000000100c197819 */ /* 0x000fe4000000120d */
[--C-:B------:R-:W-:Y:S02]  /*7bf0*/  SHF.R.U64 R12, R20, 0x10, R21.reuse ;  /* 0x00000010140c7819 */ /* 0x100fe40000001215 */
[----:B------:R-:W-:Y:S02]  /*7c00*/  SHF.R.U32.HI R21, RZ, 0x10, R21 ;  /* 0x00000010ff157819 */ /* 0x000fe40000011615 */
[----:B------:R-:W-:Y:S02]  /*7c10*/  SHF.R.U32.HI R14, RZ, 0x10, R13 ;  /* 0x00000010ff0e7819 */ /* 0x000fe4000001160d */
[----:B------:R-:W-:Y:S02]  /*7c20*/  PRMT R36, R36, 0x5410, R21 ;  /* 0x0000541024247816 */ /* 0x000fe40000000015 */
[----:B------:R-:W-:-:S02]  /*7c30*/  PRMT R41, R41, 0x5410, R14 ;  /* 0x0000541029297816 */ /* 0x000fc4000000000e */
[----:B------:R-:W-:Y:S01]  /*7c40*/  PRMT R37, R37, 0x5410, R12 ;  /* 0x0000541025257816 */ /* 0x000fe2000000000c */
[----:B------:R-:W-:Y:S01]  /*7c50*/  IMAD.U32 R24, R36, 0x10000, RZ ;  /* 0x0001000024187824 */ /* 0x000fe200078e00ff */
[----:B------:R-:W-:Y:S01]  /*7c60*/  PRMT R38, R38, 0x5410, R25 ;  /* 0x0000541026267816 */ /* 0x000fe20000000019 */
[C---:B------:R-:W-:Y:S01]  /*7c70*/  IMAD.U32 R21, R41.reuse, 0x10000, RZ ;  /* 0x0001000029157824 */ /* 0x040fe200078e00ff */
[----:B------:R-:W-:Y:S02]  /*7c80*/  LOP3.LUT R25, R36, 0xffff0000, RZ, 0xc0, !PT ;  /* 0xffff000024197812 */ /* 0x000fe400078ec0ff */
[----:B------:R-:W-:Y:S02]  /*7c90*/  LOP3.LUT R41, R41, 0xffff0000, RZ, 0xc0, !PT ;  /* 0xffff000029297812 */ /* 0x000fe400078ec0ff */
[C---:B0-----:R-:W-:Y:S01]  /*7ca0*/  LOP3.LUT R13, R6.reuse, 0xffff0000, RZ, 0xc0, !PT ;  /* 0xffff0000060d7812 */ /* 0x041fe200078ec0ff */
[----:B------:R-:W-:Y:S01]  /*7cb0*/  IMAD.U32 R12, R6, 0x10000, RZ ;  /* 0x00010000060c7824 */ /* 0x000fe200078e00ff */
[C---:B------:R-:W-:Y:S01]  /*7cc0*/  LOP3.LUT R20, R7.reuse, 0xffff0000, RZ, 0xc0, !PT ;  /* 0xffff000007147812 */ /* 0x040fe200078ec0ff */
[----:B------:R-:W-:-:S02]  /*7cd0*/  IMAD.U32 R14, R7, 0x10000, RZ ;  /* 0x00010000070e7824 */ /* 0x000fc400078e00ff */
[CC--:B------:R-:W-:Y:S01]  /*7ce0*/  FMUL.FTZ R27, R13.reuse, R24.reuse ;  /* 0x000000180d1b7220 */ /* 0x0c0fe20000410000 */
[-C--:B------:R-:W-:Y:S01]  /*7cf0*/  FMUL.FTZ R13, R13, R21.reuse ;  /* 0x000000150d0d7220 */ /* 0x080fe20000410000 */
[C---:B------:R-:W-:Y:S01]  /*7d00*/  IMAD.U32 R6, R4.reuse, 0x10000, RZ ;  /* 0x0001000004067824 */ /* 0x040fe200078e00ff */
[----:B------:R-:W-:Y:S01]  /*7d10*/  LOP3.LUT R4, R4, 0xffff0000, RZ, 0xc0, !PT ;  /* 0xffff000004047812 */ /* 0x000fe200078ec0ff */
[C---:B------:R-:W-:Y:S02]  /*7d20*/  IMAD.U32 R7, R5.reuse, 0x10000, RZ ;  /* 0x0001000005077824 */ /* 0x040fe400078e00ff */
[C---:B------:R-:W-:Y:S01]  /*7d30*/  FFMA.FTZ R31, R12.reuse, R24, R13 ;  /* 0x000000180c1f7223 */ /* 0x040fe2000001000d */
[----:B------:R-:W-:Y:S01]  /*7d40*/  FFMA.FTZ R26, R12, R21, -R27 ;  /* 0x000000150c1a7223 */ /* 0x000fe2000001081b */
[----:B------:R-:W-:Y:S01]  /*7d50*/  IMAD.U32 R13, R38, 0x10000, RZ ;  /* 0x00010000260d7824 */ /* 0x000fe200078e00ff */
[----:B------:R-:W-:Y:S01]  /*7d60*/  LOP3.LUT R5, R5, 0xffff0000, RZ, 0xc0, !PT ;  /* 0xffff000005057812 */ /* 0x000fe200078ec0ff */
[C---:B------:R-:W-:Y:S01]  /*7d70*/  FMUL.FTZ R33, R20.reuse, R25 ;  /* 0x0000001914217220 */ /* 0x040fe20000410000 */
[-C--:B------:R-:W-:Y:S01]  /*7d80*/  FMUL.FTZ R27, R20, R41.reuse ;  /* 0x00000029141b7220 */ /* 0x080fe20000410000 */
        /* <DEDUP_REMOVED lines=18> */
.L_x_1665:
[----:B------:R-:W-:Y:S05]  /*7eb0*/  BSYNC B1 ;  /* 0x0000000000017941 */ /* 0x000fea0003800000 */
.L_x_1664:
[----:B------:R-:W-:Y:S05]  /*7ec0*/  @P1 BRA `(.L_x_1663) ;  /* 0x00000018004c1947 */ /* 0x000fea0003800000 */
[----:B0-----:R-:W0:Y:S01]  /*7ed0*/  LDS.128 R4, [R0+0x3000] ;  /* 0x0030000000047984 */ /* 0x001e220000000c00 */
        /* <DEDUP_REMOVED lines=16> */
[CC--:B------:R-:W-:Y:S01]  /*7fe0*/  FMUL.FTZ R13, R9.reuse, R12.reuse ;  /* 0x0000000c090d7220 */ /* 0x0c0fe20000410000 */
[----:B------:R-:W-:Y:S01]  /*7ff0*/  FMUL.FTZ R9, R9, R11 ;  /* 0x0000000b09097220 */ /* 0x000fe20000410000 */
[C---:B------:R-:W-:Y:S01]  /*8000*/  FMUL.FTZ R21, R7.reuse, R29 ;  /* 0x0000001d07157220 */ /* 0x040fe20000410000 */
[----:B------:R-:W-:Y:S02]  /*8010*/  IMAD.U32 R3, R4, 0x10000, RZ ;  /* 0x0001000004037824 */ /* 0x000fe400078e00ff */
[C---:B------:R-:W-:Y:S01]  /*8020*/  FFMA.FTZ R13, R8.reuse, R11, -R13 ;  /* 0x0000000b080d7223 */ /* 0x040fe2000001080d */
[----:B------:R-:W-:Y:S01]  /*8030*/  FFMA.FTZ R14, R8, R12, R9 ;  /* 0x0000000c080e7223 */ /* 0x000fe20000010009 */
[-C--:B------:R-:W-:Y:S01]  /*8040*/  FMUL.FTZ R9, R7, R35.reuse ;  /* 0x0000002307097220 */ /* 0x080fe20000410000 */
[----:B------:R-:W-:Y:S01]  /*8050*/  IMAD.U32 R6, R5, 0x10000, RZ ;  /* 0x0001000005067824 */ /* 0x000fe200078e00ff */
[----:B------:R-:W-:Y:S01]  /*8060*/  LOP3.LUT R4, R4, 0xffff0000, RZ, 0xc0, !PT ;  /* 0xffff000004047812 */ /* 0x000fe200078ec0ff */
[----:B------:R-:W-:Y:S01]  /*8070*/  IMAD.U32 R8, R15, 0x10000, RZ ;  /* 0x000100000f087824 */ /* 0x000fe200078e00ff */
[----:B------:R-:W-:Y:S01]  /*8080*/  LOP3.LUT R5, R5, 0xffff0000, RZ, 0xc0, !PT ;  /* 0xffff000005057812 */ /* 0x000fe200078ec0ff */
[----:B------:R-:W-:Y:S01]  /*8090*/  IMAD.U32 R7, R34, 0x10000, RZ ;  /* 0x0001000022077824 */ /* 0x000fe200078e00ff */
[----:B------:R-:W-:Y:S01]  /*80a0*/  LOP3.LUT R15, R15, 0xffff0000, RZ, 0xc0, !PT ;  /* 0xffff00000f0f7812 */ /* 0x000fe200078ec0ff */
[----:B------:R-:W-:Y:S01]  /*80b0*/  FFMA.FTZ R21, R10, R35, -R21 ;  /* 0x000000230a157223 */ /* 0x000fe20000010815 */
[----:B------:R-:W-:Y:S01]  /*80c0*/  LOP3.LUT R34, R34, 0xffff0000, RZ, 0xc0, !PT ;  /* 0xffff000022227812 */ /* 0x000fe200078ec0ff */
[----:B------:R-:W-:Y:S01]  /*80d0*/  FFMA.FTZ R20, R10, R29, R9 ;  /* 0x0000001d0a147223 */ /* 0x000fe20000010009 */
[C---:B------:R-:W-:Y:S01]  /*80e0*/  FMUL.FTZ R10, R4.reuse, R8 ;  /* 0x00000008040a7220 */ /* 0x040fe20000410000 */
[----:B------:R-:W-:Y:S01]  /*80f0*/  FMUL.FTZ R9, R4, R7 ;  /* 0x0000000704097220 */ /* 0x000fe20000410000 */
        /* <DEDUP_REMOVED lines=10> */
[----:B------:R1:W-:Y:S01]  /*81a0*/  STS.128 [R0+0x3000], R4 ;  /* 0x0030000400007388 */ /* 0x0003e20000000c00 */
[----:B------:R-:W-:Y:S05]  /*81b0*/  BRA `(.L_x_1663) ;  /* 0x0000001400907947 */ /* 0x000fea0003800000 */
.L_x_1650:
[----:B------:R-:W0:Y:S01]  /*81c0*/  S2R R0, SR_TID.X ;  /* 0x0000000000007919 */ /* 0x000e220000002100 */
[----:B------:R-:W3:Y:S01]  /*81d0*/  LDC R32, c[0x0][0x448] ;  /* 0x00011200ff207b82 */ /* 0x000ee20000000800 */
[----:B------:R-:W-:Y:S01]  /*81e0*/  ULDC.64 UR4, c[0x0][0x3f8] ;  /* 0x0000fe0000047ab9 */ /* 0x000fe20000000a00 */
[----:B------:R-:W-:Y:S01]  /*81f0*/  ULDC.64 UR6, c[0x0][0x408] ;  /* 0x0001020000067ab9 */ /* 0x000fe20000000a00 */
[----:B------:R-:W-:Y:S02]  /*8200*/  IMAD.MOV.U32 R4, RZ, RZ, R26 ;  /* 0x000000ffff047224 */ /* 0x000fe400078e001a */
[----:B------:R-:W-:Y:S02]  /*8210*/  IMAD.MOV.U32 R6, RZ, RZ, R24 ;  /* 0x000000ffff067224 */ /* 0x000fe400078e0018 */
[----:B------:R-:W-:Y:S01]  /*8220*/  IMAD.MOV.U32 R7, RZ, RZ, R33 ;  /* 0x000000ffff077224 */ /* 0x000fe200078e0021 */
[----:B---3--:R-:W-:Y:S01]  /*8230*/  ISETP.NE.AND P0, PT, R32, 0x1, PT ;  /* 0x000000012000780c */ /* 0x008fe20003f05270 */
[----:B0-----:R-:W-:-:S05]  /*8240*/  VIADD R0, R0, 0xffffff80 ;  /* 0xffffff8000007836 */ /* 0x001fca0000000000 */
[----:B------:R-:W-:-:S07]  /*8250*/  SHF.R.S32.HI R3, RZ, 0x1f, R0 ;  /* 0x0000001fff037819 */ /* 0x000fce0000011400 */
[----:B------:R-:W0:Y:S01]  /*8260*/  @P0 LDC R5, c[0x0][0x450] ;  /* 0x00011400ff050b82 */ /* 0x000e220000000800 */
[----:B------:R-:W-:-:S04]  /*8270*/  LEA.HI R3, R3, R0, RZ, 0x2 ;  /* 0x0000000003037211 */ /* 0x000fc800078f10ff */
[----:B------:R-:W-:-:S04]  /*8280*/  LOP3.LUT R3, R3, 0xfffffffc, RZ, 0xc0, !PT ;  /* 0xfffffffc03037812 */ /* 0x000fc800078ec0ff */
[----:B------:R-:W-:Y:S02]  /*8290*/  IADD3 R3, R0, -R3, RZ ;  /* 0x8000000300037210 */ /* 0x000fe40007ffe0ff */
[----:B------:R-:W3:Y:S03]  /*82a0*/  @P0 LDC R0, c[0x0][0x44c] ;  /* 0x00011300ff000b82 */ /* 0x000ee60000000800 */
[----:B------:R-:W-:-:S04]  /*82b0*/  IMAD R3, R3, 0x60, R35 ;  /* 0x0000006003037824 */ /* 0x000fc800078e0223 */
[----:B---3--:R-:W-:-:S05]  /*82c0*/  @P0 IMAD.HI.U32 R0, R3, R0, RZ ;  /* 0x0000000003000227 */ /* 0x008fca00078e00ff */
[----:B0-----:R-:W-:Y:S01]  /*82d0*/  @P0 SHF.R.U32.HI R3, RZ, R5, R0 ;  /* 0x00000005ff030219 */ /* 0x001fe20000011600 */
[----:B------:R-:W-:-:S03]  /*82e0*/  IMAD.MOV.U32 R5, RZ, RZ, R31 ;  /* 0x000000ffff057224 */ /* 0x000fc600078e001f */
        /* <DEDUP_REMOVED lines=17> */
[----:B------:R-:W0:Y:S01]  /*8400*/  LDC R41, c[0x0][0x3f4] ;  /* 0x0000fd00ff297b82 */ /* 0x000e220000000800 */
[----:B------:R-:W3:Y:S01]  /*8410*/  SHFL.IDX PT, R3, R25, RZ, 0x1c1f ;  /* 0x001c1fff19037589 */ /* 0x000ee200000e0000 */
[----:B------:R-:W-:-:S03]  /*8420*/  IMAD R32, R155, R32, RZ ;  /* 0x000000209b207224 */ /* 0x000fc600078e02ff */
[----:B------:R-:W4:Y:S04]  /*8430*/  SHFL.IDX PT, R0, R26, RZ, 0x1c1f ;  /* 0x001c1fff1a007589 */ /* 0x000f2800000e0000 */
[----:B-1----:R-:W1:Y:S04]  /*8440*/  SHFL.IDX PT, R14, R27, RZ, 0x1c1f ;  /* 0x001c1fff1b0e7589 */ /* 0x002e6800000e0000 */
[----:B------:R-:W5:Y:S01]  /*8450*/  SHFL.IDX PT, R4, R24, RZ, 0x1c1f ;  /* 0x001c1fff18047589 */ /* 0x000f6200000e0000 */
[----:B0-----:R-:W-:-:S04]  /*8460*/  ISETP.GE.AND P0, PT, R16, R41, PT ;  /* 0x000000291000720c */ /* 0x001fc80003f06270 */
[----:B------:R-:W-:-:S13]  /*8470*/  ISETP.GE.OR P1, PT, R35, R32, P0 ;  /* 0x000000202300720c */ /* 0x000fda0000726670 */
[C---:B------:R-:W-:Y:S01]  /*8480*/  @!P1 IMAD.SHL.U32 R5, R16.reuse, 0x2, RZ ;  /* 0x0000000210059824 */ /* 0x040fe200078e00ff */
[----:B------:R-:W-:-:S04]  /*8490*/  @!P1 SHF.L.U64.HI R21, R16, 0x1, R17 ;  /* 0x0000000110159819 */ /* 0x000fc80000010211 */
[----:B---3--:R-:W-:-:S05]  /*84a0*/  @!P1 IADD3 R6, P2, R3, R5, RZ ;  /* 0x0000000503069210 */ /* 0x008fca0007f5e0ff */
[----:B----4-:R-:W-:-:S05]  /*84b0*/  @!P1 IMAD.X R7, R0, 0x1, R21, P2 ;  /* 0x0000000100079824 */ /* 0x010fca00010e0615 */
[----:B------:R-:W3:Y:S01]  /*84c0*/  @!P1 LD.E.128 R8, desc[UR42][R6.64] ;  /* 0x0000002a06089980 */ /* 0x000ee2000c101d00 */
[----:B-1----:R-:W-:-:S05]  /*84d0*/  @!P1 IADD3 R14, P2, R14, R5, RZ ;  /* 0x000000050e0e9210 */ /* 0x002fca0007f5e0ff */
[----:B-----5:R-:W-:-:S04]  /*84e0*/  @!P1 IMAD.X R3, R4, 0x1, R21, P2 ;  /* 0x0000000104039824 */ /* 0x020fc800010e0615 */
[----:B------:R-:W-:-:S05]  /*84f0*/  @!P1 IMAD.MOV.U32 R15, RZ, RZ, R3 ;  /* 0x000000ffff0f9224 */ /* 0x000fca00078e0003 */
[----:B------:R0:W4:Y:S01]  /*8500*/  @!P1 LD.E.128 R4, desc[UR42][R14.64] ;  /* 0x0000002a0e049980 */ /* 0x000122000c101d00 */
[----:B------:R-:W-:Y:S02]  /*8510*/  CS2R R36, SRZ ;  /* 0x0000000000247805 */ /* 0x000fe4000001ff00 */
[----:B------:R-:W-:Y:S02]  /*8520*/  CS2R R38, SRZ ;  /* 0x0000000000267805 */ /* 0x000fe4000001ff00 */
[----:B------:R-:W-:Y:S01]  /*8530*/  CS2R R30, SRZ ;  /* 0x00000000001e7805 */ /* 0x000fe2000001ff00 */
[----:B------:R-:W1:Y:S01]  /*8540*/  SHFL.IDX PT, R24, R24, 0x1, 0x1c1f ;  /* 0x003c1f0018187f89 */ /* 0x000e6200000e0000 */
[----:B------:R-:W-:-:S03]  /*8550*/  CS2R R20, SRZ ;  /* 0x0000000000147805 */ /* 0x000fc6000001ff00 */
[----:B0-----:R0:W0:Y:S01]  /*8560*/  SHFL.IDX PT, R14, R27, 0x1, 0x1c1f ;  /* 0x003c1f001b0e7f89 */ /* 0x00102200000e0000 */
[----:B---3--:R-:W-:Y:S02]  /*8570*/  @!P1 IMAD.MOV.U32 R36, RZ, RZ, R8 ;  /* 0x000000ffff249224 */ /* 0x008fe400078e0008 */
[----:B------:R-:W-:Y:S02]  /*8580*/  @!P1 IMAD.MOV.U32 R37, RZ, RZ, R9 ;  /* 0x000000ffff259224 */ /* 0x000fe400078e0009 */
[----:B------:R-:W-:Y:S02]  /*8590*/  IMAD.MOV.U32 R0, RZ, RZ, R36 ;  /* 0x000000ffff007224 */ /* 0x000fe400078e0024 */
[----:B------:R-:W-:Y:S02]  /*85a0*/  IMAD.MOV.U32 R3, RZ, RZ, R37 ;  /* 0x000000ffff037224 */ /* 0x000fe400078e0025 */
[----:B------:R-:W-:Y:S01]  /*85b0*/  @!P1 IMAD.MOV.U32 R38, RZ, RZ, R10 ;  /* 0x000000ffff269224 */ /* 0x000fe200078e000a */
[----:B------:R-:W-:Y:S01]  /*85c0*/  PRMT R48, R0, 0x7610, R48 ;  /* 0x0000761000307816 */ /* 0x000fe20000000030 */
[----:B------:R-:W-:Y:S01]  /*85d0*/  @!P1 IMAD.MOV.U32 R39, RZ, RZ, R11 ;  /* 0x000000ffff279224 */ /* 0x000fe200078e000b */
[----:B------:R-:W-:Y:S01]  /*85e0*/  PRMT R34, R34, 0x5410, R3 ;  /* 0x0000541022227816 */ /* 0x000fe20000000003 */
[----:B------:R3:W0:Y:S01]  /*85f0*/  SHFL.IDX PT, R0, R26, 0x1, 0x1c1f ;  /* 0x003c1f001a007f89 */ /* 0x00062200000e0000 */
[----:B------:R-:W-:-:S02]  /*8600*/  IMAD.MOV.U32 R8, RZ, RZ, R38 ;  /* 0x000000ffff087224 */ /* 0x000fc400078e0026 */
[----:B----4-:R-:W-:Y:S01]  /*8610*/  @!P1 IMAD.MOV.U32 R30, RZ, RZ, R4 ;  /* 0x000000ffff1e9224 */ /* 0x010fe200078e0004 */
[----:B------:R3:W4:Y:S01]  /*8620*/  SHFL.IDX PT, R3, R25, 0x1, 0x1c1f ;  /* 0x003c1f0019037f89 */ /* 0x00072200000e0000 */
[----:B------:R-:W-:Y:S01]  /*8630*/  @!P1 IMAD.MOV.U32 R31, RZ, RZ, R5 ;  /* 0x000000ffff1f9224 */ /* 0x000fe200078e0005 */
[----:B------:R-:W-:Y:S01]  /*8640*/  PRMT R33, R8, 0x7610, R33 ;  /* 0x0000761008217816 */ /* 0x000fe20000000021 */
[----:B------:R-:W-:Y:S02]  /*8650*/  @!P1 IMAD.MOV.U32 R20, RZ, RZ, R6 ;  /* 0x000000ffff149224 */ /* 0x000fe400078e0006 */
[----:B------:R-:W-:Y:S02]  /*8660*/  @!P1 IMAD.MOV.U32 R21, RZ, RZ, R7 ;  /* 0x000000ffff159224 */ /* 0x000fe400078e0007 */
[----:B------:R-:W-:Y:S02]  /*8670*/  IMAD.MOV.U32 R4, RZ, RZ, R30 ;  /* 0x000000ffff047224 */ /* 0x000fe400078e001e */
[----:B------:R-:W-:-:S02]  /*8680*/  IMAD.MOV.U32 R5, RZ, RZ, R31 ;  /* 0x000000ffff057224 */ /* 0x000fc400078e001f */
[----:B------:R-:W-:Y:S01]  /*8690*/  IMAD.MOV.U32 R9, RZ, RZ, R39 ;  /* 0x000000ffff097224 */ /* 0x000fe200078e0027 */
[----:B------:R-:W-:Y:S01]  /*86a0*/  PRMT R50, R4, 0x7610, R50 ;  /* 0x0000761004327816 */ /* 0x000fe20000000032 */
[----:B------:R-:W-:Y:S01]  /*86b0*/  IMAD.MOV.U32 R6, RZ, RZ, R20 ;  /* 0x000000ffff067224 */ /* 0x000fe200078e0014 */
[----:B------:R-:W-:Y:S01]  /*86c0*/  PRMT R54, R5, 0x7610, R54 ;  /* 0x0000761005367816 */ /* 0x000fe20000000036 */
[----:B------:R-:W-:Y:S01]  /*86d0*/  IMAD.MOV.U32 R7, RZ, RZ, R21 ;  /* 0x000000ffff077224 */ /* 0x000fe200078e0015 */
[----:B------:R-:W-:Y:S02]  /*86e0*/  PRMT R34, R9, 0x7610, R34 ;  /* 0x0000761009227816 */ /* 0x000fe40000000022 */
[----:B------:R-:W-:Y:S02]  /*86f0*/  CS2R R4, SRZ ;  /* 0x0000000000047805 */ /* 0x000fe4000001ff00 */
[----:B------:R-:W-:Y:S02]  /*8700*/  PRMT R33, R33, 0x5410, R6 ;  /* 0x0000541021217816 */ /* 0x000fe40000000006 */
[----:B01-3--:R-:W-:-:S07]  /*8710*/  PRMT R55, R7, 0x7610, R55 ;  /* 0x0000761007377816 */ /* 0x00bfce0000000037 */
.L_x_1946:
[----:B------:R-:W-:Y:S01]  /*8720*/  VIADD R35, R35, 0x60 ;  /* 0x0000006023237836 */ /* 0x000fe20000000000 */
[----:B------:R-:W-:Y:S01]  /*8730*/  BSSY B1, `(.L_x_1667) ;  /* 0x0000012000017945 */ /* 0x000fe20003800000 */
[----:B------:R-:W-:Y:S02]  /*8740*/  CS2R R6, SRZ ;  /* 0x0000000000067805 */ /* 0x000fe4000001ff00 */
[----:B------:R-:W-:Y:S02]  /*8750*/  CS2R R8, SRZ ;  /* 0x0000000000087805 */ /* 0x000fe4000001ff00 */
[----:B------:R-:W-:Y:S02]  /*8760*/  CS2R R10, SRZ ;  /* 0x00000000000a7805 */ /* 0x000fe4000001ff00 */
[----:B------:R-:W-:-:S13]  /*8770*/  ISETP.GE.AND P1, PT, R35, R32, PT ;  /* 0x000000202300720c */ /* 0x000fda0003f26270 */
[----:B------:R-:W-:Y:S05]  /*8780*/  @P1 BRA `(.L_x_1668) ;  /* 0x0000000000301947 */ /* 0x000fea0003800000 */
[----:B------:R-:W-:Y:S02]  /*8790*/  CS2R R6, SRZ ;  /* 0x0000000000067805 */ /* 0x000fe4000001ff00 */
[----:B------:R-:W-:Y:S02]  /*87a0*/  CS2R R8, SRZ ;  /* 0x0000000000087805 */ /* 0x000fe4000001ff00 */
[----:B------:R-:W-:Y:S01]  /*87b0*/  CS2R R10, SRZ ;  /* 0x00000000000a7805 */ /* 0x000fe2000001ff00 */
[----:B------:R-:W-:Y:S06]  /*87c0*/  @P0 BRA `(.L_x_1668) ;  /* 0x0000000000200947 */ /* 0x000fec0003800000 */
[C---:B------:R-:W-:Y:S01]  /*87d0*/  IMAD.SHL.U32 R4, R16.reuse, 0x2, RZ ;  /* 0x0000000210047824 */ /* 0x040fe200078e00ff */
[----:B------:R-:W-:-:S04]  /*87e0*/  SHF.L.U64.HI R5, R16, 0x1, R17 ;  /* 0x0000000110057819 */ /* 0x000fc80000010211 */
[-C--:B----4-:R-:W-:Y:S02]  /*87f0*/  IADD3 R8, P1, R3, R4.reuse, RZ ;  /* 0x0000000403087210 */ /* 0x090fe40007f3e0ff */
[----:B------:R-:W-:-:S03]  /*8800*/  IADD3 R4, P2, R14, R4, RZ ;  /* 0x000000040e047210 */ /* 0x000fc60007f5e0ff */
[--C-:B------:R-:W-:Y:S02]  /*8810*/  IMAD.X R9, R0, 0x1, R5.reuse, P1 ;  /* 0x0000000100097824 */ /* 0x100fe400008e0605 */
[----:B------:R-:W-:-:S04]  /*8820*/  IMAD.X R5, R24, 0x1, R5, P2 ;  /* 0x0000000118057824 */ /* 0x000fc800010e0605 */
[----:B------:R-:W5:Y:S04]  /*8830*/  LD.E.128 R8, desc[UR42][R8.64] ;  /* 0x0000002a08087980 */ /* 0x000f68000c101d00 */
[----:B------:R-:W5:Y:S02]  /*8840*/  LD.E.128 R4, desc[UR42][R4.64] ;  /* 0x0000002a04047980 */ /* 0x000f64000c101d00 */
.L_x_1668:
[----:B------:R-:W-:Y:S05]  /*8850*/  BSYNC B1 ;  /* 0x0000000000017941 */ /* 0x000fea0003800000 */
.L_x_1667:
[----:B------:R-:W-:Y:S01]  /*8860*/  ULEA.HI UR4, UR36, UR36, URZ, 0x1 ;  /* 0x0000002424047291 */ /* 0x000fe2000f8f083f */
[----:B------:R-:W-:Y:S01]  /*8870*/  IMAD R29, R29, -0xc0, R32 ;  /* 0xffffff401d1d7824 */ /* 0x000fe200078e0220 */
[----:B------:R-:W-:Y:S01]  /*8880*/  BSSY B1, `(.L_x_1669) ;  /* 0x0000019000017945 */ /* 0x000fe20003800000 */
[----:B------:R-:W-:Y:S01]  /*8890*/  VIADD R14, R157, 0x60 ;  /* 0x000000609d0e7836 */ /* 0x000fe20000000000 */
[----:B------:R-:W-:Y:S01]  /*88a0*/  ULOP3.LUT UR4, UR4, 0xfffffffe, URZ, 0xc0, !UPT ;  /* 0xfffffffe04047892 */ /* 0x000fe2000f8ec03f */
[----:B----45:R-:W-:Y:S01]  /*88b0*/  IMAD.MOV.U32 R3, RZ, RZ, R4 ;  /* 0x000000ffff037224 */ /* 0x030fe200078e0004 */
[----:B------:R-:W-:Y:S01]  /*88c0*/  VIMNMX R0, R29, 0xc0, PT ;  /* 0x000000c01d007848 */ /* 0x000fe20003fe0100 */
[----:B------:R-:W-:Y:S01]  /*88d0*/  IMAD.MOV.U32 R12, RZ, RZ, R5 ;  /* 0x000000ffff0c7224 */ /* 0x000fe200078e0005 */
[----:B------:R-:W-:Y:S02]  /*88e0*/  UIADD3 UR4, UR36, -UR4, URZ ;  /* 0x8000000424047290 */ /* 0x000fe4000fffe03f */
[----:B------:R-:W-:-:S02]  /*88f0*/  ISETP.GE.OR P2, PT, R157, R0, P0 ;  /* 0x000000009d00720c */ /* 0x000fc40000746670 */
[----:B------:R-:W-:Y:S01]  /*8900*/  ISETP.GE.OR P0, PT, R14, R0, P0 ;  /* 0x000000000e00720c */ /* 0x000fe20000706670 */
[----:B------:R-:W-:Y:S01]  /*8910*/  IMAD.MOV.U32 R0, RZ, RZ, R6 ;  /* 0x000000ffff007224 */ /* 0x000fe200078e0006 */
[----:B------:R-:W-:Y:S01]  /*8920*/  PRMT R43, R3, 0x7610, R43 ;  /* 0x00007610032b7816 */ /* 0x000fe2000000002b */
[----:B--2---:R-:W-:Y:S01]  /*8930*/  IMAD.U32 R13, RZ, RZ, UR4 ;  /* 0x00000004ff0d7e24 */ /* 0x004fe2000f8e00ff */
[----:B------:R-:W-:Y:S01]  /*8940*/  PRMT R42, R12, 0x7610, R42 ;  /* 0x000076100c2a7816 */ /* 0x000fe2000000002a */
[----:B------:R-:W-:Y:S01]  /*8950*/  IMAD.MOV.U32 R3, RZ, RZ, R7 ;  /* 0x000000ffff037224 */ /* 0x000fe200078e0007 */
[----:B------:R-:W-:Y:S01]  /*8960*/  PRMT R40, R0, 0x7610, R40 ;  /* 0x0000761000287816 */ /* 0x000fe20000000028 */
[----:B------:R-:W-:Y:S01]  /*8970*/  IMAD.MOV.U32 R12, RZ, RZ, R8 ;  /* 0x000000ffff0c7224 */ /* 0x000fe200078e0008 */
[----:B------:R-:W-:Y:S01]  /*8980*/  SHF.L.U32 R13, R13, 0x1f, RZ ;  /* 0x0000001f0d0d7819 */ /* 0x000fe200000006ff */
[----:B------:R-:W-:Y:S01]  /*8990*/  IMAD.MOV.U32 R14, RZ, RZ, R9 ;  /* 0x000000ffff0e7224 */ /* 0x000fe200078e0009 */
[----:B------:R-:W-:Y:S01]  /*89a0*/  PRMT R35, R3, 0x7610, R35 ;  /* 0x0000761003237816 */ /* 0x000fe20000000023 */
[----:B------:R-:W-:Y:S01]  /*89b0*/  IMAD.MOV.U32 R0, RZ, RZ, R10 ;  /* 0x000000ffff007224 */ /* 0x000fe200078e000a */
[----:B------:R-:W0:Y:S01]  /*89c0*/  SYNCS.PHASECHK.TRANS64.TRYWAIT P1, [R2+URZ+0x16800], R13 ;  /* 0x0168000d020075a7 */ /* 0x000e22000802017f */
[----:B------:R-:W-:Y:S01]  /*89d0*/  PRMT R45, R12, 0x7610, R45 ;  /* 0x000076100c2d7816 */ /* 0x000fe2000000002d */
[----:B------:R-:W-:Y:S01]  /*89e0*/  IMAD.MOV.U32 R3, RZ, RZ, R11 ;  /* 0x000000ffff037224 */ /* 0x000fe200078e000b */
[----:B------:R-:W-:Y:S01]  /*89f0*/  PRMT R44, R14, 0x7610, R44 ;  /* 0x000076100e2c7816 */ /* 0x000fe2000000002c */
[----:B0-----:R-:W-:Y:S06]  /*8a00*/  @!P1 BRA `(.L_x_1670) ;  /* 0x0000018c005c9947 */ /* 0x001fec0003800000 */
.L_x_1947:
[----:B------:R-:W-:Y:S05]  /*8a10*/  BSYNC B1 ;  /* 0x0000000000017941 */ /* 0x000fea0003800000 */
.L_x_1669:
[----:B------:R-:W-:Y:S04]  /*8a20*/  BSSY B1, `(.L_x_1671) ;  /* 0x0000070000017945 */ /* 0x000fe80003800000 */
[----:B------:R-:W-:Y:S05]  /*8a30*/  @P2 BRA `(.L_x_1672) ;  /* 0x0000000400b82947 */ /* 0x000fea0003800000 */
[----:B------:R-:W2:Y:S01]  /*8a40*/  LDL R12, [R1+0x40] ;  /* 0x00004000010c7983 */ /* 0x000ea20000100800 */
[----:B0-----:R-:W-:Y:S01]  /*8a50*/  IMAD.IADD R13, R16, 0x1, R41 ;  /* 0x00000001100d7824 */ /* 0x001fe200078e0229 */
[----:B------:R-:W-:Y:S01]  /*8a60*/  SHF.R.U64 R49, R30, 0x10, R31 ;  /* 0x000000101e317819 */ /* 0x000fe2000000121f */
[----:B------:R-:W0:Y:S01]  /*8a70*/  S2R R14, SR_TID.X ;  /* 0x00000000000e7919 */ /* 0x000e220000002100 */
[----:B------:R-:W-:Y:S02]  /*8a80*/  SHF.R.U64 R47, R36, 0x10, R37 ;  /* 0x00000010242f7819 */ /* 0x000fe40000001225 */
[----:B------:R-:W-:Y:S02]  /*8a90*/  SHF.R.U64 R36, R38, 0x10, R39 ;  /* 0x0000001026247819 */ /* 0x000fe40000001227 */
[----:B------:R-:W-:Y:S02]  /*8aa0*/  SHF.R.U64 R52, R20, 0x10, R21 ;  /* 0x0000001014347819 */ /* 0x000fe40000001215 */
[----:B------:R-:W-:-:S02]  /*8ab0*/  PRMT R49, R50, 0x5410, R49 ;  /* 0x0000541032317816 */ /* 0x000fc40000000031 */
[----:B------:R-:W-:Y:S02]  /*8ac0*/  SHF.R.U32.HI R39, RZ, 0x10, R39 ;  /* 0x00000010ff277819 */ /* 0x000fe40000011627 */
[----:B------:R-:W-:Y:S01]  /*8ad0*/  PRMT R38, R48, 0x5410, R47 ;  /* 0x0000541030267816 */ /* 0x000fe2000000002f */
[----:B------:R-:W-:Y:S01]  /*8ae0*/  IMAD.U32 R50, R49, 0x10000, RZ ;  /* 0x0001000031327824 */ /* 0x000fe200078e00ff */
[----:B------:R-:W-:Y:S02]  /*8af0*/  SHF.R.U32.HI R53, RZ, 0x10, R21 ;  /* 0x00000010ff357819 */ /* 0x000fe40000011615 */
[C---:B------:R-:W-:Y:S02]  /*8b00*/  PRMT R47, R33.reuse, 0x5410, R36 ;  /* 0x00005410212f7816 */ /* 0x040fe40000000024 */
[----:B------:R-:W-:Y:S02]  /*8b10*/  PRMT R52, R33, 0x5432, R52 ;  /* 0x0000543221347816 */ /* 0x000fe40000000034 */
[----:B------:R-:W-:Y:S01]  /*8b20*/  PRMT R48, R34, 0x5410, R39 ;  /* 0x0000541022307816 */ /* 0x000fe20000000027 */
[----:B------:R-:W-:Y:S01]  /*8b30*/  IMAD.U32 R39, R38, 0x10000, RZ ;  /* 0x0001000026277824 */ /* 0x000fe200078e00ff */
[----:B------:R-:W-:-:S02]  /*8b40*/  SHF.R.U32.HI R46, RZ, 0x10, R37 ;  /* 0x00000010ff2e7819 */ /* 0x000fc40000011625 */
[----:B------:R-:W-:Y:S02]  /*8b50*/  SHF.R.U32.HI R51, RZ, 0x10, R31 ;  /* 0x00000010ff337819 */ /* 0x000fe4000001161f */
[----:B------:R-:W-:Y:S02]  /*8b60*/  PRMT R53, R55, 0x5410, R53 ;  /* 0x0000541037357816 */ /* 0x000fe40000000035 */
[----:B------:R-:W-:Y:S02]  /*8b70*/  LOP3.LUT R49, R49, 0xffff0000, RZ, 0xc0, !PT ;  /* 0xffff000031317812 */ /* 0x000fe400078ec0ff */
[----:B------:R-:W-:Y:S02]  /*8b80*/  PRMT R46, R34, 0x5432, R46 ;  /* 0x00005432222e7816 */ /* 0x000fe4000000002e */
[----:B------:R-:W-:Y:S01]  /*8b90*/  PRMT R51, R54, 0x5410, R51 ;  /* 0x0000541036337816 */ /* 0x000fe20000000033 */
[----:B0-----:R-:W-:-:S05]  /*8ba0*/  VIADD R25, R14, 0xffffff80 ;  /* 0xffffff800e197836 */ /* 0x001fca0000000000 */
[----:B------:R-:W-:-:S04]  /*8bb0*/  SHF.R.S32.HI R24, RZ, 0x1f, R25 ;  /* 0x0000001fff187819 */ /* 0x000fc80000011419 */
[----:B------:R-:W-:-:S04]  /*8bc0*/  LEA.HI R24, R24, R25, RZ, 0x5 ;  /* 0x0000001918187211 */ /* 0x000fc800078f28ff */
[----:B------:R-:W-:Y:S01]  /*8bd0*/  SHF.R.S32.HI R24, RZ, 0x5, R24 ;  /* 0x00000005ff187819 */ /* 0x000fe20000011418 */
[----:B--2---:R-:W-:-:S05]  /*8be0*/  IMAD.SHL.U32 R12, R12, 0x40, RZ ;  /* 0x000000400c0c7824 */ /* 0x004fca00078e00ff */
[----:B------:R-:W-:-:S04]  /*8bf0*/  LOP3.LUT R14, R12, 0x1c0, RZ, 0xc0, !PT ;  /* 0x000001c00c0e7812 */ /* 0x000fc800078ec0ff */
[----:B------:R-:W-:Y:S02]  /*8c00*/  SHF.R.U32.HI R15, RZ, 0x3, R14 ;  /* 0x00000003ff0f7819 */ /* 0x000fe4000001160e */
[C---:B------:R-:W-:Y:S02]  /*8c10*/  LOP3.LUT R13, R14.reuse, 0x38, R13, 0xf8, !PT ;  /* 0x000000380e0d7812 */ /* 0x040fe400078ef80d */
[----:B------:R-:W-:Y:S02]  /*8c20*/  LOP3.LUT R12, R14, 0x38, R16, 0xf8, !PT ;  /* 0x000000380e0c7812 */ /* 0x000fe400078ef810 */
[-C--:B------:R-:W-:Y:S02]  /*8c30*/  LOP3.LUT R13, R13, R15.reuse, RZ, 0x3c, !PT ;  /* 0x0000000f0d0d7212 */ /* 0x080fe400078e3cff */
[----:B------:R-:W-:-:S03]  /*8c40*/  LOP3.LUT R12, R12, R15, RZ, 0x3c, !PT ;  /* 0x0000000f0c0c7212 */ /* 0x000fc600078e3cff */
[C---:B------:R-:W-:Y:S02]  /*8c50*/  IMAD R25, R24.reuse, 0x200, R13 ;  /* 0x0000020018197824 */ /* 0x040fe400078e020d */
[----:B------:R-:W-:Y:S02]  /*8c60*/  IMAD R29, R24, 0x200, R12 ;  /* 0x00000200181d7824 */ /* 0x000fe400078e020c */
[--C-:B------:R-:W-:Y:S02]  /*8c70*/  IMAD R32, R25, 0x2, R2.reuse ;  /* 0x0000000219207824 */ /* 0x100fe400078e0202 */
[----:B------:R-:W-:-:S03]  /*8c80*/  IMAD R29, R29, 0x2, R2 ;  /* 0x000000021d1d7824 */ /* 0x000fc600078e0202 */
[----:B------:R-:W0:Y:S04]  /*8c90*/  LDS.128 R24, [R32+0x8400] ;  /* 0x0084000020187984 */ /* 0x000e280000000c00 */
[----:B------:R-:W1:Y:S01]  /*8ca0*/  LDS.128 R12, [R29+0x8400] ;  /* 0x008400001d0c7984 */ /* 0x000e620000000c00 */
[C---:B0-----:R-:W-:Y:S01]  /*8cb0*/  IMAD.U32 R33, R24.reuse, 0x10000, RZ ;  /* 0x0001000018217824 */ /* 0x041fe200078e00ff */
[----:B------:R-:W-:Y:S01]  /*8cc0*/  LOP3.LUT R24, R24, 0xffff0000, RZ, 0xc0, !PT ;  /* 0xffff000018187812 */ /* 0x000fe200078ec0ff */
[C---:B------:R-:W-:Y:S01]  /*8cd0*/  IMAD.U32 R34, R25.reuse, 0x10000, RZ ;  /* 0x0001000019227824 */ /* 0x040fe200078e00ff */
[----:B------:R-:W-:Y:S01]  /*8ce0*/  LOP3.LUT R25, R25, 0xffff0000, RZ, 0xc0, !PT ;  /* 0xffff000019197812 */ /* 0x000fe200078ec0ff */
[C---:B-1----:R-:W-:Y:S02]  /*8cf0*/  IMAD.U32 R20, R12.reuse, 0x10000, RZ ;  /* 0x000100000c147824 */ /* 0x042fe400078e00ff */
[C---:B------:R-:W-:Y:S01]  /*8d00*/  FMUL.FTZ R55, R33.reuse, R50 ;  /* 0x0000003221377220 */ /* 0x040fe20000410000 */
[----:B------:R-:W-:Y:S01]  /*8d10*/  FMUL.FTZ R57, R33, R39 ;  /* 0x0000002721397220 */ /* 0x000fe20000410000 */
[----:B------:R-:W-:Y:S01]  /*8d20*/  LOP3.LUT R12, R12, 0xffff0000, RZ, 0xc0, !PT ;  /* 0xffff00000c0c7812 */ /* 0x000fe200078ec0ff */
[----:B------:R-:W-:-:S02]  /*8d30*/  IMAD.U32 R21, R13, 0x10000, RZ ;  /* 0x000100000d157824 */ /* 0x000fc400078e00ff */
[----:B------:R-:W-:Y:S01]  /*8d40*/  FFMA.FTZ R55, R20, R39, -R55 ;  /* 0x0000002714377223 */ /* 0x000fe20000010837 */
[----:B------:R-:W-:Y:S01]  /*8d50*/  LOP3.LUT R33, R38, 0xffff0000, RZ, 0xc0, !PT ;  /* 0xffff000026217812 */ /* 0x000fe200078ec0ff */
[----:B------:R-:W-:Y:S01]  /*8d60*/  FMUL.FTZ R39, R24, R49 ;  /* 0x0000003118277220 */ /* 0x000fe20000410000 */
[----:B------:R-:W-:Y:S01]  /*8d70*/  FFMA.FTZ R57, R20, R50, R57 ;  /* 0x0000003214397223 */ /* 0x000fe20000010039 */
[C---:B------:R-:W-:Y:S01]  /*8d80*/  IMAD.U32 R20, R46.reuse, 0x10000, RZ ;  /* 0x000100002e147824 */ /* 0x040fe200078e00ff */
[----:B------:R-:W-:Y:S01]  /*8d90*/  LOP3.LUT R46, R46, 0xffff0000, RZ, 0xc0, !PT ;  /* 0xffff00002e2e7812 */ /* 0x000fe200078ec0ff */
[C---:B------:R-:W-:Y:S02]  /*8da0*/  IMAD.U32 R38, R51.reuse, 0x10000, RZ ;  /* 0x0001000033267824 */ /* 0x040fe400078e00ff */
[-C--:B------:R-:W-:Y:S01]  /*8db0*/  FMUL.FTZ R59, R24, R33.reuse ;  /* 0x00000021183b7220 */ /* 0x080fe20000410000 */
[----:B------:R-:W-:Y:S01]  /*8dc0*/  FFMA.FTZ R50, R12, R33, -R39 ;  /* 0x000000210c327223 */ /* 0x000fe20000010827 */
[C---:B------:R-:W-:Y:S01]  /*8dd0*/  FMUL.FTZ R33, R34.reuse, R20 ;  /* 0x0000001422217220 */ /* 0x040fe20000410000 */
[----:B------:R-:W-:Y:S01]  /*8de0*/  FMUL.FTZ R54, R34, R38 ;  /* 0x0000002622367220 */ /* 0x000fe20000410000 */
[----:B------:R-:W-:Y:S01]  /*8df0*/  LOP3.LUT R24, R51, 0xffff0000, RZ, 0xc0, !PT ;  /* 0xffff000033187812 */ /* 0x000fe200078ec0ff */
[----:B------:R-:W-:-:S02]  /*8e00*/  IMAD.U32 R36, R26, 0x10000, RZ ;  /* 0x000100001a247824 */ /* 0x000fc400078e00ff */
[----:B------:R-:W-:Y:S01]  /*8e10*/  FFMA.FTZ R38, R21, R38, R33 ;  /* 0x0000002615267223 */ /* 0x000fe20000010021 */
[----:B------:R-:W-:Y:S01]  /*8e20*/  LOP3.LUT R13, R13, 0xffff0000, RZ, 0xc0, !PT ;  /* 0xffff00000d0d7812 */ /* 0x000fe200078ec0ff */
[----:B------:R-:W-:Y:S01]  /*8e30*/  FFMA.FTZ R34, R12, R49, R59 ;  /* 0x000000310c227223 */ /* 0x000fe2000001003b */
[----:B------:R-:W-:Y:S01]  /*8e40*/  FFMA.FTZ R54, R21, R20, -R54 ;  /* 0x0000001415367223 */ /* 0x000fe20000010836 */
[----:B------:R-:W-:Y:S02]  /*8e50*/  IMAD.U32 R33, R52, 0x10000, RZ ;  /* 0x0001000034217824 */ /* 0x000fe400078e00ff */
[----:B------:R-:W-:Y:S01]  /*8e60*/  FMUL.FTZ R12, R25, R24 ;  /* 0x00000018190c7220 */ /* 0x000fe20000410000 */
[----:B------:R-:W-:Y:S02]  /*8e70*/  IMAD.U32 R21, R47, 0x10000, RZ ;  /* 0x000100002f157824 */ /* 0x000fe400078e00ff */
[----:B------:R-:W-:Y:S01]  /*8e80*/  FMUL.FTZ R56, R25, R46 ;  /* 0x0000002e19387220 */ /* 0x000fe20000410000 */
[----:B------:R-:W-:-:S02]  /*8e90*/  IMAD.U32 R37, R27, 0x10000, RZ ;  /* 0x000100001b257824 */ /* 0x000fc400078e00ff */
[----:B------:R-:W-:Y:S01]  /*8ea0*/  FMUL.FTZ R49, R36, R33 ;  /* 0x0000002124317220 */ /* 0x000fe20000410000 */
[----:B------:R-:W-:Y:S02]  /*8eb0*/  IMAD.U32 R20, R53, 0x10000, RZ ;  /* 0x0001000035147824 */ /* 0x000fe400078e00ff */
[C---:B------:R-:W-:Y:S01]  /*8ec0*/  FFMA.FTZ R25, R13.reuse, R46, -R12 ;  /* 0x0000002e0d197223 */ /* 0x040fe2000001080c */
[----:B------:R-:W-:Y:S02]  /*8ed0*/  IMAD.U32 R30, R14, 0x10000, RZ ;  /* 0x000100000e1e7824 */ /* 0x000fe400078e00ff */
[----:B------:R-:W-:Y:S01]  /*8ee0*/  FMUL.FTZ R36, R36, R21 ;  /* 0x0000001524247220 */ /* 0x000fe20000410000 */
[----:B------:R-:W-:Y:S01]  /*8ef0*/  FFMA.FTZ R39, R13, R24, R56 ;  /* 0x000000180d277223 */ /* 0x000fe20000010038 */
[----:B------:R-:W-:Y:S02]  /*8f00*/  IMAD.U32 R31, R15, 0x10000, RZ ;  /* 0x000100000f1f7824 */ /* 0x000fe400078e00ff */
[----:B------:R-:W-:Y:S01]  /*8f10*/  FMUL.FTZ R24, R37, R20 ;  /* 0x0000001425187220 */ /* 0x000fe20000410000 */
[----:B------:R-:W-:-:S02]  /*8f20*/  IMAD.U32 R12, R48, 0x10000, RZ ;  /* 0x00010000300c7824 */ /* 0x000fc400078e00ff */
[C---:B------:R-:W-:Y:S01]  /*8f30*/  FFMA.FTZ R49, R30.reuse, R21, -R49 ;  /* 0x000000151e317223 */ /* 0x040fe20000010831 */
[----:B------:R-:W-:Y:S01]  /*8f40*/  FFMA.FTZ R36, R30, R33, R36 ;  /* 0x000000211e247223 */ /* 0x000fe20000010024 */
[----:B------:R-:W-:Y:S01]  /*8f50*/  LOP3.LUT R26, R26, 0xffff0000, RZ, 0xc0, !PT ;  /* 0xffff00001a1a7812 */ /* 0x000fe200078ec0ff */
[-C--:B------:R-:W-:Y:S01]  /*8f60*/  FMUL.FTZ R46, R37, R12.reuse ;  /* 0x0000000c252e7220 */ /* 0x080fe20000410000 */
[----:B------:R-:W-:Y:S01]  /*8f70*/  FFMA.FTZ R30, R31, R12, -R24 ;  /* 0x0000000c1f1e7223 */ /* 0x000fe20000010818 */
[----:B------:R-:W-:Y:S02]  /*8f80*/  LOP3.LUT R27, R27, 0xffff0000, RZ, 0xc0, !PT ;  /* 0xffff00001b1b7812 */ /* 0x000fe400078ec0ff */
        /* <DEDUP_REMOVED lines=25> */
.L_x_1672:
[----:B------:R-:W-:Y:S05]  /*9120*/  BSYNC B1 ;  /* 0x0000000000017941 */ /* 0x000fea0003800000 */
.L_x_1671:
[----:B------:R-:W-:Y:S02]  /*9130*/  PRMT R20, R0, 0x7610, R20 ;  /* 0x0000761000147816 */ /* 0x000fe40000000014 */
[----:B------:R-:W-:Y:S01]  /*9140*/  PRMT R30, R3, 0x7610, R30 ;  /* 0x00007610031e7816 */ /* 0x000fe2000000001e */
[----:B------:R-:W-:Y:S06]  /*9150*/  @P0 BRA `(.L_x_1663) ;  /* 0x0000000400a80947 */ /* 0x000fec0003800000 */
[----:B-1----:R-:W2:Y:S01]  /*9160*/  LDL R12, [R1+0x44] ;  /* 0x00004400010c7983 */ /* 0x002ea20000100800 */
[C---:B0-----:R-:W-:Y:S02]  /*9170*/  VIADD R13, R157.reuse, 0x60 ;  /* 0x000000609d0d7836 */ /* 0x041fe40000000000 */
[----:B------:R-:W-:Y:S01]  /*9180*/  VIADD R14, R157, 0x60 ;  /* 0x000000609d0e7836 */ /* 0x000fe20000000000 */
[----:B------:R-:W3:Y:S02]  /*9190*/  LDL R31, [R1+0x58] ;  /* 0x00005800011f7983 */ /* 0x000ee40000100800 */
[----:B------:R-:W-:Y:S01]  /*91a0*/  SHF.L.U32 R13, R13, 0x6, RZ ;  /* 0x000000060d0d7819 */ /* 0x000fe200000006ff */
[----:B------:R-:W-:Y:S02]  /*91b0*/  IMAD.SHL.U32 R14, R14, 0x40, RZ ;  /* 0x000000400e0e7824 */ /* 0x000fe400078e00ff */
[----:B------:R-:W-:Y:S01]  /*91c0*/  IMAD.IADD R0, R16, 0x1, R41 ;  /* 0x0000000110007824 */ /* 0x000fe200078e0229 */
[----:B------:R-:W-:-:S02]  /*91d0*/  LOP3.LUT R13, R13, 0x1c0, RZ, 0xc0, !PT ;  /* 0x000001c00d0d7812 */ /* 0x000fc400078ec0ff */
[----:B------:R-:W-:Y:S02]  /*91e0*/  LOP3.LUT R14, R14, 0x1c0, RZ, 0xc0, !PT ;  /* 0x000001c00e0e7812 */ /* 0x000fe400078ec0ff */
[----:B------:R-:W-:Y:S02]  /*91f0*/  SHF.R.U32.HI R13, RZ, 0x3, R13 ;  /* 0x00000003ff0d7819 */ /* 0x000fe4000001160d */
[----:B------:R-:W-:-:S04]  /*9200*/  LOP3.LUT R0, R14, 0x38, R0, 0xf8, !PT ;  /* 0x000000380e007812 */ /* 0x000fc800078ef800 */
[----:B------:R-:W-:Y:S02]  /*9210*/  LOP3.LUT R0, R0, R13, RZ, 0x3c, !PT ;  /* 0x0000000d00007212 */ /* 0x000fe400078e3cff */
[----:B------:R-:W-:Y:S02]  /*9220*/  SHF.R.U64 R4, R4, 0x10, R5 ;  /* 0x0000001004047819 */ /* 0x000fe40000001205 */
[--C-:B------:R-:W-:Y:S02]  /*9230*/  SHF.R.U64 R8, R8, 0x10, R9.reuse ;  /* 0x0000001008087819 */ /* 0x100fe40000001209 */
[----:B------:R-:W-:Y:S02]  /*9240*/  SHF.R.U32.HI R9, RZ, 0x10, R9 ;  /* 0x00000010ff097819 */ /* 0x000fe40000011609 */
[----:B------:R-:W-:Y:S02]  /*9250*/  PRMT R43, R43, 0x5410, R4 ;  /* 0x000054102b2b7816 */ /* 0x000fe40000000004 */
[----:B------:R-:W-:-:S02]  /*9260*/  SHF.R.U32.HI R29, RZ, 0x10, R11 ;  /* 0x00000010ff1d7819 */ /* 0x000fc4000001160b */
[----:B------:R-:W-:Y:S01]  /*9270*/  SHF.R.U32.HI R5, RZ, 0x10, R5 ;  /* 0x00000010ff057819 */ /* 0x000fe20000011605 */
[----:B------:R-:W-:Y:S01]  /*9280*/  IMAD.U32 R32, R43, 0x10000, RZ ;  /* 0x000100002b207824 */ /* 0x000fe200078e00ff */
[----:B------:R-:W-:Y:S02]  /*9290*/  PRMT R45, R45, 0x5410, R8 ;  /* 0x000054102d2d7816 */ /* 0x000fe40000000008 */
[----:B------:R-:W-:Y:S02]  /*92a0*/  PRMT R44, R44, 0x5410, R9 ;  /* 0x000054102c2c7816 */ /* 0x000fe40000000009 */
[----:B------:R-:W-:Y:S01]  /*92b0*/  PRMT R29, R30, 0x5410, R29 ;  /* 0x000054101e1d7816 */ /* 0x000fe2000000001d */
[----:B------:R-:W-:Y:S01]  /*92c0*/  IMAD.U32 R30, R45, 0x10000, RZ ;  /* 0x000100002d1e7824 */ /* 0x000fe200078e00ff */
[----:B------:R-:W-:Y:S02]  /*92d0*/  PRMT R42, R42, 0x5410, R5 ;  /* 0x000054102a2a7816 */ /* 0x000fe40000000005 */
[----:B------:R-:W-:-:S03]  /*92e0*/  SHF.R.U64 R21, R10, 0x10, R11 ;  /* 0x000000100a157819 */ /* 0x000fc6000000120b */
[----:B------:R-:W-:Y:S01]  /*92f0*/  IMAD.U32 R34, R42, 0x10000, RZ ;  /* 0x000100002a227824 */ /* 0x000fe200078e00ff */
[----:B------:R-:W-:Y:S02]  /*9300*/  PRMT R21, R20, 0x5410, R21 ;  /* 0x0000541014157816 */ /* 0x000fe40000000015 */
[----:B------:R-:W-:Y:S02]  /*9310*/  LOP3.LUT R43, R43, 0xffff0000, RZ, 0xc0, !PT ;  /* 0xffff00002b2b7812 */ /* 0x000fe400078ec0ff */
[----:B------:R-:W-:Y:S01]  /*9320*/  LOP3.LUT R45, R45, 0xffff0000, RZ, 0xc0, !PT ;  /* 0xffff00002d2d7812 */ /* 0x000fe200078ec0ff */
[----:B--2---:R-:W-:-:S04]  /*9330*/  IMAD.IADD R3, R12, 0x1, R0 ;  /* 0x000000010c037824 */ /* 0x004fc800078e0200 */
[----:B------:R-:W-:Y:S01]  /*9340*/  IMAD R0, R3, 0x2, R2 ;  /* 0x0000000203007824 */ /* 0x000fe200078e0202 */
[----:B---3--:R-:W0:Y:S04]  /*9350*/  LDS.128 R12, [R31+0x8400] ;  /* 0x008400001f0c7984 */ /* 0x008e280000000c00 */
[----:B------:R-:W1:Y:S01]  /*9360*/  LDS.128 R24, [R0+0x8400] ;  /* 0x0084000000187984 */ /* 0x000e620000000c00 */
[--C-:B------:R-:W-:Y:S02]  /*9370*/  SHF.R.U64 R3, R6, 0x10, R7.reuse ;  /* 0x0000001006037819 */ /* 0x100fe40000001207 */
[----:B------:R-:W-:Y:S02]  /*9380*/  SHF.R.U32.HI R6, RZ, 0x10, R7 ;  /* 0x00000010ff067819 */ /* 0x000fe40000011607 */
[----:B------:R-:W-:-:S02]  /*9390*/  PRMT R40, R40, 0x5410, R3 ;  /* 0x0000541028287816 */ /* 0x000fc40000000003 */
[----:B------:R-:W-:Y:S01]  /*93a0*/  PRMT R35, R35, 0x5410, R6 ;  /* 0x0000541023237816 */ /* 0x000fe20000000006 */
[----:B0-----:R-:W-:Y:S02]  /*93b0*/  IMAD.U32 R3, R12, 0x10000, RZ ;  /* 0x000100000c037824 */ /* 0x001fe400078e00ff */
[----:B-1----:R-:W-:-:S04]  /*93c0*/  IMAD.U32 R9, R24, 0x10000, RZ ;  /* 0x0001000018097824 */ /* 0x002fc800078e00ff */
[----:B------:R-:W-:Y:S01]  /*93d0*/  FMUL.FTZ R36, R9, R32 ;  /* 0x0000002009247220 */ /* 0x000fe20000410000 */
[----:B------:R-:W-:Y:S02]  /*93e0*/  IMAD.U32 R11, R25, 0x10000, RZ ;  /* 0x00010000190b7824 */ /* 0x000fe400078e00ff */
[-C--:B------:R-:W-:Y:S01]  /*93f0*/  FMUL.FTZ R38, R9, R30.reuse ;  /* 0x0000001e09267220 */ /* 0x080fe20000410000 */
[----:B------:R-:W-:Y:S01]  /*9400*/  FFMA.FTZ R36, R3, R30, -R36 ;  /* 0x0000001e03247223 */ /* 0x000fe20000010824 */
[----:B------:R-:W-:Y:S02]  /*9410*/  IMAD.U32 R30, R44, 0x10000, RZ ;  /* 0x000100002c1e7824 */ /* 0x000fe400078e00ff */
[----:B------:R-:W-:Y:S01]  /*9420*/  FMUL.FTZ R46, R11, R34 ;  /* 0x000000220b2e7220 */ /* 0x000fe20000410000 */
[----:B------:R-:W-:Y:S02]  /*9430*/  IMAD.U32 R5, R13, 0x10000, RZ ;  /* 0x000100000d057824 */ /* 0x000fe400078e00ff */
[----:B------:R-:W-:Y:S01]  /*9440*/  FFMA.FTZ R38, R3, R32, R38 ;  /* 0x0000002003267223 */ /* 0x000fe20000010026 */
[----:B------:R-:W-:Y:S01]  /*9450*/  IMAD.U32 R20, R27, 0x10000, RZ ;  /* 0x000100001b147824 */ /* 0x000fe200078e00ff */
[----:B------:R-:W-:Y:S01]  /*9460*/  LOP3.LUT R10, R24, 0xffff0000, RZ, 0xc0, !PT ;  /* 0xffff0000180a7812 */ /* 0x000fe200078ec0ff */
[----:B------:R-:W-:-:S02]  /*9470*/  IMAD.U32 R9, R35, 0x10000, RZ ;  /* 0x0001000023097824 */ /* 0x000fc400078e00ff */
[-C--:B------:R-:W-:Y:S01]  /*9480*/  FMUL.FTZ R32, R11, R30.reuse ;  /* 0x0000001e0b207220 */ /* 0x080fe20000410000 */
[----:B------:R-:W-:Y:S02]  /*9490*/  IMAD.U32 R3, R29, 0x10000, RZ ;  /* 0x000100001d037824 */ /* 0x000fe400078e00ff */
[----:B------:R-:W-:Y:S01]  /*94a0*/  FFMA.FTZ R46, R5, R30, -R46 ;  /* 0x0000001e052e7223 */ /* 0x000fe2000001082e */
[----:B------:R-:W-:Y:S02]  /*94b0*/  IMAD.U32 R8, R15, 0x10000, RZ ;  /* 0x000100000f087824 */ /* 0x000fe400078e00ff */
[----:B------:R-:W-:Y:S01]  /*94c0*/  FMUL.FTZ R11, R20, R9 ;  /* 0x00000009140b7220 */ /* 0x000fe20000410000 */
[----:B------:R-:W-:Y:S01]  /*94d0*/  LOP3.LUT R4, R12, 0xffff0000, RZ, 0xc0, !PT ;  /* 0xffff00000c047812 */ /* 0x000fe200078ec0ff */
[----:B------:R-:W-:Y:S01]  /*94e0*/  FMUL.FTZ R30, R20, R3 ;  /* 0x00000003141e7220 */ /* 0x000fe20000410000 */
[----:B------:R-:W-:Y:S01]  /*94f0*/  FFMA.FTZ R32, R5, R34, R32 ;  /* 0x0000002205207223 */ /* 0x000fe20000010020 */
[----:B------:R-:W-:Y:S01]  /*9500*/  FMUL.FTZ R5, R10, R43 ;  /* 0x0000002b0a057220 */ /* 0x000fe20000410000 */
[C---:B------:R-:W-:Y:S01]  /*9510*/  FFMA.FTZ R20, R8.reuse, R3, -R11 ;  /* 0x0000000308147223 */ /* 0x040fe2000001080b */
[----:B------:R-:W-:Y:S01]  /*9520*/  LOP3.LUT R12, R13, 0xffff0000, RZ, 0xc0, !PT ;  /* 0xffff00000d0c7812 */ /* 0x000fe200078ec0ff */
[----:B------:R-:W-:Y:S01]  /*9530*/  FFMA.FTZ R30, R8, R9, R30 ;  /* 0x00000009081e7223 */ /* 0x000fe2000001001e */
[-C--:B------:R-:W-:Y:S01]  /*9540*/  FMUL.FTZ R11, R10, R45.reuse ;  /* 0x0000002d0a0b7220 */ /* 0x080fe20000410000 */
[C---:B------:R-:W-:Y:S01]  /*9550*/  IMAD.U32 R6, R14.reuse, 0x10000, RZ ;  /* 0x000100000e067824 */ /* 0x040fe200078e00ff */
[----:B------:R-:W-:Y:S01]  /*9560*/  LOP3.LUT R7, R14, 0xffff0000, RZ, 0xc0, !PT ;  /* 0xffff00000e077812 */ /* 0x000fe200078ec0ff */
[----:B------:R-:W-:Y:S01]  /*9570*/  IMAD.U32 R13, R26, 0x10000, RZ ;  /* 0x000100001a0d7824 */ /* 0x000fe200078e00ff */
[----:B------:R-:W-:Y:S01]  /*9580*/  LOP3.LUT R24, R25, 0xffff0000, RZ, 0xc0, !PT ;  /* 0xffff000019187812 */ /* 0x000fe200078ec0ff */
[----:B------:R-:W-:Y:S01]  /*9590*/  FFMA.FTZ R45, R4, R45, -R5 ;  /* 0x0000002d042d7223 */ /* 0x000fe20000010805 */
[----:B------:R-:W-:Y:S01]  /*95a0*/  LOP3.LUT R9, R42, 0xffff0000, RZ, 0xc0, !PT ;  /* 0xffff00002a097812 */ /* 0x000fe200078ec0ff */
[----:B------:R-:W-:Y:S01]  /*95b0*/  IMAD.U32 R8, R40, 0x10000, RZ ;  /* 0x0001000028087824 */ /* 0x000fe200078e00ff */
[----:B------:R-:W-:Y:S01]  /*95c0*/  LOP3.LUT R14, R15, 0xffff0000, RZ, 0xc0, !PT ;  /* 0xffff00000f0e7812 */ /* 0x000fe200078ec0ff */
[----:B------:R-:W-:Y:S01]  /*95d0*/  IMAD.U32 R5, R21, 0x10000, RZ ;  /* 0x0001000015057824 */ /* 0x000fe200078e00ff */
[----:B------:R-:W-:-:S02]  /*95e0*/  LOP3.LUT R15, R26, 0xffff0000, RZ, 0xc0, !PT ;  /* 0xffff00001a0f7812 */ /* 0x000fc400078ec0ff */
[----:B------:R-:W-:Y:S01]  /*95f0*/  LOP3.LUT R26, R27, 0xffff0000, RZ, 0xc0, !PT ;  /* 0xffff00001b1a7812 */ /* 0x000fe200078ec0ff */
[C---:B------:R-:W-:Y:S01]  /*9600*/  FMUL.FTZ R27, R13.reuse, R8 ;  /* 0x000000080d1b7220 */ /* 0x040fe20000410000 */
[----:B------:R-:W-:Y:S01]  /*9610*/  LOP3.LUT R3, R44, 0xffff0000, RZ, 0xc0, !PT ;  /* 0xffff00002c037812 */ /* 0x000fe200078ec0ff */
[----:B------:R-:W-:Y:S01]  /*9620*/  FMUL.FTZ R25, R24, R9 ;  /* 0x0000000918197220 */ /* 0x000fe20000410000 */
[----:B------:R-:W-:Y:S01]  /*9630*/  FFMA.FTZ R11, R4, R43, R11 ;  /* 0x0000002b040b7223 */ /* 0x000fe2000001000b */
[----:B------:R-:W-:Y:S01]  /*9640*/  FMUL.FTZ R13, R13, R5 ;  /* 0x000000050d0d7220 */ /* 0x000fe20000410000 */
[----:B------:R-:W-:Y:S02]  /*9650*/  LOP3.LUT R40, R40, 0xffff0000, RZ, 0xc0, !PT ;  /* 0xffff000028287812 */ /* 0x000fe400078ec0ff */
[----:B------:R-:W-:Y:S02]  /*9660*/  LOP3.LUT R35, R35, 0xffff0000, RZ, 0xc0, !PT ;  /* 0xffff000023237812 */ /* 0x000fe400078ec0ff */
[----:B------:R-:W-:-:S02]  /*9670*/  LOP3.LUT R4, R21, 0xffff0000, RZ, 0xc0, !PT ;  /* 0xffff000015047812 */ /* 0x000fc400078ec0ff */
[----:B------:R-:W-:Y:S01]  /*9680*/  LOP3.LUT R29, R29, 0xffff0000, RZ, 0xc0, !PT ;  /* 0xffff00001d1d7812 */ /* 0x000fe200078ec0ff */
[-C--:B------:R-:W-:Y:S01]  /*9690*/  FMUL.FTZ R24, R24, R3.reuse ;  /* 0x0000000318187220 */ /* 0x080fe20000410000 */
[----:B------:R-:W-:Y:S01]  /*96a0*/  FFMA.FTZ R25, R12, R3, -R25 ;  /* 0x000000030c197223 */ /* 0x000fe20000010819 */
[C---:B------:R-:W-:Y:S01]  /*96b0*/  FFMA.FTZ R27, R6.reuse, R5, -R27 ;  /* 0x00000005061b7223 */ /* 0x040fe2000001081b */
[----:B------:R-:W-:Y:S01]  /*96c0*/  FFMA.FTZ R10, R6, R8, R13 ;  /* 0x00000008060a7223 */ /* 0x000fe2000001000d */
[C---:B------:R-:W-:Y:S01]  /*96d0*/  FMUL.FTZ R6, R15.reuse, R40 ;  /* 0x000000280f067220 */ /* 0x040fe20000410000 */
[C---:B------:R-:W-:Y:S01]  /*96e0*/  FMUL.FTZ R3, R26.reuse, R35 ;  /* 0x000000231a037220 */ /* 0x040fe20000410000 */
[-C--:B------:R-:W-:Y:S01]  /*96f0*/  FMUL.FTZ R15, R15, R4.reuse ;  /* 0x000000040f0f7220 */ /* 0x080fe20000410000 */
[-C--:B------:R-:W-:Y:S01]  /*9700*/  FMUL.FTZ R26, R26, R29.reuse ;  /* 0x0000001d1a1a7220 */ /* 0x080fe20000410000 */
        /* <DEDUP_REMOVED lines=15> */
.L_x_1663:
[----:B------:R-:W-:Y:S05]  /*9800*/  BSYNC B0 ;  /* 0x0000000000007941 */ /* 0x000fea0003800000 */
.L_x_1649:
[----:B------:R-:W-:Y:S01]  /*9810*/  @!PT LDS RZ, [RZ] ;  /* 0x00000000fffff984 */ /* 0x000fe20000000800 */
[----:B------:R-:W-:Y:S01]  /*9820*/  @!PT LDS RZ, [RZ] ;  /* 0x00000000fffff984 */ /* 0x000fe20000000800 */
[----:B------:R-:W-:Y:S01]  /*9830*/  @!PT LDS RZ, [RZ] ;  /* 0x00000000fffff984 */ /* 0x000fe20000000800 */
[----:B------:R-:W-:Y:S01]  /*9840*/  @!PT LDS RZ, [RZ] ;  /* 0x00000000fffff984 */ /* 0x000fe20000000800 */
[----:B------:R3:W-:Y:S06]  /*9850*/  MEMBAR.ALL.CTA ;  /* 0x0000000000007992 */ /* 0x0007ec0000008000 */
[----:B---3--:R-:W3:Y:S01]  /*9860*/  FENCE.VIEW.ASYNC.S ;  /* 0x00000000000073c6 */ /* 0x008ee20000000000 */
[----:B------:R-:W-:Y:S05]  /*9870*/  WARPSYNC.ALL ;  /* 0x0000000000007948 */ /* 0x000fea0003800000 */
[----:B---3--:R-:W-:Y:S06]  /*9880*/  BAR.SYNC.DEFER_BLOCKING 0xd, 0x180 ;  /* 0x0346000000007b1d */ /* 0x008fec0000010000 */
.L_x_1646:
[----:B-12---:R-:W-:-:S05]  /*9890*/  IMAD.U32 R0, RZ, RZ, UR39 ;  /* 0x00000027ff007e24 */ /* 0x006fca000f8e00ff */
[----:B------:R-:W-:-:S13]  /*98a0*/  ISETP.NE.AND P0, PT, R0, 0x3, PT ;  /* 0x000000030000780c */ /* 0x000fda0003f05270 */
[----:B------:R-:W-:Y:S05]  /*98b0*/  @!P0 BRA `(.L_x_1673) ;  /* 0x0000000000048947 */ /* 0x000fea0003800000 */
[----:B------:R-:W-:Y:S01]  /*98c0*/  BPT.TRAP 0x1 ;  /* 0x000000040000795c */ /* 0x000fe20000300000 */
.L_x_1673:
[----:B------:R-:W-:Y:S01]  /*98d0*/  IMAD R0, R19, 0x8, R2 ;  /* 0x0000000813007824 */ /* 0x000fe200078e0202 */
[----:B0-----:R-:W-:-:S04]  /*98e0*/  SHF.L.U32 R5, R154, 0x1f, RZ ;  /* 0x0000001f9a057819 */ /* 0x001fc800000006ff */
[----:B------:R0:W1:Y:S01]  /*98f0*/  SYNCS.PHASECHK.TRANS64.TRYWAIT P1, [R0+URZ+0x16830], R5 ;  /* 0x01683005000075a7 */ /* 0x000062000802017f */
[----:B------:R-:W-:Y:S05]  /*9900*/  @!P0 BRA `(.L_x_1674) ;  /* 0x0000000000048947 */ /* 0x000fea0003800000 */
[----:B------:R-:W-:Y:S01]  /*9910*/  BPT.TRAP 0x1 ;  /* 0x000000040000795c */ /* 0x000fe20000300000 */
.L_x_1674:
[----:B---3--:R-:W-:Y:S01]  /*9920*/  VIADD R3, R2, 0xe400 ;  /* 0x0000e40002037836 */ /* 0x008fe20000000000 */
[----:B------:R-:W-:Y:S01]  /*9930*/  LOP3.LUT R6, R28, 0x10000, RZ, 0xfc, !PT ;  /* 0x000100001c067812 */ /* 0x000fe200078efcff */
[----:B------:R-:W-:-:S03]  /*9940*/  IMAD.MOV.U32 R7, RZ, RZ, 0x40000040 ;  /* 0x40000040ff077424 */ /* 0x000fc600078e00ff */
[----:B------:R-:W-:-:S04]  /*9950*/  SHF.R.U32.HI R3, RZ, 0x4, R3 ;  /* 0x00000004ff037819 */ /* 0x000fc80000011603 */
[----:B------:R-:W-:-:S04]  /*9960*/  LOP3.LUT R3, R3, 0x3fff, RZ, 0xc0, !PT ;  /* 0x00003fff03037812 */ /* 0x000fc800078ec0ff */
[----:B------:R-:W-:-:S05]  /*9970*/  LOP3.LUT R3, R3, 0x10000, RZ, 0xfc, !PT ;  /* 0x0001000003037812 */ /* 0x000fca00078efcff */
[----:B------:R2:W-:Y:S01]  /*9980*/  STL [R1+0x2c], R3 ;  /* 0x00002c0301007387 */ /* 0x0005e20000100800 */
[----:B-1----:R-:W-:Y:S05]  /*9990*/  @P1 BRA `(.L_x_1675) ;  /* 0x0000000000081947 */ /* 0x002fea0003800000 */
[----:B------:R-:W1:Y:S02]  /*99a0*/  SYNCS.PHASECHK.TRANS64.TRYWAIT P1, [R0+URZ+0x16830], R5 ;  /* 0x01683005000075a7 */ /* 0x000e64000802017f */
[----:B-1----:R-:W-:Y:S05]  /*99b0*/  @!P1 BRA `(.L_x_1676) ;  /* 0x0000017c00849947 */ /* 0x002fea0003800000 */
.L_x_1675:
[----:B--2---:R-:W2:Y:S01]  /*99c0*/  LDL R3, [R1+0x2c] ;  /* 0x00002c0001037983 */ /* 0x004ea20000100800 */
[----:B01----:R-:W-:Y:S01]  /*99d0*/  IMAD.MOV.U32 R5, RZ, RZ, 0x40000040 ;  /* 0x40000040ff057424 */ /* 0x003fe200078e00ff */
[----:B------:R-:W-:Y:S05]  /*99e0*/  WARPSYNC.ALL ;  /* 0x0000000000007948 */ /* 0x000fea0003800000 */
[C---:B------:R-:W-:Y:S01]  /*99f0*/  R2UR UR4, R6.reuse ;  /* 0x00000000060472ca */ /* 0x040fe200000e0000 */
[----:B----45:R-:W-:Y:S01]  /*9a00*/  WARPGROUP.ARRIVE ;  /* 0x00000000000079c5 */ /* 0x030fe20000000000 */
[----:B------:R-:W-:Y:S01]  /*9a10*/  R2UR UR5, R7 ;  /* 0x00000000070572ca */ /* 0x000fe200000e0000 */
[----:B------:R-:W-:Y:S01]  /*9a20*/  VIADD R12, R6, 0x2 ;  /* 0x00000002060c7836 */ /* 0x000fe20000000000 */
[----:B------:R-:W-:Y:S01]  /*9a30*/  R2UR UR7, R5 ;  /* 0x00000000050772ca */ /* 0x000fe200000e0000 */
[----:B------:R-:W-:-:S02]  /*9a40*/  IMAD.MOV.U32 R13, RZ, RZ, 0x40000040 ;  /* 0x40000040ff0d7424 */ /* 0x000fc400078e00ff */
[----:B------:R-:W-:Y:S02]  /*9a50*/  IMAD.MOV.U32 R9, RZ, RZ, 0x40000040 ;  /* 0x40000040ff097424 */ /* 0x000fe400078e00ff */
[----:B------:R-:W-:Y:S01]  /*9a60*/  VIADD R10, R6, 0x4 ;  /* 0x00000004060a7836 */ /* 0x000fe20000000000 */
[----:B------:R0:W-:Y:S01]  /*9a70*/  STL.64 [R1+0x18], R12 ;  /* 0x0000180c01007387 */ /* 0x0001e20000100a00 */
[----:B------:R-:W-:Y:S02]  /*9a80*/  IMAD.MOV.U32 R11, RZ, RZ, 0x40000040 ;  /* 0x40000040ff0b7424 */ /* 0x000fe400078e00ff */
[----:B------:R-:W-:-:S03]  /*9a90*/  IMAD.MOV.U32 R5, RZ, RZ, 0x40000040 ;  /* 0x40000040ff057424 */ /* 0x000fc600078e00ff */
[----:B------:R0:W-:Y:S01]  /*9aa0*/  STL.64 [R1+0x10], R10 ;  /* 0x0000100a01007387 */ /* 0x0001e20000100a00 */
        /* <DEDUP_REMOVED lines=9> */
[----:B------:R-:W-:Y:S02]  /*9b40*/  IMAD.MOV.U32 R9, RZ, RZ, 0x40000040 ;  /* 0x40000040ff097424 */ /* 0x000fe400078e00ff */
[----:B------:R-:W-:Y:S01]  /*9b50*/  VIADD R4, R4, 0x6 ;  /* 0x0000000604047836 */ /* 0x000fe20000000000 */
[----:B------:R-:W-:-:S02]  /*9b60*/  WARPGROUP.DEPBAR.LE gsb0, 0x0 ;  /* 0x00008000000079c5 */ /* 0x000fc40000010000 */
[----:B------:R-:W-:-:S07]  /*9b70*/  WARPGROUP.ARRIVE ;  /* 0x00000000000079c5 */ /* 0x000fce0000000000 */
[----:B------:R-:W-:Y:S01]  /*9b80*/  HGMMA.64x128x16.F32.BF16 R24, gdesc[UR4], R24, gsb0 ;  /* 0x01e00000041879f0 */ /* 0x000fe20008001818 */
[----:B------:R-:W-:Y:S02]  /*9b90*/  R2UR UR4, R10 ;  /* 0x000000000a0472ca */ /* 0x000fe400000e0000 */
[----:B------:R-:W-:Y:S02]  /*9ba0*/  R2UR UR5, R11 ;  /* 0x000000000b0572ca */ /* 0x000fe400000e0000 */
[----:B------:R-:W-:Y:S01]  /*9bb0*/  R2UR UR6, R8 ;  /* 0x00000000080672ca */ /* 0x000fe200000e0000 */
[----:B------:R-:W-:Y:S01]  /*9bc0*/  VIADD R8, R6, 0x6 ;  /* 0x0000000606087836 */ /* 0x000fe20000000000 */
[----:B------:R-:W-:Y:S01]  /*9bd0*/  R2UR UR7, R9 ;  /* 0x00000000090772ca */ /* 0x000fe200000e0000 */
[----:B------:R-:W-:Y:S01]  /*9be0*/  IMAD.MOV.U32 R9, RZ, RZ, 0x40000040 ;  /* 0x40000040ff097424 */ /* 0x000fe200078e00ff */
[----:B------:R-:W-:Y:S02]  /*9bf0*/  WARPGROUP.DEPBAR.LE gsb0, 0x0 ;  /* 0x00008000000079c5 */ /* 0x000fe40000010000 */
[----:B------:R-:W-:-:S09]  /*9c00*/  WARPGROUP.ARRIVE ;  /* 0x00000000000079c5 */ /* 0x000fd20000000000 */
        /* <DEDUP_REMOVED lines=11> */
.L_x_1677:
[----:B------:R-:W2:Y:S01]  /*9cc0*/  LDL R4, [R1+0x30] ;  /* 0x0000300001047983 */ /* 0x000ea20000100800 */
[----:B------:R-:W0:Y:S01]  /*9cd0*/  LDC R93, c[0x0][0x448] ;  /* 0x00011200ff5d7b82 */ /* 0x000e220000000800 */
[----:B------:R-:W-:Y:S02]  /*9ce0*/  ULDC UR4, c[0x0][0x9d8] ;  /* 0x0002760000047ab9 */ /* 0x000fe40000000800 */
[----:B------:R-:W2:Y:S04]  /*9cf0*/  LDL R92, [R1+0x20] ;  /* 0x00002000015c7983 */ /* 0x000ea80000100800 */
[----:B------:R-:W3:Y:S01]  /*9d00*/  LDL R94, [R1] ;  /* 0x00000000015e7983 */ /* 0x000ee20000100800 */
[----:B------:R-:W-:Y:S01]  /*9d10*/  VIADD R0, R0, 0x16840 ;  /* 0x0001684000007836 */ /* 0x000fe20000000000 */
[----:B------:R-:W-:Y:S01]  /*9d20*/  LOP3.LUT R23, R23, 0xfffffff7, RZ, 0xc0, !PT ;  /* 0xfffffff717177812 */ /* 0x000fe200078ec0ff */
[----:B------:R-:W-:Y:S01]  /*9d30*/  ULDC UR31, c[0x0][0x9dc] ;  /* 0x00027700001f7ab9 */ /* 0x000fe20000000800 */
[----:B0-----:R-:W-:Y:S01]  /*9d40*/  ISETP.NE.AND P1, PT, R93, 0x1, PT ;  /* 0x000000015d00780c */ /* 0x001fe20003f25270 */
[----:B------:R-:W-:-:S12]  /*9d50*/  FMUL.FTZ R13, R24, UR4 ;  /* 0x00000004180d7c20 */ /* 0x000fd80008410000 */
[----:B------:R-:W0:Y:S01]  /*9d60*/  @P1 LDC R5, c[0x0][0x44c] ;  /* 0x00011300ff051b82 */ /* 0x000e220000000800 */
[----:B------:R-:W-:-:S07]  /*9d70*/  FMUL.FTZ R24, R29, UR4 ;  /* 0x000000041d187c20 */ /* 0x000fce0008410000 */
[----:B------:R-:W1:Y:S01]  /*9d80*/  @P1 LDC R11, c[0x0][0x450] ;  /* 0x00011400ff0b1b82 */ /* 0x000e620000000800 */
        /* <DEDUP_REMOVED lines=61> */
[----:B------:R-:W-:Y:S01]  /*a160*/  @P1 LOP3.LUT R23, R23, 0x8, RZ, 0xfc, !PT ;  /* 0x0000000817171812 */ /* 0x000fe200078efcff */
[----:B------:R-:W4:Y:S01]  /*a170*/  MUFU.TANH R13, R13 ;  /* 0x0000000d000d7308 */ /* 0x000f220000002400 */
[----:B------:R-:W-:Y:S01]  /*a180*/  ULOP3.LUT UR31, URZ, UR31, URZ, 0x33, !UPT ;  /* 0x0000001f3f1f7292 */ /* 0x000fe2000f8e333f */
[----:B------:R-:W-:-:S06]  /*a190*/  FMUL.FTZ R86, R86, UR4 ;  /* 0x0000000456567c20 */ /* 0x000fcc0008410000 */
        /* <DEDUP_REMOVED lines=19> */
[----:B--2---:R-:W-:-:S04]  /*a2d0*/  IMAD.IADD R80, R4, 0x1, R92 ;  /* 0x0000000104507824 */ /* 0x004fc800078e025c */
[----:B0-----:R-:W-:-:S05]  /*a2e0*/  @P1 IMAD.HI.U32 R4, R80, R5, RZ ;  /* 0x0000000550041227 */ /* 0x001fca00078e00ff */
[----:B-1----:R-:W-:Y:S02]  /*a2f0*/  @P1 SHF.R.U32.HI R80, RZ, R11, R4 ;  /* 0x0000000bff501219 */ /* 0x002fe40000011604 */
[----:B------:R-:W0:Y:S01]  /*a300*/  LDC.64 R10, c[0x0][0x9e0] ;  /* 0x00027800ff0a7b82 */ /* 0x000e220000000a00 */
[----:B------:R-:W-:Y:S02]  /*a310*/  IMAD.MOV.U32 R4, RZ, RZ, -0x80 ;  /* 0xffffff80ff047424 */ /* 0x000fe400078e00ff */
[----:B------:R-:W-:Y:S01]  /*a320*/  IMAD.U32 R5, RZ, RZ, UR38 ;  /* 0x00000026ff057e24 */ /* 0x000fe2000f8e00ff */
[----:B------:R-:W1:Y:S01]  /*a330*/  SHFL.IDX PT, R91, R80, RZ, 0x1c1f ;  /* 0x001c1fff505b7589 */ /* 0x000e6200000e0000 */
[----:B------:R-:W-:-:S03]  /*a340*/  IMAD R81, R89, R4, 0x80 ;  /* 0x0000008059517424 */ /* 0x000fc600078e0204 */
[----:B------:R-:W-:Y:S01]  /*a350*/  PRMT R4, R5, 0x654, R0 ;  /* 0x0000065405047816 */ /* 0x000fe20000000000 */
[----:B------:R-:W-:Y:S01]  /*a360*/  VIADD R5, R81, 0x1 ;  /* 0x0000000151057836 */ /* 0x000fe20000000000 */
[----:B------:R-:W2:Y:S01]  /*a370*/  MUFU.TANH R39, R39 ;  /* 0x0000002700277308 */ /* 0x000ea20000002400 */
[----:B------:R-:W-:-:S07]  /*a380*/  IMAD.IADD R90, R156, 0x1, R81 ;  /* 0x000000019c5a7824 */ /* 0x000fce00078e0251 */
[----:B------:R-:W0:Y:S01]  /*a390*/  MUFU.TANH R40, R40 ;  /* 0x0000002800287308 */ /* 0x000e220000002400 */
[----:B---3--:R-:W-:-:S07]  /*a3a0*/  IMAD R5, R94, -0x2, R5 ;  /* 0xfffffffe5e057824 */ /* 0x008fce00078e0205 */
[----:B------:R-:W3:Y:S01]  /*a3b0*/  MUFU.TANH R37, R37 ;  /* 0x0000002500257308 */ /* 0x000ee20000002400 */
[----:B0-----:R-:W-:Y:S01]  /*a3c0*/  ISETP.GE.AND P1, PT, R11, 0x1, PT ;  /* 0x000000010b00780c */ /* 0x001fe20003f26270 */
[----:B------:R0:W-:Y:S01]  /*a3d0*/  SYNCS.ARRIVE.TRANS64.RED.A1T0 RZ, [R4+URZ], RZ ;  /* 0x000000ff04ff79a7 */ /* 0x0001e2000810043f */
[----:B------:R-:W-:-:S05]  /*a3e0*/  IADD3 R5, -R155, R5, R156 ;  /* 0x000000059b057210 */ /* 0x000fca0007ffe19c */
[----:B------:R-:W0:Y:S01]  /*a3f0*/  MUFU.TANH R38, R38 ;  /* 0x0000002600267308 */ /* 0x000e220000002400 */
[----:B------:R-:W-:-:S07]  /*a400*/  IMAD R90, R94, -0x2, R90 ;  /* 0xfffffffe5e5a7824 */ /* 0x000fce00078e025a */
[----:B------:R-:W0:Y:S01]  /*a410*/  MUFU.TANH R43, R43 ;  /* 0x0000002b002b7308 */ /* 0x000e220000002400 */
[----:B------:R-:W-:-:S07]  /*a420*/  IMAD.IADD R85, R5, 0x1, R10 ;  /* 0x0000000105557824 */ /* 0x000fce00078e020a */
        /* <DEDUP_REMOVED lines=38> */
[----:B------:R-:W-:-:S02]  /*a690*/  LOP3.LUT R23, R23, 0xfffffffb, RZ, 0xc0, !PT ;  /* 0xfffffffb17177812 */ /* 0x000fc400078ec0ff */
[----:B------:R-:W-:-:S05]  /*a6a0*/  LEA R78, R89, 0xffffff80, 0x7 ;  /* 0xffffff80594e7811 */ /* 0x000fca00078e38ff */
[----:B------:R5:W0:Y:S01]  /*a6b0*/  MUFU.TANH R0, R86 ;  /* 0x0000005600007308 */ /* 0x000a220000002400 */
[----:B------:R-:W-:Y:S02]  /*a6c0*/  @P1 LOP3.LUT R23, R23, 0x4, RZ, 0xfc, !PT ;  /* 0x0000000417171812 */ /* 0x000fe400078efcff */
[----:B-1----:R-:W-:Y:S01]  /*a6d0*/  VIADDMNMX R84, R91, R85, R90, PT ;  /* 0x000000555b547246 */ /* 0x002fe2000380015a */
[----:B-----5:R-:W-:-:S04]  /*a6e0*/  VIADD R86, R5, UR31 ;  /* 0x0000001f05567c36 */ /* 0x020fc80008000000 */
[----:B------:R-:W-:Y:S01]  /*a6f0*/  IMAD.IADD R83, R86, 0x1, R91 ;  /* 0x0000000156537824 */ /* 0x000fe200078e025b */
[----:B--234-:R-:W-:Y:S06]  /*a700*/  @!P1 BRA `(.L_x_1678) ;  /* 0x0000000000509947 */ /* 0x01cfec0003800000 */
[----:B------:R-:W-:Y:S01]  /*a710*/  IADD3 R87, -R155, R156, R91 ;  /* 0x0000009c9b577210 */ /* 0x000fe20007ffe15b */
[----:B------:R-:W-:Y:S03]  /*a720*/  BSSY B0, `(.L_x_1679) ;  /* 0x000000e000007945 */ /* 0x000fe60003800000 */
[----:B------:R-:W-:-:S13]  /*a730*/  ISETP.GT.AND P1, PT, R87, -0x1, PT ;  /* 0xffffffff5700780c */ /* 0x000fda0003f24270 */
[----:B------:R-:W-:Y:S05]  /*a740*/  @P1 BRA `(.L_x_1680) ;  /* 0x00000000001c1947 */ /* 0x000fea0003800000 */
[----:B------:R-:W-:Y:S02]  /*a750*/  ISETP.NE.AND P1, PT, R11, 0x1, PT ;  /* 0x000000010b00780c */ /* 0x000fe40003f25270 */
[----:B------:R-:W-:-:S11]  /*a760*/  LOP3.LUT R87, RZ, R87, RZ, 0x33, !PT ;  /* 0x00000057ff577212 */ /* 0x000fd600078e33ff */
[----:B0-----:R-:W0:Y:S02]  /*a770*/  @P1 LDC.64 R4, c[0x0][0x9e8] ;  /* 0x00027a00ff041b82 */ /* 0x001e240000000a00 */
[----:B0-----:R-:W-:-:S05]  /*a780*/  @P1 IMAD.HI.U32 R4, R87, R4, RZ ;  /* 0x0000000457041227 */ /* 0x001fca00078e00ff */
[----:B------:R-:W-:-:S04]  /*a790*/  @P1 SHF.R.U32.HI R87, RZ, R5, R4 ;  /* 0x00000005ff571219 */ /* 0x000fc80000011604 */
[----:B------:R-:W-:Y:S01]  /*a7a0*/  LOP3.LUT R87, RZ, R87, RZ, 0x33, !PT ;  /* 0x00000057ff577212 */ /* 0x000fe200078e33ff */
[----:B------:R-:W-:Y:S06]  /*a7b0*/  BRA `(.L_x_1681) ;  /* 0x0000000000107947 */ /* 0x000fec0003800000 */
.L_x_1680:
[----:B------:R-:W-:-:S13]  /*a7c0*/  ISETP.NE.AND P1, PT, R11, 0x1, PT ;  /* 0x000000010b00780c */ /* 0x000fda0003f25270 */
[----:B0-----:R-:W0:Y:S02]  /*a7d0*/  @P1 LDC.64 R4, c[0x0][0x9e8] ;  /* 0x00027a00ff041b82 */ /* 0x001e240000000a00 */
[----:B0-----:R-:W-:-:S05]  /*a7e0*/  @P1 IMAD.HI.U32 R4, R87, R4, RZ ;  /* 0x0000000457041227 */ /* 0x001fca00078e00ff */
[----:B------:R-:W-:-:S07]  /*a7f0*/  @P1 SHF.R.U32.HI R87, RZ, R5, R4 ;  /* 0x00000005ff571219 */ /* 0x000fce0000011604 */
.L_x_1681:
[----:B------:R-:W-:Y:S05]  /*a800*/  BSYNC B0 ;  /* 0x0000000000007941 */ /* 0x000fea0003800000 */
.L_x_1679:
[----:B------:R-:W-:-:S04]  /*a810*/  IMAD R87, R87, R11, -R78 ;  /* 0x0000000b57577224 */ /* 0x000fc800078e0a4e */
[----:B------:R-:W-:-:S05]  /*a820*/  IMAD R4, R94, -0x2, R87 ;  /* 0xfffffffe5e047824 */ /* 0x000fca00078e0257 */
[----:B------:R-:W-:Y:S02]  /*a830*/  VIMNMX R83, R83, R4, !PT ;  /* 0x0000000453537248 */ /* 0x000fe40007fe0100 */
[----:B------:R-:W-:-:S07]  /*a840*/  VIADDMNMX R84, R4, R11, R84, PT ;  /* 0x0000000b04547246 */ /* 0x000fce0003800154 */
.L_x_1678:
[C---:B------:R-:W-:Y:S02]  /*a850*/  ISETP.GE.AND P1, PT, R81.reuse, 0x2, PT ;  /* 0x000000025100780c */ /* 0x040fe40003f26270 */
[----:B------:R-:W-:Y:S02]  /*a860*/  ISETP.GE.AND P6, PT, R81, 0x9, PT ;  /* 0x000000095100780c */ /* 0x000fe40003fc6270 */
[----:B------:R-:W-:Y:S02]  /*a870*/  ISETP.GT.AND P2, PT, R83, 0x1, !P1 ;  /* 0x000000015300780c */ /* 0x000fe40004f44270 */
[----:B------:R-:W-:Y:S02]  /*a880*/  ISETP.GE.AND P3, PT, R81, 0xa, PT ;  /* 0x0000000a5100780c */ /* 0x000fe40003f66270 */
[----:B------:R-:W-:Y:S02]  /*a890*/  ISETP.LT.OR P2, PT, R84, 0x2, P2 ;  /* 0x000000025400780c */ /* 0x000fe40001741670 */
[----:B------:R-:W-:-:S02]  /*a8a0*/  LOP3.LUT R23, R23, 0xfffffffe, RZ, 0xc0, !PT ;  /* 0xfffffffe17177812 */ /* 0x000fc400078ec0ff */
[----:B------:R-:W-:Y:S02]  /*a8b0*/  FSEL R14, R14, -INF , !P2 ;  /* 0xff8000000e0e7808 */ /* 0x000fe40005000000 */
[----:B------:R-:W-:Y:S02]  /*a8c0*/  ISETP.GT.AND P2, PT, R83, 0x8, !P6 ;  /* 0x000000085300780c */ /* 0x000fe40007744270 */
[----:B------:R-:W-:Y:S02]  /*a8d0*/  ISETP.GE.AND P5, PT, R81, 0x1, PT ;  /* 0x000000015100780c */ /* 0x000fe40003fa6270 */
[----:B------:R-:W-:Y:S02]  /*a8e0*/  ISETP.LT.OR P2, PT, R84, 0x9, P2 ;  /* 0x000000095400780c */ /* 0x000fe40001741670 */
[----:B------:R-:W-:Y:S02]  /*a8f0*/  @P3 LOP3.LUT R23, R23, 0x1, RZ, 0xfc, !PT ;  /* 0x0000000117173812 */ /* 0x000fe400078efcff */
[----:B------:R-:W-:-:S02]  /*a900*/  FSEL R21, R21, -INF , !P2 ;  /* 0xff80000015157808 */ /* 0x000fc40005000000 */
[----:B------:R-:W-:Y:S02]  /*a910*/  ISETP.GT.AND P2, PT, R83, 0x9, !P3 ;  /* 0x000000095300780c */ /* 0x000fe40005f44270 */
        /* <DEDUP_REMOVED lines=57> */
[----:B0-----:R-:W-:Y:S02]  /*acb0*/  FSEL R43, R43, -INF , !P2 ;  /* 0xff8000002b2b7808 */ /* 0x001fe40005000000 */
        /* <DEDUP_REMOVED lines=103> */
[----:B------:R-:W-:-:S04]  /*b330*/  ISETP.GT.AND P4, PT, R83, RZ, !P5 ;  /* 0x000000ff5300720c */ /* 0x000fc80006f84270 */
[----:B------:R-:W-:-:S04]  /*b340*/  ISETP.LT.OR P4, PT, R84, 0x1, P4 ;  /* 0x000000015400780c */ /* 0x000fc80002781670 */
[----:B------:R-:W-:Y:S02]  /*b350*/  FSEL R13, R13, -INF , !P4 ;  /* 0xff8000000d0d7808 */ /* 0x000fe40006000000 */
[----:B------:R-:W-:Y:S02]  /*b360*/  ISETP.GE.AND P4, PT, R81, 0x7a, PT ;  /* 0x0000007a5100780c */ /* 0x000fe40003f86270 */
[----:B------:R-:W0:Y:S11]  /*b370*/  SHFL.IDX PT, R81, R80, 0x1, 0x1c1f ;  /* 0x003c1f0050517f89 */ /* 0x000e3600000e0000 */
[----:B------:R-:W-:-:S02]  /*b380*/  @P4 LOP3.LUT R23, R23, 0x10000000, RZ, 0xfc, !PT ;  /* 0x1000000017174812 */ /* 0x000fc400078efcff */
[----:B------:R-:W-:-:S04]  /*b390*/  ISETP.GT.AND P4, PT, R83, 0x79, !P4 ;  /* 0x000000795300780c */ /* 0x000fc80006784270 */
[----:B------:R-:W-:-:S04]  /*b3a0*/  ISETP.LT.OR P4, PT, R84, 0x7a, P4 ;  /* 0x0000007a5400780c */ /* 0x000fc80002781670 */
[----:B------:R-:W-:Y:S02]  /*b3b0*/  FSEL R82, R82, -INF , !P4 ;  /* 0xff80000052527808 */ /* 0x000fe40006000000 */
[----:B------:R-:W-:Y:S01]  /*b3c0*/  ISETP.GE.AND P4, PT, R11, 0x1, PT ;  /* 0x000000010b00780c */ /* 0x000fe20003f86270 */
[----:B0-----:R-:W-:Y:S01]  /*b3d0*/  IMAD.IADD R86, R86, 0x1, R81 ;  /* 0x0000000156567824 */ /* 0x001fe200078e0251 */
[----:B------:R-:W-:-:S11]  /*b3e0*/  VIADDMNMX R90, R81, R85, R90, PT ;  /* 0x00000055515a7246 */ /* 0x000fd6000380015a */
[----:B------:R-:W-:Y:S05]  /*b3f0*/  @!P4 BRA `(.L_x_1682) ;  /* 0x000000000050c947 */ /* 0x000fea0003800000 */
[----:B------:R-:W-:Y:S01]  /*b400*/  IADD3 R81, -R155, R156, R81 ;  /* 0x0000009c9b517210 */ /* 0x000fe20007ffe151 */
[----:B------:R-:W-:Y:S03]  /*b410*/  BSSY B0, `(.L_x_1683) ;  /* 0x000000e000007945 */ /* 0x000fe60003800000 */
[----:B------:R-:W-:-:S13]  /*b420*/  ISETP.GT.AND P4, PT, R81, -0x1, PT ;  /* 0xffffffff5100780c */ /* 0x000fda0003f84270 */
        /* <DEDUP_REMOVED lines=8> */
.L_x_1684:
[----:B------:R-:W-:-:S13]  /*b4b0*/  ISETP.NE.AND P4, PT, R11, 0x1, PT ;  /* 0x000000010b00780c */ /* 0x000fda0003f85270 */
[----:B------:R-:W0:Y:S02]  /*b4c0*/  @P4 LDC.64 R4, c[0x0][0x9e8] ;  /* 0x00027a00ff044b82 */ /* 0x000e240000000a00 */
[----:B0-----:R-:W-:-:S05]  /*b4d0*/  @P4 IMAD.HI.U32 R4, R81, R4, RZ ;  /* 0x0000000451044227 */ /* 0x001fca00078e00ff */
[----:B------:R-:W-:-:S07]  /*b4e0*/  @P4 SHF.R.U32.HI R81, RZ, R5, R4 ;  /* 0x00000005ff514219 */ /* 0x000fce0000011604 */
.L_x_1685:
[----:B------:R-:W-:Y:S05]  /*b4f0*/  BSYNC B0 ;  /* 0x0000000000007941 */ /* 0x000fea0003800000 */
.L_x_1683:
[----:B------:R-:W-:-:S04]  /*b500*/  IMAD R78, R81, R11, -R78 ;  /* 0x0000000b514e7224 */ /* 0x000fc800078e0a4e */
[----:B------:R-:W-:-:S05]  /*b510*/  IMAD R5, R94, -0x2, R78 ;  /* 0xfffffffe5e057824 */ /* 0x000fca00078e024e */
[----:B------:R-:W-:Y:S02]  /*b520*/  VIMNMX R86, R86, R5, !PT ;  /* 0x0000000556567248 */ /* 0x000fe40007fe0100 */
[----:B------:R-:W-:-:S07]  /*b530*/  VIADDMNMX R90, R5, R11, R90, PT ;  /* 0x0000000b055a7246 */ /* 0x000fce000380015a */
.L_x_1682:
[C---:B------:R-:W-:Y:S01]  /*b540*/  ISETP.GT.AND P1, PT, R86.reuse, 0x1, !P1 ;  /* 0x000000015600780c */ /* 0x040fe20004f24270 */
[----:B------:R-:W-:Y:S01]  /*b550*/  ULDC UR30, c[0x0][0x988] ;  /* 0x00026200001e7ab9 */ /* 0x000fe20000000800 */
[----:B------:R-:W-:Y:S02]  /*b560*/  ISETP.GT.AND P6, PT, R86, 0x8, !P6 ;  /* 0x000000085600780c */ /* 0x000fe400077c4270 */
[C---:B------:R-:W-:Y:S02]  /*b570*/  ISETP.LT.OR P1, PT, R90.reuse, 0x2, P1 ;  /* 0x000000025a00780c */ /* 0x040fe40000f21670 */
[----:B------:R-:W-:Y:S02]  /*b580*/  ISETP.LT.OR P6, PT, R90, 0x9, P6 ;  /* 0x000000095a00780c */ /* 0x000fe400037c1670 */
[----:B------:R-:W-:Y:S02]  /*b590*/  FSEL R12, R12, -INF , !P1 ;  /* 0xff8000000c0c7808 */ /* 0x000fe40004800000 */
[----:B------:R-:W-:-:S02]  /*b5a0*/  LOP3.LUT P1, RZ, R23, 0x1, RZ, 0xc0, !PT ;  /* 0x0000000117ff7812 */ /* 0x000fc4000782c0ff */
[----:B------:R-:W-:Y:S02]  /*b5b0*/  FSEL R15, R15, -INF , !P6 ;  /* 0xff8000000f0f7808 */ /* 0x000fe40007000000 */
[----:B------:R-:W-:Y:S02]  /*b5c0*/  ISETP.GT.AND P1, PT, R86, 0x9, !P1 ;  /* 0x000000095600780c */ /* 0x000fe40004f24270 */
[C---:B------:R-:W-:Y:S02]  /*b5d0*/  LOP3.LUT P6, RZ, R23.reuse, 0x4000000, RZ, 0xc0, !PT ;  /* 0x0400000017ff7812 */ /* 0x040fe400078cc0ff */
[----:B------:R-:W-:Y:S02]  /*b5e0*/  ISETP.LT.OR P1, PT, R90, 0xa, P1 ;  /* 0x0000000a5a00780c */ /* 0x000fe40000f21670 */
[----:B------:R-:W-:Y:S02]  /*b5f0*/  LOP3.LUT P4, RZ, R23, 0x2000000, RZ, 0xc0, !PT ;  /* 0x0200000017ff7812 */ /* 0x000fe4000788c0ff */
        /* <DEDUP_REMOVED lines=19> */
[----:B------:R-:W-:Y:S02]  /*b730*/  LOP3.LUT P6, RZ, R23, 0x8000, RZ, 0xc0, !PT ;  /* 0x0000800017ff7812 */ /* 0x000fe400078cc0ff */
[----:B------:R-:W-:Y:S02]  /*b740*/  ISETP.GT.AND P1, PT, R86, 0x19, !P1 ;  /* 0x000000195600780c */ /* 0x000fe40004f24270 */
[----:B------:R-:W-:Y:S02]  /*b750*/  FMNMX.FTZ R5, R35, R4, !PT ;  /* 0x0000000423057209 */ /* 0x000fe40007810000 */
[----:B------:R-:W-:Y:S02]  /*b760*/  ISETP.LT.OR P1, PT, R90, 0x1a, P1 ;  /* 0x0000001a5a00780c */ /* 0x000fe40000f21670 */
[----:B------:R-:W-:Y:S02]  /*b770*/  FMNMX.FTZ R4, R36, R5, !PT ;  /* 0x0000000524047209 */ /* 0x000fe40007810000 */
[----:B------:R-:W-:-:S02]  /*b780*/  FSEL R30, R30, -INF , !P1 ;  /* 0xff8000001e1e7808 */ /* 0x000fc40004800000 */
[C---:B------:R-:W-:Y:S02]  /*b790*/  LOP3.LUT P1, RZ, R23.reuse, 0x800000, RZ, 0xc0, !PT ;  /* 0x0080000017ff7812 */ /* 0x040fe4000782c0ff */
[----:B------:R-:W-:Y:S02]  /*b7a0*/  LOP3.LUT P4, RZ, R23, 0x4000, RZ, 0xc0, !PT ;  /* 0x0000400017ff7812 */ /* 0x000fe4000788c0ff */
[----:B------:R-:W-:Y:S02]  /*b7b0*/  ISETP.GT.AND P1, PT, R86, 0x20, !P1 ;  /* 0x000000205600780c */ /* 0x000fe40004f24270 */
[----:B------:R-:W-:Y:S02]  /*b7c0*/  FMNMX.FTZ R5, R39, R4, !PT ;  /* 0x0000000427057209 */ /* 0x000fe40007810000 */
[----:B------:R-:W-:Y:S02]  /*b7d0*/  ISETP.LT.OR P1, PT, R90, 0x21, P1 ;  /* 0x000000215a00780c */ /* 0x000fe40000f21670 */
[----:B------:R-:W-:-:S02]  /*b7e0*/  FMNMX.FTZ R4, R40, R5, !PT ;  /* 0x0000000528047209 */ /* 0x000fc40007810000 */
[----:B------:R-:W-:Y:S02]  /*b7f0*/  FSEL R33, R33, -INF , !P1 ;  /* 0xff80000021217808 */ /* 0x000fe40004800000 */
[----:B------:R-:W-:Y:S02]  /*b800*/  LOP3.LUT P1, RZ, R23, 0x400000, RZ, 0xc0, !PT ;  /* 0x0040000017ff7812 */ /* 0x000fe4000782c0ff */
[----:B------:R-:W-:Y:S02]  /*b810*/  FMNMX.FTZ R5, R43, R4, !PT ;  /* 0x000000042b057209 */ /* 0x000fe40007810000 */
[----:B------:R-:W-:Y:S02]  /*b820*/  ISETP.GT.AND P1, PT, R86, 0x21, !P1 ;  /* 0x000000215600780c */ /* 0x000fe40004f24270 */
[----:B------:R-:W-:Y:S02]  /*b830*/  FMNMX.FTZ R4, R44, R5, !PT ;  /* 0x000000052c047209 */ /* 0x000fe40007810000 */
[----:B------:R-:W-:-:S02]  /*b840*/  ISETP.LT.OR P1, PT, R90, 0x22, P1 ;  /* 0x000000225a00780c */ /* 0x000fc40000f21670 */
[----:B------:R-:W-:Y:S02]  /*b850*/  FMNMX.FTZ R5, R47, R4, !PT ;  /* 0x000000042f057209 */ /* 0x000fe40007810000 */
[----:B------:R-:W-:Y:S02]  /*b860*/  FSEL R34, R34, -INF , !P1 ;  /* 0xff80000022227808 */ /* 0x000fe40004800000 */
[----:B------:R-:W-:Y:S02]  /*b870*/  LOP3.LUT P1, RZ, R23, 0x200000, RZ, 0xc0, !PT ;  /* 0x0020000017ff7812 */ /* 0x000fe4000782c0ff */
        /* <DEDUP_REMOVED lines=39> */
[----:B------:R-:W-:Y:S01]  /*baf0*/  ISETP.GT.AND P5, PT, R86, RZ, !P5 ;  /* 0x000000ff5600720c */ /* 0x000fe20006fa4270 */
[----:B------:R-:W0:Y:S01]  /*bb00*/  SHFL.BFLY PT, R5, R78, 0x2, 0x1f ;  /* 0x0c401f004e057f89 */ /* 0x000e2200000e0000 */
[----:B------:R-:W-:Y:S02]  /*bb10*/  FSEL R46, R46, -INF , !P1 ;  /* 0xff8000002e2e7808 */ /* 0x000fe40004800000 */
[----:B------:R-:W-:Y:S02]  /*bb20*/  ISETP.GT.AND P1, PT, R86, 0x40, !P6 ;  /* 0x000000405600780c */ /* 0x000fe40007724270 */
[----:B------:R-:W-:Y:S02]  /*bb30*/  LOP3.LUT P6, RZ, R23, 0x10, RZ, 0xc0, !PT ;  /* 0x0000001017ff7812 */ /* 0x000fe400078cc0ff */
[C---:B------:R-:W-:Y:S02]  /*bb40*/  ISETP.LT.OR P1, PT, R90.reuse, 0x41, P1 ;  /* 0x000000415a00780c */ /* 0x040fe40000f21670 */
[----:B------:R-:W-:-:S02]  /*bb50*/  ISETP.LT.OR P5, PT, R90, 0x1, P5 ;  /* 0x000000015a00780c */ /* 0x000fc40002fa1670 */
[----:B------:R-:W-:Y:S02]  /*bb60*/  FSEL R49, R49, -INF , !P1 ;  /* 0xff80000031317808 */ /* 0x000fe40004800000 */
[----:B------:R-:W-:Y:S02]  /*bb70*/  ISETP.GT.AND P1, PT, R86, 0x41, !P4 ;  /* 0x000000415600780c */ /* 0x000fe40006724270 */
[----:B------:R-:W-:Y:S02]  /*bb80*/  LOP3.LUT P4, RZ, R23, 0x2, RZ, 0xc0, !PT ;  /* 0x0000000217ff7812 */ /* 0x000fe4000788c0ff */
[----:B------:R-:W-:Y:S02]  /*bb90*/  ISETP.LT.OR P1, PT, R90, 0x42, P1 ;  /* 0x000000425a00780c */ /* 0x000fe40000f21670 */
[----:B------:R-:W-:Y:S02]  /*bba0*/  FSEL R3, R3, -INF , !P5 ;  /* 0xff80000003037808 */ /* 0x000fe40006800000 */
[----:B------:R-:W-:-:S02]  /*bbb0*/  FSEL R50, R50, -INF , !P1 ;  /* 0xff80000032327808 */ /* 0x000fc40004800000 */
[----:B------:R-:W-:Y:S02]  /*bbc0*/  LOP3.LUT P1, RZ, R23, 0x2000, RZ, 0xc0, !PT ;  /* 0x0000200017ff7812 */ /* 0x000fe4000782c0ff */
[----:B0-----:R-:W-:Y:S02]  /*bbd0*/  FMNMX.FTZ R80, R78, R5, !PT ;  /* 0x000000054e507209 */ /* 0x001fe40007810000 */
[C---:B------:R-:W-:Y:S02]  /*bbe0*/  ISETP.GT.AND P1, PT, R86.reuse, 0x48, !P1 ;  /* 0x000000485600780c */ /* 0x040fe40004f24270 */
[----:B------:R-:W-:Y:S01]  /*bbf0*/  ISETP.GT.AND P2, PT, R86, 0x71, !P2 ;  /* 0x000000715600780c */ /* 0x000fe20005744270 */
[----:B------:R-:W0:Y:S01]  /*bc00*/  SHFL.BFLY PT, R5, R80, 0x1, 0x1f ;  /* 0x0c201f0050057f89 */ /* 0x000e2200000e0000 */
[----:B------:R-:W-:Y:S02]  /*bc10*/  ISETP.LT.OR P1, PT, R90, 0x49, P1 ;  /* 0x000000495a00780c */ /* 0x000fe40000f21670 */
[----:B------:R-:W-:-:S02]  /*bc20*/  ISETP.GT.AND P3, PT, R86, 0x78, !P3 ;  /* 0x000000785600780c */ /* 0x000fc40005f64270 */
[----:B------:R-:W-:Y:S02]  /*bc30*/  FSEL R53, R53, -INF , !P1 ;  /* 0xff80000035357808 */ /* 0x000fe40004800000 */
[----:B------:R-:W-:Y:S02]  /*bc40*/  LOP3.LUT P1, RZ, R23, 0x1000, RZ, 0xc0, !PT ;  /* 0x0000100017ff7812 */ /* 0x000fe4000782c0ff */
[----:B------:R-:W-:Y:S02]  /*bc50*/  ISETP.LT.OR P2, PT, R90, 0x72, P2 ;  /* 0x000000725a00780c */ /* 0x000fe40001741670 */
[----:B------:R-:W-:Y:S02]  /*bc60*/  ISETP.GT.AND P1, PT, R86, 0x49, !P1 ;  /* 0x000000495600780c */ /* 0x000fe40004f24270 */
[C---:B------:R-:W-:Y:S02]  /*bc70*/  ISETP.LT.OR P3, PT, R90.reuse, 0x79, P3 ;  /* 0x000000795a00780c */ /* 0x040fe40001f61670 */
[----:B------:R-:W-:-:S02]  /*bc80*/  ISETP.LT.OR P1, PT, R90, 0x4a, P1 ;  /* 0x0000004a5a00780c */ /* 0x000fc40000f21670 */
[----:B------:R-:W-:Y:S02]  /*bc90*/  FSEL R73, R73, -INF , !P2 ;  /* 0xff80000049497808 */ /* 0x000fe40005000000 */
[----:B------:R-:W-:Y:S02]  /*bca0*/  FSEL R54, R54, -INF , !P1 ;  /* 0xff80000036367808 */ /* 0x000fe40004800000 */
[----:B------:R-:W-:Y:S02]  /*bcb0*/  LOP3.LUT P1, RZ, R23, 0x800, RZ, 0xc0, !PT ;  /* 0x0000080017ff7812 */ /* 0x000fe4000782c0ff */
[----:B------:R-:W-:Y:S02]  /*bcc0*/  FSEL R0, R0, -INF , !P3 ;  /* 0xff80000000007808 */ /* 0x000fe40005800000 */
[----:B------:R-:W-:Y:S02]  /*bcd0*/  ISETP.GT.AND P1, PT, R86, 0x50, !P1 ;  /* 0x000000505600780c */ /* 0x000fe40004f24270 */
[----:B0-----:R-:W-:-:S02]  /*bce0*/  FMNMX.FTZ R5, R80, R5, !PT ;  /* 0x0000000550057209 */ /* 0x001fc40007810000 */
[----:B------:R-:W-:-:S03]  /*bcf0*/  ISETP.LT.OR P1, PT, R90, 0x51, P1 ;  /* 0x000000515a00780c */ /* 0x000fc60000f21670 */
[----:B------:R-:W-:Y:S01]  /*bd00*/  FMUL.FTZ R4, R5, UR30 ;  /* 0x0000001e05047c20 */ /* 0x000fe20008410000 */
        /* <DEDUP_REMOVED lines=25> */
[----:B------:R-:W-:-:S04]  /*bea0*/  ISETP.GT.AND P1, PT, R86, 0x69, !P6 ;  /* 0x000000695600780c */ /* 0x000fc80007724270 */
[----:B------:R-:W-:-:S04]  /*beb0*/  ISETP.LT.OR P1, PT, R90, 0x6a, P1 ;  /* 0x0000006a5a00780c */ /* 0x000fc80000f21670 */
[----:B------:R-:W-:Y:S02]  /*bec0*/  FSEL R70, R70, -INF , !P1 ;  /* 0xff80000046467808 */ /* 0x000fe40004800000 */
[----:B------:R-:W-:Y:S02]  /*bed0*/  ISETP.GT.AND P1, PT, R86, 0x70, !P4 ;  /* 0x000000705600780c */ /* 0x000fe40006724270 */
[----:B------:R-:W-:Y:S02]  /*bee0*/  LOP3.LUT P4, RZ, R23, 0x10000000, RZ, 0xc0, !PT ;  /* 0x1000000017ff7812 */ /* 0x000fe4000788c0ff */
[----:B------:R-:W-:-:S04]  /*bef0*/  ISETP.LT.OR P1, PT, R90, 0x71, P1 ;  /* 0x000000715a00780c */ /* 0x000fc80000f21670 */
[----:B------:R-:W-:Y:S02]  /*bf00*/  FSEL R74, R74, -INF , !P1 ;  /* 0xff8000004a4a7808 */ /* 0x000fe40004800000 */
[----:B------:R-:W-:-:S04]  /*bf10*/  FSETP.NEU.FTZ.AND P1, PT, R5, -INF , PT ;  /* 0xff8000000500780b */ /* 0x000fc80003f3d000 */
[----:B------:R-:W-:Y:S02]  /*bf20*/  FSEL R4, R4, RZ, P1 ;  /* 0x000000ff04047208 */ /* 0x000fe40000800000 */
[----:B------:R-:W-:Y:S02]  /*bf30*/  ISETP.GT.AND P1, PT, R86, 0x79, !P4 ;  /* 0x000000795600780c */ /* 0x000fe40006724270 */
[----:B------:R-:W-:Y:S01]  /*bf40*/  ISETP.NE.AND P4, PT, R93, 0x1, PT ;  /* 0x000000015d00780c */ /* 0x000fe20003f85270 */
        /* <DEDUP_REMOVED lines=12> */
[----:B------:R-:W-:Y:S01]  /*c010*/  ISETP.LT.OR P1, PT, R90, 0x7a, P1 ;  /* 0x0000007a5a00780c */ /* 0x000fe20000f21670 */
[--C-:B------:R-:W-:Y:S01]  /*c020*/  FFMA.FTZ R150, R21, UR30, -R4.reuse ;  /* 0x0000001e15967c23 */ /* 0x100fe20008010804 */
[----:B------:R-:W-:Y:S01]  /*c030*/  FMNMX.FTZ R81, R25, R14, !PT ;  /* 0x0000000e19517209 */ /* 0x000fe20007810000 */
[--C-:B------:R-:W-:Y:S01]  /*c040*/  FFMA.FTZ R21, R24, UR30, -R4.reuse ;  /* 0x0000001e18157c23 */ /* 0x100fe20008010804 */
[----:B------:R-:W-:Y:S01]  /*c050*/  FSEL R24, R77, -INF , !P1 ;  /* 0xff8000004d187808 */ /* 0x000fe20004800000 */
[--C-:B------:R-:W-:Y:S01]  /*c060*/  FFMA.FTZ R27, R28, UR30, -R4.reuse ;  /* 0x0000001e1c1b7c23 */ /* 0x100fe20008010804 */
[----:B------:R-:W-:Y:S01]  /*c070*/  FMNMX.FTZ R14, R26, R81, !PT ;  /* 0x000000511a0e7209 */ /* 0x000fe20007810000 */
[----:B------:R-:W-:Y:S01]  /*c080*/  MUFU.EX2 R148, R148 ;  /* 0x0000009400947308 */ /* 0x000fe20000000800 */
[--C-:B------:R-:W-:Y:S01]  /*c090*/  FFMA.FTZ R122, R79, UR30, -R4.reuse ;  /* 0x0000001e4f7a7c23 */ /* 0x100fe20008010804 */
[--C-:B------:R-:W-:Y:S01]  /*c0a0*/  FFMA.FTZ R134, R55, UR30, -R4.reuse ;  /* 0x0000001e37867c23 */ /* 0x100fe20008010804 */
[----:B------:R-:W-:Y:S01]  /*c0b0*/  FMNMX.FTZ R31, R29, R14, !PT ;  /* 0x0000000e1d1f7209 */ /* 0x000fe20007810000 */
[--C-:B------:R-:W-:Y:S01]  /*c0c0*/  FFMA.FTZ R128, R59, UR30, -R4.reuse ;  /* 0x0000001e3b807c23 */ /* 0x100fe20008010804 */
[--C-:B------:R-:W-:Y:S01]  /*c0d0*/  FFMA.FTZ R130, R63, UR30, -R4.reuse ;  /* 0x0000001e3f827c23 */ /* 0x100fe20008010804 */
[--C-:B------:R-:W-:Y:S01]  /*c0e0*/  FFMA.FTZ R124, R67, UR30, -R4.reuse ;  /* 0x0000001e437c7c23 */ /* 0x100fe20008010804 */
[----:B------:R-:W-:Y:S01]  /*c0f0*/  FMNMX.FTZ R14, R30, R31, !PT ;  /* 0x0000001f1e0e7209 */ /* 0x000fe20007810000 */
[----:B------:R-:W0:Y:S01]  /*c100*/  MUFU.EX2 R13, R13 ;  /* 0x0000000d000d7308 */ /* 0x000e220000000800 */
[--C-:B------:R-:W-:Y:S01]  /*c110*/  FFMA.FTZ R31, R32, UR30, -R4.reuse ;  /* 0x0000001e201f7c23 */ /* 0x100fe20008010804 */
[--C-:B------:R-:W-:Y:S01]  /*c120*/  FFMA.FTZ R126, R71, UR30, -R4.reuse ;  /* 0x0000001e477e7c23 */ /* 0x100fe20008010804 */
[----:B------:R-:W-:Y:S01]  /*c130*/  FMNMX.FTZ R81, R33, R14, !PT ;  /* 0x0000000e21517209 */ /* 0x000fe20007810000 */
[--C-:B------:R-:W-:Y:S01]  /*c140*/  FFMA.FTZ R120, R75, UR30, -R4.reuse ;  /* 0x0000001e4b787c23 */ /* 0x100fe20008010804 */
[--C-:B------:R-:W-:Y:S01]  /*c150*/  FFMA.FTZ R52, R52, UR30, -R4.reuse ;  /* 0x0000001e34347c23 */ /* 0x100fe20008010804 */
[--C-:B------:R-:W-:Y:S01]  /*c160*/  FFMA.FTZ R55, R56, UR30, -R4.reuse ;  /* 0x0000001e38377c23 */ /* 0x100fe20008010804 */
[----:B------:R-:W-:Y:S01]  /*c170*/  FMNMX.FTZ R14, R34, R81, !PT ;  /* 0x00000051220e7209 */ /* 0x000fe20007810000 */
[----:B------:R-:W1:Y:S01]  /*c180*/  MUFU.EX2 R150, R150 ;  /* 0x0000009600967308 */ /* 0x000e620000000800 */
[--C-:B------:R-:W-:Y:S01]  /*c190*/  FFMA.FTZ R59, R60, UR30, -R4.reuse ;  /* 0x0000001e3c3b7c23 */ /* 0x100fe20008010804 */
[--C-:B------:R-:W-:Y:S01]  /*c1a0*/  FFMA.FTZ R63, R64, UR30, -R4.reuse ;  /* 0x0000001e403f7c23 */ /* 0x100fe20008010804 */
[----:B------:R-:W-:Y:S01]  /*c1b0*/  FMNMX.FTZ R35, R37, R14, !PT ;  /* 0x0000000e25237209 */ /* 0x000fe20007810000 */
[--C-:B------:R-:W-:Y:S01]  /*c1c0*/  FFMA.FTZ R67, R68, UR30, -R4.reuse ;  /* 0x0000001e44437c23 */ /* 0x100fe20008010804 */
[--C-:B------:R-:W-:Y:S01]  /*c1d0*/  FFMA.FTZ R71, R72, UR30, -R4.reuse ;  /* 0x0000001e48477c23 */ /* 0x100fe20008010804 */
[--C-:B------:R-:W-:Y:S01]  /*c1e0*/  FFMA.FTZ R75, R76, UR30, -R4.reuse ;  /* 0x0000001e4c4b7c23 */ /* 0x100fe20008010804 */
[----:B------:R-:W-:Y:S01]  /*c1f0*/  FMNMX.FTZ R14, R38, R35, !PT ;  /* 0x00000023260e7209 */ /* 0x000fe20007810000 */
[----:B------:R-:W2:Y:S01]  /*c200*/  MUFU.EX2 R21, R21 ;  /* 0x0000001500157308 */ /* 0x000ea20000000800 */
[----:B------:R-:W-:-:S02]  /*c210*/  FFMA.FTZ R35, R36, UR30, -R4 ;  /* 0x0000001e24237c23 */ /* 0x000fc40008010804 */
[----:B------:R-:W-:-:S04]  /*c220*/  FMNMX.FTZ R81, R41, R14, !PT ;  /* 0x0000000e29517209 */ /* 0x000fc80007810000 */
[----:B------:R-:W-:Y:S01]  /*c230*/  FMNMX.FTZ R14, R42, R81, !PT ;  /* 0x000000512a0e7209 */ /* 0x000fe20007810000 */
[----:B------:R-:W3:Y:S03]  /*c240*/  MUFU.EX2 R144, R144 ;  /* 0x0000009000907308 */ /* 0x000ee60000000800 */
[----:B------:R-:W-:-:S04]  /*c250*/  FMNMX.FTZ R39, R45, R14, !PT ;  /* 0x0000000e2d277209 */ /* 0x000fc80007810000 */
[----:B------:R-:W-:Y:S01]  /*c260*/  FMNMX.FTZ R14, R46, R39, !PT ;  /* 0x000000272e0e7209 */ /* 0x000fe20007810000 */
[----:B------:R-:W4:Y:S01]  /*c270*/  MUFU.EX2 R27, R27 ;  /* 0x0000001b001b7308 */ /* 0x000f220000000800 */
[----:B------:R-:W-:Y:S02]  /*c280*/  FFMA.FTZ R39, R40, UR30, -R4 ;  /* 0x0000001e28277c23 */ /* 0x000fe40008010804 */
[----:B------:R-:W-:-:S04]  /*c290*/  FMNMX.FTZ R81, R49, R14, !PT ;  /* 0x0000000e31517209 */ /* 0x000fc80007810000 */
[----:B------:R-:W-:Y:S01]  /*c2a0*/  FMNMX.FTZ R14, R50, R81, !PT ;  /* 0x00000051320e7209 */ /* 0x000fe20007810000 */
[----:B------:R-:W5:Y:S03]  /*c2b0*/  MUFU.EX2 R146, R146 ;  /* 0x0000009200927308 */ /* 0x000f660000000800 */
[----:B------:R-:W-:-:S04]  /*c2c0*/  FMNMX.FTZ R43, R53, R14, !PT ;  /* 0x0000000e352b7209 */ /* 0x000fc80007810000 */
[----:B------:R-:W-:Y:S01]  /*c2d0*/  FMNMX.FTZ R14, R54, R43, !PT ;  /* 0x0000002b360e7209 */ /* 0x000fe20007810000 */
[----:B------:R-:W-:Y:S01]  /*c2e0*/  FFMA.FTZ R43, R44, UR30, -R4 ;  /* 0x0000001e2c2b7c23 */ /* 0x000fe20008010804 */
[----:B------:R-:W5:Y:S02]  /*c2f0*/  MUFU.EX2 R31, R31 ;  /* 0x0000001f001f7308 */ /* 0x000f640000000800 */
[----:B------:R-:W-:-:S04]  /*c300*/  FMNMX.FTZ R81, R57, R14, !PT ;  /* 0x0000000e39517209 */ /* 0x000fc80007810000 */
[----:B------:R-:W-:Y:S02]  /*c310*/  FMNMX.FTZ R14, R58, R81, !PT ;  /* 0x000000513a0e7209 */ /* 0x000fe40007810000 */
[----:B------:R-:W-:Y:S02]  /*c320*/  MUFU.EX2 R140, R140 ;  /* 0x0000008c008c7308 */ /* 0x000fe40000000800 */
[----:B------:R-:W-:-:S04]  /*c330*/  FMNMX.FTZ R47, R61, R14, !PT ;  /* 0x0000000e3d2f7209 */ /* 0x000fc80007810000 */
[----:B------:R-:W-:Y:S01]  /*c340*/  FMNMX.FTZ R14, R62, R47, !PT ;  /* 0x0000002f3e0e7209 */ /* 0x000fe20007810000 */
[----:B------:R-:W-:Y:S01]  /*c350*/  FFMA.FTZ R47, R48, UR30, -R4 ;  /* 0x0000001e302f7c23 */ /* 0x000fe20008010804 */
[----:B------:R-:W-:Y:S02]  /*c360*/  MUFU.EX2 R35, R35 ;  /* 0x0000002300237308 */ /* 0x000fe40000000800 */
[----:B------:R-:W-:-:S04]  /*c370*/  FMNMX.FTZ R81, R65, R14, !PT ;  /* 0x0000000e41517209 */ /* 0x000fc80007810000 */
[----:B------:R-:W-:Y:S02]  /*c380*/  FMNMX.FTZ R14, R66, R81, !PT ;  /* 0x00000051420e7209 */ /* 0x000fe40007810000 */
        /* <DEDUP_REMOVED lines=9> */
[----:B------:R-:W-:Y:S03]  /*c420*/  MUFU.EX2 R43, R43 ;  /* 0x0000002b002b7308 */ /* 0x000fe60000000800 */
[----:B------:R-:W0:Y:S05]  /*c430*/  SHFL.BFLY PT, R14, R81, 0x2, 0x1f ;  /* 0x0c401f00510e7f89 */ /* 0x000e2a00000e0000 */
[----:B------:R-:W-:Y:S08]  /*c440*/  MUFU.EX2 R138, R138 ;  /* 0x0000008a008a7308 */ /* 0x000ff00000000800 */
[----:B------:R-:W-:Y:S08]  /*c450*/  MUFU.EX2 R47, R47 ;  /* 0x0000002f002f7308 */ /* 0x000ff00000000800 */
[----:B------:R-:W-:Y:S01]  /*c460*/  MUFU.EX2 R132, R132 ;  /* 0x0000008400847308 */ /* 0x000fe20000000800 */
[----:B0-----:R-:W-:-:S05]  /*c470*/  FMNMX.FTZ R28, R81, R14, !PT ;  /* 0x0000000e511c7209 */ /* 0x001fca0007810000 */
[----:B------:R-:W0:Y:S02]  /*c480*/  SHFL.BFLY PT, R77, R28, 0x1, 0x1f ;  /* 0x0c201f001c4d7f89 */ /* 0x000e2400000e0000 */
[----:B------:R-:W-:Y:S08]  /*c490*/  MUFU.EX2 R51, R52 ;  /* 0x0000003400337308 */ /* 0x000ff00000000800 */
[----:B------:R-:W-:Y:S08]  /*c4a0*/  MUFU.EX2 R134, R134 ;  /* 0x0000008600867308 */ /* 0x000ff00000000800 */
[----:B------:R-:W-:Y:S01]  /*c4b0*/  MUFU.EX2 R55, R55 ;  /* 0x0000003700377308 */ /* 0x000fe20000000800 */
[----:B0-----:R-:W-:Y:S01]  /*c4c0*/  FMNMX.FTZ R14, R28, R77, !PT ;  /* 0x0000004d1c0e7209 */ /* 0x001fe20007810000 */
[----:B------:R-:W-:-:S06]  /*c4d0*/  FFMA.FTZ R77, R82, UR30, -R4 ;  /* 0x0000001e524d7c23 */ /* 0x000fcc0008010804 */
[----:B------:R-:W-:Y:S01]  /*c4e0*/  MUFU.EX2 R128, R128 ;  /* 0x0000008000807308 */ /* 0x000fe20000000800 */
[C---:B------:R-:W-:Y:S01]  /*c4f0*/  FSETP.NEU.FTZ.AND P1, PT, R14.reuse, -INF , PT ;  /* 0xff8000000e00780b */ /* 0x040fe20003f3d000 */
[----:B------:R-:W-:-:S05]  /*c500*/  FMUL.FTZ R79, R14, UR30 ;  /* 0x0000001e0e4f7c20 */ /* 0x000fca0008410000 */
[----:B------:R-:W-:Y:S01]  /*c510*/  FSEL R79, R79, RZ, P1 ;  /* 0x000000ff4f4f7208 */ /* 0x000fe20000800000 */
[----:B------:R-:W-:Y:S04]  /*c520*/  MUFU.EX2 R59, R59 ;  /* 0x0000003b003b7308 */ /* 0x000fe80000000800 */
[--C-:B------:R-:W-:Y:S01]  /*c530*/  FFMA.FTZ R149, R3, UR30, -R79.reuse ;  /* 0x0000001e03957c23 */ /* 0x100fe2000801084f */
[--C-:B------:R-:W-:Y:S01]  /*c540*/  FFMA.FTZ R12, R12, UR30, -R79.reuse ;  /* 0x0000001e0c0c7c23 */ /* 0x100fe2000801084f */
[----:B------:R-:W-:Y:S01]  /*c550*/  FFMA.FTZ R151, R15, UR30, -R79 ;  /* 0x0000001e0f977c23 */ /* 0x000fe2000801084f */
[----:B------:R-:W-:Y:S01]  /*c560*/  FADD.FTZ R3, R148, R13 ;  /* 0x0000000d94037221 */ /* 0x000fe20000010000 */
[--C-:B------:R-:W-:Y:S01]  /*c570*/  FFMA.FTZ R20, R20, UR30, -R79.reuse ;  /* 0x0000001e14147c23 */ /* 0x100fe2000801084f */
[----:B------:R-:W-:Y:S01]  /*c580*/  FFMA.FTZ R145, R25, UR30, -R79 ;  /* 0x0000001e19917c23 */ /* 0x000fe2000801084f */
[----:B------:R-:W-:Y:S01]  /*c590*/  MUFU.EX2 R149, R149 ;  /* 0x0000009500957308 */ /* 0x000fe20000000800 */
[----:B-1----:R-:W-:Y:S01]  /*c5a0*/  FADD.FTZ R4, R150, R3 ;  /* 0x0000000396047221 */ /* 0x002fe20000010000 */
[--C-:B------:R-:W-:Y:S01]  /*c5b0*/  FFMA.FTZ R26, R26, UR30, -R79.reuse ;  /* 0x0000001e1a1a7c23 */ /* 0x100fe2000801084f */
[--C-:B------:R-:W-:Y:S01]  /*c5c0*/  FFMA.FTZ R147, R29, UR30, -R79.reuse ;  /* 0x0000001e1d937c23 */ /* 0x100fe2000801084f */
[--C-:B------:R-:W-:Y:S01]  /*c5d0*/  FFMA.FTZ R28, R30, UR30, -R79.reuse ;  /* 0x0000001e1e1c7c23 */ /* 0x100fe2000801084f */
[----:B--2---:R-:W-:Y:S01]  /*c5e0*/  FADD.FTZ R3, R21, R4 ;  /* 0x0000000415037221 */ /* 0x004fe20000010000 */
[----:B------:R-:W-:Y:S01]  /*c5f0*/  FFMA.FTZ R141, R33, UR30, -R79 ;  /* 0x0000001e218d7c23 */ /* 0x000fe2000801084f */
[----:B------:R-:W0:Y:S01]  /*c600*/  @P4 LDC R25, c[0x0][0x44c] ;  /* 0x00011300ff194b82 */ /* 0x000e220000000800 */
[----:B------:R-:W1:Y:S01]  /*c610*/  MUFU.EX2 R12, R12 ;  /* 0x0000000c000c7308 */ /* 0x000e620000000800 */
[----:B---3--:R-:W-:Y:S01]  /*c620*/  FADD.FTZ R4, R144, R3 ;  /* 0x0000000390047221 */ /* 0x008fe20000010000 */
[--C-:B------:R-:W-:Y:S01]  /*c630*/  FFMA.FTZ R30, R34, UR30, -R79.reuse ;  /* 0x0000001e221e7c23 */ /* 0x100fe2000801084f */
[--C-:B------:R-:W-:Y:S01]  /*c640*/  FFMA.FTZ R36, R46, UR30, -R79.reuse ;  /* 0x0000001e2e247c23 */ /* 0x100fe2000801084f */
[--C-:B------:R-:W-:Y:S01]  /*c650*/  FFMA.FTZ R34, R42, UR30, -R79.reuse ;  /* 0x0000001e2a227c23 */ /* 0x100fe2000801084f */
[----:B----4-:R-:W-:Y:S01]  /*c660*/  FADD.FTZ R3, R27, R4 ;  /* 0x000000041b037221 */ /* 0x010fe20000010000 */
[----:B------:R-:W-:Y:S01]  /*c670*/  FFMA.FTZ R143, R37, UR30, -R79 ;  /* 0x0000001e258f7c23 */ /* 0x000fe2000801084f */
[----:B------:R-:W2:Y:S01]  /*c680*/  @P4 LDC R46, c[0x0][0x450] ;  /* 0x00011400ff2e4b82 */ /* 0x000ea20000000800 */
[----:B------:R-:W3:Y:S01]  /*c690*/  MUFU.EX2 R151, R151 ;  /* 0x0000009700977308 */ /* 0x000ee20000000800 */
[----:B-----5:R-:W-:Y:S01]  /*c6a0*/  FADD.FTZ R40, R146, R3 ;  /* 0x0000000392287221 */ /* 0x020fe20000010000 */
[--C-:B------:R-:W-:Y:S01]  /*c6b0*/  FFMA.FTZ R32, R38, UR30, -R79.reuse ;  /* 0x0000001e26207c23 */ /* 0x100fe2000801084f */
[--C-:B------:R-:W-:Y:S01]  /*c6c0*/  FFMA.FTZ R137, R41, UR30, -R79.reuse ;  /* 0x0000001e29897c23 */ /* 0x100fe2000801084f */
[--C-:B------:R-:W-:Y:S01]  /*c6d0*/  FFMA.FTZ R139, R45, UR30, -R79.reuse ;  /* 0x0000001e2d8b7c23 */ /* 0x100fe2000801084f */
[----:B------:R-:W-:Y:S01]  /*c6e0*/  FADD.FTZ R15, R31, R40 ;  /* 0x000000281f0f7221 */ /* 0x000fe20000010000 */
[--C-:B------:R-:W-:Y:S01]  /*c6f0*/  FFMA.FTZ R133, R49, UR30, -R79.reuse ;  /* 0x0000001e31857c23 */ /* 0x100fe2000801084f */
[----:B------:R-:W-:Y:S01]  /*c700*/  FFMA.FTZ R38, R50, UR30, -R79 ;  /* 0x0000001e32267c23 */ /* 0x000fe2000801084f */
[----:B------:R-:W4:Y:S01]  /*c710*/  MUFU.EX2 R20, R20 ;  /* 0x0000001400147308 */ /* 0x000f220000000800 */
[----:B-1----:R-:W-:Y:S01]  /*c720*/  FADD.FTZ R4, R149, R12 ;  /* 0x0000000c95047221 */ /* 0x002fe20000010000 */
[----:B------:R-:W-:Y:S01]  /*c730*/  FADD.FTZ R42, R140, R15 ;  /* 0x0000000f8c2a7221 */ /* 0x000fe20000010000 */
[--C-:B------:R-:W-:Y:S01]  /*c740*/  FFMA.FTZ R135, R53, UR30, -R79.reuse ;  /* 0x0000001e35877c23 */ /* 0x100fe2000801084f */
[--C-:B------:R-:W-:Y:S01]  /*c750*/  FFMA.FTZ R40, R54, UR30, -R79.reuse ;  /* 0x0000001e36287c23 */ /* 0x100fe2000801084f */
[----:B------:R-:W-:Y:S01]  /*c760*/  FFMA.FTZ R129, R57, UR30, -R79 ;  /* 0x0000001e39817c23 */ /* 0x000fe2000801084f */
[----:B------:R-:W-:Y:S01]  /*c770*/  FADD.FTZ R15, R35, R42 ;  /* 0x0000002a230f7221 */ /* 0x000fe20000010000 */
[----:B0-----:R-:W-:Y:S01]  /*c780*/  @P4 IMAD.HI.U32 R29, R92, R25, RZ ;  /* 0x000000195c1d4227 */ /* 0x001fe200078e00ff */
[----:B------:R-:W0:Y:S03]  /*c790*/  MUFU.EX2 R145, R145 ;  /* 0x0000009100917308 */ /* 0x000e260000000800 */
[----:B---3--:R-:W-:Y:S01]  /*c7a0*/  FADD.FTZ R3, R151, R4 ;  /* 0x0000000497037221 */ /* 0x008fe20000010000 */
[----:B------:R-:W-:Y:S01]  /*c7b0*/  FADD.FTZ R42, R142, R15 ;  /* 0x0000000f8e2a7221 */ /* 0x000fe20000010000 */
[----:B------:R-:W-:Y:S01]  /*c7c0*/  F2FP.BF16.F32.PACK_AB R148, R13, R148 ;  /* 0x000000940d94723e */ /* 0x000fe200000010ff */
[--C-:B------:R-:W-:Y:S01]  /*c7d0*/  FFMA.FTZ R131, R61, UR30, -R79.reuse ;  /* 0x0000001e3d837c23 */ /* 0x100fe2000801084f */
[--C-:B------:R-:W-:Y:S01]  /*c7e0*/  FFMA.FTZ R125, R65, UR30, -R79.reuse ;  /* 0x0000001e417d7c23 */ /* 0x100fe2000801084f */
[----:B------:R-:W-:Y:S01]  /*c7f0*/  FADD.FTZ R15, R39, R42 ;  /* 0x0000002a270f7221 */ /* 0x000fe20000010000 */
[----:B------:R-:W-:Y:S01]  /*c800*/  FFMA.FTZ R42, R58, UR30, -R79 ;  /* 0x0000001e3a2a7c23 */ /* 0x000fe2000801084f */
[----:B------:R-:W1:Y:S01]  /*c810*/  MUFU.EX2 R26, R26 ;  /* 0x0000001a001a7308 */ /* 0x000e620000000800 */
[----:B----4-:R-:W-:Y:S01]  /*c820*/  FADD.FTZ R4, R20, R3 ;  /* 0x0000000314047221 */ /* 0x010fe20000010000 */
[----:B------:R-:W-:Y:S01]  /*c830*/  FADD.FTZ R44, R136, R15 ;  /* 0x0000000f882c7221 */ /* 0x000fe20000010000 */
[----:B------:R-:W-:Y:S01]  /*c840*/  IMAD.MOV.U32 R15, RZ, RZ, R92 ;  /* 0x000000ffff0f7224 */ /* 0x000fe200078e005c */
[----:B--2---:R-:W-:Y:S01]  /*c850*/  @P4 SHF.R.U32.HI R15, RZ, R46, R29 ;  /* 0x0000002eff0f4219 */ /* 0x004fe2000001161d */
[--C-:B------:R-:W-:Y:S01]  /*c860*/  FFMA.FTZ R66, R66, UR30, -R79.reuse ;  /* 0x0000001e42427c23 */ /* 0x100fe2000801084f */
[----:B------:R-:W-:Y:S01]  /*c870*/  FADD.FTZ R25, R43, R44 ;  /* 0x0000002c2b197221 */ /* 0x000fe20000010000 */
[----:B------:R-:W-:Y:S01]  /*c880*/  FFMA.FTZ R44, R62, UR30, -R79 ;  /* 0x0000001e3e2c7c23 */ /* 0x000fe2000801084f */
[----:B------:R-:W2:Y:S01]  /*c890*/  MUFU.EX2 R147, R147 ;  /* 0x0000009300937308 */ /* 0x000ea20000000800 */
[----:B0-----:R-:W-:Y:S01]  /*c8a0*/  FADD.FTZ R3, R145, R4 ;  /* 0x0000000491037221 */ /* 0x001fe20000010000 */
[----:B------:R-:W-:Y:S01]  /*c8b0*/  FADD.FTZ R46, R138, R25 ;  /* 0x000000198a2e7221 */ /* 0x000fe20000010000 */
[----:B------:R-:W-:Y:S01]  /*c8c0*/  F2FP.BF16.F32.PACK_AB R150, R21, R150 ;  /* 0x000000961596723e */ /* 0x000fe200000010ff */
[--C-:B------:R-:W-:Y:S01]  /*c8d0*/  FFMA.FTZ R127, R69, UR30, -R79.reuse ;  /* 0x0000001e457f7c23 */ /* 0x100fe2000801084f */
[--C-:B------:R-:W-:Y:S01]  /*c8e0*/  FFMA.FTZ R74, R74, UR30, -R79.reuse ;  /* 0x0000001e4a4a7c23 */ /* 0x100fe2000801084f */
[----:B------:R-:W-:Y:S01]  /*c8f0*/  FADD.FTZ R25, R47, R46 ;  /* 0x0000002e2f197221 */ /* 0x000fe20000010000 */
[----:B------:R-:W-:Y:S01]  /*c900*/  FFMA.FTZ R73, R73, UR30, -R79 ;  /* 0x0000001e49497c23 */ /* 0x000fe2000801084f */
[----:B------:R-:W0:Y:S01]  /*c910*/  MUFU.EX2 R28, R28 ;  /* 0x0000001c001c7308 */ /* 0x000e220000000800 */
[----:B-1----:R-:W-:Y:S01]  /*c920*/  FADD.FTZ R4, R26, R3 ;  /* 0x000000031a047221 */ /* 0x002fe20000010000 */
[----:B------:R-:W-:Y:S01]  /*c930*/  FADD.FTZ R46, R132, R25 ;  /* 0x00000019842e7221 */ /* 0x000fe20000010000 */
[----:B------:R-:W-:Y:S01]  /*c940*/  FFMA.FTZ R24, R24, UR30, -R79 ;  /* 0x0000001e18187c23 */ /* 0x000fe2000801084f */
[----:B------:R-:W-:Y:S01]  /*c950*/  ISETP.GE.AND P4, PT, R11, 0x1, PT ;  /* 0x000000010b00780c */ /* 0x000fe20003f86270 */
[----:B------:R-:W-:-:S02]  /*c960*/  IMAD.IADD R15, R88, 0x1, R15 ;  /* 0x00000001580f7824 */ /* 0x000fc400078e020f */
[----:B------:R-:W-:Y:S01]  /*c970*/  FADD.FTZ R25, R51, R46 ;  /* 0x0000002e33197221 */ /* 0x000fe20000010000 */
[----:B------:R-:W-:Y:S01]  /*c980*/  FFMA.FTZ R46, R70, UR30, -R79 ;  /* 0x0000001e462e7c23 */ /* 0x000fe2000801084f */
[----:B------:R-:W1:Y:S01]  /*c990*/  MUFU.EX2 R141, R141 ;  /* 0x0000008d008d7308 */ /* 0x000e620000000800 */
[----:B--2---:R-:W-:Y:S01]  /*c9a0*/  FADD.FTZ R3, R147, R4 ;  /* 0x0000000493037221 */ /* 0x004fe20000010000 */
[----:B------:R-:W-:Y:S01]  /*c9b0*/  FADD.FTZ R48, R134, R25 ;  /* 0x0000001986307221 */ /* 0x000fe20000010000 */
[----:B------:R-:W-:Y:S01]  /*c9c0*/  F2FP.BF16.F32.PACK_AB R149, R12, R149 ;  /* 0x000000950c95723e */ /* 0x000fe200000010ff */
[----:B------:R-:W-:Y:S01]  /*c9d0*/  IMAD.IADD R10, R15, 0x1, R10 ;  /* 0x000000010f0a7824 */ /* 0x000fe200078e020a */
[----:B------:R-:W-:Y:S01]  /*c9e0*/  F2FP.BF16.F32.PACK_AB R144, R27, R144 ;  /* 0x000000901b90723e */ /* 0x000fe200000010ff */
[----:B------:R-:W-:Y:S01]  /*c9f0*/  FADD.FTZ R29, R55, R48 ;  /* 0x00000030371d7221 */ /* 0x000fe20000010000 */
[----:B------:R-:W-:Y:S01]  /*ca00*/  F2FP.BF16.F32.PACK_AB R146, R31, R146 ;  /* 0x000000921f92723e */ /* 0x000fe200000010ff */
[----:B------:R-:W2:Y:S01]  /*ca10*/  MUFU.EX2 R30, R30 ;  /* 0x0000001e001e7308 */ /* 0x000ea20000000800 */
[----:B0-----:R-:W-:Y:S01]  /*ca20*/  FADD.FTZ R4, R28, R3 ;  /* 0x000000031c047221 */ /* 0x001fe20000010000 */
[----:B------:R-:W-:Y:S01]  /*ca30*/  FADD.FTZ R48, R128, R29 ;  /* 0x0000001d80307221 */ /* 0x000fe20000010000 */
[----:B------:R-:W-:-:S02]  /*ca40*/  F2FP.BF16.F32.PACK_AB R140, R35, R140 ;  /* 0x0000008c238c723e */ /* 0x000fc400000010ff */
[----:B------:R-:W-:Y:S02]  /*ca50*/  F2FP.BF16.F32.PACK_AB R142, R39, R142 ;  /* 0x0000008e278e723e */ /* 0x000fe400000010ff */
[----:B------:R-:W-:Y:S01]  /*ca60*/  F2FP.BF16.F32.PACK_AB R136, R43, R136 ;  /* 0x000000882b88723e */ /* 0x000fe200000010ff */
        /* <DEDUP_REMOVED lines=13> */
[----:B------:R-:W-:-:S04]  /*cb40*/  F2FP.BF16.F32.PACK_AB R141, R30, R141 ;  /* 0x0000008d1e8d723e */ /* 0x000fc800000010ff */
[----:B------:R-:W0:Y:S01]  /*cb50*/  MUFU.EX2 R34, R34 ;  /* 0x0000002200227308 */ /* 0x000e220000000800 */
[C---:B-1----:R-:W-:Y:S01]  /*cb60*/  FADD.FTZ R4, R32.reuse, R3 ;  /* 0x0000000320047221 */ /* 0x042fe20000010000 */
[----:B------:R-:W-:-:S06]  /*cb70*/  F2FP.BF16.F32.PACK_AB R143, R32, R143 ;  /* 0x0000008f208f723e */ /* 0x000fcc00000010ff */
[----:B------:R-:W1:Y:S01]  /*cb80*/  MUFU.EX2 R139, R139 ;  /* 0x0000008b008b7308 */ /* 0x000e620000000800 */
[----:B--2---:R-:W-:-:S07]  /*cb90*/  FADD.FTZ R3, R137, R4 ;  /* 0x0000000489037221 */ /* 0x004fce0000010000 */
[----:B------:R-:W2:Y:S01]  /*cba0*/  MUFU.EX2 R36, R36 ;  /* 0x0000002400247308 */ /* 0x000ea20000000800 */
[----:B0-----:R-:W-:Y:S01]  /*cbb0*/  FADD.FTZ R4, R34, R3 ;  /* 0x0000000322047221 */ /* 0x001fe20000010000 */
[----:B------:R-:W-:Y:S01]  /*cbc0*/  FFMA.FTZ R3, R0, UR30, -R79 ;  /* 0x0000001e00037c23 */ /* 0x000fe2000801084f */
[----:B------:R-:W-:-:S05]  /*cbd0*/  F2FP.BF16.F32.PACK_AB R137, R34, R137 ;  /* 0x000000892289723e */ /* 0x000fca00000010ff */
[----:B------:R-:W0:Y:S01]  /*cbe0*/  MUFU.EX2 R133, R133 ;  /* 0x0000008500857308 */ /* 0x000e220000000800 */
[----:B-1----:R-:W-:-:S07]  /*cbf0*/  FADD.FTZ R25, R139, R4 ;  /* 0x000000048b197221 */ /* 0x002fce0000010000 */
[----:B------:R-:W1:Y:S01]  /*cc00*/  MUFU.EX2 R38, R38 ;  /* 0x0000002600267308 */ /* 0x000e620000000800 */
[C---:B--2---:R-:W-:Y:S01]  /*cc10*/  FADD.FTZ R4, R36.reuse, R25 ;  /* 0x0000001924047221 */ /* 0x044fe20000010000 */
[----:B------:R-:W-:Y:S01]  /*cc20*/  FADD.FTZ R25, R59, R48 ;  /* 0x000000303b197221 */ /* 0x000fe20000010000 */
[----:B------:R-:W-:-:S05]  /*cc30*/  F2FP.BF16.F32.PACK_AB R139, R36, R139 ;  /* 0x0000008b248b723e */ /* 0x000fca00000010ff */
        /* <DEDUP_REMOVED lines=44> */
[----:B------:R-:W-:Y:S01]  /*cf00*/  F2FP.BF16.F32.PACK_AB R125, R0, R125 ;  /* 0x0000007d007d723e */ /* 0x000fe200000010ff */
[----:B------:R-:W-:-:S05]  /*cf10*/  VIADD R0, R89, 0xfffffffe ;  /* 0xfffffffe59007836 */ /* 0x000fca0000000000 */
        /* <DEDUP_REMOVED lines=30> */
.L_x_1688:
[----:B------:R-:W-:-:S13]  /*d100*/  ISETP.NE.AND P1, PT, R11, 0x1, PT ;  /* 0x000000010b00780c */ /* 0x000fda0003f25270 */
[----:B------:R-:W0:Y:S02]  /*d110*/  @P1 LDC.64 R20, c[0x0][0x9e8] ;  /* 0x00027a00ff141b82 */ /* 0x000e240000000a00 */
[----:B0-----:R-:W-:-:S05]  /*d120*/  @P1 IMAD.HI.U32 R20, R12, R20, RZ ;  /* 0x000000140c141227 */ /* 0x001fca00078e00ff */
[----:B------:R-:W-:-:S07]  /*d130*/  @P1 SHF.R.U32.HI R12, RZ, R21, R20 ;  /* 0x00000015ff0c1219 */ /* 0x000fce0000011614 */
.L_x_1689:
[----:B------:R-:W-:Y:S05]  /*d140*/  BSYNC B0 ;  /* 0x0000000000007941 */ /* 0x000fea0003800000 */
.L_x_1687:
[----:B------:R-:W-:-:S05]  /*d150*/  IMAD R11, R12, R11, R11 ;  /* 0x0000000b0c0b7224 */ /* 0x000fca00078e020b */
[----:B------:R-:W-:-:S07]  /*d160*/  VIMNMX R10, R10, R11, PT ;  /* 0x0000000b0a0a7248 */ /* 0x000fce0003fe0100 */
.L_x_1686:
[----:B------:R-:W2:Y:S01]  /*d170*/  LDL R12, [R1+0x38] ;  /* 0x00003800010c7983 */ /* 0x000ea20000100800 */
[----:B------:R-:W-:Y:S01]  /*d180*/  SHF.R.S32.HI R11, RZ, 0x1f, R10 ;  /* 0x0000001fff0b7819 */ /* 0x000fe2000001140a */
[----:B------:R-:W-:Y:S01]  /*d190*/  ULDC UR8, c[0x0][0x9e4] ;  /* 0x0002790000087ab9 */ /* 0x000fe20000000800 */
[----:B------:R-:W-:Y:S01]  /*d1a0*/  ULDC UR7, c[0x0][0x9e4] ;  /* 0x0002790000077ab9 */ /* 0x000fe20000000800 */
[----:B------:R-:W-:Y:S01]  /*d1b0*/  ULDC UR10, c[0x0][0x9d8] ;  /* 0x00027600000a7ab9 */ /* 0x000fe20000000800 */
[----:B------:R-:W-:Y:S01]  /*d1c0*/  LEA.HI R11, R11, R10, RZ, 0x7 ;  /* 0x0000000a0b0b7211 */ /* 0x000fe200078f38ff */
[----:B------:R-:W-:Y:S01]  /*d1d0*/  ULDC UR29, c[0x0][0x9d8] ;  /* 0x00027600001d7ab9 */ /* 0x000fe20000000800 */
[----:B------:R-:W-:Y:S01]  /*d1e0*/  ULDC UR11, c[0x0][0x9d8] ;  /* 0x00027600000b7ab9 */ /* 0x000fe20000000800 */
[----:B------:R-:W-:Y:S01]  /*d1f0*/  ULDC UR6, c[0x0][0x988] ;  /* 0x0002620000067ab9 */ /* 0x000fe20000000800 */
[----:B------:R-:W-:Y:S01]  /*d200*/  SHF.R.S32.HI R11, RZ, 0x7, R11 ;  /* 0x00000007ff0b7819 */ /* 0x000fe2000001140b */
[----:B------:R-:W-:Y:S01]  /*d210*/  ULDC UR5, c[0x0][0x988] ;  /* 0x0002620000057ab9 */ /* 0x000fe20000000800 */
[----:B------:R-:W-:Y:S01]  /*d220*/  ULDC UR4, c[0x0][0x988] ;  /* 0x0002620000047ab9 */ /* 0x000fe20000000800 */
[----:B------:R-:W-:Y:S01]  /*d230*/  ULDC UR28, c[0x0][0x9e0] ;  /* 0x00027800001c7ab9 */ /* 0x000fe20000000800 */
[----:B------:R-:W-:Y:S01]  /*d240*/  ULDC UR9, c[0x0][0x9e0] ;  /* 0x0002780000097ab9 */ /* 0x000fe20000000800 */
        /* <DEDUP_REMOVED lines=16> */
[----:B--2---:R-:W-:-:S04]  /*d350*/  VIMNMX R12, R12, R11, !PT ;  /* 0x0000000b0c0c7248 */ /* 0x004fc80007fe0100 */
[----:B------:R-:W-:Y:S01]  /*d360*/  ISETP.GE.AND P1, PT, R0, R12, PT ;  /* 0x0000000c0000720c */ /* 0x000fe20003f26270 */
[----:B------:R0:W-:-:S12]  /*d370*/  STL [R1+0x24], R12 ;  /* 0x0000240c01007387 */ /* 0x0001d80000100800 */
[----:B0-----:R-:W-:Y:S05]  /*d380*/  @!P1 BRA `(.L_x_1690) ;  /* 0x00000038002c9947 */ /* 0x001fea0003800000 */
[----:B------:R-:W-:-:S07]  /*d390*/  IMAD.MOV.U32 R119, RZ, RZ, RZ ;  /* 0x000000ffff777224 */ /* 0x000fce00078e00ff */
.L_x_1710:
[----:B------:R-:W2:Y:S01]  /*d3a0*/  LDL R10, [R1+0x28] ;  /* 0x00002800010a7983 */ /* 0x000ea20000100800 */
[----:B------:R-:W-:Y:S01]  /*d3b0*/  VIADD R15, R19, 0x1 ;  /* 0x00000001130f7836 */ /* 0x000fe20000000000 */
[----:B------:R-:W-:Y:S05]  /*d3c0*/  YIELD ;  /* 0x0000000000007946 */ /* 0x000fea0003800000 */
[----:B------:R-:W-:-:S04]  /*d3d0*/  ISETP.NE.AND P2, PT, R15, 0x2, PT ;  /* 0x000000020f00780c */ /* 0x000fc80003f45270 */
[----:B------:R-:W-:Y:S02]  /*d3e0*/  SEL R11, RZ, 0x1, P2 ;  /* 0x00000001ff0b7807 */ /* 0x000fe40001000000 */
[----:B------:R-:W-:Y:S02]  /*d3f0*/  SEL R15, R15, RZ, P2 ;  /* 0x000000ff0f0f7207 */ /* 0x000fe40001000000 */
[----:B------:R-:W-:Y:S02]  /*d400*/  LOP3.LUT R20, R154, R11, RZ, 0x3c, !PT ;  /* 0x0000000b9a147212 */ /* 0x000fe400078e3cff */
[----:B--2---:R-:W-:-:S13]  /*d410*/  ISETP.NE.AND P1, PT, R10, RZ, PT ;  /* 0x000000ff0a00720c */ /* 0x004fda0003f25270 */
[----:B------:R-:W-:Y:S05]  /*d420*/  @P1 BRA `(.L_x_1691) ;  /* 0x0000000000301947 */ /* 0x000fea0003800000 */
[----:B------:R-:W-:Y:S05]  /*d430*/  @!P0 BRA `(.L_x_1692) ;  /* 0x0000000000048947 */ /* 0x000fea0003800000 */
[----:B------:R-:W-:Y:S01]  /*d440*/  BPT.TRAP 0x1 ;  /* 0x000000040000795c */ /* 0x000fe20000300000 */
.L_x_1692:
[----:B------:R-:W-:Y:S01]  /*d450*/  IMAD R11, R15, 0x8, R2 ;  /* 0x000000080f0b7824 */ /* 0x000fe200078e0202 */
[----:B------:R-:W-:-:S04]  /*d460*/  SHF.L.U32 R10, R20, 0x1f, RZ ;  /* 0x0000001f140a7819 */ /* 0x000fc800000006ff */
[----:B------:R0:W1:Y:S01]  /*d470*/  SYNCS.PHASECHK.TRANS64.TRYWAIT P2, [R11+URZ+0x16830], R10 ;  /* 0x0168300a0b0075a7 */ /* 0x000062000804017f */
[----:B------:R-:W-:Y:S05]  /*d480*/  @!P0 BRA `(.L_x_1693) ;  /* 0x0000000000048947 */ /* 0x000fea0003800000 */
[----:B------:R-:W-:Y:S01]  /*d490*/  BPT.TRAP 0x1 ;  /* 0x000000040000795c */ /* 0x000fe20000300000 */
.L_x_1693:
[----:B------:R-:W-:Y:S04]  /*d4a0*/  BSSY B0, `(.L_x_1691) ;  /* 0x0000004000007945 */ /* 0x000fe80003800000 */
[----:B-1----:R-:W-:Y:S05]  /*d4b0*/  @P2 BRA `(.L_x_1694) ;  /* 0x0000000000082947 */ /* 0x002fea0003800000 */
[----:B------:R-:W1:Y:S02]  /*d4c0*/  SYNCS.PHASECHK.TRANS64.TRYWAIT P2, [R11+URZ+0x16830], R10 ;  /* 0x0168300a0b0075a7 */ /* 0x000e64000804017f */
[----:B-1----:R-:W-:Y:S05]  /*d4d0*/  @!P2 BRA `(.L_x_1695) ;  /* 0x0000014000d0a947 */ /* 0x002fea0003800000 */
.L_x_1694:
[----:B------:R-:W-:Y:S05]  /*d4e0*/  BSYNC B0 ;  /* 0x0000000000007941 */ /* 0x000fea0003800000 */
.L_x_1691:
[----:B------:R-:W2:Y:S01]  /*d4f0*/  LDL R12, [R1+0x2c] ;  /* 0x00002c00010c7983 */ /* 0x000ea20000100800 */
[----:B01----:R-:W0:Y:S01]  /*d500*/  S2R R10, SR_TID.X ;  /* 0x00000000000a7919 */ /* 0x003e220000002100 */
[----:B------:R-:W-:Y:S01]  /*d510*/  IMAD.MOV.U32 R11, RZ, RZ, 0x40000040 ;  /* 0x40000040ff0b7424 */ /* 0x000fe200078e00ff */
[----:B------:R-:W-:Y:S05]  /*d520*/  WARPSYNC.ALL ;  /* 0x0000000000007948 */ /* 0x000fea0003800000 */
[----:B------:R-:W-:Y:S02]  /*d530*/  R2UR UR23, R11 ;  /* 0x000000000b1772ca */ /* 0x000fe400000e0000 */
[----:B0-----:R-:W-:-:S05]  /*d540*/  SHF.R.U32.HI R10, RZ, 0x7, R10 ;  /* 0x00000007ff0a7819 */ /* 0x001fca000001160a */
[----:B------:R-:W-:Y:S01]  /*d550*/  VIADD R21, R10, 0x8 ;  /* 0x000000080a157836 */ /* 0x000fe20000000000 */
[----:B------:R-:W-:-:S04]  /*d560*/  MOV R13, 0x40000040 ;  /* 0x40000040000d7802 */ /* 0x000fc80000000f00 */
[----:B------:R-:W-:Y:S01]  /*d570*/  R2UR UR19, R13 ;  /* 0x000000000d1372ca */ /* 0x000fe200000e0000 */
[----:B------:R-:W-:Y:S01]  /*d580*/  IMAD.MOV.U32 R25, RZ, RZ, 0x40000040 ;  /* 0x40000040ff197424 */ /* 0x000fe200078e00ff */
[----:B------:R-:W-:Y:S02]  /*d590*/  R2UR UR12, R6 ;  /* 0x00000000060c72ca */ /* 0x000fe400000e0000 */
[----:B------:R-:W-:Y:S02]  /*d5a0*/  R2UR UR13, R7 ;  /* 0x00000000070d72ca */ /* 0x000fe400000e0000 */
[C---:B------:R-:W-:Y:S02]  /*d5b0*/  R2UR UR15, R25.reuse ;  /* 0x00000000190f72ca */ /* 0x040fe400000e0000 */
[----:B------:R-:W-:Y:S01]  /*d5c0*/  R2UR UR27, R25 ;  /* 0x00000000191b72ca */ /* 0x000fe200000e0000 */
[----:B------:R0:W-:Y:S01]  /*d5d0*/  BAR.SYNC.DEFER_BLOCKING R21, 0x100 ;  /* 0x000400150000751d */ /* 0x0001e20000010000 */
[----:B--2---:R-:W-:-:S04]  /*d5e0*/  IMAD R24, R15, 0x400, R12 ;  /* 0x000004000f187824 */ /* 0x004fc800078e020c */
[----:B------:R-:W-:-:S05]  /*d5f0*/  VIADD R10, R24, 0x4 ;  /* 0x00000004180a7836 */ /* 0x000fca0000000000 */
[----:B------:R-:W-:Y:S02]  /*d600*/  R2UR UR22, R10 ;  /* 0x000000000a1672ca */ /* 0x000fe400000e0000 */
[----:B------:R-:W2:Y:S01]  /*d610*/  LDL.64 R10, [R1+0x18] ;  /* 0x00001800010a7983 */ /* 0x000ea20000100a00 */
[----:B------:R-:W-:-:S05]  /*d620*/  VIADD R12, R24, 0x2 ;  /* 0x00000002180c7836 */ /* 0x000fca0000000000 */
[----:B------:R-:W-:Y:S02]  /*d630*/  R2UR UR18, R12 ;  /* 0x000000000c1272ca */ /* 0x000fe400000e0000 */
[----:B------:R-:W3:Y:S01]  /*d640*/  LDL.64 R12, [R1+0x10] ;  /* 0x00001000010c7983 */ /* 0x000ee20000100a00 */
[C---:B------:R-:W-:Y:S01]  /*d650*/  R2UR UR14, R24.reuse ;  /* 0x00000000180e72ca */ /* 0x040fe200000e0000 */
[----:B------:R-:W-:-:S05]  /*d660*/  VIADD R24, R24, 0x6 ;  /* 0x0000000618187836 */ /* 0x000fca0000000000 */
[----:B------:R-:W-:Y:S02]  /*d670*/  R2UR UR26, R24 ;  /* 0x00000000181a72ca */ /* 0x000fe400000e0000 */
[----:B------:R-:W-:-:S06]  /*d680*/  WARPGROUP.ARRIVE ;  /* 0x00000000000079c5 */ /* 0x000fcc0000000000 */
[----:B------:R-:W-:Y:S03]  /*d690*/  HGMMA.64x128x16.F32.BF16 R24, gdesc[UR12], RZ, !UPT, gsb0 ;  /* 0x01e000000c1879f0 */ /* 0x000fe6000c0018ff */
[----:B------:R-:W-:Y:S02]  /*d6a0*/  WARPGROUP.DEPBAR.LE gsb0, 0x0 ;  /* 0x00008000000079c5 */ /* 0x000fe40000010000 */
[----:B------:R-:W-:Y:S01]  /*d6b0*/  WARPGROUP.ARRIVE ;  /* 0x00000000000079c5 */ /* 0x000fe20000000000 */
[----:B--2---:R-:W-:Y:S02]  /*d6c0*/  R2UR UR16, R10 ;  /* 0x000000000a1072ca */ /* 0x004fe400000e0000 */
[----:B------:R-:W-:-:S13]  /*d6d0*/  R2UR UR17, R11 ;  /* 0x000000000b1172ca */ /* 0x000fda00000e0000 */
[----:B------:R-:W-:Y:S01]  /*d6e0*/  HGMMA.64x128x16.F32.BF16 R24, gdesc[UR16], R24, gsb0 ;  /* 0x01e00000101879f0 */ /* 0x000fe20008001818 */
[----:B---3--:R-:W-:Y:S02]  /*d6f0*/  R2UR UR20, R12 ;  /* 0x000000000c1472ca */ /* 0x008fe400000e0000 */
[----:B------:R-:W-:Y:S02]  /*d700*/  R2UR UR21, R13 ;  /* 0x000000000d1572ca */ /* 0x000fe400000e0000 */
        /* <DEDUP_REMOVED lines=12> */
.L_x_1697:
[----:B------:R-:W-:Y:S01]  /*d7d0*/  SHF.L.U32 R10, R154, 0x1f, RZ ;  /* 0x0000001f9a0a7819 */ /* 0x000fe200000006ff */
[----:B------:R-:W-:-:S04]  /*d7e0*/  IMAD R11, R19, 0x8, R2 ;  /* 0x00000008130b7824 */ /* 0x000fc800078e0202 */
[----:B------:R0:W1:Y:S01]  /*d7f0*/  SYNCS.PHASECHK.TRANS64.TRYWAIT P1, [R11+URZ+0x16850], R10 ;  /* 0x0168500a0b0075a7 */ /* 0x000062000802017f */
[----:B------:R-:W-:Y:S05]  /*d800*/  @!P0 BRA `(.L_x_1698) ;  /* 0x0000000000048947 */ /* 0x000fea0003800000 */
[----:B------:R-:W-:Y:S01]  /*d810*/  BPT.TRAP 0x1 ;  /* 0x000000040000795c */ /* 0x000fe20000300000 */
.L_x_1698:
[----:B-1----:R-:W-:Y:S05]  /*d820*/  @P1 BRA `(.L_x_1696) ;  /* 0x0000000000081947 */ /* 0x002fea0003800000 */
[----:B------:R-:W1:Y:S02]  /*d830*/  SYNCS.PHASECHK.TRANS64.TRYWAIT P1, [R11+URZ+0x16850], R10 ;  /* 0x0168500a0b0075a7 */ /* 0x000e64000802017f */
[----:B-1----:R-:W-:Y:S05]  /*d840*/  @!P1 BRA `(.L_x_1699) ;  /* 0x0000014000089947 */ /* 0x002fea0003800000 */
.L_x_1696:
[----:B01----:R-:W-:Y:S01]  /*d850*/  VIADD R10, R2, 0x400 ;  /* 0x00000400020a7836 */ /* 0x003fe20000000000 */
[----:B------:R-:W-:Y:S05]  /*d860*/  WARPSYNC.ALL ;  /* 0x0000000000007948 */ /* 0x000fea0003800000 */
[----:B------:R-:W-:Y:S01]  /*d870*/  SHF.R.U32.HI R10, RZ, 0x4, R10 ;  /* 0x00000004ff0a7819 */ /* 0x000fe2000001160a */
[----:B------:R-:W-:Y:S01]  /*d880*/  IMAD.MOV.U32 R11, RZ, RZ, 0x40000040 ;  /* 0x40000040ff0b7424 */ /* 0x000fe200078e00ff */
[----:B------:R-:W-:Y:S01]  /*d890*/  WARPGROUP.ARRIVE ;  /* 0x00000000000079c5 */ /* 0x000fe20000000000 */
[----:B------:R-:W-:Y:S01]  /*d8a0*/  IMAD.MOV.U32 R13, RZ, RZ, 0x40000040 ;  /* 0x40000040ff0d7424 */ /* 0x000fe200078e00ff */
[----:B------:R-:W-:-:S04]  /*d8b0*/  LOP3.LUT R10, R10, 0x3fff, RZ, 0xc0, !PT ;  /* 0x00003fff0a0a7812 */ /* 0x000fc800078ec0ff */
[----:B------:R-:W0:Y:S01]  /*d8c0*/  S2R R154, SR_TID.X ;  /* 0x00000000009a7919 */ /* 0x000e220000002100 */
[----:B------:R-:W-:Y:S01]  /*d8d0*/  R2UR UR15, R11 ;  /* 0x000000000b0f72ca */ /* 0x000fe200000e0000 */
[----:B------:R-:W-:Y:S02]  /*d8e0*/  IMAD.MOV.U32 R11, RZ, RZ, 0x40000040 ;  /* 0x40000040ff0b7424 */ /* 0x000fe400078e00ff */
[----:B------:R-:W-:-:S04]  /*d8f0*/  IMAD R10, R19, 0x400, R10 ;  /* 0x00000400130a7824 */ /* 0x000fc800078e020a */
[C---:B------:R-:W-:Y:S01]  /*d900*/  VIADD R12, R10.reuse, 0x80 ;  /* 0x000000800a0c7836 */ /* 0x040fe20000000000 */
[----:B------:R-:W-:-:S13]  /*d910*/  R2UR UR14, R10 ;  /* 0x000000000a0e72ca */ /* 0x000fda00000e0000 */
[----:B------:R-:W-:Y:S01]  /*d920*/  HGMMA.64x64x16.F32.BF16 R88, R148, gdesc[UR12].tnspB, R88, gsb0 ;  /* 0x40e0000c94587df0 */ /* 0x000fe20008001858 */
[----:B------:R-:W-:Y:S01]  /*d930*/  R2UR UR14, R12 ;  /* 0x000000000c0e72ca */ /* 0x000fe200000e0000 */
[----:B------:R-:W-:Y:S01]  /*d940*/  VIADD R12, R10, 0x100 ;  /* 0x000001000a0c7836 */ /* 0x000fe20000000000 */
[----:B------:R-:W-:Y:S01]  /*d950*/  R2UR UR15, R13 ;  /* 0x000000000d0f72ca */ /* 0x000fe200000e0000 */
[----:B------:R-:W-:Y:S01]  /*d960*/  IMAD.MOV.U32 R13, RZ, RZ, 0x40000040 ;  /* 0x40000040ff0d7424 */ /* 0x000fe200078e00ff */
[----:B0-----:R-:W-:Y:S02]  /*d970*/  SHF.R.U32.HI R21, RZ, 0x7, R154 ;  /* 0x00000007ff157819 */ /* 0x001fe4000001169a */
[----:B------:R-:W-:Y:S01]  /*d980*/  ISETP.GE.U32.AND P1, PT, R154, 0x180, PT ;  /* 0x000001809a00780c */ /* 0x000fe20003f26070 */
[----:B------:R-:W-:Y:S02]  /*d990*/  WARPGROUP.DEPBAR.LE gsb0, 0x0 ;  /* 0x00008000000079c5 */ /* 0x000fe40000010000 */
        /* <DEDUP_REMOVED lines=36> */
[----:B------:R-:W-:Y:S01]  /*dbe0*/  R2UR UR14, R10 ;  /* 0x000000000a0e72ca */ /* 0x000fe200000e0000 */
[----:B------:R-:W-:Y:S01]  /*dbf0*/  VIADD R10, R21, 0x9 ;  /* 0x00000009150a7836 */ /* 0x000fe20000000000 */
[----:B------:R-:W-:-:S04]  /*dc00*/  R2UR UR15, R11 ;  /* 0x000000000b0f72ca */ /* 0x000fc800000e0000 */
        /* <DEDUP_REMOVED lines=8> */
.L_x_1700:
[----:B------:R-:W2:Y:S01]  /*dc90*/  LDL R13, [R1+0x20] ;  /* 0x00002000010d7983 */ /* 0x000ea20000100800 */
[----:B------:R-:W1:Y:S03]  /*dca0*/  LDC R11, c[0x0][0x448] ;  /* 0x00011200ff0b7b82 */ /* 0x000e660000000800 */
[----:B0-----:R-:W2:Y:S04]  /*dcb0*/  LDL R10, [R1+0x30] ;  /* 0x00003000010a7983 */ /* 0x001ea80000100800 */
[----:B------:R-:W3:Y:S01]  /*dcc0*/  LDL R125, [R1] ;  /* 0x00000000017d7983 */ /* 0x000ee20000100800 */
[----:B-1----:R-:W-:-:S13]  /*dcd0*/  ISETP.NE.AND P1, PT, R11, 0x1, PT ;  /* 0x000000010b00780c */ /* 0x002fda0003f25270 */
[----:B------:R-:W0:Y:S08]  /*dce0*/  @P1 LDC R12, c[0x0][0x44c] ;  /* 0x00011300ff0c1b82 */ /* 0x000e300000000800 */
        /* <DEDUP_REMOVED lines=10> */
[----:B------:R-:W-:Y:S01]  /*dd90*/  IMAD.U32 R59, RZ, RZ, UR38 ;  /* 0x00000026ff3b7e24 */ /* 0x000fe2000f8e00ff */
[----:B------:R-:W-:Y:S01]  /*dda0*/  LOP3.LUT P3, RZ, R23, 0x4, RZ, 0xc0, !PT ;  /* 0x0000000417ff7812 */ /* 0x000fe2000786c0ff */
        /* <DEDUP_REMOVED lines=11> */
[----:B-1----:R-:W-:Y:S01]  /*de60*/  @P1 SHF.R.U32.HI R10, RZ, R11, R12 ;  /* 0x0000000bff0a1219 */ /* 0x002fe2000001160c */
        /* <DEDUP_REMOVED lines=32> */
[----:B------:R-:W-:-:S02]  /*e070*/  IMAD R58, R15, 0x8, R2 ;  /* 0x000000080f3a7824 */ /* 0x000fc400078e0202 */
        /* <DEDUP_REMOVED lines=8> */
[----:B------:R-:W-:Y:S02]  /*e100*/  VIADD R58, R58, 0x16840 ;  /* 0x000168403a3a7836 */ /* 0x000fe40000000000 */
        /* <DEDUP_REMOVED lines=9> */
[----:B------:R-:W-:Y:S01]  /*e1a0*/  PRMT R58, R59, 0x654, R58 ;  /* 0x000006543b3a7816 */ /* 0x000fe2000000003a */
[----:B------:R-:W0:Y:S01]  /*e1b0*/  SHFL.IDX PT, R123, R10, RZ, 0x1c1f ;  /* 0x001c1fff0a7b7589 */ /* 0x000e2200000e0000 */
[----:B------:R-:W-:-:S02]  /*e1c0*/  IMAD.SHL.U32 R85, R0, 0x80, RZ ;  /* 0x0000008000557824 */ /* 0x000fc400078e00ff */
[----:B------:R-:W-:Y:S01]  /*e1d0*/  FMUL.FTZ R76, R78, UR29 ;  /* 0x0000001d4e4c7c20 */ /* 0x000fe20008410000 */
[----:B------:R-:W-:Y:S01]  /*e1e0*/  FMUL.FTZ R78, R80, UR29 ;  /* 0x0000001d504e7c20 */ /* 0x000fe20008410000 */
[----:B------:R-:W-:Y:S01]  /*e1f0*/  FMUL.FTZ R80, R82, UR29 ;  /* 0x0000001d52507c20 */ /* 0x000fe20008410000 */
[----:B------:R-:W-:Y:S01]  /*e200*/  FMUL.FTZ R82, R84, UR29 ;  /* 0x0000001d54527c20 */ /* 0x000fe20008410000 */
[----:B------:R1:W-:Y:S01]  /*e210*/  SYNCS.ARRIVE.TRANS64.RED.A1T0 RZ, [R58+URZ], RZ ;  /* 0x000000ff3aff79a7 */ /* 0x0003e2000810043f */
[----:B------:R-:W-:Y:S01]  /*e220*/  FMUL.FTZ R84, R86, UR29 ;  /* 0x0000001d56547c20 */ /* 0x000fe20008410000 */
[----:B------:R-:W-:Y:S01]  /*e230*/  FMUL.FTZ R86, R87, UR29 ;  /* 0x0000001d57567c20 */ /* 0x000fe20008410000 */
[----:B-1----:R-:W-:Y:S01]  /*e240*/  IADD3 R58, -R85, 0x1, RZ ;  /* 0x00000001553a7810 */ /* 0x002fe20007ffe1ff */
[----:B------:R-:W1:Y:S04]  /*e250*/  MUFU.TANH R11, R11 ;  /* 0x0000000b000b7308 */ /* 0x000e680000002400 */
[----:B---3--:R-:W-:-:S04]  /*e260*/  IMAD R58, R125, -0x2, R58 ;  /* 0xfffffffe7d3a7824 */ /* 0x008fc800078e023a */
[----:B------:R-:W2:Y:S01]  /*e270*/  MUFU.TANH R12, R12 ;  /* 0x0000000c000c7308 */ /* 0x000ea20000002400 */
[----:B------:R-:W-:-:S07]  /*e280*/  IADD3 R58, -R155, R58, R156 ;  /* 0x0000003a9b3a7210 */ /* 0x000fce0007ffe19c */
[----:B------:R-:W3:Y:S08]  /*e290*/  MUFU.TANH R13, R13 ;  /* 0x0000000d000d7308 */ /* 0x000ef00000002400 */
        /* <DEDUP_REMOVED lines=50> */
[----:B------:R-:W1:Y:S08]  /*e5c0*/  MUFU.TANH R84, R84 ;  /* 0x0000005400547308 */ /* 0x000e700000002400 */
[----:B------:R-:W1:Y:S01]  /*e5d0*/  MUFU.TANH R86, R86 ;  /* 0x0000005600567308 */ /* 0x000e620000002400 */
[----:B------:R-:W-:-:S02]  /*e5e0*/  VIADD R122, R58, UR28 ;  /* 0x0000001c3a7a7c36 */ /* 0x000fc40008000000 */
[----:B------:R-:W-:Y:S02]  /*e5f0*/  VIADD R121, R58, UR31 ;  /* 0x0000001f3a797c36 */ /* 0x000fe40008000000 */
[--C-:B0-----:R-:W-:Y:S02]  /*e600*/  IMAD.IADD R120, R122, 0x1, R123.reuse ;  /* 0x000000017a787824 */ /* 0x101fe400078e027b */
[----:B------:R-:W-:Y:S01]  /*e610*/  IMAD.IADD R87, R121, 0x1, R123 ;  /* 0x0000000179577824 */ /* 0x000fe200078e027b */
[----:B--234-:R-:W-:Y:S06]  /*e620*/  @!P3 BRA `(.L_x_1701) ;  /* 0x000000000058b947 */ /* 0x01cfec0003800000 */
[----:B------:R-:W-:Y:S01]  /*e630*/  IADD3 R123, -R155, R156, R123 ;  /* 0x0000009c9b7b7210 */ /* 0x000fe20007ffe17b */
[----:B------:R-:W-:Y:S03]  /*e640*/  BSSY B0, `(.L_x_1702) ;  /* 0x0000010000007945 */ /* 0x000fe60003800000 */
        /* <DEDUP_REMOVED lines=10> */
.L_x_1703:
[----:B------:R-:W-:-:S05]  /*e6f0*/  IMAD.U32 R124, RZ, RZ, UR8 ;  /* 0x00000008ff7c7e24 */ /* 0x000fca000f8e00ff */
[----:B------:R-:W-:-:S13]  /*e700*/  ISETP.NE.AND P1, PT, R124, 0x1, PT ;  /* 0x000000017c00780c */ /* 0x000fda0003f25270 */
[----:B------:R-:W0:Y:S02]  /*e710*/  @P1 LDC.64 R58, c[0x0][0x9e8] ;  /* 0x00027a00ff3a1b82 */ /* 0x000e240000000a00 */
[----:B0-----:R-:W-:-:S05]  /*e720*/  @P1 IMAD.HI.U32 R58, R123, R58, RZ ;  /* 0x0000003a7b3a1227 */ /* 0x001fca00078e00ff */
[----:B------:R-:W-:-:S07]  /*e730*/  @P1 SHF.R.U32.HI R123, RZ, R59, R58 ;  /* 0x0000003bff7b1219 */ /* 0x000fce000001163a */
.L_x_1704:
[----:B------:R-:W-:Y:S05]  /*e740*/  BSYNC B0 ;  /* 0x0000000000007941 */ /* 0x000fea0003800000 */
.L_x_1702:
[----:B------:R-:W-:-:S04]  /*e750*/  IMAD R123, R123, R124, -R85 ;  /* 0x0000007c7b7b7224 */ /* 0x000fc800078e0a55 */
[----:B------:R-:W-:-:S05]  /*e760*/  IMAD R123, R125, -0x2, R123 ;  /* 0xfffffffe7d7b7824 */ /* 0x000fca00078e027b */
[----:B------:R-:W-:Y:S02]  /*e770*/  VIMNMX R87, R87, R123, !PT ;  /* 0x0000007b57577248 */ /* 0x000fe40007fe0100 */
[----:B------:R-:W-:-:S07]  /*e780*/  VIADDMNMX R120, R123, R124, R120, PT ;  /* 0x0000007c7b787246 */ /* 0x000fce0003800178 */
.L_x_1701:
[----:B------:R-:W-:Y:S01]  /*e790*/  ISETP.GT.AND P5, PT, R0, -0x1, PT ;  /* 0xffffffff0000780c */ /* 0x000fe20003fa4270 */
[----:B------:R-:W0:Y:S03]  /*e7a0*/  SHFL.IDX PT, R10, R10, 0x1, 0x1c1f ;  /* 0x003c1f000a0a7f89 */ /* 0x000e2600000e0000 */
[C---:B------:R-:W-:Y:S02]  /*e7b0*/  ISETP.GT.AND P2, PT, R87.reuse, RZ, P5 ;  /* 0x000000ff5700720c */ /* 0x040fe40002f44270 */
[----:B------:R-:W-:Y:S02]  /*e7c0*/  ISETP.GT.AND P1, PT, R87, 0x1, P5 ;  /* 0x000000015700780c */ /* 0x000fe40002f24270 */
[C---:B------:R-:W-:Y:S02]  /*e7d0*/  ISETP.LT.OR P2, PT, R120.reuse, 0x1, P2 ;  /* 0x000000017800780c */ /* 0x040fe40001741670 */
[----:B------:R-:W-:-:S02]  /*e7e0*/  ISETP.LT.OR P1, PT, R120, 0x2, P1 ;  /* 0x000000027800780c */ /* 0x000fc40000f21670 */
[----:B-1----:R-:W-:Y:S02]  /*e7f0*/  FSEL R11, R11, -INF , !P2 ;  /* 0xff8000000b0b7808 */ /* 0x002fe40005000000 */
[----:B------:R-:W-:Y:S02]  /*e800*/  FSEL R12, R12, -INF , !P1 ;  /* 0xff8000000c0c7808 */ /* 0x000fe40004800000 */
[C---:B------:R-:W-:Y:S02]  /*e810*/  ISETP.GT.AND P2, PT, R87.reuse, 0x8, P5 ;  /* 0x000000085700780c */ /* 0x040fe40002f44270 */
[----:B------:R-:W-:Y:S02]  /*e820*/  ISETP.GT.AND P1, PT, R87, 0x9, P5 ;  /* 0x000000095700780c */ /* 0x000fe40002f24270 */
[C---:B------:R-:W-:Y:S02]  /*e830*/  ISETP.LT.OR P2, PT, R120.reuse, 0x9, P2 ;  /* 0x000000097800780c */ /* 0x040fe40001741670 */
[----:B------:R-:W-:-:S02]  /*e840*/  ISETP.LT.OR P1, PT, R120, 0xa, P1 ;  /* 0x0000000a7800780c */ /* 0x000fc40000f21670 */
[----:B------:R-:W-:Y:S01]  /*e850*/  FSEL R24, R24, -INF , !P2 ;  /* 0xff80000018187808 */ /* 0x000fe20005000000 */
[--C-:B0-----:R-:W-:Y:S01]  /*e860*/  IMAD.IADD R122, R122, 0x1, R10.reuse ;  /* 0x000000017a7a7824 */ /* 0x101fe200078e020a */
[----:B------:R-:W-:Y:S01]  /*e870*/  FSEL R25, R25, -INF , !P1 ;  /* 0xff80000019197808 */ /* 0x000fe20004800000 */
[----:B------:R-:W-:Y:S01]  /*e880*/  IMAD.IADD R121, R121, 0x1, R10 ;  /* 0x0000000179797824 */ /* 0x000fe200078e020a */
[C---:B------:R-:W-:Y:S02]  /*e890*/  ISETP.GT.AND P2, PT, R87.reuse, 0x10, P5 ;  /* 0x000000105700780c */ /* 0x040fe40002f44270 */
[----:B------:R-:W-:Y:S02]  /*e8a0*/  ISETP.GT.AND P1, PT, R87, 0x11, P5 ;  /* 0x000000115700780c */ /* 0x000fe40002f24270 */
[C---:B------:R-:W-:Y:S02]  /*e8b0*/  ISETP.LT.OR P2, PT, R120.reuse, 0x11, P2 ;  /* 0x000000117800780c */ /* 0x040fe40001741670 */
[----:B------:R-:W-:-:S02]  /*e8c0*/  ISETP.LT.OR P1, PT, R120, 0x12, P1 ;  /* 0x000000127800780c */ /* 0x000fc40000f21670 */
[----:B------:R-:W-:Y:S02]  /*e8d0*/  FSEL R28, R28, -INF , !P2 ;  /* 0xff8000001c1c7808 */ /* 0x000fe40005000000 */
[----:B------:R-:W-:Y:S02]  /*e8e0*/  FSEL R29, R29, -INF , !P1 ;  /* 0xff8000001d1d7808 */ /* 0x000fe40004800000 */
        /* <DEDUP_REMOVED lines=77> */
[----:B------:R-:W-:Y:S01]  /*edc0*/  FSEL R83, R83, -INF , !P1 ;  /* 0xff80000053537808 */ /* 0x000fe20004800000 */
[----:B------:R-:W-:Y:S08]  /*edd0*/  @!P3 BRA `(.L_x_1705) ;  /* 0x000000000058b947 */ /* 0x000ff00003800000 */
        /* <DEDUP_REMOVED lines=12> */
.L_x_1707:
[----:B------:R-:W-:-:S05]  /*eea0*/  IMAD.U32 R87, RZ, RZ, UR8 ;  /* 0x00000008ff577e24 */ /* 0x000fca000f8e00ff */
[----:B------:R-:W-:-:S13]  /*eeb0*/  ISETP.NE.AND P1, PT, R87, 0x1, PT ;  /* 0x000000015700780c */ /* 0x000fda0003f25270 */
[----:B------:R-:W0:Y:S02]  /*eec0*/  @P1 LDC.64 R32, c[0x0][0x9e8] ;  /* 0x00027a00ff201b82 */ /* 0x000e240000000a00 */
[----:B0-----:R-:W-:-:S05]  /*eed0*/  @P1 IMAD.HI.U32 R32, R10, R32, RZ ;  /* 0x000000200a201227 */ /* 0x001fca00078e00ff */
[----:B------:R-:W-:-:S07]  /*eee0*/  @P1 SHF.R.U32.HI R10, RZ, R33, R32 ;  /* 0x00000021ff0a1219 */ /* 0x000fce0000011620 */
.L_x_1708:
[----:B------:R-:W-:Y:S05]  /*eef0*/  BSYNC B0 ;  /* 0x0000000000007941 */ /* 0x000fea0003800000 */
.L_x_1706:
[----:B------:R-:W-:-:S04]  /*ef00*/  IMAD R10, R10, R87, -R85 ;  /* 0x000000570a0a7224 */ /* 0x000fc800078e0a55 */
[----:B------:R-:W-:-:S05]  /*ef10*/  IMAD R10, R125, -0x2, R10 ;  /* 0xfffffffe7d0a7824 */ /* 0x000fca00078e020a */
[----:B------:R-:W-:Y:S02]  /*ef20*/  VIMNMX R121, R121, R10, !PT ;  /* 0x0000000a79797248 */ /* 0x000fe40007fe0100 */
[----:B------:R-:W-:-:S07]  /*ef30*/  VIADDMNMX R122, R10, R87, R122, PT ;  /* 0x000000570a7a7246 */ /* 0x000fce000380017a */
.L_x_1705:
[----:B------:R-:W-:Y:S01]  /*ef40*/  FMNMX.FTZ R33, R11, R5, !PT ;  /* 0x000000050b217209 */ /* 0x000fe20007810000 */
[----:B------:R-:W-:Y:S01]  /*ef50*/  UMOV UR30, UR5 ;  /* 0x00000005001e7c82 */ /* 0x000fe20008000000 */
[----:B------:R-:W-:Y:S02]  /*ef60*/  ISETP.GT.AND P1, PT, R121, 0x1, P5 ;  /* 0x000000017900780c */ /* 0x000fe40002f24270 */
[----:B------:R-:W-:Y:S02]  /*ef70*/  FMNMX.FTZ R33, R12, R33, !PT ;  /* 0x000000210c217209 */ /* 0x000fe40007810000 */
[----:B------:R-:W-:Y:S02]  /*ef80*/  LOP3.LUT R23, R23, 0xbfffffff, RZ, 0xc0, !PT ;  /* 0xbfffffff17177812 */ /* 0x000fe400078ec0ff */
[----:B------:R-:W-:Y:S02]  /*ef90*/  FMNMX.FTZ R10, R24, R33, !PT ;  /* 0x00000021180a7209 */ /* 0x000fe40007810000 */
[----:B------:R-:W-:-:S02]  /*efa0*/  ISETP.LT.OR P1, PT, R122, 0x2, P1 ;  /* 0x000000027a00780c */ /* 0x000fc40000f21670 */
[----:B------:R-:W-:Y:S02]  /*efb0*/  FMNMX.FTZ R33, R25, R10, !PT ;  /* 0x0000000a19217209 */ /* 0x000fe40007810000 */
[----:B------:R-:W-:Y:S02]  /*efc0*/  ISETP.GT.AND P2, PT, R121, 0x8, P5 ;  /* 0x000000087900780c */ /* 0x000fe40002f44270 */
[----:B------:R-:W-:Y:S02]  /*efd0*/  FMNMX.FTZ R10, R28, R33, !PT ;  /* 0x000000211c0a7209 */ /* 0x000fe40007810000 */
[----:B------:R-:W-:Y:S02]  /*efe0*/  @P0 LOP3.LUT R23, R23, 0x40000000, RZ, 0xfc, !PT ;  /* 0x4000000017170812 */ /* 0x000fe400078efcff */
[----:B------:R-:W-:Y:S02]  /*eff0*/  FMNMX.FTZ R33, R29, R10, !PT ;  /* 0x0000000a1d217209 */ /* 0x000fe40007810000 */
[----:B------:R-:W-:-:S02]  /*f000*/  FSEL R21, R21, -INF , !P1 ;  /* 0xff80000015157808 */ /* 0x000fc40004800000 */
[----:B------:R-:W-:Y:S02]  /*f010*/  FMNMX.FTZ R10, R58, R33, !PT ;  /* 0x000000213a0a7209 */ /* 0x000fe40007810000 */
[----:B------:R-:W-:Y:S02]  /*f020*/  ISETP.GT.AND P0, PT, R121, RZ, P5 ;  /* 0x000000ff7900720c */ /* 0x000fe40002f04270 */
[----:B------:R-:W-:Y:S02]  /*f030*/  FMNMX.FTZ R33, R59, R10, !PT ;  /* 0x0000000a3b217209 */ /* 0x000fe40007810000 */
[----:B------:R-:W-:Y:S02]  /*f040*/  ISETP.GT.AND P1, PT, R121, 0x9, P5 ;  /* 0x000000097900780c */ /* 0x000fe40002f24270 */
[----:B------:R-:W-:Y:S02]  /*f050*/  FMNMX.FTZ R10, R36, R33, !PT ;  /* 0x00000021240a7209 */ /* 0x000fe40007810000 */
[----:B------:R-:W-:-:S02]  /*f060*/  ISETP.LT.OR P2, PT, R122, 0x9, P2 ;  /* 0x000000097a00780c */ /* 0x000fc40001741670 */
        /* <DEDUP_REMOVED lines=11> */
[----:B------:R-:W-:-:S02]  /*f120*/  FSEL R27, R27, -INF , !P1 ;  /* 0xff8000001b1b7808 */ /* 0x000fc40004800000 */
[----:B------:R-:W-:Y:S02]  /*f130*/  FMNMX.FTZ R33, R49, R10, !PT ;  /* 0x0000000a31217209 */ /* 0x000fe40007810000 */
[----:B------:R-:W-:Y:S02]  /*f140*/  ISETP.GT.AND P1, PT, R121, 0x11, P5 ;  /* 0x000000117900780c */ /* 0x000fe40002f24270 */
[----:B------:R-:W-:Y:S02]  /*f150*/  FMNMX.FTZ R10, R52, R33, !PT ;  /* 0x00000021340a7209 */ /* 0x000fe40007810000 */
[----:B------:R-:W-:Y:S02]  /*f160*/  ISETP.LT.OR P2, PT, R122, 0x11, P2 ;  /* 0x000000117a00780c */ /* 0x000fe40001741670 */
[----:B------:R-:W-:Y:S02]  /*f170*/  FMNMX.FTZ R33, R53, R10, !PT ;  /* 0x0000000a35217209 */ /* 0x000fe40007810000 */
[----:B------:R-:W-:-:S02]  /*f180*/  FMNMX.FTZ R120, R13, R14, !PT ;  /* 0x0000000e0d787209 */ /* 0x000fc40007810000 */
[----:B------:R-:W-:Y:S02]  /*f190*/  FMNMX.FTZ R10, R56, R33, !PT ;  /* 0x00000021380a7209 */ /* 0x000fe40007810000 */
[----:B------:R-:W-:Y:S02]  /*f1a0*/  ISETP.LT.OR P1, PT, R122, 0x12, P1 ;  /* 0x000000127a00780c */ /* 0x000fe40000f21670 */
[----:B------:R-:W-:Y:S02]  /*f1b0*/  FMNMX.FTZ R33, R57, R10, !PT ;  /* 0x0000000a39217209 */ /* 0x000fe40007810000 */
[----:B------:R-:W-:Y:S02]  /*f1c0*/  FSEL R30, R30, -INF , !P2 ;  /* 0xff8000001e1e7808 */ /* 0x000fe40005000000 */
        /* <DEDUP_REMOVED lines=24> */
[----:B------:R-:W-:Y:S01]  /*f350*/  ISETP.GT.AND P2, PT, R121, 0x28, P5 ;  /* 0x000000287900780c */ /* 0x000fe20002f44270 */
[----:B------:R-:W0:Y:S01]  /*f360*/  SHFL.BFLY PT, R10, R33, 0x2, 0x1f ;  /* 0x0c401f00210a7f89 */ /* 0x000e2200000e0000 */
[----:B------:R-:W-:-:S02]  /*f370*/  FSEL R39, R39, -INF , !P1 ;  /* 0xff80000027277808 */ /* 0x000fc40004800000 */
[C---:B------:R-:W-:Y:S02]  /*f380*/  ISETP.GT.AND P1, PT, R121.reuse, 0x29, P5 ;  /* 0x000000297900780c */ /* 0x040fe40002f24270 */
[C---:B------:R-:W-:Y:S02]  /*f390*/  ISETP.LT.OR P2, PT, R122.reuse, 0x29, P2 ;  /* 0x000000297a00780c */ /* 0x040fe40001741670 */
[----:B------:R-:W-:Y:S02]  /*f3a0*/  ISETP.LT.OR P1, PT, R122, 0x2a, P1 ;  /* 0x0000002a7a00780c */ /* 0x000fe40000f21670 */
[----:B------:R-:W-:Y:S02]  /*f3b0*/  FSEL R42, R42, -INF , !P2 ;  /* 0xff8000002a2a7808 */ /* 0x000fe40005000000 */
[----:B------:R-:W-:Y:S02]  /*f3c0*/  ISETP.GT.AND P2, PT, R121, 0x30, P5 ;  /* 0x000000307900780c */ /* 0x000fe40002f44270 */
[----:B------:R-:W-:-:S02]  /*f3d0*/  FSEL R43, R43, -INF , !P1 ;  /* 0xff8000002b2b7808 */ /* 0x000fc40004800000 */
[C---:B------:R-:W-:Y:S02]  /*f3e0*/  ISETP.GT.AND P1, PT, R121.reuse, 0x31, P5 ;  /* 0x000000317900780c */ /* 0x040fe40002f24270 */
[C---:B------:R-:W-:Y:S02]  /*f3f0*/  ISETP.LT.OR P2, PT, R122.reuse, 0x31, P2 ;  /* 0x000000317a00780c */ /* 0x040fe40001741670 */
[----:B------:R-:W-:Y:S02]  /*f400*/  ISETP.LT.OR P1, PT, R122, 0x32, P1 ;  /* 0x000000327a00780c */ /* 0x000fe40000f21670 */
[----:B------:R-:W-:Y:S02]  /*f410*/  FSEL R46, R46, -INF , !P2 ;  /* 0xff8000002e2e7808 */ /* 0x000fe40005000000 */
[----:B------:R-:W-:Y:S02]  /*f420*/  ISETP.GT.AND P2, PT, R121, 0x38, P5 ;  /* 0x000000387900780c */ /* 0x000fe40002f44270 */
[----:B0-----:R-:W-:-:S02]  /*f430*/  FMNMX.FTZ R85, R33, R10, !PT ;  /* 0x0000000a21557209 */ /* 0x001fc40007810000 */
[----:B------:R-:W-:Y:S02]  /*f440*/  FMNMX.FTZ R33, R21, R120, !PT ;  /* 0x0000007815217209 */ /* 0x000fe40007810000 */
[----:B------:R-:W-:Y:S01]  /*f450*/  FSEL R47, R47, -INF , !P1 ;  /* 0xff8000002f2f7808 */ /* 0x000fe20004800000 */
[----:B------:R-:W0:Y:S01]  /*f460*/  SHFL.BFLY PT, R10, R85, 0x1, 0x1f ;  /* 0x0c201f00550a7f89 */ /* 0x000e2200000e0000 */
        /* <DEDUP_REMOVED lines=28> */
[C---:B------:R-:W-:Y:S02]  /*f630*/  ISETP.GT.AND P4, PT, R121.reuse, 0x68, P5 ;  /* 0x000000687900780c */ /* 0x040fe40002f84270 */
[----:B------:R-:W-:Y:S02]  /*f640*/  FMNMX.FTZ R120, R54, R33, !PT ;  /* 0x0000002136787209 */ /* 0x000fe40007810000 */
[----:B------:R-:W-:Y:S02]  /*f650*/  ISETP.LT.OR P1, PT, R122, 0x4a, P1 ;  /* 0x0000004a7a00780c */ /* 0x000fe40000f21670 */
[----:B------:R-:W-:Y:S02]  /*f660*/  FSEL R60, R60, -INF , !P2 ;  /* 0xff8000003c3c7808 */ /* 0x000fe40005000000 */
[----:B------:R-:W-:Y:S02]  /*f670*/  ISETP.LT.OR P4, PT, R122, 0x69, P4 ;  /* 0x000000697a00780c */ /* 0x000fe40002781670 */
[----:B------:R-:W-:-:S02]  /*f680*/  ISETP.GT.AND P2, PT, R121, 0x50, P5 ;  /* 0x000000507900780c */ /* 0x000fc40002f44270 */
[----:B------:R-:W-:Y:S02]  /*f690*/  FMNMX.FTZ R33, R55, R120, !PT ;  /* 0x0000007837217209 */ /* 0x000fe40007810000 */
[----:B------:R-:W-:Y:S02]  /*f6a0*/  FSEL R61, R61, -INF , !P1 ;  /* 0xff8000003d3d7808 */ /* 0x000fe40004800000 */
[----:B------:R-:W-:Y:S02]  /*f6b0*/  ISETP.GT.AND P1, PT, R121, 0x51, P5 ;  /* 0x000000517900780c */ /* 0x000fe40002f24270 */
[----:B------:R-:W-:Y:S02]  /*f6c0*/  ISETP.LT.OR P2, PT, R122, 0x51, P2 ;  /* 0x000000517a00780c */ /* 0x000fe40001741670 */
[----:B------:R-:W-:Y:S02]  /*f6d0*/  FMNMX.FTZ R120, R60, R33, !PT ;  /* 0x000000213c787209 */ /* 0x000fe40007810000 */
[----:B------:R-:W-:-:S02]  /*f6e0*/  ISETP.LT.OR P1, PT, R122, 0x52, P1 ;  /* 0x000000527a00780c */ /* 0x000fc40000f21670 */
[----:B------:R-:W-:Y:S02]  /*f6f0*/  FSEL R64, R64, -INF , !P2 ;  /* 0xff80000040407808 */ /* 0x000fe40005000000 */
[----:B------:R-:W-:Y:S02]  /*f700*/  LOP3.LUT R23, R23, 0xfffffffd, RZ, 0xc0, !PT ;  /* 0xfffffffd17177812 */ /* 0x000fe400078ec0ff */
[C---:B------:R-:W-:Y:S02]  /*f710*/  ISETP.GT.AND P2, PT, R121.reuse, 0x58, P5 ;  /* 0x000000587900780c */ /* 0x040fe40002f44270 */
[----:B------:R-:W-:Y:S02]  /*f720*/  ISETP.GT.AND P6, PT, R121, 0x69, P5 ;  /* 0x000000697900780c */ /* 0x000fe40002fc4270 */
[----:B0-----:R-:W-:Y:S02]  /*f730*/  FMNMX.FTZ R10, R85, R10, !PT ;  /* 0x0000000a550a7209 */ /* 0x001fe40007810000 */
[----:B------:R-:W-:-:S02]  /*f740*/  FMNMX.FTZ R33, R61, R120, !PT ;  /* 0x000000783d217209 */ /* 0x000fc40007810000 */
[----:B------:R-:W-:Y:S02]  /*f750*/  FSEL R65, R65, -INF , !P1 ;  /* 0xff80000041417808 */ /* 0x000fe40004800000 */
[----:B------:R-:W-:Y:S02]  /*f760*/  @P4 LOP3.LUT R23, R23, 0x2, RZ, 0xfc, !PT ;  /* 0x0000000217174812 */ /* 0x000fe400078efcff */
[----:B------:R-:W-:Y:S02]  /*f770*/  ISETP.GT.AND P1, PT, R121, 0x59, P5 ;  /* 0x000000597900780c */ /* 0x000fe40002f24270 */
[C---:B------:R-:W-:Y:S02]  /*f780*/  ISETP.LT.OR P2, PT, R122.reuse, 0x59, P2 ;  /* 0x000000597a00780c */ /* 0x040fe40001741670 */
[----:B------:R-:W-:Y:S02]  /*f790*/  ISETP.LT.OR P4, PT, R122, 0x6a, P6 ;  /* 0x0000006a7a00780c */ /* 0x000fe40003781670 */
[----:B------:R-:W-:-:S02]  /*f7a0*/  FSETP.NEU.FTZ.AND P6, PT, R10, -INF , PT ;  /* 0xff8000000a00780b */ /* 0x000fc40003fdd000 */
[----:B------:R-:W-:Y:S02]  /*f7b0*/  FMNMX.FTZ R120, R64, R33, !PT ;  /* 0x0000002140787209 */ /* 0x000fe40007810000 */
[----:B------:R-:W-:Y:S02]  /*f7c0*/  ISETP.LT.OR P1, PT, R122, 0x5a, P1 ;  /* 0x0000005a7a00780c */ /* 0x000fe40000f21670 */
[----:B------:R-:W-:Y:S02]  /*f7d0*/  FSEL R68, R68, -INF , !P2 ;  /* 0xff80000044447808 */ /* 0x000fe40005000000 */
[----:B------:R-:W-:Y:S02]  /*f7e0*/  ISETP.GT.AND P2, PT, R121, 0x60, P5 ;  /* 0x000000607900780c */ /* 0x000fe40002f44270 */
[----:B------:R-:W-:Y:S02]  /*f7f0*/  FSEL R32, R10, RZ, P6 ;  /* 0x000000ff0a207208 */ /* 0x000fe40003000000 */
[----:B------:R-:W-:-:S02]  /*f800*/  FMNMX.FTZ R33, R65, R120, !PT ;  /* 0x0000007841217209 */ /* 0x000fc40007810000 */
[----:B------:R-:W-:Y:S01]  /*f810*/  FSEL R69, R69, -INF , !P1 ;  /* 0xff80000045457808 */ /* 0x000fe20004800000 */
[----:B------:R-:W-:Y:S01]  /*f820*/  FADD.FTZ R5, -R32, R5 ;  /* 0x0000000520057221 */ /* 0x000fe20000010100 */
[----:B------:R-:W-:Y:S01]  /*f830*/  ISETP.GT.AND P1, PT, R121, 0x61, P5 ;  /* 0x000000617900780c */ /* 0x000fe20002f24270 */
[----:B------:R-:W-:Y:S01]  /*f840*/  FMUL.FTZ R32, R10, UR30 ;  /* 0x0000001e0a207c20 */ /* 0x000fe20008410000 */
[----:B------:R-:W-:Y:S01]  /*f850*/  ISETP.LT.OR P2, PT, R122, 0x61, P2 ;  /* 0x000000617a00780c */ /* 0x000fe20001741670 */
[----:B------:R-:W-:Y:S01]  /*f860*/  FMUL.FTZ R5, R5, UR30 ;  /* 0x0000001e05057c20 */ /* 0x000fe20008410000 */
[----:B------:R-:W-:Y:S02]  /*f870*/  FMNMX.FTZ R120, R68, R33, !PT ;  /* 0x0000002144787209 */ /* 0x000fe40007810000 */
[----:B------:R-:W-:Y:S02]  /*f880*/  ISETP.LT.OR P1, PT, R122, 0x62, P1 ;  /* 0x000000627a00780c */ /* 0x000fe40000f21670 */
[----:B------:R-:W-:Y:S01]  /*f890*/  FSEL R72, R72, -INF , !P2 ;  /* 0xff80000048487808 */ /* 0x000fe20005000000 */
[----:B------:R-:W-:Y:S01]  /*f8a0*/  MUFU.EX2 R5, R5 ;  /* 0x0000000500057308 */ /* 0x000fe20000000800 */
[----:B------:R-:W-:-:S02]  /*f8b0*/  FMNMX.FTZ R33, R69, R120, !PT ;  /* 0x0000007845217209 */ /* 0x000fc40007810000 */
[----:B------:R-:W-:Y:S02]  /*f8c0*/  FSEL R32, R32, RZ, P6 ;  /* 0x000000ff20207208 */ /* 0x000fe40003000000 */
[----:B------:R-:W-:Y:S02]  /*f8d0*/  FSEL R73, R73, -INF , !P1 ;  /* 0xff80000049497808 */ /* 0x000fe40004800000 */
[----:B------:R-:W-:Y:S01]  /*f8e0*/  LOP3.LUT P6, RZ, R23, 0x2, RZ, 0xc0, !PT ;  /* 0x0000000217ff7812 */ /* 0x000fe200078cc0ff */
[--C-:B------:R-:W-:Y:S01]  /*f8f0*/  FFMA.FTZ R11, R11, UR30, -R32.reuse ;  /* 0x0000001e0b0b7c23 */ /* 0x100fe20008010820 */
[----:B------:R-:W-:Y:S01]  /*f900*/  FMNMX.FTZ R120, R72, R33, !PT ;  /* 0x0000002148787209 */ /* 0x000fe20007810000 */
[--C-:B------:R-:W-:Y:S01]  /*f910*/  FFMA.FTZ R12, R12, UR30, -R32.reuse ;  /* 0x0000001e0c0c7c23 */ /* 0x100fe20008010820 */
[----:B------:R-:W-:Y:S01]  /*f920*/  ISETP.GT.AND P3, PT, R121, 0x70, P5 ;  /* 0x000000707900780c */ /* 0x000fe20002f64270 */
[--C-:B------:R-:W-:Y:S01]  /*f930*/  FFMA.FTZ R24, R24, UR30, -R32.reuse ;  /* 0x0000001e18187c23 */ /* 0x100fe20008010820 */
[----:B------:R-:W-:Y:S01]  /*f940*/  FSEL R76, R76, -INF , !P6 ;  /* 0xff8000004c4c7808 */ /* 0x000fe20007000000 */
[--C-:B------:R-:W-:Y:S01]  /*f950*/  FFMA.FTZ R25, R25, UR30, -R32.reuse ;  /* 0x0000001e19197c23 */ /* 0x100fe20008010820 */
[----:B------:R-:W-:Y:S01]  /*f960*/  FMNMX.FTZ R33, R73, R120, !PT ;  /* 0x0000007849217209 */ /* 0x000fe20007810000 */
[--C-:B------:R-:W-:Y:S01]  /*f970*/  FFMA.FTZ R28, R28, UR30, -R32.reuse ;  /* 0x0000001e1c1c7c23 */ /* 0x100fe20008010820 */
[----:B------:R-:W-:Y:S01]  /*f980*/  ISETP.GT.AND P2, PT, R121, 0x71, P5 ;  /* 0x000000717900780c */ /* 0x000fe20002f44270 */
[--C-:B------:R-:W-:Y:S01]  /*f990*/  FFMA.FTZ R29, R29, UR30, -R32.reuse ;  /* 0x0000001e1d1d7c23 */ /* 0x100fe20008010820 */
[----:B------:R-:W-:Y:S01]  /*f9a0*/  ISETP.LT.OR P3, PT, R122, 0x71, P3 ;  /* 0x000000717a00780c */ /* 0x000fe20001f61670 */
        /* <DEDUP_REMOVED lines=21> */
[----:B------:R-:W-:Y:S01]  /*fb00*/  ISETP.LT.OR P5, PT, R122, 0x7a, P5 ;  /* 0x0000007a7a00780c */ /* 0x000fe20002fa1670 */
[--C-:B------:R-:W-:Y:S01]  /*fb10*/  FFMA.FTZ R53, R53, UR30, -R32.reuse ;  /* 0x0000001e35357c23 */ /* 0x100fe20008010820 */
[----:B------:R-:W-:Y:S01]  /*fb20*/  FSEL R84, R84, -INF , !P1 ;  /* 0xff80000054547808 */ /* 0x000fe20004800000 */
[--C-:B------:R-:W-:Y:S01]  /*fb30*/  FFMA.FTZ R56, R56, UR30, -R32.reuse ;  /* 0x0000001e38387c23 */ /* 0x100fe20008010820 */
[----:B------:R-:W-:Y:S01]  /*fb40*/  FMNMX.FTZ R33, R81, R33, !PT ;  /* 0x0000002151217209 */ /* 0x000fe20007810000 */
[--C-:B------:R-:W-:Y:S01]  /*fb50*/  FFMA.FTZ R57, R57, UR30, -R32.reuse ;  /* 0x0000001e39397c23 */ /* 0x100fe20008010820 */
[----:B------:R-:W-:Y:S01]  /*fb60*/  FSEL R86, R86, -INF , !P5 ;  /* 0xff80000056567808 */ /* 0x000fe20006800000 */
        /* <DEDUP_REMOVED lines=14> */
[----:B------:R-:W0:Y:S01]  /*fc50*/  MUFU.EX2 R148, R11 ;  /* 0x0000000b00947308 */ /* 0x000e220000000800 */
[----:B------:R-:W1:Y:S01]  /*fc60*/  SHFL.BFLY PT, R83, R33, 0x2, 0x1f ;  /* 0x0c401f0021537f89 */ /* 0x000e6200000e0000 */
[----:B------:R-:W-:-:S06]  /*fc70*/  LOP3.LUT P0, RZ, R23, 0x40000000, RZ, 0xc0, !PT ;  /* 0x4000000017ff7812 */ /* 0x000fcc000780c0ff */
[----:B------:R-:W2:Y:S08]  /*fc80*/  MUFU.EX2 R12, R12 ;  /* 0x0000000c000c7308 */ /* 0x000eb00000000800 */
[----:B------:R-:W-:Y:S01]  /*fc90*/  MUFU.EX2 R24, R24 ;  /* 0x0000001800187308 */ /* 0x000fe20000000800 */
[----:B0-----:R-:W-:-:S07]  /*fca0*/  FFMA.FTZ R4, R5, R4, R148 ;  /* 0x0000000405047223 */ /* 0x001fce0000010094 */
[----:B------:R-:W-:Y:S01]  /*fcb0*/  MUFU.EX2 R25, R25 ;  /* 0x0000001900197308 */ /* 0x000fe20000000800 */
[----:B-1----:R-:W-:Y:S01]  /*fcc0*/  FMNMX.FTZ R11, R33, R83, !PT ;  /* 0x00000053210b7209 */ /* 0x002fe20007810000 */
[----:B--2---:R-:W-:-:S04]  /*fcd0*/  FADD.FTZ R4, R12, R4 ;  /* 0x000000040c047221 */ /* 0x004fc80000010000 */
[----:B------:R-:W0:Y:S02]  /*fce0*/  SHFL.BFLY PT, R33, R11, 0x1, 0x1f ;  /* 0x0c201f000b217f89 */ /* 0x000e2400000e0000 */
[----:B------:R-:W-:Y:S08]  /*fcf0*/  MUFU.EX2 R28, R28 ;  /* 0x0000001c001c7308 */ /* 0x000ff00000000800 */
[----:B------:R-:W-:Y:S08]  /*fd00*/  MUFU.EX2 R29, R29 ;  /* 0x0000001d001d7308 */ /* 0x000ff00000000800 */
[----:B------:R-:W-:Y:S01]  /*fd10*/  MUFU.EX2 R58, R58 ;  /* 0x0000003a003a7308 */ /* 0x000fe20000000800 */
[----:B0-----:R-:W-:-:S07]  /*fd20*/  FMNMX.FTZ R11, R11, R33, !PT ;  /* 0x000000210b0b7209 */ /* 0x001fce0007810000 */
[----:B------:R-:W-:Y:S01]  /*fd30*/  MUFU.EX2 R59, R59 ;  /* 0x0000003b003b7308 */ /* 0x000fe20000000800 */
[----:B------:R-:W-:-:S04]  /*fd40*/  FSETP.NEU.FTZ.AND P1, PT, R11, -INF , PT ;  /* 0xff8000000b00780b */ /* 0x000fc80003f3d000 */
[----:B------:R-:W-:-:S03]  /*fd50*/  FSEL R33, R11, RZ, P1 ;  /* 0x000000ff0b217208 */ /* 0x000fc60000800000 */
[----:B------:R-:W-:Y:S02]  /*fd60*/  MUFU.EX2 R36, R36 ;  /* 0x0000002400247308 */ /* 0x000fe40000000800 */
[----:B------:R-:W-:Y:S01]  /*fd70*/  FADD.FTZ R14, -R33, R14 ;  /* 0x0000000e210e7221 */ /* 0x000fe20000010100 */
[----:B------:R-:W-:-:S03]  /*fd80*/  FMUL.FTZ R33, R11, UR30 ;  /* 0x0000001e0b217c20 */ /* 0x000fc60008410000 */
[----:B------:R-:W-:Y:S02]  /*fd90*/  FMUL.FTZ R14, R14, UR30 ;  /* 0x0000001e0e0e7c20 */ /* 0x000fe40008410000 */
[----:B------:R-:W-:Y:S01]  /*fda0*/  MUFU.EX2 R37, R37 ;  /* 0x0000002500257308 */ /* 0x000fe20000000800 */
[----:B------:R-:W-:-:S05]  /*fdb0*/  FSEL R33, R33, RZ, P1 ;  /* 0x000000ff21217208 */ /* 0x000fca0000800000 */
        /* <DEDUP_REMOVED lines=37> */
[----:B-1----:R-:W-:Y:S01]  /*10010*/  FADD.FTZ R14, R21, R3 ;  /* 0x00000003150e7221 */ /* 0x002fe20000010000 */
[----:B------:R-:W-:Y:S01]  /*10020*/  FADD.FTZ R3, R24, R4 ;  /* 0x0000000418037221 */ /* 0x000fe20000010000 */
[----:B------:R-:W-:-:S03]  /*10030*/  FFMA.FTZ R33, R86, UR30, -R33 ;  /* 0x0000001e56217c23 */ /* 0x000fc60008010821 */
        /* <DEDUP_REMOVED lines=111> */
.L_x_1709:
[----:B------:R-:W2:Y:S01]  /*10730*/  LDL R83, [R1+0x24] ;  /* 0x0000240001537983 */ /* 0x000ea20000100800 */
[----:B------:R-:W-:Y:S02]  /*10740*/  IMAD R14, R19, 0x8, R2 ;  /* 0x00000008130e7824 */ /* 0x000fe400078e0202 */
[-C--:B------:R-:W-:Y:S01]  /*10750*/  FMUL.FTZ R88, R88, R5.reuse ;  /* 0x0000000558587220 */ /* 0x080fe20000410000 */
[----:B------:R-:W-:Y:S02]  /*10760*/  IMAD.U32 R19, RZ, RZ, UR38 ;  /* 0x00000026ff137e24 */ /* 0x000fe4000f8e00ff */
[-C--:B------:R-:W-:Y:S01]  /*10770*/  FMUL.FTZ R89, R89, R5.reuse ;  /* 0x0000000559597220 */ /* 0x080fe20000410000 */
[----:B------:R-:W-:Y:S02]  /*10780*/  VIADD R14, R14, 0x16860 ;  /* 0x000168600e0e7836 */ /* 0x000fe40000000000 */
[-C--:B------:R-:W-:Y:S01]  /*10790*/  FMUL.FTZ R92, R92, R5.reuse ;  /* 0x000000055c5c7220 */ /* 0x080fe20000410000 */
[-C--:B------:R-:W-:Y:S01]  /*107a0*/  FMUL.FTZ R93, R93, R5.reuse ;  /* 0x000000055d5d7220 */ /* 0x080fe20000410000 */
[-C--:B------:R-:W-:Y:S01]  /*107b0*/  FMUL.FTZ R96, R96, R5.reuse ;  /* 0x0000000560607220 */ /* 0x080fe20000410000 */
        /* <DEDUP_REMOVED lines=46> */
[----:B0-----:R-:W-:Y:S01]  /*10aa0*/  IMAD.MOV.U32 R14, RZ, RZ, R11 ;  /* 0x000000ffff0e7224 */ /* 0x001fe200078e000b */
[----:B------:R-:W-:Y:S01]  /*10ab0*/  F2FP.BF16.F32.PACK_AB R133, R55, R54 ;  /* 0x000000363785723e */ /* 0x000fe200000010ff */
[----:B------:R-:W-:Y:S01]  /*10ac0*/  IMAD.MOV.U32 R5, RZ, RZ, R10 ;  /* 0x000000ffff057224 */ /* 0x000fe200078e000a */
        /* <DEDUP_REMOVED lines=16> */
[C---:B--2---:R-:W-:Y:S01]  /*10bd0*/  ISETP.GT.AND P1, PT, R0.reuse, R83, PT ;  /* 0x000000530000720c */ /* 0x044fe20003f24270 */
[----:B------:R-:W-:-:S12]  /*10be0*/  VIADD R0, R0, 0xffffffff ;  /* 0xffffffff00007836 */ /* 0x000fd80000000000 */
[----:B------:R-:W-:Y:S05]  /*10bf0*/  @P1 BRA `(.L_x_1710) ;  /* 0xffffffc400e81947 */ /* 0x000fea000383ffff */
[----:B------:R-:W-:Y:S02]  /*10c00*/  IMAD.MOV.U32 R14, RZ, RZ, R11 ;  /* 0x000000ffff0e7224 */ /* 0x000fe400078e000b */
[----:B------:R-:W-:Y:S02]  /*10c10*/  IMAD.MOV.U32 R5, RZ, RZ, R10 ;  /* 0x000000ffff057224 */ /* 0x000fe400078e000a */
[----:B------:R-:W-:Y:S02]  /*10c20*/  IMAD.MOV.U32 R19, RZ, RZ, R15 ;  /* 0x000000ffff137224 */ /* 0x000fe400078e000f */
[----:B------:R-:W-:-:S07]  /*10c30*/  IMAD.MOV.U32 R154, RZ, RZ, R20 ;  /* 0x000000ffff9a7224 */ /* 0x000fce00078e0014 */
.L_x_1690:
[----:B------:R-:W2:Y:S01]  /*10c40*/  LDL R13, [R1+0x20] ;  /* 0x00002000010d7983 */ /* 0x000ea20000100800 */
[----:B------:R-:W0:Y:S01]  /*10c50*/  LDC R10, c[0x0][0x448] ;  /* 0x00011200ff0a7b82 */ /* 0x000e220000000800 */
[----:B------:R-:W-:-:S07]  /*10c60*/  ULDC UR12, c[0x0][0x9dc] ;  /* 0x00027700000c7ab9 */ /* 0x000fce0000000800 */
[----:B------:R-:W1:Y:S01]  /*10c70*/  LDC R20, c[0x0][0x9e4] ;  /* 0x00027900ff147b82 */ /* 0x000e620000000800 */
[----:B0-----:R-:W-:Y:S02]  /*10c80*/  ISETP.NE.AND P4, PT, R10, 0x1, PT ;  /* 0x000000010a00780c */ /* 0x001fe40003f85270 */
[----:B-1----:R-:W-:-:S11]  /*10c90*/  ISETP.GE.AND P5, PT, R20, 0x1, PT ;  /* 0x000000011400780c */ /* 0x002fd60003fa6270 */
[----:B------:R-:W0:Y:S08]  /*10ca0*/  @P4 LDC R11, c[0x0][0x44c] ;  /* 0x00011300ff0b4b82 */ /* 0x000e300000000800 */
[----:B------:R-:W1:Y:S01]  /*10cb0*/  @P4 LDC R12, c[0x0][0x450] ;  /* 0x00011400ff0c4b82 */ /* 0x000e620000000800 */
[----:B--2---:R-:W-:Y:S01]  /*10cc0*/  VIADD R10, R13, 0xbf ;  /* 0x000000bf0d0a7836 */ /* 0x004fe20000000000 */
[----:B------:R-:W-:-:S03]  /*10cd0*/  IADD3 R13, R156, 0x1, -R155 ;  /* 0x000000019c0d7810 */ /* 0x000fc60007ffe89b */
[----:B0-----:R-:W-:-:S05]  /*10ce0*/  @P4 IMAD.HI.U32 R11, R10, R11, RZ ;  /* 0x0000000b0a0b4227 */ /* 0x001fca00078e00ff */
[----:B-1----:R-:W-:-:S05]  /*10cf0*/  @P4 SHF.R.U32.HI R10, RZ, R12, R11 ;  /* 0x0000000cff0a4219 */ /* 0x002fca000001160b */
[----:B------:R-:W-:-:S04]  /*10d00*/  IMAD.IADD R10, R13, 0x1, R10 ;  /* 0x000000010d0a7824 */ /* 0x000fc800078e020a */
[----:B------:R-:W-:Y:S01]  /*10d10*/  VIADD R12, R10, -UR12 ;  /* 0x8000000c0a0c7c36 */ /* 0x000fe20008000000 */
[----:B------:R-:W-:Y:S06]  /*10d20*/  @!P5 BRA `(.L_x_1711) ;  /* 0x000000000048d947 */ /* 0x000fec0003800000 */
[----:B------:R-:W-:Y:S01]  /*10d30*/  IMAD.MOV.U32 R13, RZ, RZ, R10 ;  /* 0x000000ffff0d7224 */ /* 0x000fe200078e000a */
[----:B------:R-:W-:Y:S04]  /*10d40*/  BSSY B0, `(.L_x_1712) ;  /* 0x000000e000007945 */ /* 0x000fe80003800000 */
        /* <DEDUP_REMOVED lines=9> */
.L_x_1713:
[----:B------:R-:W-:-:S13]  /*10de0*/  ISETP.NE.AND P1, PT, R20, 0x1, PT ;  /* 0x000000011400780c */ /* 0x000fda0003f25270 */
[----:B------:R-:W0:Y:S02]  /*10df0*/  @P1 LDC.64 R10, c[0x0][0x9e8] ;  /* 0x00027a00ff0a1b82 */ /* 0x000e240000000a00 */
[----:B0-----:R-:W-:-:S05]  /*10e00*/  @P1 IMAD.HI.U32 R10, R13, R10, RZ ;  /* 0x0000000a0d0a1227 */ /* 0x001fca00078e00ff */
[----:B------:R-:W-:-:S07]  /*10e10*/  @P1 SHF.R.U32.HI R13, RZ, R11, R10 ;  /* 0x0000000bff0d1219 */ /* 0x000fce000001160a */
.L_x_1714:
[----:B------:R-:W-:Y:S05]  /*10e20*/  BSYNC B0 ;  /* 0x0000000000007941 */ /* 0x000fea0003800000 */
.L_x_1712:
[----:B------:R-:W-:-:S05]  /*10e30*/  IMAD R13, R13, R20, RZ ;  /* 0x000000140d0d7224 */ /* 0x000fca00078e02ff */
[----:B------:R-:W-:-:S07]  /*10e40*/  VIMNMX R12, R12, R13, !PT ;  /* 0x0000000d0c0c7248 */ /* 0x000fce0007fe0100 */
.L_x_1711:
[----:B------:R-:W2:Y:S01]  /*10e50*/  LDL R10, [R1+0x38] ;  /* 0x00003800010a7983 */ /* 0x000ea20000100800 */
[----:B------:R-:W-:-:S05]  /*10e60*/  VIADD R12, R12, 0x7f ;  /* 0x0000007f0c0c7836 */ /* 0x000fca0000000000 */
[----:B------:R-:W-:-:S04]  /*10e70*/  SHF.R.S32.HI R11, RZ, 0x1f, R12 ;  /* 0x0000001fff0b7819 */ /* 0x000fc8000001140c */
[----:B------:R-:W-:-:S04]  /*10e80*/  LEA.HI R11, R11, R12, RZ, 0x7 ;  /* 0x0000000c0b0b7211 */ /* 0x000fc800078f38ff */
[----:B------:R-:W-:-:S04]  /*10e90*/  SHF.R.S32.HI R11, RZ, 0x7, R11 ;  /* 0x00000007ff0b7819 */ /* 0x000fc8000001140b */
[----:B--2---:R-:W-:-:S04]  /*10ea0*/  VIMNMX R10, R10, R11, !PT ;  /* 0x0000000b0a0a7248 */ /* 0x004fc80007fe0100 */
[----:B------:R-:W-:Y:S01]  /*10eb0*/  ISETP.GE.AND P1, PT, R0, R10, PT ;  /* 0x0000000a0000720c */ /* 0x000fe20003f26270 */
[----:B------:R0:W-:-:S12]  /*10ec0*/  STL [R1+0x24], R10 ;  /* 0x0000240a01007387 */ /* 0x0001d80000100800 */
[----:B0-----:R-:W-:Y:S05]  /*10ed0*/  @!P1 BRA `(.L_x_1715) ;  /* 0x0000002400f89947 */ /* 0x001fea0003800000 */
[----:B------:R-:W-:Y:S02]  /*10ee0*/  IMAD.MOV.U32 R12, RZ, RZ, R14 ;  /* 0x000000ffff0c7224 */ /* 0x000fe400078e000e */
[----:B------:R-:W-:Y:S02]  /*10ef0*/  IMAD.MOV.U32 R13, RZ, RZ, R5 ;  /* 0x000000ffff0d7224 */ /* 0x000fe400078e0005 */
[----:B------:R-:W-:Y:S02]  /*10f00*/  IMAD.MOV.U32 R10, RZ, RZ, R154 ;  /* 0x000000ffff0a7224 */ /* 0x000fe400078e009a */
[----:B------:R-:W-:-:S07]  /*10f10*/  IMAD.MOV.U32 R20, RZ, RZ, R19 ;  /* 0x000000ffff147224 */ /* 0x000fce00078e0013 */
.L_x_1727:
        /* <DEDUP_REMOVED lines=9> */
.L_x_1717:
        /* <DEDUP_REMOVED lines=8> */
.L_x_1718:
[----:B------:R-:W-:Y:S04]  /*11030*/  BSSY B0, `(.L_x_1716) ;  /* 0x0000004000007945 */ /* 0x000fe80003800000 */
[----:B-1----:R-:W-:Y:S05]  /*11040*/  @P2 BRA `(.L_x_1719) ;  /* 0x0000000000082947 */ /* 0x002fea0003800000 */
[----:B------:R-:W1:Y:S02]  /*11050*/  SYNCS.PHASECHK.TRANS64.TRYWAIT P2, [R5+URZ+0x16830], R14 ;  /* 0x0168300e050075a7 */ /* 0x000e64000804017f */
[----:B-1----:R-:W-:Y:S05]  /*11060*/  @!P2 BRA `(.L_x_1720) ;  /* 0x000001080014a947 */ /* 0x002fea0003800000 */
.L_x_1719:
[----:B------:R-:W-:Y:S05]  /*11070*/  BSYNC B0 ;  /* 0x0000000000007941 */ /* 0x000fea0003800000 */
.L_x_1716:
[----:B------:R-:W2:Y:S04]  /*11080*/  LDL R11, [R1+0x2c] ;  /* 0x00002c00010b7983 */ /* 0x000ea80000100800 */
[----:B------:R3:W-:Y:S01]  /*11090*/  STL.64 [R1+0x68], R2 ;  /* 0x0000680201007387 */ /* 0x0007e20000100a00 */
[----:B01----:R-:W0:Y:S03]  /*110a0*/  S2R R5, SR_TID.X ;  /* 0x0000000000057919 */ /* 0x003e260000002100 */
[----:B---3--:R-:W3:Y:S01]  /*110b0*/  LDL.64 R2, [R1+0x18] ;  /* 0x0000180001027983 */ /* 0x008ee20000100a00 */
[----:B------:R-:W-:Y:S01]  /*110c0*/  VIADD R19, R20, 0x1 ;  /* 0x0000000114137836 */ /* 0x000fe20000000000 */
[----:B------:R-:W-:Y:S05]  /*110d0*/  WARPSYNC.ALL ;  /* 0x0000000000007948 */ /* 0x000fea0003800000 */
[C---:B------:R-:W-:Y:S01]  /*110e0*/  ISETP.NE.AND P2, PT, R19.reuse, 0x2, PT ;  /* 0x000000021300780c */ /* 0x040fe20003f45270 */
[----:B------:R-:W-:Y:S01]  /*110f0*/  IMAD.MOV.U32 R15, RZ, RZ, 0x40000040 ;  /* 0x40000040ff0f7424 */ /* 0x000fe200078e00ff */
[----:B------:R-:W-:Y:S01]  /*11100*/  R2UR UR12, R6 ;  /* 0x00000000060c72ca */ /* 0x000fe200000e0000 */
[----:B------:R-:W-:Y:S01]  /*11110*/  IMAD.MOV.U32 R27, RZ, RZ, 0x40000040 ;  /* 0x40000040ff1b7424 */ /* 0x000fe200078e00ff */
[----:B------:R-:W-:Y:S01]  /*11120*/  SEL R19, R19, RZ, P2 ;  /* 0x000000ff13137207 */ /* 0x000fe20001000000 */
[----:B------:R-:W-:Y:S01]  /*11130*/  IMAD.MOV.U32 R25, RZ, RZ, 0x40000040 ;  /* 0x40000040ff197424 */ /* 0x000fe200078e00ff */
[----:B------:R-:W-:-:S02]  /*11140*/  R2UR UR23, R15 ;  /* 0x000000000f1772ca */ /* 0x000fc400000e0000 */
[----:B------:R-:W-:Y:S02]  /*11150*/  R2UR UR13, R7 ;  /* 0x00000000070d72ca */ /* 0x000fe400000e0000 */
[----:B------:R-:W-:Y:S02]  /*11160*/  R2UR UR15, R27 ;  /* 0x000000001b0f72ca */ /* 0x000fe400000e0000 */
[----:B------:R-:W-:Y:S02]  /*11170*/  R2UR UR19, R25 ;  /* 0x00000000191372ca */ /* 0x000fe400000e0000 */
[----:B0-----:R-:W-:-:S05]  /*11180*/  SHF.R.U32.HI R5, RZ, 0x7, R5 ;  /* 0x00000007ff057819 */ /* 0x001fca0000011605 */
[----:B------:R-:W-:Y:S01]  /*11190*/  VIADD R5, R5, 0x8 ;  /* 0x0000000805057836 */ /* 0x000fe20000000000 */
[----:B------:R-:W-:-:S04]  /*111a0*/  R2UR UR27, R27 ;  /* 0x000000001b1b72ca */ /* 0x000fc800000e0000 */
[----:B------:R0:W-:Y:S01]  /*111b0*/  BAR.SYNC.DEFER_BLOCKING R5, 0x100 ;  /* 0x000400050000751d */ /* 0x0001e20000010000 */
[----:B--2---:R-:W-:-:S04]  /*111c0*/  IMAD R26, R19, 0x400, R11 ;  /* 0x00000400131a7824 */ /* 0x004fc800078e020b */
[C---:B------:R-:W-:Y:S01]  /*111d0*/  VIADD R14, R26.reuse, 0x4 ;  /* 0x000000041a0e7836 */ /* 0x040fe20000000000 */
[C---:B------:R-:W-:Y:S01]  /*111e0*/  R2UR UR14, R26.reuse ;  /* 0x000000001a0e72ca */ /* 0x040fe200000e0000 */
[C---:B------:R-:W-:Y:S01]  /*111f0*/  VIADD R24, R26.reuse, 0x2 ;  /* 0x000000021a187836 */ /* 0x040fe20000000000 */
[----:B------:R-:W-:Y:S02]  /*11200*/  IADD3 R26, R26, 0x6, RZ ;  /* 0x000000061a1a7810 */ /* 0x000fe40007ffe0ff */
[----:B------:R-:W-:Y:S02]  /*11210*/  R2UR UR22, R14 ;  /* 0x000000000e1672ca */ /* 0x000fe400000e0000 */
[----:B------:R-:W2:Y:S01]  /*11220*/  LDL.64 R14, [R1+0x10] ;  /* 0x00001000010e7983 */ /* 0x000ea20000100a00 */
[----:B------:R-:W-:Y:S02]  /*11230*/  R2UR UR18, R24 ;  /* 0x00000000181272ca */ /* 0x000fe400000e0000 */
[----:B------:R-:W-:-:S02]  /*11240*/  R2UR UR26, R26 ;  /* 0x000000001a1a72ca */ /* 0x000fc400000e0000 */
[----:B------:R-:W-:-:S06]  /*11250*/  WARPGROUP.ARRIVE ;  /* 0x00000000000079c5 */ /* 0x000fcc0000000000 */
[----:B------:R-:W-:Y:S01]  /*11260*/  HGMMA.64x128x16.F32.BF16 R24, gdesc[UR12], RZ, !UPT, gsb0 ;  /* 0x01e000000c1879f0 */ /* 0x000fe2000c0018ff */
[----:B---3--:R-:W-:Y:S02]  /*11270*/  R2UR UR16, R2 ;  /* 0x00000000021072ca */ /* 0x008fe400000e0000 */
[----:B------:R-:W-:Y:S02]  /*11280*/  R2UR UR17, R3 ;  /* 0x00000000031172ca */ /* 0x000fe400000e0000 */
[----:B------:R0:W5:Y:S01]  /*11290*/  LDL.LU.64 R2, [R1+0x68] ;  /* 0x0000680001027983 */ /* 0x0001620000300a00 */
[----:B------:R-:W-:Y:S02]  /*112a0*/  WARPGROUP.DEPBAR.LE gsb0, 0x0 ;  /* 0x00008000000079c5 */ /* 0x000fe40000010000 */
[----:B------:R-:W-:-:S08]  /*112b0*/  WARPGROUP.ARRIVE ;  /* 0x00000000000079c5 */ /* 0x000fd00000000000 */
[----:B------:R-:W-:Y:S01]  /*112c0*/  HGMMA.64x128x16.F32.BF16 R24, gdesc[UR16], R24, gsb0 ;  /* 0x01e00000101879f0 */ /* 0x000fe20008001818 */
[----:B------:R-:W-:Y:S02]  /*112d0*/  R2UR UR24, R8 ;  /* 0x00000000081872ca */ /* 0x000fe400000e0000 */
[----:B------:R-:W-:Y:S01]  /*112e0*/  R2UR UR25, R9 ;  /* 0x00000000091972ca */ /* 0x000fe200000e0000 */
[----:B------:R-:W-:Y:S02]  /*112f0*/  WARPGROUP.DEPBAR.LE gsb0, 0x0 ;  /* 0x00008000000079c5 */ /* 0x000fe40000010000 */
[----:B------:R-:W-:Y:S01]  /*11300*/  WARPGROUP.ARRIVE ;  /* 0x00000000000079c5 */ /* 0x000fe20000000000 */
[----:B--2---:R-:W-:Y:S02]  /*11310*/  R2UR UR20, R14 ;  /* 0x000000000e1472ca */ /* 0x004fe400000e0000 */
[----:B------:R-:W-:-:S13]  /*11320*/  R2UR UR21, R15 ;  /* 0x000000000f1572ca */ /* 0x000fda00000e0000 */
        /* <DEDUP_REMOVED lines=8> */
.L_x_1722:
[----:B------:R-:W-:Y:S01]  /*113b0*/  SHF.L.U32 R5, R10, 0x1f, RZ ;  /* 0x0000001f0a057819 */ /* 0x000fe200000006ff */
[----:B-----5:R-:W-:-:S04]  /*113c0*/  IMAD R10, R20, 0x8, R2 ;  /* 0x00000008140a7824 */ /* 0x020fc800078e0202 */
[----:B------:R0:W1:Y:S01]  /*113d0*/  SYNCS.PHASECHK.TRANS64.TRYWAIT P1, [R10+URZ+0x16850], R5 ;  /* 0x016850050a0075a7 */ /* 0x000062000802017f */
[----:B------:R-:W-:Y:S05]  /*113e0*/  @!P0 BRA `(.L_x_1723) ;  /* 0x0000000000048947 */ /* 0x000fea0003800000 */
[----:B------:R-:W-:Y:S01]  /*113f0*/  BPT.TRAP 0x1 ;  /* 0x000000040000795c */ /* 0x000fe20000300000 */
.L_x_1723:
[----:B-1----:R-:W-:Y:S05]  /*11400*/  @P1 BRA `(.L_x_1721) ;  /* 0x0000000000081947 */ /* 0x002fea0003800000 */
[----:B------:R-:W1:Y:S02]  /*11410*/  SYNCS.PHASECHK.TRANS64.TRYWAIT P1, [R10+URZ+0x16850], R5 ;  /* 0x016850050a0075a7 */ /* 0x000e64000802017f */
[----:B-1----:R-:W-:Y:S05]  /*11420*/  @!P1 BRA `(.L_x_1724) ;  /* 0x0000010400389947 */ /* 0x002fea0003800000 */
.L_x_1721:
[----:B01---5:R-:W-:Y:S01]  /*11430*/  VIADD R5, R2, 0x400 ;  /* 0x0000040002057836 */ /* 0x023fe20000000000 */
        /* <DEDUP_REMOVED lines=8> */
[----:B------:R-:W-:Y:S02]  /*114c0*/  IMAD R10, R20, 0x400, R5 ;  /* 0x00000400140a7824 */ /* 0x000fe400078e0205 */
[----:B------:R-:W0:Y:S02]  /*114d0*/  S2R R5, SR_TID.X ;  /* 0x0000000000057919 */ /* 0x000e240000002100 */
        /* <DEDUP_REMOVED lines=8> */
[----:B------:R-:W-:-:S03]  /*11560*/  ISETP.GE.U32.AND P1, PT, R5, 0x180, PT ;  /* 0x000001800500780c */ /* 0x000fc60003f26070 */
[----:B------:R-:W-:-:S05]  /*11570*/  VIADD R5, R21, 0x9 ;  /* 0x0000000915057836 */ /* 0x000fca0000000000 */
[----:B------:R-:W-:Y:S01]  /*11580*/  SEL R5, R5, 0x9, !P1 ;  /* 0x0000000905057807 */ /* 0x000fe20004800000 */
        /* <DEDUP_REMOVED lines=38> */
[----:B------:R-:W-:Y:S01]  /*117f0*/  R2UR UR15, R11 ;  /* 0x000000000b0f72ca */ /* 0x000fe200000e0000 */
[----:B------:R-:W-:Y:S02]  /*11800*/  WARPGROUP.DEPBAR.LE gsb0, 0x0 ;  /* 0x00008000000079c5 */ /* 0x000fe40000010000 */
[----:B------:R-:W-:-:S10]  /*11810*/  WARPGROUP.ARRIVE ;  /* 0x00000000000079c5 */ /* 0x000fd40000000000 */
[----:B------:R-:W-:Y:S03]  /*11820*/  HGMMA.64x64x16.F32.BF16 R88, R120, gdesc[UR12].tnspB, R88, gsb0 ;  /* 0x40e0000c78587df0 */ /* 0x000fe60008001858 */
[----:B------:R-:W-:Y:S02]  /*11830*/  WARPGROUP.DEPBAR.LE gsb0, 0x0 ;  /* 0x00008000000079c5 */ /* 0x000fe40000010000 */
[----:B------:R0:W-:Y:S06]  /*11840*/  BAR.ARV R5, 0x100 ;  /* 0x000400050000751d */ /* 0x0001ec0000002000 */
[----:B------:R-:W-:Y:S05]  /*11850*/  @!P0 BRA `(.L_x_1725) ;  /* 0x0000000000048947 */ /* 0x000fea0003800000 */
[----:B------:R-:W-:Y:S01]  /*11860*/  BPT.TRAP 0x1 ;  /* 0x000000040000795c */ /* 0x000fe20000300000 */
.L_x_1725:
[----:B------:R-:W-:Y:S01]  /*11870*/  FMUL.FTZ R10, R24, UR11 ;  /* 0x0000000b180a7c20 */ /* 0x000fe20008410000 */
[----:B------:R-:W-:Y:S01]  /*11880*/  FMUL.FTZ R11, R25, UR11 ;  /* 0x0000000b190b7c20 */ /* 0x000fe20008410000 */
[----:B------:R-:W-:Y:S01]  /*11890*/  FMUL.FTZ R24, R28, UR11 ;  /* 0x0000000b1c187c20 */ /* 0x000fe20008410000 */
[----:B------:R-:W-:Y:S01]  /*118a0*/  FMUL.FTZ R25, R29, UR11 ;  /* 0x0000000b1d197c20 */ /* 0x000fe20008410000 */
[----:B0-----:R-:W-:Y:S02]  /*118b0*/  IMAD R5, R19, 0x8, R2 ;  /* 0x0000000813057824 */ /* 0x001fe400078e0202 */
[----:B------:R-:W-:Y:S01]  /*118c0*/  FMUL.FTZ R28, R32, UR11 ;  /* 0x0000000b201c7c20 */ /* 0x000fe20008410000 */
[----:B------:R-:W0:Y:S01]  /*118d0*/  MUFU.TANH R10, R10 ;  /* 0x0000000a000a7308 */ /* 0x000e220000002400 */
[----:B------:R-:W-:Y:S02]  /*118e0*/  IMAD.U32 R14, RZ, RZ, UR38 ;  /* 0x00000026ff0e7e24 */ /* 0x000fe4000f8e00ff */
[----:B------:R-:W-:Y:S01]  /*118f0*/  FMUL.FTZ R29, R33, UR11 ;  /* 0x0000000b211d7c20 */ /* 0x000fe20008410000 */
[----:B------:R-:W-:-:S02]  /*11900*/  VIADD R5, R5, 0x16840 ;  /* 0x0001684005057836 */ /* 0x000fc40000000000 */
[----:B------:R-:W-:Y:S01]  /*11910*/  FMUL.FTZ R21, R27, UR11 ;  /* 0x0000000b1b157c20 */ /* 0x000fe20008410000 */
[----:B------:R-:W-:Y:S01]  /*11920*/  FMUL.FTZ R27, R31, UR11 ;  /* 0x0000000b1f1b7c20 */ /* 0x000fe20008410000 */
[----:B------:R-:W-:Y:S01]  /*11930*/  FMUL.FTZ R31, R35, UR11 ;  /* 0x0000000b231f7c20 */ /* 0x000fe20008410000 */
[----:B------:R-:W-:Y:S01]  /*11940*/  FMUL.FTZ R32, R36, UR11 ;  /* 0x0000000b24207c20 */ /* 0x000fe20008410000 */
[----:B------:R-:W1:Y:S01]  /*11950*/  MUFU.TANH R11, R11 ;  /* 0x0000000b000b7308 */ /* 0x000e620000002400 */
[----:B------:R-:W-:Y:S01]  /*11960*/  PRMT R5, R14, 0x654, R5 ;  /* 0x000006540e057816 */ /* 0x000fe20000000005 */
        /* <DEDUP_REMOVED lines=28> */
[----:B------:R2:W-:Y:S01]  /*11b30*/  SYNCS.ARRIVE.TRANS64.RED.A1T0 RZ, [R5+URZ], RZ ;  /* 0x000000ff05ff79a7 */ /* 0x0005e2000810043f */
[----:B------:R-:W-:Y:S01]  /*11b40*/  FMUL.FTZ R38, R38, UR11 ;  /* 0x0000000b26267c20 */ /* 0x000fe20008410000 */
[----:B------:R-:W3:Y:S01]  /*11b50*/  MUFU.TANH R29, R29 ;  /* 0x0000001d001d7308 */ /* 0x000ee20000002400 */
        /* <DEDUP_REMOVED lines=33> */
[----:B------:R-:W-:-:S06]  /*11d70*/  UMOV UR30, UR4 ;  /* 0x00000004001e7c82 */ /* 0x000fcc0008000000 */
[----:B------:R-:W1:Y:S01]  /*11d80*/  MUFU.TANH R36, R36 ;  /* 0x0000002400247308 */ /* 0x000e620000002400 */
[----:B---3--:R-:W-:Y:S01]  /*11d90*/  FMNMX.FTZ R14, R34, R61, !PT ;  /* 0x0000003d220e7209 */ /* 0x008fe20007810000 */
[----:B------:R-:W-:-:S06]  /*11da0*/  FMUL.FTZ R61, R69, UR11 ;  /* 0x0000000b453d7c20 */ /* 0x000fcc0008410000 */
[----:B------:R-:W3:Y:S01]  /*11db0*/  MUFU.TANH R37, R37 ;  /* 0x0000002500257308 */ /* 0x000ee20000002400 */
[----:B0-----:R-:W-:-:S07]  /*11dc0*/  FMNMX.FTZ R65, R35, R14, !PT ;  /* 0x0000000e23417209 */ /* 0x001fce0007810000 */
[----:B------:R-:W0:Y:S01]  /*11dd0*/  MUFU.TANH R40, R40 ;  /* 0x0000002800287308 */ /* 0x000e220000002400 */
[----:B-1----:R-:W-:-:S07]  /*11de0*/  FMNMX.FTZ R14, R36, R65, !PT ;  /* 0x00000041240e7209 */ /* 0x002fce0007810000 */
[----:B------:R-:W1:Y:S01]  /*11df0*/  MUFU.TANH R41, R41 ;  /* 0x0000002900297308 */ /* 0x000e620000002400 */
[----:B---3--:R-:W-:-:S07]  /*11e00*/  FMNMX.FTZ R65, R37, R14, !PT ;  /* 0x0000000e25417209 */ /* 0x008fce0007810000 */
[----:B------:R-:W3:Y:S01]  /*11e10*/  MUFU.TANH R44, R44 ;  /* 0x0000002c002c7308 */ /* 0x000ee20000002400 */
[----:B0-----:R-:W-:Y:S01]  /*11e20*/  FMNMX.FTZ R14, R40, R65, !PT ;  /* 0x00000041280e7209 */ /* 0x001fe20007810000 */
[----:B------:R-:W-:-:S06]  /*11e30*/  FMUL.FTZ R65, R73, UR11 ;  /* 0x0000000b49417c20 */ /* 0x000fcc0008410000 */
[----:B------:R-:W0:Y:S01]  /*11e40*/  MUFU.TANH R45, R45 ;  /* 0x0000002d002d7308 */ /* 0x000e220000002400 */
[----:B-1----:R-:W-:-:S07]  /*11e50*/  FMNMX.FTZ R69, R41, R14, !PT ;  /* 0x0000000e29457209 */ /* 0x002fce0007810000 */
[----:B------:R-:W1:Y:S01]  /*11e60*/  MUFU.TANH R48, R48 ;  /* 0x0000003000307308 */ /* 0x000e620000002400 */
[----:B---3--:R-:W-:-:S07]  /*11e70*/  FMNMX.FTZ R14, R44, R69, !PT ;  /* 0x000000452c0e7209 */ /* 0x008fce0007810000 */
[----:B------:R-:W3:Y:S01]  /*11e80*/  MUFU.TANH R49, R49 ;  /* 0x0000003100317308 */ /* 0x000ee20000002400 */
[----:B0-----:R-:W-:-:S07]  /*11e90*/  FMNMX.FTZ R69, R45, R14, !PT ;  /* 0x0000000e2d457209 */ /* 0x001fce0007810000 */
[----:B------:R-:W0:Y:S01]  /*11ea0*/  MUFU.TANH R52, R52 ;  /* 0x0000003400347308 */ /* 0x000e220000002400 */
[----:B-1----:R-:W-:Y:S01]  /*11eb0*/  FMNMX.FTZ R14, R48, R69, !PT ;  /* 0x00000045300e7209 */ /* 0x002fe20007810000 */
[----:B------:R-:W-:-:S06]  /*11ec0*/  FMUL.FTZ R69, R77, UR11 ;  /* 0x0000000b4d457c20 */ /* 0x000fcc0008410000 */
[----:B------:R-:W1:Y:S01]  /*11ed0*/  MUFU.TANH R53, R53 ;  /* 0x0000003500357308 */ /* 0x000e620000002400 */
[----:B---3--:R-:W-:-:S07]  /*11ee0*/  FMNMX.FTZ R73, R49, R14, !PT ;  /* 0x0000000e31497209 */ /* 0x008fce0007810000 */
[----:B------:R-:W3:Y:S01]  /*11ef0*/  MUFU.TANH R56, R56 ;  /* 0x0000003800387308 */ /* 0x000ee20000002400 */
[----:B0-----:R-:W-:-:S07]  /*11f00*/  FMNMX.FTZ R14, R52, R73, !PT ;  /* 0x00000049340e7209 */ /* 0x001fce0007810000 */
[----:B------:R-:W0:Y:S01]  /*11f10*/  MUFU.TANH R57, R57 ;  /* 0x0000003900397308 */ /* 0x000e220000002400 */
[----:B-1----:R-:W-:-:S07]  /*11f20*/  FMNMX.FTZ R73, R53, R14, !PT ;  /* 0x0000000e35497209 */ /* 0x002fce0007810000 */
        /* <DEDUP_REMOVED lines=19> */
[----:B-1----:R-:W-:-:S07]  /*12060*/  FMNMX.FTZ R14, R72, R81, !PT ;  /* 0x00000051480e7209 */ /* 0x002fce0007810000 */
[----:B------:R-:W1:Y:S01]  /*12070*/  MUFU.TANH R77, R77 ;  /* 0x0000004d004d7308 */ /* 0x000e620000002400 */
[----:B---3--:R-:W-:-:S07]  /*12080*/  FMNMX.FTZ R81, R73, R14, !PT ;  /* 0x0000000e49517209 */ /* 0x008fce0007810000 */
[----:B------:R-:W3:Y:S01]  /*12090*/  MUFU.TANH R15, R15 ;  /* 0x0000000f000f7308 */ /* 0x000ee20000002400 */
[----:B0-----:R-:W-:-:S07]  /*120a0*/  FMNMX.FTZ R14, R76, R81, !PT ;  /* 0x000000514c0e7209 */ /* 0x001fce0007810000 */
[----:B------:R-:W0:Y:S01]  /*120b0*/  MUFU.TANH R21, R21 ;  /* 0x0000001500157308 */ /* 0x000e220000002400 */
[----:B-1----:R-:W-:-:S05]  /*120c0*/  FMNMX.FTZ R14, R77, R14, !PT ;  /* 0x0000000e4d0e7209 */ /* 0x002fca0007810000 */
[----:B--2---:R-:W1:Y:S02]  /*120d0*/  SHFL.BFLY PT, R5, R14, 0x2, 0x1f ;  /* 0x0c401f000e057f89 */ /* 0x004e6400000e0000 */
[----:B------:R-:W2:Y:S08]  /*120e0*/  MUFU.TANH R26, R26 ;  /* 0x0000001a001a7308 */ /* 0x000eb00000002400 */
[----:B------:R-:W4:Y:S08]  /*120f0*/  MUFU.TANH R27, R27 ;  /* 0x0000001b001b7308 */ /* 0x000f300000002400 */
[----:B------:R-:W5:Y:S01]  /*12100*/  MUFU.TANH R30, R30 ;  /* 0x0000001e001e7308 */ /* 0x000f620000002400 */
[----:B-1----:R-:W-:-:S07]  /*12110*/  FMNMX.FTZ R5, R14, R5, !PT ;  /* 0x000000050e057209 */ /* 0x002fce0007810000 */
[----:B------:R-:W1:Y:S01]  /*12120*/  MUFU.TANH R31, R31 ;  /* 0x0000001f001f7308 */ /* 0x000e620000002400 */
[----:B------:R-:W3:Y:S07]  /*12130*/  SHFL.BFLY PT, R14, R5, 0x1, 0x1f ;  /* 0x0c201f00050e7f89 */ /* 0x000eee00000e0000 */
[----:B------:R-:W1:Y:S08]  /*12140*/  MUFU.TANH R38, R38 ;  /* 0x0000002600267308 */ /* 0x000e700000002400 */
[----:B------:R-:W1:Y:S08]  /*12150*/  MUFU.TANH R39, R39 ;  /* 0x0000002700277308 */ /* 0x000e700000002400 */
[----:B------:R-:W1:Y:S01]  /*12160*/  MUFU.TANH R42, R42 ;  /* 0x0000002a002a7308 */ /* 0x000e620000002400 */
[----:B---3--:R-:W-:-:S02]  /*12170*/  FMNMX.FTZ R5, R5, R14, !PT ;  /* 0x0000000e05057209 */ /* 0x008fc40007810000 */
[----:B------:R-:W-:-:S05]  /*12180*/  FMNMX.FTZ R14, R15, R12, !PT ;  /* 0x0000000c0f0e7209 */ /* 0x000fca0007810000 */
[----:B------:R-:W3:Y:S01]  /*12190*/  MUFU.TANH R43, R43 ;  /* 0x0000002b002b7308 */ /* 0x000ee20000002400 */
[----:B0-----:R-:W-:Y:S01]  /*121a0*/  FMNMX.FTZ R81, R21, R14, !PT ;  /* 0x0000000e15517209 */ /* 0x001fe20007810000 */
[----:B------:R-:W-:-:S03]  /*121b0*/  FADD.FTZ R86, -R5, R13 ;  /* 0x0000000d05567221 */ /* 0x000fc60000010100 */
[----:B--2---:R-:W-:Y:S01]  /*121c0*/  FMNMX.FTZ R14, R26, R81, !PT ;  /* 0x000000511a0e7209 */ /* 0x004fe20007810000 */
[----:B------:R-:W-:Y:S02]  /*121d0*/  FMUL.FTZ R86, R86, UR30 ;  /* 0x0000001e56567c20 */ /* 0x000fe40008410000 */
[----:B------:R-:W0:Y:S01]  /*121e0*/  MUFU.TANH R46, R46 ;  /* 0x0000002e002e7308 */ /* 0x000e220000002400 */
[----:B----4-:R-:W-:-:S04]  /*121f0*/  FMNMX.FTZ R81, R27, R14, !PT ;  /* 0x0000000e1b517209 */ /* 0x010fc80007810000 */
[----:B-----5:R-:W-:-:S03]  /*12200*/  FMNMX.FTZ R14, R30, R81, !PT ;  /* 0x000000511e0e7209 */ /* 0x020fc60007810000 */
[----:B------:R-:W2:Y:S01]  /*12210*/  MUFU.TANH R47, R47 ;  /* 0x0000002f002f7308 */ /* 0x000ea20000002400 */
[----:B-1----:R-:W-:-:S04]  /*12220*/  FMNMX.FTZ R81, R31, R14, !PT ;  /* 0x0000000e1f517209 */ /* 0x002fc80007810000 */
[----:B------:R-:W-:-:S03]  /*12230*/  FMNMX.FTZ R14, R38, R81, !PT ;  /* 0x00000051260e7209 */ /* 0x000fc60007810000 */
[----:B------:R-:W1:Y:S01]  /*12240*/  MUFU.TANH R50, R50 ;  /* 0x0000003200327308 */ /* 0x000e620000002400 */
[----:B------:R-:W-:-:S04]  /*12250*/  FMNMX.FTZ R81, R39, R14, !PT ;  /* 0x0000000e27517209 */ /* 0x000fc80007810000 */
[----:B------:R-:W-:-:S03]  /*12260*/  FMNMX.FTZ R14, R42, R81, !PT ;  /* 0x000000512a0e7209 */ /* 0x000fc60007810000 */
[----:B------:R-:W4:Y:S01]  /*12270*/  MUFU.TANH R51, R51 ;  /* 0x0000003300337308 */ /* 0x000f220000002400 */
[----:B---3--:R-:W-:-:S04]  /*12280*/  FMNMX.FTZ R81, R43, R14, !PT ;  /* 0x0000000e2b517209 */ /* 0x008fc80007810000 */
[----:B0-----:R-:W-:-:S03]  /*12290*/  FMNMX.FTZ R14, R46, R81, !PT ;  /* 0x000000512e0e7209 */ /* 0x001fc60007810000 */
[----:B------:R-:W0:Y:S01]  /*122a0*/  MUFU.TANH R54, R54 ;  /* 0x0000003600367308 */ /* 0x000e220000002400 */
[----:B--2---:R-:W-:-:S04]  /*122b0*/  FMNMX.FTZ R81, R47, R14, !PT ;  /* 0x0000000e2f517209 */ /* 0x004fc80007810000 */
        /* <DEDUP_REMOVED lines=48> */
[----:B------:R0:W-:Y:S01]  /*125c0*/  MUFU.EX2 R10, R86 ;  /* 0x00000056000a7308 */ /* 0x0001e20000000800 */
        /* <DEDUP_REMOVED lines=8> */
[----:B0-----:R-:W-:Y:S01]  /*12650*/  FMUL.FTZ R86, R14, UR30 ;  /* 0x0000001e0e567c20 */ /* 0x001fe20008410000 */
[--C-:B------:R-:W-:Y:S01]  /*12660*/  FFMA.FTZ R35, R35, UR30, -R12.reuse ;  /* 0x0000001e23237c23 */ /* 0x100fe2000801080c */
[--C-:B------:R-:W-:Y:S01]  /*12670*/  FFMA.FTZ R36, R36, UR30, -R12.reuse ;  /* 0x0000001e24247c23 */ /* 0x100fe2000801080c */
[----:B------:R-:W-:Y:S01]  /*12680*/  FFMA.FTZ R37, R37, UR30, -R12 ;  /* 0x0000001e25257c23 */ /* 0x000fe2000801080c */
        /* <DEDUP_REMOVED lines=11> */
[----:B------:R1:W0:Y:S01]  /*12740*/  MUFU.EX2 R149, R15 ;  /* 0x0000000f00957308 */ /* 0x0002220000000800 */
[--C-:B------:R-:W-:Y:S01]  /*12750*/  FFMA.FTZ R43, R43, UR30, -R86.reuse ;  /* 0x0000001e2b2b7c23 */ /* 0x100fe20008010856 */
[--C-:B------:R-:W-:Y:S01]  /*12760*/  FFMA.FTZ R46, R46, UR30, -R86.reuse ;  /* 0x0000001e2e2e7c23 */ /* 0x100fe20008010856 */
[----:B------:R-:W-:Y:S01]  /*12770*/  FFMA.FTZ R47, R47, UR30, -R86 ;  /* 0x0000001e2f2f7c23 */ /* 0x000fe20008010856 */
[----:B------:R-:W-:Y:S01]  /*12780*/  FFMA.FTZ R40, R40, UR30, -R12 ;  /* 0x0000001e28287c23 */ /* 0x000fe2000801080c */
[----:B------:R-:W-:Y:S01]  /*12790*/  FFMA.FTZ R50, R50, UR30, -R86 ;  /* 0x0000001e32327c23 */ /* 0x000fe20008010856 */
[----:B------:R-:W-:Y:S01]  /*127a0*/  FFMA.FTZ R41, R41, UR30, -R12 ;  /* 0x0000001e29297c23 */ /* 0x000fe2000801080c */
[----:B------:R-:W-:Y:S01]  /*127b0*/  FFMA.FTZ R51, R51, UR30, -R86 ;  /* 0x0000001e33337c23 */ /* 0x000fe20008010856 */
[----:B------:R-:W2:Y:S01]  /*127c0*/  MUFU.EX2 R84, R84 ;  /* 0x0000005400547308 */ /* 0x000ea20000000800 */
[----:B-1----:R-:W-:Y:S01]  /*127d0*/  FFMA.FTZ R15, R10, R4, R13 ;  /* 0x000000040a0f7223 */ /* 0x002fe2000001000d */
[----:B------:R-:W-:Y:S01]  /*127e0*/  FFMA.FTZ R44, R44, UR30, -R12 ;  /* 0x0000001e2c2c7c23 */ /* 0x000fe2000801080c */
[----:B------:R-:W-:Y:S01]  /*127f0*/  FFMA.FTZ R54, R54, UR30, -R86 ;  /* 0x0000001e36367c23 */ /* 0x000fe20008010856 */
[----:B------:R-:W-:Y:S01]  /*12800*/  FFMA.FTZ R45, R45, UR30, -R12 ;  /* 0x0000001e2d2d7c23 */ /* 0x000fe2000801080c */
[----:B------:R-:W-:Y:S01]  /*12810*/  FFMA.FTZ R55, R55, UR30, -R86 ;  /* 0x0000001e37377c23 */ /* 0x000fe20008010856 */
[----:B------:R-:W-:Y:S01]  /*12820*/  FFMA.FTZ R48, R48, UR30, -R12 ;  /* 0x0000001e30307c23 */ /* 0x000fe2000801080c */
[----:B------:R-:W-:Y:S01]  /*12830*/  FFMA.FTZ R58, R58, UR30, -R86 ;  /* 0x0000001e3a3a7c23 */ /* 0x000fe20008010856 */
[----:B------:R-:W1:Y:S01]  /*12840*/  MUFU.EX2 R21, R21 ;  /* 0x0000001500157308 */ /* 0x000e620000000800 */
[----:B0-----:R-:W-:Y:S01]  /*12850*/  FFMA.FTZ R4, R11, R3, R149 ;  /* 0x000000030b047223 */ /* 0x001fe20000010095 */
[----:B------:R-:W-:Y:S01]  /*12860*/  FFMA.FTZ R49, R49, UR30, -R12 ;  /* 0x0000001e31317c23 */ /* 0x000fe2000801080c */
[----:B------:R-:W-:Y:S01]  /*12870*/  FFMA.FTZ R59, R59, UR30, -R86 ;  /* 0x0000001e3b3b7c23 */ /* 0x000fe20008010856 */
[----:B------:R-:W-:Y:S01]  /*12880*/  FFMA.FTZ R52, R52, UR30, -R12 ;  /* 0x0000001e34347c23 */ /* 0x000fe2000801080c */
[----:B------:R-:W-:Y:S01]  /*12890*/  FFMA.FTZ R62, R62, UR30, -R86 ;  /* 0x0000001e3e3e7c23 */ /* 0x000fe20008010856 */
[----:B------:R-:W-:Y:S01]  /*128a0*/  FFMA.FTZ R53, R53, UR30, -R12 ;  /* 0x0000001e35357c23 */ /* 0x000fe2000801080c */
[----:B------:R-:W-:Y:S01]  /*128b0*/  FFMA.FTZ R63, R63, UR30, -R86 ;  /* 0x0000001e3f3f7c23 */ /* 0x000fe20008010856 */
[----:B------:R-:W0:Y:S01]  /*128c0*/  MUFU.EX2 R24, R24 ;  /* 0x0000001800187308 */ /* 0x000e220000000800 */
[----:B--2---:R-:W-:Y:S01]  /*128d0*/  FADD.FTZ R15, R84, R15 ;  /* 0x0000000f540f7221 */ /* 0x004fe20000010000 */
[----:B------:R-:W-:Y:S01]  /*128e0*/  FFMA.FTZ R56, R56, UR30, -R12 ;  /* 0x0000001e38387c23 */ /* 0x000fe2000801080c */
[----:B------:R-:W-:Y:S01]  /*128f0*/  FFMA.FTZ R66, R66, UR30, -R86 ;  /* 0x0000001e42427c23 */ /* 0x000fe20008010856 */
[----:B------:R-:W-:Y:S01]  /*12900*/  FFMA.FTZ R57, R57, UR30, -R12 ;  /* 0x0000001e39397c23 */ /* 0x000fe2000801080c */
[----:B------:R-:W-:Y:S01]  /*12910*/  FFMA.FTZ R67, R67, UR30, -R86 ;  /* 0x0000001e43437c23 */ /* 0x000fe20008010856 */
[----:B------:R-:W-:Y:S01]  /*12920*/  FFMA.FTZ R60, R60, UR30, -R12 ;  /* 0x0000001e3c3c7c23 */ /* 0x000fe2000801080c */
[----:B------:R-:W-:Y:S01]  /*12930*/  FFMA.FTZ R70, R70, UR30, -R86 ;  /* 0x0000001e46467c23 */ /* 0x000fe20008010856 */
[----:B------:R-:W2:Y:S01]  /*12940*/  MUFU.EX2 R26, R26 ;  /* 0x0000001a001a7308 */ /* 0x000ea20000000800 */
[----:B-1----:R-:W-:Y:S01]  /*12950*/  FADD.FTZ R3, R21, R4 ;  /* 0x0000000415037221 */ /* 0x002fe20000010000 */
[----:B------:R-:W-:Y:S01]  /*12960*/  FFMA.FTZ R61, R61, UR30, -R12 ;  /* 0x0000001e3d3d7c23 */ /* 0x000fe2000801080c */
[----:B------:R-:W-:Y:S01]  /*12970*/  FFMA.FTZ R71, R71, UR30, -R86 ;  /* 0x0000001e47477c23 */ /* 0x000fe20008010856 */
[----:B------:R-:W-:Y:S01]  /*12980*/  FFMA.FTZ R64, R64, UR30, -R12 ;  /* 0x0000001e40407c23 */ /* 0x000fe2000801080c */
[----:B------:R-:W-:Y:S01]  /*12990*/  FFMA.FTZ R74, R74, UR30, -R86 ;  /* 0x0000001e4a4a7c23 */ /* 0x000fe20008010856 */
[----:B------:R-:W-:Y:S01]  /*129a0*/  FFMA.FTZ R65, R65, UR30, -R12 ;  /* 0x0000001e41417c23 */ /* 0x000fe2000801080c */
[----:B------:R-:W-:Y:S01]  /*129b0*/  FFMA.FTZ R75, R75, UR30, -R86 ;  /* 0x0000001e4b4b7c23 */ /* 0x000fe20008010856 */
[----:B------:R-:W1:Y:S01]  /*129c0*/  MUFU.EX2 R25, R25 ;  /* 0x0000001900197308 */ /* 0x000e620000000800 */
[----:B0-----:R-:W-:Y:S01]  /*129d0*/  FADD.FTZ R4, R24, R15 ;  /* 0x0000000f18047221 */ /* 0x001fe20000010000 */
        /* <DEDUP_REMOVED lines=10> */
[--C-:B------:R-:W-:Y:S01]  /*12a80*/  FFMA.FTZ R76, R76, UR30, -R12.reuse ;  /* 0x0000001e4c4c7c23 */ /* 0x100fe2000801080c */
[----:B------:R-:W-:Y:S01]  /*12a90*/  FFMA.FTZ R12, R77, UR30, -R12 ;  /* 0x0000001e4d0c7c23 */ /* 0x000fe2000801080c */
[----:B------:R-:W-:-:S02]  /*12aa0*/  FFMA.FTZ R83, R83, UR30, -R86 ;  /* 0x0000001e53537c23 */ /* 0x000fc40008010856 */
        /* <DEDUP_REMOVED lines=112> */
[----:B--2---:R-:W-:-:S03]  /*131b0*/  FADD.FTZ R4, R12, R3 ;  /* 0x000000030c047221 */ /* 0x004fc60000010000 */
[----:B-1----:R-:W-:Y:S01]  /*131c0*/  FADD.FTZ R3, R15, R82 ;  /* 0x000000520f037221 */ /* 0x002fe20000010000 */
[----:B------:R-:W-:Y:S06]  /*131d0*/  @!P0 BRA `(.L_x_1726) ;  /* 0x0000000000048947 */ /* 0x000fec0003800000 */
[----:B------:R-:W-:Y:S01]  /*131e0*/  BPT.TRAP 0x1 ;  /* 0x000000040000795c */ /* 0x000fe20000300000 */
.L_x_1726:
[----:B------:R-:W2:Y:S01]  /*131f0*/  LDL R82, [R1+0x24] ;  /* 0x0000240001527983 */ /* 0x000ea20000100800 */
[----:B------:R-:W-:Y:S01]  /*13200*/  IMAD R20, R20, 0x8, R2 ;  /* 0x0000000814147824 */ /* 0x000fe200078e0202 */
[----:B------:R-:W-:Y:S01]  /*13210*/  F2FP.BF16.F32.PACK_AB R148, R84, R13 ;  /* 0x0000000d5494723e */ /* 0x000fe200000010ff */
[----:B------:R-:W-:Y:S01]  /*13220*/  IMAD.U32 R77, RZ, RZ, UR38 ;  /* 0x00000026ff4d7e24 */ /* 0x000fe2000f8e00ff */
[----:B------:R-:W-:Y:S01]  /*13230*/  F2FP.BF16.F32.PACK_AB R122, R12, R76 ;  /* 0x0000004c0c7a723e */ /* 0x000fe200000010ff */
        /* <DEDUP_REMOVED lines=69> */
[C---:B--2---:R-:W-:Y:S01]  /*13690*/  ISETP.GT.AND P1, PT, R0.reuse, R82, PT ;  /* 0x000000520000720c */ /* 0x044fe20003f24270 */
[----:B------:R-:W-:-:S12]  /*136a0*/  VIADD R0, R0, 0xffffffff ;  /* 0xffffffff00007836 */ /* 0x000fd80000000000 */
[----:B------:R-:W-:Y:S05]  /*136b0*/  @P1 BRA `(.L_x_1727) ;  /* 0xffffffd800181947 */ /* 0x000fea000383ffff */
.L_x_1715:
[----:B------:R-:W2:Y:S02]  /*136c0*/  LDL R10, [R1+0x38] ;  /* 0x00003800010a7983 */ /* 0x000ea40000100800 */
[----:B--2---:R-:W-:-:S13]  /*136d0*/  ISETP.GE.AND P1, PT, R0, R10, PT ;  /* 0x0000000a0000720c */ /* 0x004fda0003f26270 */
[----:B------:R-:W-:Y:S05]  /*136e0*/  @!P1 BRA `(.L_x_1728) ;  /* 0x00000038001c9947 */ /* 0x000fea0003800000 */
[----:B------:R-:W-:Y:S02]  /*136f0*/  IMAD.MOV.U32 R15, RZ, RZ, R14 ;  /* 0x000000ffff0f7224 */ /* 0x000fe400078e000e */
[----:B------:R-:W-:Y:S02]  /*13700*/  IMAD.MOV.U32 R20, RZ, RZ, R5 ;  /* 0x000000ffff147224 */ /* 0x000fe400078e0005 */
[----:B------:R-:W-:Y:S02]  /*13710*/  IMAD.MOV.U32 R10, RZ, RZ, R154 ;  /* 0x000000ffff0a7224 */ /* 0x000fe400078e009a */
[----:B------:R-:W-:-:S07]  /*13720*/  IMAD.MOV.U32 R21, RZ, RZ, R19 ;  /* 0x000000ffff157224 */ /* 0x000fce00078e0013 */
.L_x_1748:
        /* <DEDUP_REMOVED lines=9> */
.L_x_1730:
        /* <DEDUP_REMOVED lines=8> */
.L_x_1731:
[----:B------:R-:W-:Y:S04]  /*13840*/  BSSY B0, `(.L_x_1729) ;  /* 0x0000004000007945 */ /* 0x000fe80003800000 */
[----:B-1----:R-:W-:Y:S05]  /*13850*/  @P2 BRA `(.L_x_1732) ;  /* 0x0000000000082947 */ /* 0x002fea0003800000 */
[----:B------:R-:W1:Y:S02]  /*13860*/  SYNCS.PHASECHK.TRANS64.TRYWAIT P2, [R5+URZ+0x16830], R12 ;  /* 0x0168300c050075a7 */ /* 0x000e64000804017f */
[----:B-1----:R-:W-:Y:S05]  /*13870*/  @!P2 BRA `(.L_x_1733) ;  /* 0x000000e00038a947 */ /* 0x002fea0003800000 */
.L_x_1732:
[----:B------:R-:W-:Y:S05]  /*13880*/  BSYNC B0 ;  /* 0x0000000000007941 */ /* 0x000fea0003800000 */
.L_x_1729:
        /* <DEDUP_REMOVED lines=23> */
[C---:B------:R-:W-:Y:S02]  /*13a00*/  VIADD R24, R26.reuse, 0x2 ;  /* 0x000000021a187836 */ /* 0x040fe40000000000 */
[----:B------:R-:W-:Y:S01]  /*13a10*/  VIADD R26, R26, 0x6 ;  /* 0x000000061a1a7836 */ /* 0x000fe20000000000 */
        /* <DEDUP_REMOVED lines=26> */
.L_x_1735:
[----:B------:R-:W-:Y:S01]  /*13bc0*/  SHF.L.U32 R5, R10, 0x1f, RZ ;  /* 0x0000001f0a057819 */ /* 0x000fe200000006ff */
[----:B-----5:R-:W-:-:S04]  /*13bd0*/  IMAD R10, R21, 0x8, R2 ;  /* 0x00000008150a7824 */ /* 0x020fc800078e0202 */
[----:B------:R0:W1:Y:S01]  /*13be0*/  SYNCS.PHASECHK.TRANS64.TRYWAIT P1, [R10+URZ+0x16850], R5 ;  /* 0x016850050a0075a7 */ /* 0x000062000802017f */
[----:B------:R-:W-:Y:S05]  /*13bf0*/  @!P0 BRA `(.L_x_1736) ;  /* 0x0000000000048947 */ /* 0x000fea0003800000 */
[----:B------:R-:W-:Y:S01]  /*13c00*/  BPT.TRAP 0x1 ;  /* 0x000000040000795c */ /* 0x000fe20000300000 */
.L_x_1736:
[----:B-1----:R-:W-:Y:S05]  /*13c10*/  @P1 BRA `(.L_x_1734) ;  /* 0x0000000000081947 */ /* 0x002fea0003800000 */
[----:B------:R-:W1:Y:S02]  /*13c20*/  SYNCS.PHASECHK.TRANS64.TRYWAIT P1, [R10+URZ+0x16850], R5 ;  /* 0x016850050a0075a7 */ /* 0x000e64000802017f */
[----:B-1----:R-:W-:Y:S05]  /*13c30*/  @!P1 BRA `(.L_x_1737) ;  /* 0x000000dc005c9947 */ /* 0x002fea0003800000 */
.L_x_1734:
[----:B01---5:R-:W-:Y:S01]  /*13c40*/  VIADD R5, R2, 0x400 ;  /* 0x0000040002057836 */ /* 0x023fe20000000000 */
[----:B------:R-:W-:Y:S05]  /*13c50*/  WARPSYNC.ALL ;  /* 0x0000000000007948 */ /* 0x000fea0003800000 */
[----:B------:R-:W-:Y:S01]  /*13c60*/  SHF.R.U32.HI R5, RZ, 0x4, R5 ;  /* 0x00000004ff057819 */ /* 0x000fe20000011605 */
[----:B------:R-:W-:Y:S01]  /*13c70*/  IMAD.MOV.U32 R11, RZ, RZ, 0x40000040 ;  /* 0x40000040ff0b7424 */ /* 0x000fe200078e00ff */
[----:B------:R-:W-:Y:S01]  /*13c80*/  WARPGROUP.ARRIVE ;  /* 0x00000000000079c5 */ /* 0x000fe20000000000 */
[----:B------:R-:W-:Y:S01]  /*13c90*/  IMAD.MOV.U32 R13, RZ, RZ, 0x40000040 ;  /* 0x40000040ff0d7424 */ /* 0x000fe200078e00ff */
[----:B------:R-:W-:-:S02]  /*13ca0*/  LOP3.LUT R5, R5, 0x3fff, RZ, 0xc0, !PT ;  /* 0x00003fff05057812 */ /* 0x000fc400078ec0ff */
[----:B------:R-:W-:Y:S02]  /*13cb0*/  R2UR UR15, R11 ;  /* 0x000000000b0f72ca */ /* 0x000fe400000e0000 */
[----:B------:R-:W-:Y:S01]  /*13cc0*/  MOV R11, 0x40000040 ;  /* 0x40000040000b7802 */ /* 0x000fe20000000f00 */
        /* <DEDUP_REMOVED lines=59> */
.L_x_1738:
[----:B------:R-:W2:Y:S01]  /*14080*/  LDL R11, [R1+0x20] ;  /* 0x00002000010b7983 */ /* 0x000ea20000100800 */
[----:B------:R-:W1:Y:S03]  /*14090*/  @P4 LDC R12, c[0x0][0x44c] ;  /* 0x00011300ff0c4b82 */ /* 0x000e660000000800 */
[----:B0-----:R-:W2:Y:S04]  /*140a0*/  LDL R5, [R1+0x30] ;  /* 0x0000300001057983 */ /* 0x001ea80000100800 */
[----:B------:R-:W3:Y:S01]  /*140b0*/  LDL R124, [R1] ;  /* 0x00000000017c7983 */ /* 0x000ee20000100800 */
[----:B------:R-:W0:Y:S01]  /*140c0*/  @P4 LDC R10, c[0x0][0x450] ;  /* 0x00011400ff0a4b82 */ /* 0x000e220000000800 */
        /* <DEDUP_REMOVED lines=19> */
[----:B------:R-:W-:-:S02]  /*14200*/  IMAD.U32 R57, RZ, RZ, UR38 ;  /* 0x00000026ff397e24 */ /* 0x000fc4000f8e00ff */
[----:B------:R-:W-:Y:S01]  /*14210*/  FMUL.FTZ R73, R76, UR10 ;  /* 0x0000000a4c497c20 */ /* 0x000fe20008410000 */
[----:B------:R-:W-:Y:S01]  /*14220*/  FMUL.FTZ R76, R79, UR10 ;  /* 0x0000000a4f4c7c20 */ /* 0x000fe20008410000 */
[----:B------:R-:W-:Y:S01]  /*14230*/  FMUL.FTZ R79, R83, UR10 ;  /* 0x0000000a534f7c20 */ /* 0x000fe20008410000 */
[----:B------:R-:W-:Y:S01]  /*14240*/  FMUL.FTZ R83, R85, UR10 ;  /* 0x0000000a55537c20 */ /* 0x000fe20008410000 */
[----:B------:R-:W-:Y:S01]  /*14250*/  IMAD.SHL.U32 R85, R0, 0x80, RZ ;  /* 0x0000008000557824 */ /* 0x000fe200078e00ff */
        /* <DEDUP_REMOVED lines=24> */
[----:B-1----:R-:W-:-:S04]  /*143e0*/  @P4 IMAD.HI.U32 R11, R5, R12, RZ ;  /* 0x0000000c050b4227 */ /* 0x002fc800078e00ff */
[----:B------:R-:W-:Y:S01]  /*143f0*/  FMUL.FTZ R12, R26, UR10 ;  /* 0x0000000a1a0c7c20 */ /* 0x000fe20008410000 */
[----:B------:R-:W-:Y:S01]  /*14400*/  FMUL.FTZ R26, R31, UR10 ;  /* 0x0000000a1f1a7c20 */ /* 0x000fe20008410000 */
[----:B------:R-:W-:Y:S01]  /*14410*/  FMUL.FTZ R31, R36, UR10 ;  /* 0x0000000a241f7c20 */ /* 0x000fe20008410000 */
[----:B------:R-:W-:Y:S01]  /*14420*/  FMUL.FTZ R36, R41, UR10 ;  /* 0x0000000a29247c20 */ /* 0x000fe20008410000 */
[----:B------:R-:W-:Y:S01]  /*14430*/  FMUL.FTZ R41, R46, UR10 ;  /* 0x0000000a2e297c20 */ /* 0x000fe20008410000 */
[----:B0-----:R-:W-:Y:S01]  /*14440*/  @P4 SHF.R.U32.HI R5, RZ, R10, R11 ;  /* 0x0000000aff054219 */ /* 0x001fe2000001160b */
        /* <DEDUP_REMOVED lines=36> */
[----:B------:R1:W-:Y:S01]  /*14690*/  SYNCS.ARRIVE.TRANS64.RED.A1T0 RZ, [R56+URZ], RZ ;  /* 0x000000ff38ff79a7 */ /* 0x0003e2000810043f */
[----:B------:R-:W-:Y:S01]  /*146a0*/  FMUL.FTZ R80, R82, UR10 ;  /* 0x0000000a52507c20 */ /* 0x000fe20008410000 */
[----:B------:R-:W-:Y:S01]  /*146b0*/  FMUL.FTZ R81, R84, UR10 ;  /* 0x0000000a54517c20 */ /* 0x000fe20008410000 */
        /* <DEDUP_REMOVED lines=63> */
.L_x_1741:
[----:B------:R-:W-:-:S05]  /*14ab0*/  IMAD.U32 R123, RZ, RZ, UR7 ;  /* 0x00000007ff7b7e24 */ /* 0x000fca000f8e00ff */
[----:B------:R-:W-:-:S13]  /*14ac0*/  ISETP.NE.AND P1, PT, R123, 0x1, PT ;  /* 0x000000017b00780c */ /* 0x000fda0003f25270 */
[----:B------:R-:W0:Y:S02]  /*14ad0*/  @P1 LDC.64 R56, c[0x0][0x9e8] ;  /* 0x00027a00ff381b82 */ /* 0x000e240000000a00 */
[----:B0-----:R-:W-:-:S05]  /*14ae0*/  @P1 IMAD.HI.U32 R56, R122, R56, RZ ;  /* 0x000000387a381227 */ /* 0x001fca00078e00ff */
[----:B------:R-:W-:-:S07]  /*14af0*/  @P1 SHF.R.U32.HI R122, RZ, R57, R56 ;  /* 0x00000039ff7a1219 */ /* 0x000fce0000011638 */
.L_x_1742:
[----:B------:R-:W-:Y:S05]  /*14b00*/  BSYNC B0 ;  /* 0x0000000000007941 */ /* 0x000fea0003800000 */
.L_x_1740:
[----:B------:R-:W-:-:S04]  /*14b10*/  IMAD R122, R122, R123, -R85 ;  /* 0x0000007b7a7a7224 */ /* 0x000fc800078e0a55 */
[----:B------:R-:W-:-:S05]  /*14b20*/  IMAD R122, R124, -0x2, R122 ;  /* 0xfffffffe7c7a7824 */ /* 0x000fca00078e027a */
[----:B------:R-:W-:Y:S02]  /*14b30*/  VIMNMX R86, R86, R122, !PT ;  /* 0x0000007a56567248 */ /* 0x000fe40007fe0100 */
[----:B------:R-:W-:-:S07]  /*14b40*/  VIADDMNMX R87, R122, R123, R87, PT ;  /* 0x0000007b7a577246 */ /* 0x000fce0003800157 */
.L_x_1739:
        /* <DEDUP_REMOVED lines=113> */
.L_x_1745:
[----:B------:R-:W-:-:S05]  /*15260*/  IMAD.U32 R86, RZ, RZ, UR7 ;  /* 0x00000007ff567e24 */ /* 0x000fca000f8e00ff */
[----:B------:R-:W-:-:S13]  /*15270*/  ISETP.NE.AND P2, PT, R86, 0x1, PT ;  /* 0x000000015600780c */ /* 0x000fda0003f45270 */
[----:B------:R-:W0:Y:S02]  /*15280*/  @P2 LDC.64 R56, c[0x0][0x9e8] ;  /* 0x00027a00ff382b82 */ /* 0x000e240000000a00 */
[----:B0-----:R-:W-:-:S05]  /*15290*/  @P2 IMAD.HI.U32 R56, R5, R56, RZ ;  /* 0x0000003805382227 */ /* 0x001fca00078e00ff */
[----:B------:R-:W-:-:S07]  /*152a0*/  @P2 SHF.R.U32.HI R5, RZ, R57, R56 ;  /* 0x00000039ff052219 */ /* 0x000fce0000011638 */
.L_x_1746:
[----:B------:R-:W-:Y:S05]  /*152b0*/  BSYNC B0 ;  /* 0x0000000000007941 */ /* 0x000fea0003800000 */
.L_x_1744:
[----:B------:R-:W-:-:S04]  /*152c0*/  IMAD R5, R5, R86, -R85 ;  /* 0x0000005605057224 */ /* 0x000fc800078e0a55 */
[----:B------:R-:W-:-:S05]  /*152d0*/  IMAD R5, R124, -0x2, R5 ;  /* 0xfffffffe7c057824 */ /* 0x000fca00078e0205 */
[----:B------:R-:W-:Y:S02]  /*152e0*/  VIADDMNMX R121, R5, R86, R121, PT ;  /* 0x0000005605797246 */ /* 0x000fe40003800179 */
[----:B------:R-:W-:-:S07]  /*152f0*/  VIMNMX R120, R120, R5, !PT ;  /* 0x0000000578787248 */ /* 0x000fce0007fe0100 */
.L_x_1743:
[----:B------:R-:W-:Y:S01]  /*15300*/  ISETP.GT.AND P2, PT, R120, 0x1, P1 ;  /* 0x000000017800780c */ /* 0x000fe20000f44270 */
[----:B------:R-:W-:Y:S01]  /*15310*/  UMOV UR30, UR6 ;  /* 0x00000006001e7c82 */ /* 0x000fe20008000000 */
[----:B------:R-:W-:Y:S02]  /*15320*/  FMNMX.FTZ R56, R10, R20, !PT ;  /* 0x000000140a387209 */ /* 0x000fe40007810000 */
[----:B------:R-:W-:Y:S02]  /*15330*/  ISETP.LT.OR P3, PT, R121, 0x2, P2 ;  /* 0x000000027900780c */ /* 0x000fe40001761670 */
[----:B------:R-:W-:Y:S02]  /*15340*/  FMNMX.FTZ R5, R11, R56, !PT ;  /* 0x000000380b057209 */ /* 0x000fe40007810000 */
[----:B------:R-:W-:Y:S02]  /*15350*/  FSEL R13, R13, -INF , !P3 ;  /* 0xff8000000d0d7808 */ /* 0x000fe40005800000 */
[----:B------:R-:W-:-:S02]  /*15360*/  ISETP.GT.AND P3, PT, R120, 0x9, P1 ;  /* 0x000000097800780c */ /* 0x000fc40000f64270 */
[----:B------:R-:W-:Y:S02]  /*15370*/  FMNMX.FTZ R5, R14, R5, !PT ;  /* 0x000000050e057209 */ /* 0x000fe40007810000 */
[----:B------:R-:W-:Y:S02]  /*15380*/  ISETP.LT.OR P3, PT, R121, 0xa, P3 ;  /* 0x0000000a7900780c */ /* 0x000fe40001f61670 */
[----:B------:R-:W-:Y:S02]  /*15390*/  FMNMX.FTZ R56, R24, R5, !PT ;  /* 0x0000000518387209 */ /* 0x000fe40007810000 */
[----:B------:R-:W-:Y:S02]  /*153a0*/  FSEL R26, R26, -INF , !P3 ;  /* 0xff8000001a1a7808 */ /* 0x000fe40005800000 */
[----:B------:R-:W-:Y:S02]  /*153b0*/  ISETP.GT.AND P3, PT, R120, 0x11, P1 ;  /* 0x000000117800780c */ /* 0x000fe40000f64270 */
[----:B------:R-:W-:-:S02]  /*153c0*/  FMNMX.FTZ R5, R27, R56, !PT ;  /* 0x000000381b057209 */ /* 0x000fc40007810000 */
[----:B------:R-:W-:Y:S02]  /*153d0*/  ISETP.LT.OR P3, PT, R121, 0x12, P3 ;  /* 0x000000127900780c */ /* 0x000fe40001f61670 */
[----:B------:R-:W-:Y:S02]  /*153e0*/  FMNMX.FTZ R5, R28, R5, !PT ;  /* 0x000000051c057209 */ /* 0x000fe40007810000 */
[----:B------:R-:W-:Y:S02]  /*153f0*/  FSEL R30, R30, -INF , !P3 ;  /* 0xff8000001e1e7808 */ /* 0x000fe40005800000 */
[----:B------:R-:W-:Y:S02]  /*15400*/  ISETP.GT.AND P3, PT, R120, 0x19, P1 ;  /* 0x000000197800780c */ /* 0x000fe40000f64270 */
[----:B------:R-:W-:Y:S02]  /*15410*/  FMNMX.FTZ R5, R31, R5, !PT ;  /* 0x000000051f057209 */ /* 0x000fe40007810000 */
[----:B------:R-:W-:-:S02]  /*15420*/  ISETP.LT.OR P3, PT, R121, 0x1a, P3 ;  /* 0x0000001a7900780c */ /* 0x000fc40001f61670 */
[----:B------:R-:W-:Y:S02]  /*15430*/  FMNMX.FTZ R56, R32, R5, !PT ;  /* 0x0000000520387209 */ /* 0x000fe40007810000 */
[----:B------:R-:W-:Y:S02]  /*15440*/  FSEL R34, R34, -INF , !P3 ;  /* 0xff80000022227808 */ /* 0x000fe40005800000 */
[----:B------:R-:W-:Y:S02]  /*15450*/  ISETP.GT.AND P3, PT, R120, 0x21, P1 ;  /* 0x000000217800780c */ /* 0x000fe40000f64270 */
[----:B------:R-:W-:Y:S02]  /*15460*/  FMNMX.FTZ R5, R35, R56, !PT ;  /* 0x0000003823057209 */ /* 0x000fe40007810000 */
[----:B------:R-:W-:Y:S02]  /*15470*/  ISETP.LT.OR P3, PT, R121, 0x22, P3 ;  /* 0x000000227900780c */ /* 0x000fe40001f61670 */
[----:B------:R-:W-:-:S02]  /*15480*/  FMNMX.FTZ R56, R36, R5, !PT ;  /* 0x0000000524387209 */ /* 0x000fc40007810000 */
[----:B------:R-:W-:Y:S02]  /*15490*/  FSEL R38, R38, -INF , !P3 ;  /* 0xff80000026267808 */ /* 0x000fe40005800000 */
[----:B------:R-:W-:Y:S02]  /*154a0*/  ISETP.GT.AND P3, PT, R120, 0x29, P1 ;  /* 0x000000297800780c */ /* 0x000fe40000f64270 */
[----:B------:R-:W-:Y:S02]  /*154b0*/  FMNMX.FTZ R5, R39, R56, !PT ;  /* 0x0000003827057209 */ /* 0x000fe40007810000 */
[----:B------:R-:W-:Y:S02]  /*154c0*/  ISETP.LT.OR P3, PT, R121, 0x2a, P3 ;  /* 0x0000002a7900780c */ /* 0x000fe40001f61670 */
[----:B------:R-:W-:Y:S02]  /*154d0*/  FMNMX.FTZ R56, R40, R5, !PT ;  /* 0x0000000528387209 */ /* 0x000fe40007810000 */
[----:B------:R-:W-:-:S02]  /*154e0*/  FSEL R42, R42, -INF , !P3 ;  /* 0xff8000002a2a7808 */ /* 0x000fc40005800000 */
[----:B------:R-:W-:Y:S02]  /*154f0*/  ISETP.GT.AND P3, PT, R120, 0x31, P1 ;  /* 0x000000317800780c */ /* 0x000fe40000f64270 */
        /* <DEDUP_REMOVED lines=29> */
[C---:B------:R-:W-:Y:S02]  /*156d0*/  ISETP.GT.AND P3, PT, R120.reuse, 0x61, P1 ;  /* 0x000000617800780c */ /* 0x040fe40000f64270 */
[----:B------:R-:W-:Y:S02]  /*156e0*/  ISETP.GT.AND P2, PT, R120, 0x8, P1 ;  /* 0x000000087800780c */ /* 0x000fe40000f44270 */
[----:B------:R-:W-:Y:S02]  /*156f0*/  ISETP.LT.OR P3, PT, R121, 0x62, P3 ;  /* 0x000000627900780c */ /* 0x000fe40001f61670 */
[----:B------:R-:W-:Y:S02]  /*15700*/  FMNMX.FTZ R5, R69, R56, !PT ;  /* 0x0000003845057209 */ /* 0x000fe40007810000 */
[----:B------:R-:W-:Y:S02]  /*15710*/  FSEL R72, R72, -INF , !P3 ;  /* 0xff80000048487808 */ /* 0x000fe40005800000 */
[----:B------:R-:W-:-:S02]  /*15720*/  ISETP.GT.AND P3, PT, R120, 0x69, P1 ;  /* 0x000000697800780c */ /* 0x000fc40000f64270 */
[C---:B------:R-:W-:Y:S02]  /*15730*/  ISETP.LT.OR P2, PT, R121.reuse, 0x9, P2 ;  /* 0x000000097900780c */ /* 0x040fe40001741670 */
[----:B------:R-:W-:Y:S02]  /*15740*/  ISETP.LT.OR P3, PT, R121, 0x6a, P3 ;  /* 0x0000006a7900780c */ /* 0x000fe40001f61670 */
[----:B------:R-:W-:Y:S02]  /*15750*/  FMNMX.FTZ R56, R70, R5, !PT ;  /* 0x0000000546387209 */ /* 0x000fe40007810000 */
[----:B------:R-:W-:Y:S02]  /*15760*/  FSEL R76, R76, -INF , !P3 ;  /* 0xff8000004c4c7808 */ /* 0x000fe40005800000 */
[----:B------:R-:W-:Y:S02]  /*15770*/  ISETP.GT.AND P3, PT, R120, RZ, P1 ;  /* 0x000000ff7800720c */ /* 0x000fe40000f64270 */
[----:B------:R-:W-:-:S02]  /*15780*/  FSEL R25, R25, -INF , !P2 ;  /* 0xff80000019197808 */ /* 0x000fc40005000000 */
[----:B------:R-:W-:Y:S02]  /*15790*/  ISETP.GT.AND P2, PT, R120, 0x10, P1 ;  /* 0x000000107800780c */ /* 0x000fe40000f44270 */
[----:B------:R-:W-:Y:S02]  /*157a0*/  FMNMX.FTZ R5, R73, R56, !PT ;  /* 0x0000003849057209 */ /* 0x000fe40007810000 */
[C---:B------:R-:W-:Y:S02]  /*157b0*/  ISETP.LT.OR P3, PT, R121.reuse, 0x1, P3 ;  /* 0x000000017900780c */ /* 0x040fe40001f61670 */
[----:B------:R-:W-:Y:S02]  /*157c0*/  ISETP.LT.OR P2, PT, R121, 0x11, P2 ;  /* 0x000000117900780c */ /* 0x000fe40001741670 */
[----:B------:R-:W-:Y:S02]  /*157d0*/  FMNMX.FTZ R56, R74, R5, !PT ;  /* 0x000000054a387209 */ /* 0x000fe40007810000 */
[----:B------:R-:W-:-:S02]  /*157e0*/  FSEL R12, R12, -INF , !P3 ;  /* 0xff8000000c0c7808 */ /* 0x000fc40005800000 */
[----:B------:R-:W-:Y:S02]  /*157f0*/  FSEL R29, R29, -INF , !P2 ;  /* 0xff8000001d1d7808 */ /* 0x000fe40005000000 */
[----:B------:R-:W-:Y:S02]  /*15800*/  FMNMX.FTZ R5, R77, R56, !PT ;  /* 0x000000384d057209 */ /* 0x000fe40007810000 */
[----:B------:R-:W-:Y:S02]  /*15810*/  ISETP.GT.AND P2, PT, R120, 0x18, P1 ;  /* 0x000000187800780c */ /* 0x000fe40000f44270 */
[----:B------:R-:W-:Y:S02]  /*15820*/  FMNMX.FTZ R86, R12, R15, !PT ;  /* 0x0000000f0c567209 */ /* 0x000fe40007810000 */
[----:B------:R-:W-:Y:S02]  /*15830*/  FMNMX.FTZ R56, R78, R5, !PT ;  /* 0x000000054e387209 */ /* 0x000fe40007810000 */
[----:B------:R-:W-:-:S02]  /*15840*/  ISETP.LT.OR P2, PT, R121, 0x19, P2 ;  /* 0x000000197900780c */ /* 0x000fc40001741670 */
[----:B------:R-:W-:Y:S02]  /*15850*/  FMNMX.FTZ R86, R13, R86, !PT ;  /* 0x000000560d567209 */ /* 0x000fe40007810000 */
[----:B------:R-:W-:Y:S02]  /*15860*/  FMNMX.FTZ R56, R81, R56, !PT ;  /* 0x0000003851387209 */ /* 0x000fe40007810000 */
[----:B------:R-:W-:Y:S02]  /*15870*/  FSEL R33, R33, -INF , !P2 ;  /* 0xff80000021217808 */ /* 0x000fe40005000000 */
[----:B------:R-:W-:Y:S02]  /*15880*/  ISETP.GT.AND P2, PT, R120, 0x20, P1 ;  /* 0x000000207800780c */ /* 0x000fe40000f44270 */
[----:B------:R-:W-:Y:S02]  /*15890*/  FMNMX.FTZ R57, R25, R86, !PT ;  /* 0x0000005619397209 */ /* 0x000fe40007810000 */
[----:B------:R-:W-:-:S02]  /*158a0*/  FMNMX.FTZ R5, R83, R56, !PT ;  /* 0x0000003853057209 */ /* 0x000fc40007810000 */
[----:B------:R-:W-:Y:S02]  /*158b0*/  ISETP.LT.OR P2, PT, R121, 0x21, P2 ;  /* 0x000000217900780c */ /* 0x000fe40001741670 */
[----:B------:R-:W-:Y:S01]  /*158c0*/  FMNMX.FTZ R86, R26, R57, !PT ;  /* 0x000000391a567209 */ /* 0x000fe20007810000 */
[----:B------:R-:W0:Y:S01]  /*158d0*/  SHFL.BFLY PT, R56, R5, 0x2, 0x1f ;  /* 0x0c401f0005387f89 */ /* 0x000e2200000e0000 */
[----:B------:R-:W-:Y:S02]  /*158e0*/  FSEL R37, R37, -INF , !P2 ;  /* 0xff80000025257808 */ /* 0x000fe40005000000 */
[----:B------:R-:W-:Y:S02]  /*158f0*/  FMNMX.FTZ R57, R29, R86, !PT ;  /* 0x000000561d397209 */ /* 0x000fe40007810000 */
        /* <DEDUP_REMOVED lines=13> */
[----:B0-----:R-:W-:-:S02]  /*159d0*/  FMNMX.FTZ R56, R5, R56, !PT ;  /* 0x0000003805387209 */ /* 0x001fc40007810000 */
[----:B------:R-:W-:Y:S02]  /*159e0*/  FMNMX.FTZ R5, R41, R86, !PT ;  /* 0x0000005629057209 */ /* 0x000fe40007810000 */
[----:B------:R-:W-:Y:S02]  /*159f0*/  FSEL R49, R49, -INF , !P2 ;  /* 0xff80000031317808 */ /* 0x000fe40005000000 */
[----:B------:R-:W-:Y:S02]  /*15a00*/  ISETP.GT.AND P2, PT, R120, 0x40, P1 ;  /* 0x000000407800780c */ /* 0x000fe40000f44270 */
[----:B------:R-:W-:Y:S02]  /*15a10*/  FMNMX.FTZ R86, R42, R5, !PT ;  /* 0x000000052a567209 */ /* 0x000fe40007810000 */
[----:B------:R-:W-:Y:S02]  /*15a20*/  ISETP.LT.OR P2, PT, R121, 0x41, P2 ;  /* 0x000000417900780c */ /* 0x000fe40001741670 */
[----:B------:R-:W-:-:S02]  /*15a30*/  FMNMX.FTZ R5, R45, R86, !PT ;  /* 0x000000562d057209 */ /* 0x000fc40007810000 */
[----:B------:R-:W-:Y:S02]  /*15a40*/  FSEL R53, R53, -INF , !P2 ;  /* 0xff80000035357808 */ /* 0x000fe40005000000 */
[----:B------:R-:W-:Y:S02]  /*15a50*/  FMNMX.FTZ R86, R46, R5, !PT ;  /* 0x000000052e567209 */ /* 0x000fe40007810000 */
        /* <DEDUP_REMOVED lines=19> */
[----:B------:R-:W0:Y:S01]  /*15b90*/  SHFL.BFLY PT, R5, R56, 0x1, 0x1f ;  /* 0x0c201f0038057f89 */ /* 0x000e2200000e0000 */
        /* <DEDUP_REMOVED lines=13> */
[----:B0-----:R-:W-:Y:S02]  /*15c70*/  FMNMX.FTZ R5, R56, R5, !PT ;  /* 0x0000000538057209 */ /* 0x001fe40007810000 */
[----:B------:R-:W-:-:S02]  /*15c80*/  ISETP.LT.OR P2, PT, R121, 0x72, P2 ;  /* 0x000000727900780c */ /* 0x000fc40001741670 */
[----:B------:R-:W-:Y:S01]  /*15c90*/  ISETP.GT.AND P3, PT, R120, 0x78, P1 ;  /* 0x000000787800780c */ /* 0x000fe20000f64270 */
[----:B------:R-:W-:Y:S01]  /*15ca0*/  FMUL.FTZ R56, R5, UR30 ;  /* 0x0000001e05387c20 */ /* 0x000fe20008410000 */
[----:B------:R-:W-:Y:S02]  /*15cb0*/  FMNMX.FTZ R57, R76, R57, !PT ;  /* 0x000000394c397209 */ /* 0x000fe40007810000 */
[----:B------:R-:W-:Y:S02]  /*15cc0*/  FSEL R79, R79, -INF , !P2 ;  /* 0xff8000004f4f7808 */ /* 0x000fe40005000000 */
[----:B------:R-:W-:Y:S02]  /*15cd0*/  ISETP.GT.AND P1, PT, R120, 0x79, P1 ;  /* 0x000000797800780c */ /* 0x000fe40000f24270 */
[----:B------:R-:W-:Y:S02]  /*15ce0*/  ISETP.LT.OR P3, PT, R121, 0x79, P3 ;  /* 0x000000797900780c */ /* 0x000fe40001f61670 */
[----:B------:R-:W-:-:S02]  /*15cf0*/  FMNMX.FTZ R86, R80, R57, !PT ;  /* 0x0000003950567209 */ /* 0x000fc40007810000 */
[----:B------:R-:W-:Y:S02]  /*15d00*/  FSETP.NEU.FTZ.AND P2, PT, R5, -INF , PT ;  /* 0xff8000000500780b */ /* 0x000fe40003f5d000 */
[----:B------:R-:W-:Y:S02]  /*15d10*/  ISETP.LT.OR P1, PT, R121, 0x7a, P1 ;  /* 0x0000007a7900780c */ /* 0x000fe40000f21670 */
[----:B------:R-:W-:Y:S02]  /*15d20*/  FSEL R82, R82, -INF , !P3 ;  /* 0xff80000052527808 */ /* 0x000fe40005800000 */
[----:B------:R-:W-:Y:S02]  /*15d30*/  FMNMX.FTZ R57, R79, R86, !PT ;  /* 0x000000564f397209 */ /* 0x000fe40007810000 */
[----:B------:R-:W-:Y:S02]  /*15d40*/  FSEL R56, R56, RZ, P2 ;  /* 0x000000ff38387208 */ /* 0x000fe40001000000 */
[----:B------:R-:W-:-:S02]  /*15d50*/  FSEL R84, R84, -INF , !P1 ;  /* 0xff80000054547808 */ /* 0x000fc40004800000 */
        /* <DEDUP_REMOVED lines=33> */
[----:B------:R-:W-:Y:S01]  /*15f70*/  FSEL R83, R5, RZ, P2 ;  /* 0x000000ff05537208 */ /* 0x000fe20001000000 */
[----:B------:R0:W-:Y:S01]  /*15f80*/  MUFU.EX2 R150, R14 ;  /* 0x0000000e00967308 */ /* 0x0001e20000000800 */
[----:B------:R-:W-:-:S03]  /*15f90*/  FMNMX.FTZ R57, R84, R57, !PT ;  /* 0x0000003954397209 */ /* 0x000fc60007810000 */
[----:B------:R-:W-:Y:S02]  /*15fa0*/  FADD.FTZ R20, -R83, R20 ;  /* 0x0000001453147221 */ /* 0x000fe40000010100 */
[----:B------:R-:W0:Y:S02]  /*15fb0*/  SHFL.BFLY PT, R83, R57, 0x2, 0x1f ;  /* 0x0c401f0039537f89 */ /* 0x000e2400000e0000 */
        /* <DEDUP_REMOVED lines=11> */
[C---:B------:R-:W-:Y:S02]  /*16070*/  FMUL.FTZ R85, R14.reuse, UR30 ;  /* 0x0000001e0e557c20 */ /* 0x040fe40008410000 */
[----:B------:R-:W-:Y:S01]  /*16080*/  MUFU.EX2 R35, R35 ;  /* 0x0000002300237308 */ /* 0x000fe20000000800 */
[----:B------:R-:W-:Y:S02]  /*16090*/  FSEL R86, R14, RZ, P1 ;  /* 0x000000ff0e567208 */ /* 0x000fe40000800000 */
[----:B------:R-:W-:-:S03]  /*160a0*/  FSEL R85, R85, RZ, P1 ;  /* 0x000000ff55557208 */ /* 0x000fc60000800000 */
[----:B------:R-:W-:Y:S01]  /*160b0*/  FADD.FTZ R86, -R86, R15 ;  /* 0x0000000f56567221 */ /* 0x000fe20000010100 */
[----:B------:R-:W-:Y:S01]  /*160c0*/  FMUL.FTZ R15, R20, UR30 ;  /* 0x0000001e140f7c20 */ /* 0x000fe20008410000 */
[--C-:B------:R-:W-:Y:S01]  /*160d0*/  FFMA.FTZ R149, R12, UR30, -R85.reuse ;  /* 0x0000001e0c957c23 */ /* 0x100fe20008010855 */
[--C-:B------:R-:W-:Y:S01]  /*160e0*/  FFMA.FTZ R83, R13, UR30, -R85.reuse ;  /* 0x0000001e0d537c23 */ /* 0x100fe20008010855 */
[----:B------:R-:W-:Y:S01]  /*160f0*/  FMUL.FTZ R12, R86, UR30 ;  /* 0x0000001e560c7c20 */ /* 0x000fe20008410000 */
        /* <DEDUP_REMOVED lines=19> */
[----:B0-----:R-:W-:Y:S01]  /*16230*/  FFMA.FTZ R4, R15, R4, R10 ;  /* 0x000000040f047223 */ /* 0x001fe2000001000a */
        /* <DEDUP_REMOVED lines=15> */
[----:B-1----:R-:W-:Y:S01]  /*16330*/  FFMA.FTZ R50, R12, R3, R149 ;  /* 0x000000030c327223 */ /* 0x002fe20000010095 */
[----:B------:R-:W-:Y:S01]  /*16340*/  FADD.FTZ R3, R11, R4 ;  /* 0x000000040b037221 */ /* 0x000fe20000010000 */
[----:B------:R-:W-:-:S03]  /*16350*/  FFMA.FTZ R33, R84, UR30, -R85 ;  /* 0x0000001e54217c23 */ /* 0x000fc60008010855 */
[----:B------:R-:W-:Y:S02]  /*16360*/  FADD.FTZ R3, R150, R3 ;  /* 0x0000000396037221 */ /* 0x000fe40000010000 */
[----:B------:R-:W1:Y:S01]  /*16370*/  MUFU.EX2 R57, R57 ;  /* 0x0000003900397308 */ /* 0x000e620000000800 */
[----:B0-----:R-:W-:Y:S01]  /*16380*/  FADD.FTZ R50, R83, R50 ;  /* 0x0000003253327221 */ /* 0x001fe20000010000 */
[----:B------:R-:W-:-:S04]  /*16390*/  FADD.FTZ R4, R24, R3 ;  /* 0x0000000318047221 */ /* 0x000fc80000010000 */
[----:B------:R-:W-:Y:S02]  /*163a0*/  FADD.FTZ R3, R27, R4 ;  /* 0x000000041b037221 */ /* 0x000fe40000010000 */
[----:B------:R-:W0:Y:S01]  /*163b0*/  MUFU.EX2 R145, R145 ;  /* 0x0000009100917308 */ /* 0x000e220000000800 */
[----:B--2---:R-:W-:Y:S01]  /*163c0*/  FADD.FTZ R50, R151, R50 ;  /* 0x0000003297327221 */ /* 0x004fe20000010000 */
[----:B------:R-:W-:-:S04]  /*163d0*/  FADD.FTZ R4, R28, R3 ;  /* 0x000000031c047221 */ /* 0x000fc80000010000 */
[----:B------:R-:W-:Y:S02]  /*163e0*/  FADD.FTZ R3, R31, R4 ;  /* 0x000000041f037221 */ /* 0x000fe40000010000 */
[----:B------:R-:W2:Y:S01]  /*163f0*/  MUFU.EX2 R30, R30 ;  /* 0x0000001e001e7308 */ /* 0x000ea20000000800 */
[----:B-1----:R-:W-:Y:S01]  /*16400*/  FADD.FTZ R50, R57, R50 ;  /* 0x0000003239327221 */ /* 0x002fe20000010000 */
[----:B------:R-:W-:-:S04]  /*16410*/  FADD.FTZ R4, R32, R3 ;  /* 0x0000000320047221 */ /* 0x000fc80000010000 */
[----:B------:R-:W-:Y:S02]  /*16420*/  FADD.FTZ R3, R35, R4 ;  /* 0x0000000423037221 */ /* 0x000fe40000010000 */
        /* <DEDUP_REMOVED lines=102> */
.L_x_1747:
        /* <DEDUP_REMOVED lines=77> */
.L_x_1728:
[----:B------:R-:W-:Y:S05]  /*16f60*/  WARPSYNC.ALL ;  /* 0x0000000000007948 */ /* 0x000fea0003800000 */
[----:B------:R-:W-:Y:S06]  /*16f70*/  BAR.ARV 0x8, 0x200 ;  /* 0x0208000000007b1d */ /* 0x000fec0000002000 */
[----:B------:R-:W-:Y:S05]  /*16f80*/  @!P0 BRA `(.L_x_1749) ;  /* 0x0000000000048947 */ /* 0x000fea0003800000 */
[----:B------:R-:W-:Y:S01]  /*16f90*/  BPT.TRAP 0x1 ;  /* 0x000000040000795c */ /* 0x000fe20000300000 */
.L_x_1749:
[----:B------:R-:W-:Y:S01]  /*16fa0*/  IMAD R11, R19, 0x8, R2 ;  /* 0x00000008130b7824 */ /* 0x000fe200078e0202 */
[----:B------:R-:W-:-:S04]  /*16fb0*/  SHF.L.U32 R0, R154, 0x1f, RZ ;  /* 0x0000001f9a007819 */ /* 0x000fc800000006ff */
[----:B------:R0:W1:Y:S01]  /*16fc0*/  SYNCS.PHASECHK.TRANS64.TRYWAIT P1, [R11+URZ+0x16850], R0 ;  /* 0x016850000b0075a7 */ /* 0x000062000802017f */
[----:B------:R-:W-:Y:S05]  /*16fd0*/  @!P0 BRA `(.L_x_1750) ;  /* 0x0000000000048947 */ /* 0x000fea0003800000 */
[----:B------:R-:W-:Y:S01]  /*16fe0*/  BPT.TRAP 0x1 ;  /* 0x000000040000795c */ /* 0x000fe20000300000 */
.L_x_1750:
[----:B------:R-:W-:-:S05]  /*16ff0*/  VIADD R2, R2, 0x400 ;  /* 0x0000040002027836 */ /* 0x000fca0000000000 */
[----:B------:R-:W-:-:S04]  /*17000*/  SHF.R.U32.HI R2, RZ, 0x4, R2 ;  /* 0x00000004ff027819 */ /* 0x000fc80000011602 */
[----:B------:R-:W-:Y:S01]  /*17010*/  LOP3.LUT R2, R2, 0x3fff, RZ, 0xc0, !PT ;  /* 0x00003fff02027812 */ /* 0x000fe200078ec0ff */
[----:B-1----:R-:W-:Y:S06]  /*17020*/  @P1 BRA `(.L_x_1751) ;  /* 0x0000000000081947 */ /* 0x002fec0003800000 */
[----:B------:R-:W1:Y:S02]  /*17030*/  SYNCS.PHASECHK.TRANS64.TRYWAIT P1, [R11+URZ+0x16850], R0 ;  /* 0x016850000b0075a7 */ /* 0x000e64000802017f */
[----:B-1----:R-:W-:Y:S05]  /*17040*/  @!P1 BRA `(.L_x_1752) ;  /* 0x000000a8006c9947 */ /* 0x002fea0003800000 */
.L_x_1751:
[----:B------:R-:W-:Y:S01]  /*17050*/  IMAD R6, R19, 0x400, R2 ;  /* 0x0000040013067824 */ /* 0x000fe200078e0202 */
[----:B------:R-:W-:Y:S05]  /*17060*/  WARPSYNC.ALL ;  /* 0x0000000000007948 */ /* 0x000fea0003800000 */
[----:B------:R-:W-:Y:S01]  /*17070*/  IMAD.MOV.U32 R7, RZ, RZ, 0x40000040 ;  /* 0x40000040ff077424 */ /* 0x000fe200078e00ff */
[C---:B------:R-:W-:Y:S01]  /*17080*/  R2UR UR6, R6.reuse ;  /* 0x00000000060672ca */ /* 0x040fe200000e0000 */
[----:B------:R-:W-:Y:S01]  /*17090*/  WARPGROUP.ARRIVE ;  /* 0x00000000000079c5 */ /* 0x000fe20000000000 */
[----:B------:R-:W-:Y:S01]  /*170a0*/  VIADD R8, R6, 0x80 ;  /* 0x0000008006087836 */ /* 0x000fe20000000000 */
[----:B01----:R-:W0:Y:S01]  /*170b0*/  SHFL.BFLY PT, R0, R3, 0x2, 0x1f ;  /* 0x0c401f0003007f89 */ /* 0x003e2200000e0000 */
[----:B------:R-:W-:Y:S01]  /*170c0*/  R2UR UR7, R7 ;  /* 0x00000000070772ca */ /* 0x000fe200000e0000 */
[----:B------:R-:W-:-:S02]  /*170d0*/  IMAD.MOV.U32 R9, RZ, RZ, 0x40000040 ;  /* 0x40000040ff097424 */ /* 0x000fc400078e00ff */
[----:B------:R-:W-:Y:S02]  /*170e0*/  IMAD.MOV.U32 R7, RZ, RZ, 0x40000040 ;  /* 0x40000040ff077424 */ /* 0x000fe400078e00ff */
[----:B------:R-:W-:Y:S02]  /*170f0*/  IMAD.MOV.U32 R15, RZ, RZ, RZ ;  /* 0x000000ffff0f7224 */ /* 0x000fe400078e00ff */
[----:B------:R-:W-:-:S06]  /*17100*/  IMAD.U32 R20, RZ, RZ, UR30 ;  /* 0x0000001eff147e24 */ /* 0x000fcc000f8e00ff */
[----:B------:R-:W-:Y:S01]  /*17110*/  HGMMA.64x64x16.F32.BF16 R88, R148, gdesc[UR4].tnspB, R88, gsb0 ;  /* 0x40e0000494587df0 */ /* 0x000fe20008001858 */
[----:B------:R-:W-:Y:S01]  /*17120*/  R2UR UR6, R8 ;  /* 0x00000000080672ca */ /* 0x000fe200000e0000 */
[----:B------:R-:W-:Y:S01]  /*17130*/  VIADD R8, R6, 0x100 ;  /* 0x0000010006087836 */ /* 0x000fe20000000000 */
[----:B------:R-:W-:Y:S01]  /*17140*/  R2UR UR7, R9 ;  /* 0x00000000090772ca */ /* 0x000fe200000e0000 */
[----:B------:R-:W-:Y:S02]  /*17150*/  IMAD.MOV.U32 R9, RZ, RZ, 0x40000040 ;  /* 0x40000040ff097424 */ /* 0x000fe400078e00ff */
[----:B0-----:R-:W-:Y:S01]  /*17160*/  FADD.FTZ R2, R0, R3 ;  /* 0x0000000300027221 */ /* 0x001fe20000010000 */
[----:B------:R-:W-:Y:S01]  /*17170*/  IMAD.MOV.U32 R3, RZ, RZ, -0x800000 ;  /* 0xff800000ff037424 */ /* 0x000fe200078e00ff */
        /* <DEDUP_REMOVED lines=33> */
[----:B------:R-:W-:Y:S02]  /*17390*/  R2UR UR7, R9 ;  /* 0x00000000090772ca */ /* 0x000fe400000e0000 */
[----:B------:R-:W0:Y:S02]  /*173a0*/  SHFL.BFLY PT, R9, R4, 0x2, 0x1f ;  /* 0x0c401f0004097f89 */ /* 0x000e2400000e0000 */
[----:B0-----:R-:W-:Y:S01]  /*173b0*/  FADD.FTZ R9, R9, R4 ;  /* 0x0000000409097221 */ /* 0x001fe20000010000 */
[----:B------:R-:W-:-:S04]  /*173c0*/  IMAD.MOV.U32 R4, RZ, RZ, RZ ;  /* 0x000000ffff047224 */ /* 0x000fc800078e00ff */
[----:B------:R-:W0:Y:S02]  /*173d0*/  SHFL.BFLY PT, R0, R9, 0x1, 0x1f ;  /* 0x0c201f0009007f89 */ /* 0x000e2400000e0000 */
[----:B0-----:R-:W-:Y:S01]  /*173e0*/  FADD.FTZ R10, R9, R0 ;  /* 0x00000000090a7221 */ /* 0x001fe20000010000 */
[----:B------:R-:W-:-:S04]  /*173f0*/  IMAD.MOV.U32 R0, RZ, RZ, -0x800000 ;  /* 0xff800000ff007424 */ /* 0x000fc800078e00ff */
[----:B------:R-:W-:-:S13]  /*17400*/  FSETP.NE.FTZ.AND P1, PT, R10, RZ, PT ;  /* 0x000000ff0a00720b */ /* 0x000fda0003f35000 */
[----:B------:R-:W-:Y:S01]  /*17410*/  @P1 MUFU.RCP R4, R10 ;  /* 0x0000000a00041308 */ /* 0x000fe20000001000 */
[----:B------:R-:W-:Y:S02]  /*17420*/  WARPGROUP.DEPBAR.LE gsb0, 0x0 ;  /* 0x00008000000079c5 */ /* 0x000fe40000010000 */
[----:B------:R-:W-:-:S06]  /*17430*/  WARPGROUP.ARRIVE ;  /* 0x00000000000079c5 */ /* 0x000fcc0000000000 */
[----:B------:R-:W-:Y:S01]  /*17440*/  HGMMA.64x64x16.F32.BF16 R88, R124, gdesc[UR4].tnspB, R88, gsb0 ;  /* 0x40e000047c587df0 */ /* 0x000fe20008001858 */
[----:B------:R-:W-:Y:S02]  /*17450*/  R2UR UR6, R6 ;  /* 0x00000000060672ca */ /* 0x000fe400000e0000 */
[----:B------:R-:W-:Y:S01]  /*17460*/  R2UR UR7, R7 ;  /* 0x00000000070772ca */ /* 0x000fe200000e0000 */
[----:B------:R-:W0:Y:S01]  /*17470*/  @P1 MUFU.LG2 R6, R10 ;  /* 0x0000000a00061308 */ /* 0x000e220000000c00 */
[----:B------:R-:W1:Y:S02]  /*17480*/  SHFL.BFLY PT, R7, R2, 0x1, 0x1f ;  /* 0x0c201f0002077f89 */ /* 0x000e6400000e0000 */
[----:B-1----:R-:W-:Y:S01]  /*17490*/  FADD.FTZ R12, R2, R7 ;  /* 0x00000007020c7221 */ /* 0x002fe20000010000 */
[----:B------:R-:W-:Y:S02]  /*174a0*/  IMAD.U32 R2, RZ, RZ, UR30 ;  /* 0x0000001eff027e24 */ /* 0x000fe4000f8e00ff */
[----:B0-----:R-:W-:-:S02]  /*174b0*/  @P1 FMUL.FTZ R7, R6, 0.69314718246459960938 ;  /* 0x3f31721806071820 */ /* 0x001fc40000410000 */
[----:B------:R-:W-:Y:S01]  /*174c0*/  FSETP.NE.FTZ.AND P2, PT, R12, RZ, PT ;  /* 0x000000ff0c00720b */ /* 0x000fe20003f55000 */
[----:B------:R-:W-:-:S04]  /*174d0*/  @P1 FMUL.FTZ R2, R2, 0.69314718246459960938 ;  /* 0x3f31721802021820 */ /* 0x000fc80000410000 */
[----:B------:R-:W-:-:S08]  /*174e0*/  @P1 FFMA.FTZ R3, R2, R5, R7 ;  /* 0x0000000502031223 */ /* 0x000fd00000010007 */
[----:B------:R-:W0:Y:S01]  /*174f0*/  @P2 MUFU.LG2 R8, R12 ;  /* 0x0000000c00082308 */ /* 0x000e220000000c00 */
[----:B------:R-:W-:-:S07]  /*17500*/  @P2 FMUL.FTZ R20, R20, 0.69314718246459960938 ;  /* 0x3f31721814142820 */ /* 0x000fce0000410000 */
[----:B------:R1:W2:Y:S01]  /*17510*/  @P2 MUFU.RCP R15, R12 ;  /* 0x0000000c000f2308 */ /* 0x0002a20000001000 */
[----:B0-----:R-:W-:-:S04]  /*17520*/  @P2 FMUL.FTZ R9, R8, 0.69314718246459960938 ;  /* 0x3f31721808092820 */ /* 0x001fc80000410000 */
[----:B------:R-:W-:Y:S01]  /*17530*/  @P2 FFMA.FTZ R0, R20, R14, R9 ;  /* 0x0000000e14002223 */ /* 0x000fe20000010009 */
[----:B------:R-:W-:Y:S02]  /*17540*/  WARPGROUP.DEPBAR.LE gsb0, 0x0 ;  /* 0x00008000000079c5 */ /* 0x000fe40000010000 */
[----:B------:R-:W-:-:S06]  /*17550*/  WARPGROUP.ARRIVE ;  /* 0x00000000000079c5 */ /* 0x000fcc0000000000 */
[----:B------:R-:W-:Y:S03]  /*17560*/  HGMMA.64x64x16.F32.BF16 R88, R120, gdesc[UR4].tnspB, R88, gsb0 ;  /* 0x40e0000478587df0 */ /* 0x000fe60008001858 */
[----:B------:R-:W-:Y:S02]  /*17570*/  WARPGROUP.DEPBAR.LE gsb0, 0x0 ;  /* 0x00008000000079c5 */ /* 0x000fe40000010000 */
[----:B-12---:R-:W-:Y:S05]  /*17580*/  @!P0 BRA `(.L_x_1753) ;  /* 0x0000000000048947 */ /* 0x006fea0003800000 */
[----:B------:R-:W-:Y:S01]  /*17590*/  BPT.TRAP 0x1 ;  /* 0x000000040000795c */ /* 0x000fe20000300000 */
.L_x_1753:
[----:B------:R-:W-:Y:S02]  /*175a0*/  VIADD R2, R11, 0x16860 ;  /* 0x000168600b027836 */ /* 0x000fe40000000000 */
[-C--:B------:R-:W-:Y:S01]  /*175b0*/  FMUL.FTZ R90, R90, R15.reuse ;  /* 0x0000000f5a5a7220 */ /* 0x080fe20000410000 */
[----:B------:R-:W-:Y:S02]  /*175c0*/  IMAD.U32 R5, RZ, RZ, UR38 ;  /* 0x00000026ff057e24 */ /* 0x000fe4000f8e00ff */
[-C--:B------:R-:W-:Y:S01]  /*175d0*/  FMUL.FTZ R91, R91, R15.reuse ;  /* 0x0000000f5b5b7220 */ /* 0x080fe20000410000 */
        /* <DEDUP_REMOVED lines=9> */
[----:B------:R-:W-:Y:S01]  /*17670*/  SEL R5, RZ, 0x1, P1 ;  /* 0x00000001ff057807 */ /* 0x000fe20000800000 */
        /* <DEDUP_REMOVED lines=26> */
[----:B------:R-:W-:Y:S01]  /*17820*/  LOP3.LUT R154, R154, R5, RZ, 0x3c, !PT ;  /* 0x000000059a9a7212 */ /* 0x000fe200078e3cff */
[----:B------:R-:W-:Y:S01]  /*17830*/  UIADD3 UR36, UR36, 0x1, URZ ;  /* 0x0000000124247890 */ /* 0x000fe2000fffe03f */
[----:B0-----:R-:W-:-:S11]  /*17840*/  SEL R19, R19, RZ, P1 ;  /* 0x000000ff13137207 */ /* 0x001fd60000800000 */
.L_x_1638:
[----:B------:R-:W4:Y:S01]  /*17850*/  LDL R43, [R1+0x50] ;  /* 0x00005000012b7983 */ /* 0x000f220000100800 */
[----:B------:R-:W-:Y:S05]  /*17860*/  WARPSYNC.ALL ;  /* 0x0000000000007948 */ /* 0x000fea0003800000 */
[----:B----4-:R-:W-:Y:S01]  /*17870*/  SHF.R.S32.HI R33, RZ, 0x1f, R43 ;  /* 0x0000001fff217819 */ /* 0x010fe2000001142b */
        /* <DEDUP_REMOVED lines=9> */
[----:B------:R-:W3:Y:S04]  /*17910*/  LDL R4, [R1+0x60] ;  /* 0x0000600001047983 */ /* 0x000ee80000100800 */
[----:B------:R-:W4:Y:S01]  /*17920*/  LDL R39, [R1+0x4c] ;  /* 0x00004c0001277983 */ /* 0x000f220000100800 */
[----:B------:R-:W2:Y:S01]  /*17930*/  S2R R5, SR_SWINHI ;  /* 0x0000000000057919 */ /* 0x000ea20000002f00 */
[----:B------:R-:W-:Y:S05]  /*17940*/  WARPSYNC.ALL ;  /* 0x0000000000007948 */ /* 0x000fea0003800000 */
[----:B------:R-:W-:Y:S01]  /*17950*/  F2FP.BF16.F32.PACK_AB R10, R10, R25 ;  /* 0x000000190a0a723e */ /* 0x000fe200000010ff */
[----:B------:R-:W-:Y:S01]  /*17960*/  ULDC.64 UR4, c[0x0][0xc00] ;  /* 0x0003000000047ab9 */ /* 0x000fe20000000a00 */
[----:B-----5:R-:W4:Y:S01]  /*17970*/  LDC.64 R24, c[0x0][0xc00] ;  /* 0x00030000ff187b82 */ /* 0x020f220000000a00 */
[----:B------:R-:W4:Y:S04]  /*17980*/  LDL R38, [R1+0x30] ;  /* 0x0000300001267983 */ /* 0x000f280000100800 */
[----:B------:R-:W4:Y:S01]  /*17990*/  LDL R42, [R1+0x20] ;  /* 0x00002000012a7983 */ /* 0x000f220000100800 */
[----:B------:R-:W-:-:S02]  /*179a0*/  MOV R20, R2 ;  /* 0x0000000200147202 */ /* 0x000fc40000000f00 */
[----:B--2---:R-:W-:Y:S02]  /*179b0*/  MOV R21, R5 ;  /* 0x0000000500157202 */ /* 0x004fe40000000f00 */
[----:B------:R-:W-:Y:S02]  /*179c0*/  F2FP.BF16.F32.PACK_AB R11, R11, R94 ;  /* 0x0000005e0b0b723e */ /* 0x000fe400000010ff */
[----:B------:R-:W-:Y:S02]  /*179d0*/  F2FP.BF16.F32.PACK_AB R14, R14, R27 ;  /* 0x0000001b0e0e723e */ /* 0x000fe400000010ff */
[----:B------:R-:W-:Y:S01]  /*179e0*/  F2FP.BF16.F32.PACK_AB R15, R15, R118 ;  /* 0x000000760f0f723e */ /* 0x000fe200000010ff */
[----:B------:R-:W-:Y:S01]  /*179f0*/  IMAD.MOV.U32 R34, RZ, RZ, RZ ;  /* 0x000000ffff227224 */ /* 0x000fe200078e00ff */
[----:B------:R-:W-:Y:S01]  /*17a00*/  BAR.SYNC.DEFER_BLOCKING 0x1, 0x180 ;  /* 0x0046000000007b1d */ /* 0x000fe20000010000 */
[----:B---3--:R-:W-:-:S03]  /*17a10*/  IMAD.WIDE R8, R4, 0x2, R20 ;  /* 0x0000000204087825 */ /* 0x008fc600078e0214 */
[C---:B------:R-:W-:Y:S02]  /*17a20*/  LOP3.LUT R5, R8.reuse, 0x380, RZ, 0xc0, !PT ;  /* 0x0000038008057812 */ /* 0x040fe400078ec0ff */
[C---:B------:R-:W-:Y:S02]  /*17a30*/  IADD3 R7, P1, R8.reuse, 0x40, RZ ;  /* 0x0000004008077810 */ /* 0x040fe40007f3e0ff */
[C---:B------:R-:W-:Y:S02]  /*17a40*/  IADD3 R37, P0, R8.reuse, 0x60, RZ ;  /* 0x0000006008257810 */ /* 0x040fe40007f1e0ff */
[----:B------:R-:W-:Y:S02]  /*17a50*/  SHF.R.U64 R5, R5, 0x3, RZ ;  /* 0x0000000305057819 */ /* 0x000fe400000012ff */
[----:B------:R-:W-:Y:S02]  /*17a60*/  IADD3 R13, P2, R8, 0x20, RZ ;  /* 0x00000020080d7810 */ /* 0x000fe40007f5e0ff */
[----:B------:R-:W-:-:S02]  /*17a70*/  LOP3.LUT R6, R7, 0x380, RZ, 0xc0, !PT ;  /* 0x0000038007067812 */ /* 0x000fc400078ec0ff */
[----:B------:R-:W-:Y:S01]  /*17a80*/  LOP3.LUT R8, R5, R8, RZ, 0x3c, !PT ;  /* 0x0000000805087212 */ /* 0x000fe200078e3cff */
[--C-:B------:R-:W-:Y:S01]  /*17a90*/  IMAD.X R5, RZ, RZ, R9.reuse, P0 ;  /* 0x000000ffff057224 */ /* 0x100fe200000e0609 */
[----:B------:R-:W-:Y:S02]  /*17aa0*/  ISETP.NE.U32.AND P0, PT, RZ, UR4, PT ;  /* 0x00000004ff007c0c */ /* 0x000fe4000bf05070 */
[----:B------:R-:W-:Y:S02]  /*17ab0*/  SHF.R.U64 R6, R6, 0x3, RZ ;  /* 0x0000000306067819 */ /* 0x000fe400000012ff */
[----:B------:R-:W-:Y:S01]  /*17ac0*/  ISETP.NE.AND.EX P0, PT, RZ, UR5, PT, P0 ;  /* 0x00000005ff007c0c */ /* 0x000fe2000bf05300 */
[----:B------:R-:W-:Y:S01]  /*17ad0*/  ULDC.64 UR4, c[0x0][0xc08] ;  /* 0x0003020000047ab9 */ /* 0x000fe20000000a00 */
[----:B------:R-:W-:Y:S01]  /*17ae0*/  LOP3.LUT R6, R6, R7, RZ, 0x3c, !PT ;  /* 0x0000000706067212 */ /* 0x000fe200078e3cff */
[----:B------:R-:W-:Y:S01]  /*17af0*/  IMAD.X R7, RZ, RZ, R9, P1 ;  /* 0x000000ffff077224 */ /* 0x000fe200008e0609 */
[----:B------:R-:W-:-:S02]  /*17b00*/  LOP3.LUT R12, R13, 0x380, RZ, 0xc0, !PT ;  /* 0x000003800d0c7812 */ /* 0x000fc400078ec0ff */
[----:B------:R-:W-:Y:S02]  /*17b10*/  ISETP.NE.U32.AND P1, PT, RZ, UR4, PT ;  /* 0x00000004ff007c0c */ /* 0x000fe4000bf25070 */
[----:B------:R-:W-:Y:S02]  /*17b20*/  LOP3.LUT R4, R37, 0x380, RZ, 0xc0, !PT ;  /* 0x0000038025047812 */ /* 0x000fe400078ec0ff */
[----:B------:R-:W-:Y:S02]  /*17b30*/  SHF.R.U64 R12, R12, 0x3, RZ ;  /* 0x000000030c0c7819 */ /* 0x000fe400000012ff */
[----:B------:R-:W-:Y:S02]  /*17b40*/  ISETP.NE.AND.EX P1, PT, RZ, UR5, PT, P1 ;  /* 0x00000005ff007c0c */ /* 0x000fe4000bf25310 */
[----:B------:R-:W-:Y:S02]  /*17b50*/  SHF.R.U64 R4, R4, 0x3, RZ ;  /* 0x0000000304047819 */ /* 0x000fe400000012ff */
[----:B------:R-:W-:Y:S01]  /*17b60*/  LOP3.LUT R12, R12, R13, RZ, 0x3c, !PT ;  /* 0x0000000d0c0c7212 */ /* 0x000fe200078e3cff */
[----:B------:R-:W-:Y:S01]  /*17b70*/  IMAD.X R13, RZ, RZ, R9, P2 ;  /* 0x000000ffff0d7224 */ /* 0x000fe200010e0609 */
[----:B-1----:R-:W-:-:S02]  /*17b80*/  MOV R28, R8 ;  /* 0x00000008001c7202 */ /* 0x002fc40000000f00 */
[----:B------:R-:W-:Y:S02]  /*17b90*/  LOP3.LUT R4, R4, R37, RZ, 0x3c, !PT ;  /* 0x0000002504047212 */ /* 0x000fe400078e3cff */
[----:B------:R-:W-:Y:S02]  /*17ba0*/  F2FP.BF16.F32.PACK_AB R8, R26, R35 ;  /* 0x000000231a08723e */ /* 0x000fe400000010ff */
[----:B------:R-:W-:Y:S02]  /*17bb0*/  F2FP.BF16.F32.PACK_AB R9, R91, R90 ;  /* 0x0000005a5b09723e */ /* 0x000fe400000010ff */
[----:B------:R-:W-:Y:S02]  /*17bc0*/  MOV R32, R4 ;  /* 0x0000000400207202 */ /* 0x000fe40000000f00 */
[----:B------:R-:W-:Y:S01]  /*17bd0*/  MOV R35, R6 ;  /* 0x0000000600237202 */ /* 0x000fe20000000f00 */
[----:B------:R1:W-:Y:S01]  /*17be0*/  STSM.16.M88.4 [R28], R8 ;  /* 0x000000081c007844 */ /* 0x0003e20000000200 */
[----:B------:R-:W-:-:S02]  /*17bf0*/  MOV R36, R12 ;  /* 0x0000000c00247202 */ /* 0x000fc40000000f00 */
[----:B------:R-:W-:Y:S02]  /*17c00*/  F2FP.BF16.F32.PACK_AB R4, R97, R96 ;  /* 0x000000606104723e */ /* 0x000fe400000010ff */
[----:B------:R-:W-:Y:S02]  /*17c10*/  F2FP.BF16.F32.PACK_AB R5, R99, R98 ;  /* 0x000000626305723e */ /* 0x000fe400000010ff */
[----:B------:R-:W-:Y:S02]  /*17c20*/  F2FP.BF16.F32.PACK_AB R6, R101, R100 ;  /* 0x000000646506723e */ /* 0x000fe400000010ff */
[----:B------:R-:W-:Y:S01]  /*17c30*/  F2FP.BF16.F32.PACK_AB R7, R103, R102 ;  /* 0x000000666707723e */ /* 0x000fe200000010ff */
[----:B----4-:R-:W-:Y:S01]  /*17c40*/  IMAD.WIDE R26, R39, 0x4, R24 ;  /* 0x00000004271a7825 */ /* 0x010fe200078e0218 */
[----:B------:R-:W-:Y:S01]  /*17c50*/  F2FP.BF16.F32.PACK_AB R12, R113, R112 ;  /* 0x00000070710c723e */ /* 0x000fe200000010ff */
[----:B------:R-:W2:Y:S01]  /*17c60*/  @P1 LDC.64 R24, c[0x0][0xc08] ;  /* 0x00030200ff181b82 */ /* 0x000ea20000000a00 */
[----:B------:R-:W-:-:S02]  /*17c70*/  F2FP.BF16.F32.PACK_AB R13, R115, R114 ;  /* 0x00000072730d723e */ /* 0x000fc400000010ff */
[----:B-1----:R-:W-:Y:S02]  /*17c80*/  F2FP.BF16.F32.PACK_AB R8, R105, R104 ;  /* 0x000000686908723e */ /* 0x002fe400000010ff */
[----:B------:R-:W-:Y:S02]  /*17c90*/  F2FP.BF16.F32.PACK_AB R9, R107, R106 ;  /* 0x0000006a6b09723e */ /* 0x000fe400000010ff */
[----:B------:R-:W-:Y:S02]  /*17ca0*/  F2FP.BF16.F32.PACK_AB R10, R109, R108 ;  /* 0x0000006c6d0a723e */ /* 0x000fe400000010ff */
[----:B------:R-:W-:Y:S01]  /*17cb0*/  F2FP.BF16.F32.PACK_AB R11, R111, R110 ;  /* 0x0000006e6f0b723e */ /* 0x000fe200000010ff */
[----:B------:R2:W-:Y:S01]  /*17cc0*/  STSM.16.M88.4 [R36], R4 ;  /* 0x0000000424007844 */ /* 0x0005e20000000200 */
[----:B------:R-:W-:Y:S01]  /*17cd0*/  ULDC UR4, c[0x0][0xa88] ;  /* 0x0002a20000047ab9 */ /* 0x000fe20000000800 */
[----:B------:R-:W1:Y:S02]  /*17ce0*/  LDC R28, c[0x0][0xbe8] ;  /* 0x0002fa00ff1c7b82 */ /* 0x000e640000000800 */
[----:B------:R3:W-:Y:S04]  /*17cf0*/  STSM.16.M88.4 [R35], R8 ;  /* 0x0000000823007844 */ /* 0x0007e80000000200 */
[----:B------:R4:W-:Y:S02]  /*17d00*/  STSM.16.M88.4 [R32], R12 ;  /* 0x0000000c20007844 */ /* 0x0009e40000000200 */
[----:B------:R-:W-:Y:S01]  /*17d10*/  BAR.SYNC.DEFER_BLOCKING 0x1, 0x180 ;  /* 0x0046000000007b1d */ /* 0x000fe20000010000 */
[----:B--2---:R-:W-:-:S04]  /*17d20*/  @P1 IMAD.WIDE R4, R39, 0x4, R24 ;  /* 0x0000000427041825 */ /* 0x004fc800078e0218 */
[----:B---3--:R-:W-:Y:S01]  /*17d30*/  IMAD.U32 R9, RZ, RZ, UR4 ;  /* 0x00000004ff097e24 */ /* 0x008fe2000f8e00ff */
[----:B------:R2:W5:Y:S05]  /*17d40*/  @P0 LDG.E R34, desc[UR42][R26.64] ;  /* 0x0000002a1a220981 */ /* 0x00056a000c1e1900 */
[----:B------:R2:W5:Y:S01]  /*17d50*/  @P1 LDG.E R9, desc[UR42][R4.64] ;  /* 0x0000002a04091981 */ /* 0x000562000c1e1900 */
[----:B-1----:R-:W-:-:S13]  /*17d60*/  ISETP.NE.AND P2, PT, R28, 0x1, PT ;  /* 0x000000011c00780c */ /* 0x002fda0003f45270 */
[----:B------:R-:W1:Y:S08]  /*17d70*/  @P2 LDC R6, c[0x0][0xbec] ;  /* 0x0002fb00ff062b82 */ /* 0x000e700000000800 */
[----:B------:R-:W3:Y:S01]  /*17d80*/  @P2 LDC R11, c[0x0][0xbf0] ;  /* 0x0002fc00ff0b2b82 */ /* 0x000ee20000000800 */
[----:B----4-:R-:W-:Y:S01]  /*17d90*/  IMAD.IADD R15, R38, 0x1, R42 ;  /* 0x00000001260f7824 */ /* 0x010fe200078e022a */
[----:B--2---:R-:W-:Y:S06]  /*17da0*/  @P1 BRA `(.L_x_1756) ;  /* 0x0000000000101947 */ /* 0x004fec0003800000 */
[----:B------:R-:W-:Y:S05]  /*17db0*/  @!P0 BRA `(.L_x_1756) ;  /* 0x00000000000c8947 */ /* 0x000fea0003800000 */
[----:B------:R-:W2:Y:S04]  /*17dc0*/  LDG.E R4, desc[UR42][R26.64] ;  /* 0x0000002a1a047981 */ /* 0x000ea8000c1e1900 */
[----:B-----5:R-:W2:Y:S02]  /*17dd0*/  LDG.E R9, desc[UR42][R26.64+0x4] ;  /* 0x0000042a1a097981 */ /* 0x020ea4000c1e1900 */
[----:B--2---:R-:W-:-:S07]  /*17de0*/  IMAD.IADD R9, R9, 0x1, -R4 ;  /* 0x0000000109097824 */ /* 0x004fce00078e0a04 */
.L_x_1756:
[----:B------:R-:W2:Y:S01]  /*17df0*/  LDL.LU R44, [R1+0x48] ;  /* 0x00004800012c7983 */ /* 0x000ea20000300800 */
[----:B-1----:R-:W-:Y:S01]  /*17e00*/  @P2 IMAD.HI.U32 R4, R15, R6, RZ ;  /* 0x000000060f042227 */ /* 0x002fe200078e00ff */
[----:B------:R-:W-:Y:S01]  /*17e10*/  ULDC.64 UR4, c[0x0][0xb90] ;  /* 0x0002e40000047ab9 */ /* 0x000fe20000000a00 */
[----:B-----5:R-:W-:Y:S01]  /*17e20*/  SHF.R.S32.HI R35, RZ, 0x1f, R34 ;  /* 0x0000001fff237819 */ /* 0x020fe20000011422 */
[----:B------:R-:W4:Y:S01]  /*17e30*/  LDL R12, [R1+0x5c] ;  /* 0x00005c00010c7983 */ /* 0x000f220000100800 */
[----:B------:R-:W-:Y:S01]  /*17e40*/  IMAD.MOV.U32 R7, RZ, RZ, R15 ;  /* 0x000000ffff077224 */ /* 0x000fe200078e000f */
[----:B---3--:R-:W-:Y:S01]  /*17e50*/  @P2 SHF.R.U32.HI R7, RZ, R11, R4 ;  /* 0x0000000bff072219 */ /* 0x008fe20000011604 */
[----:B------:R-:W1:Y:S01]  /*17e60*/  @P2 LDC R41, c[0x0][0xbec] ;  /* 0x0002fb00ff292b82 */ /* 0x000e620000000800 */
[----:B------:R-:W3:Y:S01]  /*17e70*/  S2R R24, SR_TID.X ;  /* 0x0000000000187919 */ /* 0x000ee20000002100 */
[----:B------:R-:W-:Y:S02]  /*17e80*/  SEL R37, R39, RZ, !P0 ;  /* 0x000000ff27257207 */ /* 0x000fe40004000000 */
[----:B------:R-:W-:-:S02]  /*17e90*/  IMAD.MOV R13, RZ, RZ, -R7 ;  /* 0x000000ffff0d7224 */ /* 0x000fc400078e0a07 */
[C---:B---3--:R-:W-:Y:S02]  /*17ea0*/  VIADD R46, R24.reuse, 0xffffff80 ;  /* 0xffffff80182e7836 */ /* 0x048fe40000000000 */
[----:B------:R-:W-:-:S03]  /*17eb0*/  VIADD R25, R24, 0xffffff80 ;  /* 0xffffff8018197836 */ /* 0x000fc60000000000 */
[----:B------:R-:W-:Y:S02]  /*17ec0*/  SHF.R.S32.HI R40, RZ, 0x1f, R46 ;  /* 0x0000001fff287819 */ /* 0x000fe4000001142e */
[----:B------:R-:W-:Y:S02]  /*17ed0*/  SHF.R.S32.HI R24, RZ, 0x1f, R25 ;  /* 0x0000001fff187819 */ /* 0x000fe40000011419 */
[----:B------:R-:W-:Y:S02]  /*17ee0*/  LEA.HI R40, R40, R46, RZ, 0x3 ;  /* 0x0000002e28287211 */ /* 0x000fe400078f18ff */
[----:B------:R-:W-:Y:S02]  /*17ef0*/  LEA.HI R24, R24, R25, RZ, 0x7 ;  /* 0x0000001918187211 */ /* 0x000fe400078f38ff */
[----:B------:R-:W-:Y:S02]  /*17f00*/  SHF.R.S32.HI R40, RZ, 0x3, R40 ;  /* 0x00000003ff287819 */ /* 0x000fe40000011428 */
[----:B------:R-:W-:-:S05]  /*17f10*/  LOP3.LUT R24, R24, 0xffffff80, RZ, 0xc0, !PT ;  /* 0xffffff8018187812 */ /* 0x000fca00078ec0ff */
[----:B------:R-:W-:Y:S01]  /*17f20*/  IMAD.IADD R24, R25, 0x1, -R24 ;  /* 0x0000000119187824 */ /* 0x000fe200078e0a18 */
[----:B--2---:R-:W-:Y:S01]  /*17f30*/  SHF.R.S32.HI R38, RZ, 0x1f, R44 ;  /* 0x0000001fff267819 */ /* 0x004fe2000001142c */
[----:B------:R-:W-:-:S04]  /*17f40*/  IMAD.WIDE.U32 R4, R44, UR4, R34 ;  /* 0x000000042c047c25 */ /* 0x000fc8000f8e0022 */
[----:B------:R-:W-:-:S04]  /*17f50*/  IMAD R6, R38, UR4, RZ ;  /* 0x0000000426067c24 */ /* 0x000fc8000f8e02ff */
[----:B------:R-:W-:Y:S01]  /*17f60*/  IMAD R11, R44, UR5, R6 ;  /* 0x000000052c0b7c24 */ /* 0x000fe2000f8e0206 */
[----:B------:R-:W-:Y:S01]  /*17f70*/  SHF.R.S32.HI R6, RZ, 0x1f, R39 ;  /* 0x0000001fff067819 */ /* 0x000fe20000011427 */
[----:B------:R-:W-:Y:S02]  /*17f80*/  ULDC.64 UR4, c[0x0][0xb98] ;  /* 0x0002e60000047ab9 */ /* 0x000fe40000000a00 */
[----:B------:R-:W-:Y:S01]  /*17f90*/  IMAD.IADD R5, R5, 0x1, R11 ;  /* 0x0000000105057824 */ /* 0x000fe200078e020b */
[----:B------:R-:W-:Y:S01]  /*17fa0*/  SEL R36, R6, RZ, !P0 ;  /* 0x000000ff06247207 */ /* 0x000fe20004000000 */
[----:B------:R-:W-:Y:S02]  /*17fb0*/  IMAD R11, R28, R13, R15 ;  /* 0x0000000d1c0b7224 */ /* 0x000fe400078e020f */
[----:B------:R-:W-:-:S04]  /*17fc0*/  IMAD.WIDE.U32 R4, R37, UR4, R4 ;  /* 0x0000000425047c25 */ /* 0x000fc8000f8e0004 */
[----:B------:R-:W-:Y:S01]  /*17fd0*/  IMAD R8, R36, UR4, RZ ;  /* 0x0000000424087c24 */ /* 0x000fe2000f8e02ff */
[----:B------:R-:W-:Y:S02]  /*17fe0*/  SHF.R.S32.HI R6, RZ, 0x1f, R11 ;  /* 0x0000001fff067819 */ /* 0x000fe4000001140b */
[----:B------:R-:W-:Y:S01]  /*17ff0*/  SHF.R.S32.HI R13, RZ, 0x1f, R7 ;  /* 0x0000001fff0d7819 */ /* 0x000fe20000011407 */
[----:B------:R-:W-:Y:S01]  /*18000*/  IMAD R8, R37, UR5, R8 ;  /* 0x0000000525087c24 */ /* 0x000fe2000f8e0208 */
[----:B------:R-:W-:Y:S01]  /*18010*/  IADD3 R4, P0, R7, R4, RZ ;  /* 0x0000000407047210 */ /* 0x000fe20007f1e0ff */
[----:B------:R-:W-:Y:S02]  /*18020*/  ULDC.64 UR4, c[0x0][0xb88] ;  /* 0x0002e20000047ab9 */ /* 0x000fe40000000a00 */
[----:B------:R-:W-:Y:S01]  /*18030*/  IMAD R6, R6, UR4, RZ ;  /* 0x0000000406067c24 */ /* 0x000fe2000f8e02ff */
[----:B------:R-:W-:-:S03]  /*18040*/  IADD3.X R5, R13, R5, R8, P0, !PT ;  /* 0x000000050d057210 */ /* 0x000fc600007fe408 */
[C---:B------:R-:W-:Y:S02]  /*18050*/  IMAD R7, R11.reuse, UR5, R6 ;  /* 0x000000050b077c24 */ /* 0x040fe4000f8e0206 */
[----:B------:R-:W-:Y:S01]  /*18060*/  IMAD.WIDE.U32 R4, R11, UR4, R4 ;  /* 0x000000040b047c25 */ /* 0x000fe2000f8e0004 */
[----:B------:R-:W-:-:S03]  /*18070*/  ULDC.64 UR4, c[0x0][0xb50] ;  /* 0x0002d40000047ab9 */ /* 0x000fc60000000a00 */
[----:B------:R-:W-:Y:S01]  /*18080*/  IMAD.IADD R5, R5, 0x1, R7 ;  /* 0x0000000105057824 */ /* 0x000fe200078e0207 */
[----:B------:R-:W-:-:S04]  /*18090*/  LEA R10, P0, R4, UR4, 0x2 ;  /* 0x00000004040a7c11 */ /* 0x000fc8000f8010ff */
[----:B------:R-:W-:Y:S02]  /*180a0*/  LEA.HI.X R14, R4, UR5, R5, 0x2, P0 ;  /* 0x00000005040e7c11 */ /* 0x000fe400080f1405 */
[----:B------:R-:W-:Y:S01]  /*180b0*/  LEA R11, R40, R43, 0x6 ;  /* 0x0000002b280b7211 */ /* 0x000fe200078e30ff */
[----:B------:R-:W-:Y:S01]  /*180c0*/  SHFL.IDX PT, R4, R10, RZ, 0x1c1f ;  /* 0x001c1fff0a047589 */ /* 0x000fe200000e0000 */
[----:B----4-:R-:W-:Y:S01]  /*180d0*/  IMAD.IADD R12, R12, 0x1, R42 ;  /* 0x000000010c0c7824 */ /* 0x010fe200078e022a */
[----:B------:R-:W-:Y:S01]  /*180e0*/  SHF.R.S32.HI R45, RZ, 0x1f, R46 ;  /* 0x0000001fff2d7819 */ /* 0x000fe2000001142e */
[----:B------:R-:W-:Y:S01]  /*180f0*/  IMAD R39, R9, R28, RZ ;  /* 0x0000001c09277224 */ /* 0x000fe200078e02ff */
[----:B------:R-:W2:Y:S01]  /*18100*/  SHFL.IDX PT, R5, R14, RZ, 0x1c1f ;  /* 0x001c1fff0e057589 */ /* 0x000ea200000e0000 */
[----:B------:R-:W-:Y:S01]  /*18110*/  IMAD.WIDE R20, R11, 0x2, R20 ;  /* 0x000000020b147825 */ /* 0x000fe200078e0214 */
[----:B------:R-:W-:Y:S02]  /*18120*/  ULDC.64 UR4, c[0x0][0xaa0] ;  /* 0x0002a80000047ab9 */ /* 0x000fe40000000a00 */
[----:B------:R-:W-:Y:S04]  /*18130*/  SHFL.IDX PT, R6, R10, 0x1, 0x1c1f ;  /* 0x003c1f000a067f89 */ /* 0x000fe800000e0000 */
[----:B------:R-:W3:Y:S01]  /*18140*/  SHFL.IDX PT, R7, R14, 0x1, 0x1c1f ;  /* 0x003c1f000e077f89 */ /* 0x000ee200000e0000 */
[----:B------:R-:W-:Y:S01]  /*18150*/  LOP3.LUT P0, RZ, R24, 0x3, RZ, 0xc0, !PT ;  /* 0x0000000318ff7812 */ /* 0x000fe2000780c0ff */
[----:B------:R-:W-:Y:S01]  /*18160*/  VIADD R8, R12, 0x8 ;  /* 0x000000080c087836 */ /* 0x000fe20000000000 */
[----:B------:R-:W-:-:S02]  /*18170*/  IADD3 R13, P3, R20, 0x1800, RZ ;  /* 0x00001800140d7810 */ /* 0x000fc40007f7e0ff */
[----:B------:R-:W-:Y:S02]  /*18180*/  IADD3 R25, P4, R20, 0x3000, RZ ;  /* 0x0000300014197810 */ /* 0x000fe40007f9e0ff */
[-C--:B------:R-:W-:Y:S02]  /*18190*/  ISETP.GE.OR P1, PT, R12, R39.reuse, P0 ;  /* 0x000000270c00720c */ /* 0x080fe40000726670 */
[----:B------:R-:W-:Y:S02]  /*181a0*/  LOP3.LUT R9, R20, 0x380, RZ, 0xc0, !PT ;  /* 0x0000038014097812 */ /* 0x000fe400078ec0ff */
[----:B------:R-:W-:Y:S02]  /*181b0*/  LOP3.LUT R12, R13, 0x380, RZ, 0xc0, !PT ;  /* 0x000003800d0c7812 */ /* 0x000fe400078ec0ff */
[----:B------:R-:W-:Y:S02]  /*181c0*/  ISETP.GE.OR P0, PT, R8, R39, P0 ;  /* 0x000000270800720c */ /* 0x000fe40000706670 */
[----:B------:R-:W-:-:S02]  /*181d0*/  LOP3.LUT R24, R25, 0x380, RZ, 0xc0, !PT ;  /* 0x0000038019187812 */ /* 0x000fc400078ec0ff */
[----:B------:R-:W-:Y:S02]  /*181e0*/  SHF.R.U64 R9, R9, 0x3, RZ ;  /* 0x0000000309097819 */ /* 0x000fe400000012ff */
[----:B------:R-:W-:Y:S02]  /*181f0*/  SHF.R.U64 R12, R12, 0x3, RZ ;  /* 0x000000030c0c7819 */ /* 0x000fe400000012ff */
[----:B------:R-:W-:Y:S02]  /*18200*/  SHF.R.U64 R24, R24, 0x3, RZ ;  /* 0x0000000318187819 */ /* 0x000fe400000012ff */
[----:B------:R-:W-:Y:S01]  /*18210*/  LOP3.LUT R8, R9, R20, RZ, 0x3c, !PT ;  /* 0x0000001409087212 */ /* 0x000fe200078e3cff */
[--C-:B------:R-:W-:Y:S01]  /*18220*/  IMAD.MOV.U32 R9, RZ, RZ, R21.reuse ;  /* 0x000000ffff097224 */ /* 0x100fe200078e0015 */
[----:B------:R-:W-:Y:S01]  /*18230*/  LOP3.LUT R12, R12, R13, RZ, 0x3c, !PT ;  /* 0x0000000d0c0c7212 */ /* 0x000fe200078e3cff */
[--C-:B------:R-:W-:Y:S01]  /*18240*/  IMAD.X R13, RZ, RZ, R21.reuse, P3 ;  /* 0x000000ffff0d7224 */ /* 0x100fe200018e0615 */
[----:B------:R-:W-:Y:S01]  /*18250*/  LOP3.LUT R24, R24, R25, RZ, 0x3c, !PT ;  /* 0x0000001918187212 */ /* 0x000fe200078e3cff */
[----:B------:R-:W-:Y:S01]  /*18260*/  IMAD.X R25, RZ, RZ, R21, P4 ;  /* 0x000000ffff197224 */ /* 0x000fe200020e0615 */
[----:B--2---:R2:W-:Y:S04]  /*18270*/  @!P1 ST.E desc[UR42][R4.64], R3 ;  /* 0x0000000304009985 */ /* 0x0045e8000c10192a */
[----:B---3--:R3:W-:Y:S04]  /*18280*/  @!P0 ST.E desc[UR42][R6.64], R0 ;  /* 0x0000000006008985 */ /* 0x0087e8000c10192a */
[----:B------:R-:W4:Y:S04]  /*18290*/  LD.E.128 R8, desc[UR42][R8.64] ;  /* 0x0000002a08087980 */ /* 0x000f28000c101d00 */
[----:B------:R-:W4:Y:S04]  /*182a0*/  LD.E.128 R12, desc[UR42][R12.64] ;  /* 0x0000002a0c0c7980 */ /* 0x000f28000c101d00 */
[----:B------:R-:W4:Y:S01]  /*182b0*/  LD.E.128 R24, desc[UR42][R24.64] ;  /* 0x0000002a18187980 */ /* 0x000f22000c101d00 */
[----:B------:R-:W-:-:S04]  /*182c0*/  IADD3 R32, P0, R20, 0x4800, RZ ;  /* 0x0000480014207810 */ /* 0x000fc80007f1e0ff */
[----:B------:R-:W-:-:S04]  /*182d0*/  LOP3.LUT R20, R32, 0x380, RZ, 0xc0, !PT ;  /* 0x0000038020147812 */ /* 0x000fc800078ec0ff */
[----:B--2---:R-:W-:Y:S02]  /*182e0*/  SHF.R.U64 R3, R20, 0x3, RZ ;  /* 0x0000000314037819 */ /* 0x004fe400000012ff */
[----:B------:R-:W-:Y:S02]  /*182f0*/  LEA.HI R45, R45, R46, RZ, 0x3 ;  /* 0x0000002e2d2d7211 */ /* 0x000fe400078f18ff */
[----:B------:R-:W-:Y:S01]  /*18300*/  LOP3.LUT R4, R3, R32, RZ, 0x3c, !PT ;  /* 0x0000002003047212 */ /* 0x000fe200078e3cff */
[----:B------:R-:W-:Y:S02]  /*18310*/  IMAD R3, R35, UR4, RZ ;  /* 0x0000000423037c24 */ /* 0x000fe4000f8e02ff */
[----:B------:R-:W2:Y:S01]  /*18320*/  @P2 LDC R35, c[0x0][0xbf0] ;  /* 0x0002fc00ff232b82 */ /* 0x000ea20000000800 */
[----:B------:R-:W-:Y:S01]  /*18330*/  LOP3.LUT R45, R45, 0xfffffff8, RZ, 0xc0, !PT ;  /* 0xfffffff82d2d7812 */ /* 0x000fe200078ec0ff */
[----:B------:R-:W-:Y:S02]  /*18340*/  IMAD.X R5, RZ, RZ, R21, P0 ;  /* 0x000000ffff057224 */ /* 0x000fe400000e0615 */
[----:B------:R-:W-:-:S02]  /*18350*/  IMAD R3, R34, UR5, R3 ;  /* 0x0000000522037c24 */ /* 0x000fc4000f8e0203 */
[----:B------:R-:W-:Y:S02]  /*18360*/  IMAD.IADD R45, R46, 0x1, -R45 ;  /* 0x000000012e2d7824 */ /* 0x000fe400078e0a2d */
[----:B------:R-:W-:Y:S01]  /*18370*/  IMAD.WIDE.U32 R20, R34, UR4, RZ ;  /* 0x0000000422147c25 */ /* 0x000fe2000f8e00ff */
[----:B------:R-:W-:Y:S01]  /*18380*/  ULDC.64 UR4, c[0x0][0xae8] ;  /* 0x0002ba0000047ab9 */ /* 0x000fe20000000a00 */
[----:B---3--:R-:W5:Y:S02]  /*18390*/  LD.E.128 R4, desc[UR42][R4.64] ;  /* 0x0000002a04047980 */ /* 0x008f64000c101d00 */
[----:B------:R-:W-:Y:S02]  /*183a0*/  IMAD R0, R45, 0x30, R40 ;  /* 0x000000302d007824 */ /* 0x000fe400078e0228 */
[----:B------:R-:W-:Y:S01]  /*183b0*/  IMAD.IADD R21, R21, 0x1, R3 ;  /* 0x0000000115157824 */ /* 0x000fe200078e0203 */
[----:B------:R-:W-:Y:S01]  /*183c0*/  @!PT LDS RZ, [RZ] ;  /* 0x00000000fffff984 */ /* 0x000fe20000000800 */
[----:B------:R-:W-:Y:S01]  /*183d0*/  @!PT LDS RZ, [RZ] ;  /* 0x00000000fffff984 */ /* 0x000fe20000000800 */
[----:B------:R-:W-:Y:S01]  /*183e0*/  @!PT LDS RZ, [RZ] ;  /* 0x00000000fffff984 */ /* 0x000fe20000000800 */
[----:B------:R-:W-:Y:S01]  /*183f0*/  @!PT LDS RZ, [RZ] ;  /* 0x00000000fffff984 */ /* 0x000fe20000000800 */
[----:B------:R3:W-:Y:S06]  /*18400*/  MEMBAR.ALL.CTA ;  /* 0x0000000000007992 */ /* 0x0007ec0000008000 */
[----:B---3--:R-:W3:Y:S01]  /*18410*/  FENCE.VIEW.ASYNC.S ;  /* 0x00000000000073c6 */ /* 0x008ee20000000000 */
[----:B------:R-:W-:-:S02]  /*18420*/  IMAD R3, R38, UR4, RZ ;  /* 0x0000000426037c24 */ /* 0x000fc4000f8e02ff */
[----:B------:R-:W-:Y:S02]  /*18430*/  IMAD.IADD R34, R42, 0x1, R0 ;  /* 0x000000012a227824 */ /* 0x000fe400078e0200 */
[C---:B------:R-:W-:Y:S02]  /*18440*/  IMAD R3, R44.reuse, UR5, R3 ;  /* 0x000000052c037c24 */ /* 0x040fe4000f8e0203 */
[----:B------:R-:W-:Y:S01]  /*18450*/  IMAD.WIDE.U32 R20, R44, UR4, R20 ;  /* 0x000000042c147c25 */ /* 0x000fe2000f8e0014 */
[----:B------:R-:W-:-:S03]  /*18460*/  ULDC.64 UR4, c[0x0][0xaf0] ;  /* 0x0002bc0000047ab9 */ /* 0x000fc60000000a00 */
[----:B-1----:R-:W-:-:S04]  /*18470*/  @P2 IMAD.HI.U32 R0, R34, R41, RZ ;  /* 0x0000002922002227 */ /* 0x002fc800078e00ff */
[----:B------:R-:W-:Y:S02]  /*18480*/  IMAD.IADD R21, R21, 0x1, R3 ;  /* 0x0000000115157824 */ /* 0x000fe400078e0203 */
[----:B------:R-:W-:Y:S01]  /*18490*/  IMAD.MOV.U32 R3, RZ, RZ, R34 ;  /* 0x000000ffff037224 */ /* 0x000fe200078e0022 */
[----:B--2---:R-:W-:Y:S01]  /*184a0*/  @P2 SHF.R.U32.HI R3, RZ, R35, R0 ;  /* 0x00000023ff032219 */ /* 0x004fe20000011600 */
        /* <DEDUP_REMOVED lines=19> */
[----:B------:R-:W-:Y:S01]  /*185e0*/  IMAD.IADD R3, R21, 0x1, R3 ;  /* 0x0000000115037824 */ /* 0x000fe200078e0203 */
[----:B------:R-:W-:-:S04]  /*185f0*/  ULDC UR4, c[0x0][0xac8] ;  /* 0x0002b20000047ab9 */ /* 0x000fc80000000800 */
[----:B------:R-:W-:Y:S02]  /*18600*/  LEA.HI.X R32, R20, UR5, R3, 0x1, P0 ;  /* 0x0000000514207c11 */ /* 0x000fe400080f0c03 */
[----:B---3--:R-:W1:Y:S01]  /*18610*/  SHFL.IDX PT, R20, R28, RZ, 0x181f ;  /* 0x00181fff1c147589 */ /* 0x008e6200000e0000 */
[----:B------:R-:W-:-:S03]  /*18620*/  IMAD.IADD R38, R40, 0x1, R42 ;  /* 0x0000000128267824 */ /* 0x000fc600078e022a */
[----:B------:R-:W2:Y:S01]  /*18630*/  SHFL.IDX PT, R34, R28, 0x1, 0x181f ;  /* 0x00381f001c227f89 */ /* 0x000ea200000e0000 */
[----:B------:R-:W-:-:S03]  /*18640*/  ISETP.GE.AND P0, PT, R43, UR4, PT ;  /* 0x000000042b007c0c */ /* 0x000fc6000bf06270 */
[----:B------:R-:W3:Y:S04]  /*18650*/  SHFL.IDX PT, R36, R32, RZ, 0x181f ;  /* 0x00181fff20247589 */ /* 0x000ee800000e0000 */
[----:B------:R-:W0:Y:S01]  /*18660*/  SHFL.IDX PT, R37, R28, 0x2, 0x181f ;  /* 0x00581f001c257f89 */ /* 0x000e2200000e0000 */
[----:B------:R-:W-:-:S03]  /*18670*/  VIADD R0, R38, 0x30 ;  /* 0x0000003026007836 */ /* 0x000fc60000000000 */
[----:B------:R-:W0:Y:S01]  /*18680*/  SHFL.IDX PT, R40, R32, 0x1, 0x181f ;  /* 0x00381f0020287f89 */ /* 0x000e2200000e0000 */
[CC--:B------:R-:W-:Y:S01]  /*18690*/  ISETP.GE.OR P3, PT, R38.reuse, R39.reuse, P0 ;  /* 0x000000272600720c */ /* 0x0c0fe20000766670 */
[----:B------:R-:W-:Y:S02]  /*186a0*/  VIADD R3, R38, 0x60 ;  /* 0x0000006026037836 */ /* 0x000fe40000000000 */
[----:B------:R-:W0:Y:S01]  /*186b0*/  SHFL.IDX PT, R42, R32, 0x2, 0x181f ;  /* 0x00581f00202a7f89 */ /* 0x000e2200000e0000 */
[-C--:B------:R-:W-:Y:S02]  /*186c0*/  ISETP.GE.OR P2, PT, R0, R39.reuse, P0 ;  /* 0x000000270000720c */ /* 0x080fe40000746670 */
[----:B------:R-:W-:Y:S01]  /*186d0*/  ISETP.GE.OR P1, PT, R3, R39, P0 ;  /* 0x000000270300720c */ /* 0x000fe20000726670 */
[----:B------:R-:W-:-:S06]  /*186e0*/  VIADD R0, R2, 0x16820 ;  /* 0x0001682002007836 */ /* 0x000fcc0000000000 */
[----:B-1----:R-:W-:-:S04]  /*186f0*/  @!P3 LEA R20, P5, R43, R20, 0x1 ;  /* 0x000000142b14b211 */ /* 0x002fc800078a08ff */
[C---:B--2---:R-:W-:Y:S02]  /*18700*/  @!P2 LEA R34, P4, R43.reuse, R34, 0x1 ;  /* 0x000000222b22a211 */ /* 0x044fe400078808ff */
[C-C-:B---3--:R-:W-:Y:S02]  /*18710*/  @!P3 LEA.HI.X R21, R43.reuse, R36, R33.reuse, 0x1, P5 ;  /* 0x000000242b15b211 */ /* 0x148fe400028f0c21 */
[C---:B0-----:R-:W-:Y:S02]  /*18720*/  @!P1 LEA R36, P5, R43.reuse, R37, 0x1 ;  /* 0x000000252b249211 */ /* 0x041fe400078a08ff */
[----:B------:R-:W-:Y:S02]  /*18730*/  PRMT R0, RZ, 0x654, R0 ;  /* 0x00000654ff007816 */ /* 0x000fe40000000000 */
[C-C-:B------:R-:W-:Y:S02]  /*18740*/  @!P2 LEA.HI.X R35, R43.reuse, R40, R33.reuse, 0x1, P4 ;  /* 0x000000282b23a211 */ /* 0x140fe400020f0c21 */
[----:B------:R-:W-:Y:S01]  /*18750*/  @!P1 LEA.HI.X R37, R43, R42, R33, 0x1, P5 ;  /* 0x0000002a2b259211 */ /* 0x000fe200028f0c21 */
[----:B------:R0:W-:Y:S02]  /*18760*/  SYNCS.ARRIVE.TRANS64.RED.A1T0 RZ, [R0+URZ], RZ ;  /* 0x000000ff00ff79a7 */ /* 0x0001e4000810043f */
[----:B0-----:R-:W-:-:S05]  /*18770*/  VIADD R0, R38, 0x90 ;  /* 0x0000009026007836 */ /* 0x001fca0000000000 */
[----:B------:R-:W-:Y:S01]  /*18780*/  ISETP.GE.OR P0, PT, R0, R39, P0 ;  /* 0x000000270000720c */ /* 0x000fe20000706670 */
[----:B------:R-:W2:Y:S04]  /*18790*/  SHFL.IDX PT, R28, R28, 0x3, 0x181f ;  /* 0x00781f001c1c7f89 */ /* 0x000ea800000e0000 */
[----:B------:R-:W3:Y:S04]  /*187a0*/  SHFL.IDX PT, R32, R32, 0x3, 0x181f ;  /* 0x00781f0020207f89 */ /* 0x000ee800000e0000 */
[----:B----4-:R4:W-:Y:S04]  /*187b0*/  @!P3 ST.E.128 desc[UR42][R20.64], R8 ;  /* 0x000000081400b985 */ /* 0x0109e8000c101d2a */
[----:B------:R4:W-:Y:S04]  /*187c0*/  @!P2 ST.E.128 desc[UR42][R34.64], R12 ;  /* 0x0000000c2200a985 */ /* 0x0009e8000c101d2a */
[----:B------:R4:W-:Y:S01]  /*187d0*/  @!P1 ST.E.128 desc[UR42][R36.64], R24 ;  /* 0x0000001824009985 */ /* 0x0009e2000c101d2a */
[----:B--23--:R-:W-:Y:S05]  /*187e0*/  @P0 BRA `(.L_x_1757) ;  /* 0x00000008007c0947 */ /* 0x00cfea0003800000 */
[----:B----4-:R-:W-:-:S04]  /*187f0*/  LEA R8, P0, R43, R28, 0x1 ;  /* 0x0000001c2b087211 */ /* 0x010fc800078008ff */
[----:B------:R-:W-:-:S05]  /*18800*/  LEA.HI.X R9, R43, R32, R33, 0x1, P0 ;  /* 0x000000202b097211 */ /* 0x000fca00000f0c21 */
[----:B-----5:R2:W-:Y:S01]  /*18810*/  ST.E.128 desc[UR42][R8.64], R4 ;  /* 0x0000000408007985 */ /* 0x0205e2000c101d2a */
[----:B------:R-:W-:Y:S05]  /*18820*/  BRA `(.L_x_1757) ;  /* 0x00000008006c7947 */ /* 0x000fea0003800000 */
.L_x_1755:
[----:B------:R-:W3:Y:S01]  /*18830*/  LDL R11, [R1+0x4c] ;  /* 0x00004c00010b7983 */ /* 0x000ee20000100800 */
[----:B------:R-:W-:Y:S01]  /*18840*/  ULDC.64 UR4, c[0x0][0xc00] ;  /* 0x0003000000047ab9 */ /* 0x000fe20000000a00 */
[----:B------:R-:W3:Y:S01]  /*18850*/  LDC.64 R4, c[0x0][0xc00] ;  /* 0x00030000ff047b82 */ /* 0x000ee20000000a00 */
[----:B------:R-:W-:Y:S01]  /*18860*/  ISETP.NE.U32.AND P0, PT, RZ, UR4, PT ;  /* 0x00000004ff007c0c */ /* 0x000fe2000bf05070 */
[----:B------:R-:W-:-:S03]  /*18870*/  IMAD.MOV.U32 R0, RZ, RZ, RZ ;  /* 0x000000ffff007224 */ /* 0x000fc600078e00ff */
[----:B------:R-:W-:Y:S01]  /*18880*/  ISETP.NE.AND.EX P0, PT, RZ, UR5, PT, P0 ;  /* 0x00000005ff007c0c */ /* 0x000fe2000bf05300 */
[----:B------:R-:W-:Y:S02]  /*18890*/  ULDC.64 UR4, c[0x0][0xc08] ;  /* 0x0003020000047ab9 */ /* 0x000fe40000000a00 */
[----:B------:R-:W-:Y:S01]  /*188a0*/  ISETP.NE.U32.AND P1, PT, RZ, UR4, PT ;  /* 0x00000004ff007c0c */ /* 0x000fe2000bf25070 */
[----:B------:R-:W4:Y:S03]  /*188b0*/  LDC R25, c[0x0][0xbe8] ;  /* 0x0002fa00ff197b82 */ /* 0x000f260000000800 */
[----:B------:R-:W-:-:S13]  /*188c0*/  ISETP.NE.AND.EX P1, PT, RZ, UR5, PT, P1 ;  /* 0x00000005ff007c0c */ /* 0x000fda000bf25310 */
[----:B------:R-:W2:Y:S01]  /*188d0*/  @P1 LDC.64 R6, c[0x0][0xc08] ;  /* 0x00030200ff061b82 */ /* 0x000ea20000000a00 */
[----:B------:R-:W-:Y:S02]  /*188e0*/  ULDC UR4, c[0x0][0xa88] ;  /* 0x0002a20000047ab9 */ /* 0x000fe40000000800 */
[----:B------:R-:W-:Y:S01]  /*188f0*/  IMAD.U32 R8, RZ, RZ, UR4 ;  /* 0x00000004ff087e24 */ /* 0x000fe2000f8e00ff */
[----:B------:R-:W0:Y:S01]  /*18900*/  S2R R10, SR_TID.X ;  /* 0x00000000000a7919 */ /* 0x000e220000002100 */
[----:B---3--:R-:W-:-:S04]  /*18910*/  IMAD.WIDE R4, R11, 0x4, R4 ;  /* 0x000000040b047825 */ /* 0x008fc800078e0204 */
[----:B--2---:R-:W-:Y:S01]  /*18920*/  @P1 IMAD.WIDE R6, R11, 0x4, R6 ;  /* 0x000000040b061825 */ /* 0x004fe200078e0206 */
[----:B------:R2:W5:Y:S04]  /*18930*/  @P0 LDG.E R0, desc[UR42][R4.64] ;  /* 0x0000002a04000981 */ /* 0x000568000c1e1900 */
[----:B------:R2:W5:Y:S01]  /*18940*/  @P1 LDG.E R8, desc[UR42][R6.64] ;  /* 0x0000002a06081981 */ /* 0x000562000c1e1900 */
[----:B----4-:R-:W-:Y:S01]  /*18950*/  ISETP.NE.AND P2, PT, R25, 0x1, PT ;  /* 0x000000011900780c */ /* 0x010fe20003f45270 */
[----:B0-----:R-:W-:Y:S01]  /*18960*/  VIADD R32, R10, 0xffffff80 ;  /* 0xffffff800a207836 */ /* 0x001fe20000000000 */
[----:B------:R-:W-:-:S04]  /*18970*/  SHF.R.S32.HI R9, RZ, 0x1f, R11 ;  /* 0x0000001fff097819 */ /* 0x000fc8000001140b */
[----:B------:R-:W-:-:S07]  /*18980*/  ISETP.GE.AND P3, PT, R32, 0xc0, PT ;  /* 0x000000c02000780c */ /* 0x000fce0003f66270 */
[----:B------:R-:W0:Y:S08]  /*18990*/  @P2 LDC R20, c[0x0][0xbec] ;  /* 0x0002fb00ff142b82 */ /* 0x000e300000000800 */
[----:B------:R-:W3:Y:S01]  /*189a0*/  @P2 LDC R27, c[0x0][0xbf0] ;  /* 0x0002fc00ff1b2b82 */ /* 0x000ee20000000800 */
[----:B--2---:R-:W-:Y:S05]  /*189b0*/  @P1 BRA `(.L_x_1758) ;  /* 0x0000000000101947 */ /* 0x004fea0003800000 */
[----:B------:R-:W-:Y:S05]  /*189c0*/  @!P0 BRA `(.L_x_1758) ;  /* 0x00000000000c8947 */ /* 0x000fea0003800000 */
[----:B------:R-:W2:Y:S04]  /*189d0*/  LDG.E R3, desc[UR42][R4.64] ;  /* 0x0000002a04037981 */ /* 0x000ea8000c1e1900 */
[----:B-----5:R-:W2:Y:S02]  /*189e0*/  LDG.E R8, desc[UR42][R4.64+0x4] ;  /* 0x0000042a04087981 */ /* 0x020ea4000c1e1900 */
[----:B--2---:R-:W-:-:S07]  /*189f0*/  IMAD.IADD R8, R8, 0x1, -R3 ;  /* 0x0000000108087824 */ /* 0x004fce00078e0a03 */
.L_x_1758:
[----:B-----5:R-:W2:Y:S04]  /*18a00*/  LDL R24, [R1+0x48] ;  /* 0x0000480001187983 */ /* 0x020ea80000100800 */
[----:B-1----:R1:W5:Y:S01]  /*18a10*/  LDL R28, [R1+0x20] ;  /* 0x00002000011c7983 */ /* 0x0023620000100800 */
[----:B------:R-:W-:Y:S01]  /*18a20*/  BSSY B1, `(.L_x_1759) ;  /* 0x000002c000017945 */ /* 0x000fe20003800000 */
[----:B------:R-:W-:Y:S02]  /*18a30*/  SEL R13, R11, RZ, !P0 ;  /* 0x000000ff0b0d7207 */ /* 0x000fe40004000000 */
[----:B------:R-:W-:Y:S02]  /*18a40*/  SEL R14, R9, RZ, !P0 ;  /* 0x000000ff090e7207 */ /* 0x000fe40004000000 */
[----:B------:R-:W-:-:S02]  /*18a50*/  SHF.R.S32.HI R11, RZ, 0x1f, R0 ;  /* 0x0000001fff0b7819 */ /* 0x000fc40000011400 */
[----:B--2---:R-:W-:Y:S01]  /*18a60*/  SHF.R.S32.HI R12, RZ, 0x1f, R24 ;  /* 0x0000001fff0c7819 */ /* 0x004fe20000011418 */
[----:B-1----:R-:W-:Y:S06]  /*18a70*/  @P3 BRA `(.L_x_1760) ;  /* 0x0000000000983947 */ /* 0x002fec0003800000 */
[----:B------:R-:W1:Y:S01]  /*18a80*/  LDC R9, c[0x0][0xbe8] ;  /* 0x0002fa00ff097b82 */ /* 0x000e620000000800 */
[----:B-----5:R-:W-:Y:S01]  /*18a90*/  IADD3 R10, R28, -0x80, R10 ;  /* 0xffffff801c0a7810 */ /* 0x020fe20007ffe00a */
[----:B-1----:R-:W-:-:S05]  /*18aa0*/  IMAD R3, R8, R9, RZ ;  /* 0x0000000908037224 */ /* 0x002fca00078e02ff */
[----:B------:R-:W-:-:S13]  /*18ab0*/  ISETP.GE.AND P0, PT, R10, R3, PT ;  /* 0x000000030a00720c */ /* 0x000fda0003f06270 */
[----:B------:R-:W-:Y:S05]  /*18ac0*/  @P0 BRA `(.L_x_1760) ;  /* 0x0000000000840947 */ /* 0x000fea0003800000 */
[----:B------:R-:W-:Y:S01]  /*18ad0*/  ISETP.NE.AND P0, PT, R9, 0x1, PT ;  /* 0x000000010900780c */ /* 0x000fe20003f05270 */
[----:B------:R-:W-:Y:S01]  /*18ae0*/  ULDC.64 UR4, c[0x0][0xb90] ;  /* 0x0002e40000047ab9 */ /* 0x000fe20000000a00 */
[----:B------:R-:W-:Y:S02]  /*18af0*/  IMAD.MOV.U32 R4, RZ, RZ, R0 ;  /* 0x000000ffff047224 */ /* 0x000fe400078e0000 */
[----:B------:R-:W-:Y:S02]  /*18b00*/  IMAD R7, R12, UR4, RZ ;  /* 0x000000040c077c24 */ /* 0x000fe4000f8e02ff */
[----:B------:R-:W-:Y:S02]  /*18b10*/  IMAD.MOV.U32 R5, RZ, RZ, R11 ;  /* 0x000000ffff057224 */ /* 0x000fe400078e000b */
[----:B------:R-:W-:Y:S02]  /*18b20*/  IMAD.MOV.U32 R3, RZ, RZ, R10 ;  /* 0x000000ffff037224 */ /* 0x000fe400078e000a */
[----:B------:R-:W-:-:S03]  /*18b30*/  IMAD.WIDE.U32 R4, R24, UR4, R4 ;  /* 0x0000000418047c25 */ /* 0x000fc6000f8e0004 */
[----:B------:R-:W1:Y:S01]  /*18b40*/  @P0 LDC R15, c[0x0][0xbec] ;  /* 0x0002fb00ff0f0b82 */ /* 0x000e620000000800 */
[----:B------:R-:W-:Y:S01]  /*18b50*/  IMAD R7, R24, UR5, R7 ;  /* 0x0000000518077c24 */ /* 0x000fe2000f8e0207 */
[----:B------:R-:W-:-:S03]  /*18b60*/  ULDC.64 UR4, c[0x0][0xb98] ;  /* 0x0002e60000047ab9 */ /* 0x000fc60000000a00 */
[----:B------:R-:W-:-:S03]  /*18b70*/  IMAD.IADD R5, R5, 0x1, R7 ;  /* 0x0000000105057824 */ /* 0x000fc600078e0207 */
[----:B------:R-:W2:Y:S01]  /*18b80*/  @P0 LDC R21, c[0x0][0xbf0] ;  /* 0x0002fc00ff150b82 */ /* 0x000ea20000000800 */
[----:B------:R-:W-:-:S04]  /*18b90*/  IMAD.WIDE.U32 R4, R13, UR4, R4 ;  /* 0x000000040d047c25 */ /* 0x000fc8000f8e0004 */
[----:B-1----:R-:W-:-:S05]  /*18ba0*/  @P0 IMAD.HI.U32 R6, R10, R15, RZ ;  /* 0x0000000f0a060227 */ /* 0x002fca00078e00ff */
[----:B--2---:R-:W-:Y:S01]  /*18bb0*/  @P0 SHF.R.U32.HI R3, RZ, R21, R6 ;  /* 0x00000015ff030219 */ /* 0x004fe20000011606 */
[----:B------:R-:W-:-:S03]  /*18bc0*/  IMAD R6, R14, UR4, RZ ;  /* 0x000000040e067c24 */ /* 0x000fc6000f8e02ff */
[----:B------:R-:W-:Y:S01]  /*18bd0*/  IADD3 R4, P0, R3, R4, RZ ;  /* 0x0000000403047210 */ /* 0x000fe20007f1e0ff */
[--C-:B------:R-:W-:Y:S02]  /*18be0*/  IMAD.MOV R7, RZ, RZ, -R3.reuse ;  /* 0x000000ffff077224 */ /* 0x100fe400078e0a03 */
        /* <DEDUP_REMOVED lines=15> */
.L_x_1760:
[----:B------:R-:W-:Y:S05]  /*18ce0*/  BSYNC B1 ;  /* 0x0000000000017941 */ /* 0x000fea0003800000 */
.L_x_1759:
[--C-:B-1----:R-:W-:Y:S01]  /*18cf0*/  SHF.R.S32.HI R6, RZ, 0x1f, R32.reuse ;  /* 0x0000001fff067819 */ /* 0x102fe20000011420 */
[----:B------:R-:W-:Y:S01]  /*18d00*/  ULDC.64 UR4, c[0x0][0xaa0] ;  /* 0x0002a80000047ab9 */ /* 0x000fe20000000a00 */
[----:B------:R-:W-:Y:S01]  /*18d10*/  SHF.R.S32.HI R26, RZ, 0x1f, R32 ;  /* 0x0000001fff1a7819 */ /* 0x000fe20000011420 */
[----:B------:R-:W-:Y:S01]  /*18d20*/  IMAD R3, R11, UR4, RZ ;  /* 0x000000040b037c24 */ /* 0x000fe2000f8e02ff */
[-C--:B------:R-:W-:Y:S01]  /*18d30*/  LEA.HI R6, R6, R32.reuse, RZ, 0x3 ;  /* 0x0000002006067211 */ /* 0x080fe200078f18ff */
[----:B------:R-:W-:Y:S01]  /*18d40*/  IMAD.WIDE.U32 R4, R0, UR4, RZ ;  /* 0x0000000400047c25 */ /* 0x000fe2000f8e00ff */
        /* <DEDUP_REMOVED lines=9> */
[----:B------:R-:W-:Y:S02]  /*18de0*/  IMAD R6, R12, UR4, RZ ;  /* 0x000000040c067c24 */ /* 0x000fe4000f8e02ff */
[----:B-----5:R-:W-:Y:S02]  /*18df0*/  IMAD.IADD R9, R28, 0x1, R0 ;  /* 0x000000011c097824 */ /* 0x020fe400078e0200 */
[----:B------:R-:W-:-:S02]  /*18e00*/  IMAD R7, R24, UR5, R6 ;  /* 0x0000000518077c24 */ /* 0x000fc4000f8e0206 */
[----:B0-----:R-:W-:-:S04]  /*18e10*/  @P2 IMAD.HI.U32 R0, R9, R20, RZ ;  /* 0x0000001409002227 */ /* 0x001fc800078e00ff */
[----:B------:R-:W-:Y:S01]  /*18e20*/  IMAD.WIDE.U32 R4, R24, UR4, R4 ;  /* 0x0000000418047c25 */ /* 0x000fe2000f8e0004 */
[----:B------:R-:W-:-:S03]  /*18e30*/  ULDC.64 UR4, c[0x0][0xaf0] ;  /* 0x0002bc0000047ab9 */ /* 0x000fc60000000a00 */
[----:B------:R-:W-:Y:S01]  /*18e40*/  IMAD.MOV.U32 R3, RZ, RZ, R9 ;  /* 0x000000ffff037224 */ /* 0x000fe200078e0009 */
[----:B---3--:R-:W-:Y:S01]  /*18e50*/  @P2 SHF.R.U32.HI R3, RZ, R27, R0 ;  /* 0x0000001bff032219 */ /* 0x008fe20000011600 */
[----:B------:R-:W-:Y:S02]  /*18e60*/  IMAD R6, R14, UR4, RZ ;  /* 0x000000040e067c24 */ /* 0x000fe4000f8e02ff */
[----:B------:R-:W-:Y:S01]  /*18e70*/  IMAD.IADD R5, R5, 0x1, R7 ;  /* 0x0000000105057824 */ /* 0x000fe200078e0207 */
[----:B------:R-:W-:Y:S01]  /*18e80*/  SHF.R.S32.HI R0, RZ, 0x1f, R3 ;  /* 0x0000001fff007819 */ /* 0x000fe20000011403 */
[C---:B------:R-:W-:Y:S02]  /*18e90*/  IMAD R7, R13.reuse, UR5, R6 ;  /* 0x000000050d077c24 */ /* 0x040fe4000f8e0206 */
[----:B------:R-:W-:Y:S01]  /*18ea0*/  IMAD.WIDE.U32 R4, R13, UR4, R4 ;  /* 0x000000040d047c25 */ /* 0x000fe2000f8e0004 */
[----:B------:R-:W-:-:S03]  /*18eb0*/  ULDC.64 UR4, c[0x0][0xae0] ;  /* 0x0002b80000047ab9 */ /* 0x000fc60000000a00 */
[----:B------:R-:W-:Y:S02]  /*18ec0*/  IMAD.MOV R6, RZ, RZ, -R3 ;  /* 0x000000ffff067224 */ /* 0x000fe400078e0a03 */
[----:B------:R-:W-:Y:S02]  /*18ed0*/  IMAD.IADD R5, R5, 0x1, R7 ;  /* 0x0000000105057824 */ /* 0x000fe400078e0207 */
        /* <DEDUP_REMOVED lines=8> */
[----:B------:R-:W-:Y:S01]  /*18f60*/  IMAD.WIDE.U32 R20, R7, UR4, R4 ;  /* 0x0000000407147c25 */ /* 0x000fe2000f8e0004 */
        /* <DEDUP_REMOVED lines=10> */
[----:B------:R-:W-:Y:S01]  /*19010*/  IMAD.IADD R24, R26, 0x1, R28 ;  /* 0x000000011a187824 */ /* 0x000fe200078e021c */
[----:B------:R-:W1:Y:S03]  /*19020*/  SHFL.IDX PT, R0, R20, RZ, 0x181f ;  /* 0x00181fff14007589 */ /* 0x000e6600000e0000 */
[C---:B------:R-:W-:Y:S01]  /*19030*/  VIADD R8, R24.reuse, 0x30 ;  /* 0x0000003018087836 */ /* 0x040fe20000000000 */
[----:B------:R-:W2:Y:S01]  /*19040*/  SHFL.IDX PT, R5, R7, 0x1, 0x181f ;  /* 0x00381f0007057f89 */ /* 0x000ea200000e0000 */
[C---:B------:R-:W-:Y:S01]  /*19050*/  ISETP.GE.OR P2, PT, R24.reuse, R21, P0 ;  /* 0x000000151800720c */ /* 0x040fe20000746670 */
[----:B------:R-:W-:-:S02]  /*19060*/  VIADD R10, R24, 0x60 ;  /* 0x00000060180a7836 */ /* 0x000fc40000000000 */
[----:B------:R-:W3:Y:S01]  /*19070*/  SHFL.IDX PT, R14, R7, 0x2, 0x181f ;  /* 0x00581f00070e7f89 */ /* 0x000ee200000e0000 */
[-C--:B------:R-:W-:Y:S02]  /*19080*/  ISETP.GE.OR P3, PT, R8, R21.reuse, P0 ;  /* 0x000000150800720c */ /* 0x080fe40000766670 */
[----:B------:R-:W-:Y:S01]  /*19090*/  ISETP.GE.OR P4, PT, R10, R21, P0 ;  /* 0x000000150a00720c */ /* 0x000fe20000786670 */
[----:B------:R-:W4:Y:S04]  /*190a0*/  SHFL.IDX PT, R4, R20, 0x1, 0x181f ;  /* 0x00381f0014047f89 */ /* 0x000f2800000e0000 */
[----:B------:R-:W5:Y:S02]  /*190b0*/  SHFL.IDX PT, R6, R20, 0x2, 0x181f ;  /* 0x00581f0014067f89 */ /* 0x000f6400000e0000 */
[----:B0-----:R-:W-:-:S04]  /*190c0*/  @!P2 LEA R10, P5, R43, R3, 0x1 ;  /* 0x000000032b0aa211 */ /* 0x001fc800078a08ff */
[C---:B-1----:R-:W-:Y:S02]  /*190d0*/  @!P2 LEA.HI.X R3, R43.reuse, R0, R33, 0x1, P5 ;  /* 0x000000002b03a211 */ /* 0x042fe400028f0c21 */
[----:B------:R0:W1:Y:S01]  /*190e0*/  SHFL.IDX PT, R0, R20, 0x3, 0x181f ;  /* 0x00781f0014007f89 */ /* 0x00006200000e0000 */
[C---:B--2---:R-:W-:Y:S02]  /*190f0*/  @!P3 LEA R8, P1, R43.reuse, R5, 0x1 ;  /* 0x000000052b08b211 */ /* 0x044fe400078208ff */
[----:B------:R-:W-:Y:S01]  /*19100*/  @!P2 IMAD.MOV.U32 R11, RZ, RZ, R3 ;  /* 0x000000ffff0ba224 */ /* 0x000fe200078e0003 */
[----:B---3--:R-:W-:-:S04]  /*19110*/  @!P4 LEA R25, P5, R43, R14, 0x1 ;  /* 0x0000000e2b19c211 */ /* 0x008fc800078a08ff */
[----:B------:R0:W-:Y:S01]  /*19120*/  @!P2 ST.E.128 desc[UR42][R10.64], RZ ;  /* 0x000000ff0a00a985 */ /* 0x0001e2000c101d2a */
[C---:B----4-:R-:W-:Y:S01]  /*19130*/  @!P3 LEA.HI.X R9, R43.reuse, R4, R33, 0x1, P1 ;  /* 0x000000042b09b211 */ /* 0x050fe200008f0c21 */
[----:B------:R-:W-:Y:S02]  /*19140*/  @!P4 IMAD.MOV.U32 R4, RZ, RZ, R25 ;  /* 0x000000ffff04c224 */ /* 0x000fe400078e0019 */
[----:B------:R0:W2:Y:S01]  /*19150*/  SHFL.IDX PT, R14, R7, 0x3, 0x181f ;  /* 0x00781f00070e7f89 */ /* 0x0000a200000e0000 */
[----:B-----5:R-:W-:-:S03]  /*19160*/  @!P4 LEA.HI.X R5, R43, R6, R33, 0x1, P5 ;  /* 0x000000062b05c211 */ /* 0x020fc600028f0c21 */
[----:B------:R0:W-:Y:S04]  /*19170*/  @!P3 ST.E.128 desc[UR42][R8.64], RZ ;  /* 0x000000ff0800b985 */ /* 0x0001e8000c101d2a */
[----:B------:R0:W-:Y:S02]  /*19180*/  @!P4 ST.E.128 desc[UR42][R4.64], RZ ;  /* 0x000000ff0400c985 */ /* 0x0001e4000c101d2a */
.L_x_1956:
[----:B------:R-:W-:-:S05]  /*19190*/  VIADD R24, R24, 0x90 ;  /* 0x0000009018187836 */ /* 0x000fca0000000000 */
[----:B------:R-:W-:-:S13]  /*191a0*/  ISETP.GE.OR P0, PT, R24, R21, P0 ;  /* 0x000000151800720c */ /* 0x000fda0000706670 */
[----:B--2---:R-:W-:-:S04]  /*191b0*/  @!P0 LEA R14, P1, R43, R14, 0x1 ;  /* 0x0000000e2b0e8211 */ /* 0x004fc800078208ff */
[----:B-1----:R-:W-:-:S05]  /*191c0*/  @!P0 LEA.HI.X R15, R43, R0, R33, 0x1, P1 ;  /* 0x000000002b0f8211 */ /* 0x002fca00008f0c21 */
[----:B------:R1:W-:Y:S04]  /*191d0*/  @!P0 ST.E.128 desc[UR42][R14.64], RZ ;  /* 0x000000ff0e008985 */ /* 0x0003e8000c101d2a */
.L_x_1757:
[----:B------:R-:W-:Y:S05]  /*191e0*/  BSYNC B0 ;  /* 0x0000000000007941 */ /* 0x000fea0003800000 */
.L_x_1754:
[----:B------:R-:W-:Y:S02]  /*191f0*/  ULDC UR4, c[0x0][0xc3c] ;  /* 0x00030f0000047ab9 */ /* 0x000fe40000000800 */
[----:B------:R-:W-:-:S13]  /*19200*/  ISETP.GE.AND P0, PT, R31, UR4, PT ;  /* 0x000000041f007c0c */ /* 0x000fda000bf06270 */
[----:B------:R-:W-:Y:S05]  /*19210*/  @!P0 BRA `(.L_x_1762) ;  /* 0xfffffe7c00888947 */ /* 0x000fea000383ffff */
[----:B------:R-:W-:Y:S05]  /*19220*/  BRA `(.L_x_1556) ;  /* 0x0000007000987947 */ /* 0x000fea0003800000 */
.L_x_1554:
[----:B------:R-:W-:-:S08]  /*19230*/  NOP ;  /* 0x0000000000007918 */ /* 0x000fd00000000000 */
[----:B------:R-:W0:-:S00]  /*19240*/  USETMAXREG.DEALLOC.CTAPOOL 0x20 ;  /* 0x00000020000079c8 */ /* 0x000e0000080e0500 */
[----:B0-----:R-:W-:Y:S02]  /*19250*/  LOP3.LUT R0, R0, 0x3, RZ, 0xc0, !PT ;  /* 0x0000000300007812 */ /* 0x001fe400078ec0ff */
[----:B------:R-:W-:-:S04]  /*19260*/  LOP3.LUT R23, R23, 0xfffffffb, RZ, 0xc0, !PT ;  /* 0xfffffffb17177812 */ /* 0x000fc800078ec0ff */
[----:B------:R-:W0:Y:S02]  /*19270*/  SHFL.IDX PT, R0, R0, RZ, 0x1f ;  /* 0x00001fff00007589 */ /* 0x000e2400000e0000 */
[----:B0-----:R-:W-:Y:S01]  /*19280*/  ISETP.NE.AND P0, PT, R0, RZ, PT ;  /* 0x000000ff0000720c */ /* 0x001fe20003f05270 */
[----:B------:R-:W-:-:S12]  /*19290*/  IMAD.MOV.U32 R0, RZ, RZ, RZ ;  /* 0x000000ffff007224 */ /* 0x000fd800078e00ff */
[----:B------:R-:W-:Y:S01]  /*192a0*/  @P0 LOP3.LUT R23, R23, 0x4, RZ, 0xfc, !PT ;  /* 0x0000000417170812 */ /* 0x000fe200078efcff */
[----:B------:R-:W-:Y:S06]  /*192b0*/  @!P0 BRA `(.L_x_1763) ;  /* 0x00000000001c8947 */ /* 0x000fec0003800000 */
[----:B------:R-:W0:Y:S08]  /*192c0*/  S2UR UR5, SR_CgaCtaId ;  /* 0x00000000000579c3 */ /* 0x000e300000008800 */
[----:B------:R-:W-:Y:S06]  /*192d0*/  BAR.SYNC.DEFER_BLOCKING 0x5, 0x200 ;  /* 0x0148000000007b1d */ /* 0x000fec0000010000 */
[----:B------:R-:W-:-:S02]  /*192e0*/  UMOV UR4, 0x400 ;  /* 0x0000040000047882 */ /* 0x000fc40000000000 */
[----:B0-----:R-:W-:-:S09]  /*192f0*/  ULEA UR4, UR5, UR4, 0x18 ;  /* 0x0000000405047291 */ /* 0x001fd2000f8ec03f */
[----:B------:R-:W1:Y:S01]  /*19300*/  LDS.128 R16, [UR4+0x168d0] ;  /* 0x0168d004ff107984 */ /* 0x000e620008000c00 */
[----:B------:R-:W-:Y:S06]  /*19310*/  BAR.ARV 0x4, 0x200 ;  /* 0x0108000000007b1d */ /* 0x000fec0000002000 */
[----:B------:R-:W-:Y:S05]  /*19320*/  BRA `(.L_x_1764) ;  /* 0x0000000800907947 */ /* 0x000fea0003800000 */
.L_x_1763:
[----:B------:R-:W0:Y:S01]  /*19330*/  S2R R2, SR_TID.X ;  /* 0x0000000000027919 */ /* 0x000e220000002100 */
        /* <DEDUP_REMOVED lines=41> */
.L_x_1769:
[----:B------:R-:W-:Y:S01]  /*195d0*/  UIADD3 UR4, UR4, 0x1f, URZ ;  /* 0x0000001f04047890 */ /* 0x000fe2000fffe03f */
[----:B------:R-:W-:-:S05]  /*195e0*/  IMAD.U32 R19, RZ, RZ, UR7 ;  /* 0x00000007ff137e24 */ /* 0x000fca000f8e00ff */
        /* <DEDUP_REMOVED lines=10> */
.L_x_1768:
[----:B------:R-:W-:Y:S05]  /*19690*/  BSYNC B0 ;  /* 0x0000000000007941 */ /* 0x000fea0003800000 */
.L_x_1767:
        /* <DEDUP_REMOVED lines=21> */
.L_x_1765:
        /* <DEDUP_REMOVED lines=16> */
[----:B------:R-:W0:Y:S02]  /*198f0*/  F2I.FTZ.U32.TRUNC.NTZ R3, R11 ;  /* 0x0000000b00037305 */ /* 0x000e24000021f000 */
[----:B0-----:R-:W-:Y:S01]  /*19900*/  IMAD.MOV R11, RZ, RZ, -R3 ;  /* 0x000000ffff0b7224 */ /* 0x001fe200078e0a03 */
[----:B------:R-:W-:Y:S06]  /*19910*/  @!P0 BRA `(.L_x_1770) ;  /* 0x0000000000088947 */ /* 0x000fec0003800000 */
[----:B------:R-:W-:-:S05]  /*19920*/  VIADD R9, R15, 0xffffffff ;  /* 0xffffffff0f097836 */ /* 0x000fca0000000000 */
[----:B------:R0:W1:Y:S02]  /*19930*/  SHFL.IDX PT, R16, R6, R9, 0x1f ;  /* 0x00001f0906107589 */ /* 0x00006400000e0000 */
.L_x_1770:
[----:B-1----:R-:W-:Y:S01]  /*19940*/  IMAD R16, R16, UR5, R13 ;  /* 0x0000000510107c24 */ /* 0x002fe2000f8e020d */
[----:B------:R-:W-:Y:S01]  /*19950*/  IABS R10, R4 ;  /* 0x00000004000a7213 */ /* 0x000fe20000000000 */
[----:B------:R-:W-:Y:S02]  /*19960*/  IMAD R11, R11, R8, RZ ;  /* 0x000000080b0b7224 */ /* 0x000fe400078e02ff */
[----:B------:R-:W-:Y:S01]  /*19970*/  IMAD.MOV.U32 R2, RZ, RZ, RZ ;  /* 0x000000ffff027224 */ /* 0x000fe200078e00ff */
[----:B0-----:R-:W-:Y:S01]  /*19980*/  IADD3 R9, -R16, UR6, RZ ;  /* 0x0000000610097c10 */ /* 0x001fe2000fffe1ff */
[----:B------:R-:W-:Y:S02]  /*19990*/  IMAD.MOV R10, RZ, RZ, -R10 ;  /* 0x000000ffff0a7224 */ /* 0x000fe400078e0a0a */
[----:B------:R-:W-:Y:S01]  /*199a0*/  IMAD.HI.U32 R2, R3, R11, R2 ;  /* 0x0000000b03027227 */ /* 0x000fe200078e0002 */
[----:B------:R-:W-:-:S05]  /*199b0*/  IABS R6, R9 ;  /* 0x0000000900067213 */ /* 0x000fca0000000000 */
        /* <DEDUP_REMOVED lines=27> */
[----:B------:R-:W-:Y:S01]  /*19b70*/  IMAD R9, R11, R8, RZ ;  /* 0x000000080b097224 */ /* 0x000fe200078e02ff */
[----:B------:R-:W-:-:S03]  /*19b80*/  IABS R11, R4 ;  /* 0x00000004000b7213 */ /* 0x000fc60000000000 */
[----:B------:R-:W-:-:S04]  /*19b90*/  IMAD.HI.U32 R2, R3, R9, R2 ;  /* 0x0000000903027227 */ /* 0x000fc800078e0002 */
[----:B------:R-:W-:Y:S02]  /*19ba0*/  IMAD.MOV.U32 R9, RZ, RZ, R11 ;  /* 0x000000ffff097224 */ /* 0x000fe400078e000b */
        /* <DEDUP_REMOVED lines=19> */
.L_x_1766:
[----:B------:R-:W-:Y:S02]  /*19ce0*/  IMAD.MOV.U32 R17, RZ, RZ, RZ ;  /* 0x000000ffff117224 */ /* 0x000fe400078e00ff */
[----:B------:R-:W-:Y:S02]  /*19cf0*/  IMAD.U32 R16, RZ, RZ, UR6 ;  /* 0x00000006ff107e24 */ /* 0x000fe4000f8e00ff */
[----:B------:R-:W-:-:S07]  /*19d00*/  IMAD.MOV.U32 R18, RZ, RZ, RZ ;  /* 0x000000ffff127224 */ /* 0x000fce00078e00ff */
.L_x_1771:
[----:B------:R-:W-:-:S13]  /*19d10*/  ISETP.NE.AND P0, PT, R5, RZ, PT ;  /* 0x000000ff0500720c */ /* 0x000fda0003f05270 */
[----:B------:R-:W0:Y:S01]  /*19d20*/  @!P0 S2R R3, SR_CgaCtaId ;  /* 0x0000000000038919 */ /* 0x000e220000008800 */
[----:B------:R-:W-:-:S04]  /*19d30*/  @!P0 MOV R0, 0x400 ;  /* 0x0000040000008802 */ /* 0x000fc80000000f00 */
[----:B0-----:R-:W-:-:S05]  /*19d40*/  @!P0 LEA R0, R3, R0, 0x18 ;  /* 0x0000000003008211 */ /* 0x001fca00078ec0ff */
[----:B------:R0:W-:Y:S01]  /*19d50*/  @!P0 STS.128 [R0+0x168d0], R16 ;  /* 0x0168d01000008388 */ /* 0x0001e20000000c00 */
[----:B------:R-:W-:Y:S06]  /*19d60*/  BAR.ARV 0x5, 0x200 ;  /* 0x0148000000007b1d */ /* 0x000fec0000002000 */
.L_x_1764:
        /* <DEDUP_REMOVED lines=10> */
[----:B------:R-:W-:Y:S01]  /*19e10*/  STL [R1+0x44], RZ ;  /* 0x000044ff01007387 */ /* 0x000fe20000100800 */
[----:B------:R-:W-:Y:S01]  /*19e20*/  IMAD.MOV.U32 R27, RZ, RZ, RZ ;  /* 0x000000ffff1b7224 */ /* 0x000fe200078e00ff */
[----:B------:R-:W-:Y:S01]  /*19e30*/  ULDC.64 UR40, c[0x0][0x198] ;  /* 0x0000660000287ab9 */ /* 0x000fe20000000a00 */
[----:B------:R-:W-:Y:S01]  /*19e40*/  IMAD.MOV.U32 R25, RZ, RZ, RZ ;  /* 0x000000ffff197224 */ /* 0x000fe200078e00ff */
[----:B------:R-:W-:Y:S01]  /*19e50*/  ULOP3.LUT UR38, UR37, 0x2, URZ, 0xfc, !UPT ;  /* 0x0000000225267892 */ /* 0x000fe2000f8efc3f */
[----:B------:R-:W-:Y:S01]  /*19e60*/  IMAD.MOV.U32 R29, RZ, RZ, 0x1 ;  /* 0x00000001ff1d7424 */ /* 0x000fe200078e00ff */
[----:B------:R-:W-:Y:S01]  /*19e70*/  ULDC UR36, c[0x0][0xc] ;  /* 0x0000030000247ab9 */ /* 0x000fe20000000800 */
[----:B--2---:R-:W-:-:S06]  /*19e80*/  ULEA UR4, UR5, UR4, 0x18 ;  /* 0x0000000405047291 */ /* 0x004fcc000f8ec03f */
[----:B------:R-:W-:Y:S01]  /*19e90*/  IMAD.U32 R22, RZ, RZ, UR4 ;  /* 0x00000004ff167e24 */ /* 0x000fe2000f8e00ff */
[C---:B-1----:R-:W-:Y:S01]  /*19ea0*/  LOP3.LUT R5, R6.reuse, 0x7f, RZ, 0xc0, !PT ;  /* 0x0000007f06057812 */ /* 0x042fe200078ec0ff */
[----:B0-----:R-:W-:-:S04]  /*19eb0*/  IMAD.SHL.U32 R0, R6, 0x8, RZ ;  /* 0x0000000806007824 */ /* 0x001fc800078e00ff */
[----:B------:R-:W-:Y:S01]  /*19ec0*/  IMAD.SHL.U32 R3, R5, 0x8, RZ ;  /* 0x0000000805037824 */ /* 0x000fe200078e00ff */
[----:B------:R-:W-:Y:S01]  /*19ed0*/  LOP3.LUT R2, R0, 0x1f8, RZ, 0xc0, !PT ;  /* 0x000001f800027812 */ /* 0x000fe200078ec0ff */
[----:B------:R-:W-:-:S03]  /*19ee0*/  IMAD.MOV.U32 R0, RZ, RZ, 0x1 ;  /* 0x00000001ff007424 */ /* 0x000fc600078e00ff */
[----:B------:R-:W-:Y:S02]  /*19ef0*/  LOP3.LUT R2, R2, 0x38, R6, 0x78, !PT ;  /* 0x0000003802027812 */ /* 0x000fe400078e7806 */
[----:B------:R0:W-:Y:S02]  /*19f00*/  STL [R1], R0 ;  /* 0x0000000001007387 */ /* 0x0001e40000100800 */
[----:B------:R-:W-:Y:S01]  /*19f10*/  LOP3.LUT R4, R2, 0x200, R3, 0xf8, !PT ;  /* 0x0000020002047812 */ /* 0x000fe200078ef803 */
[----:B------:R-:W-:Y:S01]  /*19f20*/  IMAD.SHL.U32 R2, R6, 0x10, RZ ;  /* 0x0000001006027824 */ /* 0x000fe200078e00ff */
[----:B------:R-:W-:-:S04]  /*19f30*/  SHF.R.U32.HI R3, RZ, 0x3, R5 ;  /* 0x00000003ff037819 */ /* 0x000fc80000011605 */
[----:B------:R-:W-:Y:S01]  /*19f40*/  LOP3.LUT R2, R2, 0x70, RZ, 0xc0, !PT ;  /* 0x0000007002027812 */ /* 0x000fe200078ec0ff */
[----:B0-----:R-:W-:-:S03]  /*19f50*/  IMAD R0, R4, 0x2, R22 ;  /* 0x0000000204007824 */ /* 0x001fc600078e0216 */
[----:B------:R-:W-:Y:S02]  /*19f60*/  LOP3.LUT R2, R3, R2, RZ, 0xfc, !PT ;  /* 0x0000000203027212 */ /* 0x000fe400078efcff */
[----:B------:R0:W-:Y:S05]  /*19f70*/  STL [R1+0x28], R0 ;  /* 0x0000280001007387 */ /* 0x0001ea0000100800 */
.L_x_1881:
[----:B------:R-:W-:Y:S05]  /*19f80*/  YIELD ;  /* 0x0000000000007946 */ /* 0x000fea0003800000 */
[----:B------:R-:W-:Y:S01]  /*19f90*/  ULDC.64 UR4, c[0x0][0xa28] ;  /* 0x00028a0000047ab9 */ /* 0x000fe20000000a00 */
[----:B------:R-:W-:Y:S01]  /*19fa0*/  IMAD.MOV.U32 R10, RZ, RZ, RZ ;  /* 0x000000ffff0a7224 */ /* 0x000fe200078e00ff */
[----:B------:R-:W-:Y:S01]  /*19fb0*/  ISETP.NE.U32.AND P0, PT, RZ, UR4, PT ;  /* 0x00000004ff007c0c */ /* 0x000fe2000bf05070 */
[----:B-1----:R-:W1:Y:S01]  /*19fc0*/  LDC.64 R4, c[0x0][0xa00] ;  /* 0x00028000ff047b82 */ /* 0x002e620000000a00 */
[----:B------:R-:W-:Y:S01]  /*19fd0*/  IMAD.MOV.U32 R8, RZ, RZ, RZ ;  /* 0x000000ffff087224 */ /* 0x000fe200078e00ff */
[----:B------:R-:W-:Y:S01]  /*19fe0*/  ULDC.64 UR6, c[0x0][0xa10] ;  /* 0x0002840000067ab9 */ /* 0x000fe20000000a00 */
[----:B------:R-:W-:Y:S01]  /*19ff0*/  ISETP.NE.AND.EX P0, PT, RZ, UR5, PT, P0 ;  /* 0x00000005ff007c0c */ /* 0x000fe2000bf05300 */
[----:B------:R-:W-:-:S12]  /*1a000*/  ULDC.64 UR4, c[0x0][0xa18] ;  /* 0x0002860000047ab9 */ /* 0x000fd80000000a00 */
[----:B--2---:R-:W2:Y:S02]  /*1a010*/  @P0 LDC.64 R2, c[0x0][0xa28] ;  /* 0x00028a00ff020b82 */ /* 0x004ea40000000a00 */
[----:B--2---:R-:W-:-:S05]  /*1a020*/  @P0 IMAD.WIDE R2, R19, 0x4, R2 ;  /* 0x0000000413020825 */ /* 0x004fca00078e0202 */
[----:B---3--:R2:W3:Y:S01]  /*1a030*/  @P0 LDG.E R10, desc[UR42][R2.64] ;  /* 0x0000002a020a0981 */ /* 0x0084e2000c1e1900 */
[----:B------:R-:W-:Y:S01]  /*1a040*/  ISETP.NE.U32.AND P0, PT, RZ, UR4, PT ;  /* 0x00000004ff007c0c */ /* 0x000fe2000bf05070 */
[----:B-1----:R-:W-:Y:S01]  /*1a050*/  IMAD.WIDE R4, R19, 0x4, R4 ;  /* 0x0000000413047825 */ /* 0x002fe200078e0204 */
[----:B------:R-:W-:Y:S02]  /*1a060*/  ISETP.NE.U32.AND P1, PT, RZ, UR6, PT ;  /* 0x00000006ff007c0c */ /* 0x000fe4000bf25070 */
[----:B------:R-:W-:Y:S01]  /*1a070*/  ISETP.NE.AND.EX P2, PT, RZ, UR5, PT, P0 ;  /* 0x00000005ff007c0c */ /* 0x000fe2000bf45300 */
[----:B------:R-:W-:Y:S01]  /*1a080*/  ULDC.64 UR4, c[0x0][0xa00] ;  /* 0x0002800000047ab9 */ /* 0x000fe20000000a00 */
[----:B------:R-:W-:Y:S01]  /*1a090*/  ISETP.NE.AND.EX P1, PT, RZ, UR7, PT, P1 ;  /* 0x00000007ff007c0c */ /* 0x000fe2000bf25310 */
[----:B0-----:R-:W-:Y:S01]  /*1a0a0*/  IMAD.MOV.U32 R0, RZ, RZ, RZ ;  /* 0x000000ffff007224 */ /* 0x001fe200078e00ff */
[----:B------:R-:W-:Y:S01]  /*1a0b0*/  ISETP.NE.U32.AND P0, PT, RZ, UR4, PT ;  /* 0x00000004ff007c0c */ /* 0x000fe2000bf05070 */
[----:B--2---:R-:W0:Y:S03]  /*1a0c0*/  LDC.64 R2, c[0x0][0xa10] ;  /* 0x00028400ff027b82 */ /* 0x004e260000000a00 */
[----:B------:R-:W-:-:S05]  /*1a0d0*/  ISETP.NE.AND.EX P0, PT, RZ, UR5, PT, P0 ;  /* 0x00000005ff007c0c */ /* 0x000fca000bf05300 */
[----:B------:R-:W1:Y:S08]  /*1a0e0*/  @P2 LDC.64 R6, c[0x0][0xa18] ;  /* 0x00028600ff062b82 */ /* 0x000e700000000a00 */
[----:B------:R-:W2:Y:S01]  /*1a0f0*/  @P0 LDG.E R8, desc[UR42][R4.64] ;  /* 0x0000002a04080981 */ /* 0x000ea2000c1e1900 */
[----:B------:R-:W-:Y:S01]  /*1a100*/  ULDC UR4, c[0x0][0x288] ;  /* 0x0000a20000047ab9 */ /* 0x000fe20000000800 */
[----:B0-----:R-:W-:-:S05]  /*1a110*/  IMAD.WIDE R2, R19, 0x4, R2 ;  /* 0x0000000413027825 */ /* 0x001fca00078e0202 */
[----:B------:R-:W5:Y:S01]  /*1a120*/  @P1 LDG.E R0, desc[UR42][R2.64] ;  /* 0x0000002a02001981 */ /* 0x000f62000c1e1900 */
[----:B-1----:R-:W-:-:S03]  /*1a130*/  @P2 IMAD.WIDE R6, R19, 0x4, R6 ;  /* 0x0000000413062825 */ /* 0x002fc600078e0206 */
[----:B--2---:R0:W-:Y:S02]  /*1a140*/  STL [R1+0x2c], R8 ;  /* 0x00002c0801007387 */ /* 0x0041e40000100800 */
[----:B0-----:R-:W-:Y:S01]  /*1a150*/  IMAD.U32 R8, RZ, RZ, UR4 ;  /* 0x00000004ff087e24 */ /* 0x001fe2000f8e00ff */
[----:B------:R-:W-:-:S05]  /*1a160*/  ULDC.64 UR4, c[0x0][0x418] ;  /* 0x0001060000047ab9 */ /* 0x000fca0000000a00 */
[----:B------:R0:W2:Y:S01]  /*1a170*/  @P2 LDG.E R8, desc[UR42][R6.64] ;  /* 0x0000002a06082981 */ /* 0x0000a2000c1e1900 */
[----:B------:R-:W-:-:S03]  /*1a180*/  UISETP.NE.U32.AND UP0, UPT, UR4, URZ, UPT ;  /* 0x0000003f0400728c */ /* 0x000fc6000bf05070 */
[----:B------:R-:W-:Y:S01]  /*1a190*/  ULDC UR4, c[0x0][0x424] ;  /* 0x0001090000047ab9 */ /* 0x000fe20000000800 */
[----:B------:R-:W-:-:S03]  /*1a1a0*/  UISETP.NE.AND.EX UP0, UPT, UR5, URZ, UPT, UP0 ;  /* 0x0000003f0500728c */ /* 0x000fc6000bf05300 */
[----:B------:R-:W-:Y:S01]  /*1a1b0*/  ULDC UR5, c[0x0][0x2f0] ;  /* 0x0000bc0000057ab9 */ /* 0x000fe20000000800 */
[----:B------:R-:W-:-:S04]  /*1a1c0*/  USEL UR4, UR4, 0x1, UP0 ;  /* 0x0000000104047887 */ /* 0x000fc80008000000 */
[----:B------:R-:W-:-:S03]  /*1a1d0*/  UIMAD UR4, UR4, UR5, URZ ;  /* 0x00000005040472a4 */ /* 0x000fc6000f8e023f */
[----:B------:R-:W-:Y:S02]  /*1a1e0*/  ULDC UR5, c[0x0][0x348] ;  /* 0x0000d20000057ab9 */ /* 0x000fe40000000800 */
[----:B0-----:R-:W-:Y:S02]  /*1a1f0*/  IMAD.U32 R6, RZ, RZ, UR5 ;  /* 0x00000005ff067e24 */ /* 0x001fe4000f8e00ff */
[----:B------:R-:W-:Y:S01]  /*1a200*/  IMAD.U32 R7, RZ, RZ, UR4 ;  /* 0x00000004ff077e24 */ /* 0x000fe2000f8e00ff */
[----:B--2---:R0:W-:Y:S04]  /*1a210*/  STL [R1+0x8], R8 ;  /* 0x0000080801007387 */ /* 0x0041e80000100800 */
[----:B---3--:R0:W-:Y:S01]  /*1a220*/  STL [R1+0x20], R10 ;  /* 0x0000200a01007387 */ /* 0x0081e20000100800 */
[----:B------:R-:W-:Y:S01]  /*1a230*/  IMAD.MOV.U32 R12, RZ, RZ, R8 ;  /* 0x000000ffff0c7224 */ /* 0x000fe200078e0008 */
[----:B------:R-:W-:Y:S06]  /*1a240*/  @P2 BRA `(.L_x_1773) ;  /* 0x0000000000142947 */ /* 0x000fec0003800000 */
[----:B------:R-:W-:Y:S05]  /*1a250*/  @!P0 BRA `(.L_x_1773) ;  /* 0x0000000000108947 */ /* 0x000fea0003800000 */
[----:B0-----:R-:W2:Y:S04]  /*1a260*/  LDG.E R8, desc[UR42][R4.64] ;  /* 0x0000002a04087981 */ /* 0x001ea8000c1e1900 */
[----:B------:R-:W2:Y:S02]  /*1a270*/  LDG.E R9, desc[UR42][R4.64+0x4] ;  /* 0x0000042a04097981 */ /* 0x000ea4000c1e1900 */
[----:B--2---:R-:W-:-:S05]  /*1a280*/  IMAD.IADD R12, R9, 0x1, -R8 ;  /* 0x00000001090c7824 */ /* 0x004fca00078e0a08 */
[----:B------:R1:W-:Y:S02]  /*1a290*/  STL [R1+0x8], R12 ;  /* 0x0000080c01007387 */ /* 0x0003e40000100800 */
.L_x_1773:
[----:B------:R-:W-:Y:S02]  /*1a2a0*/  ULDC.64 UR4, c[0x0][0xa20] ;  /* 0x0002880000047ab9 */ /* 0x000fe40000000a00 */
[----:B------:R-:W-:-:S04]  /*1a2b0*/  ISETP.NE.U32.AND P0, PT, RZ, UR4, PT ;  /* 0x00000004ff007c0c */ /* 0x000fc8000bf05070 */
[----:B------:R-:W-:-:S13]  /*1a2c0*/  ISETP.NE.AND.EX P0, PT, RZ, UR5, PT, P0 ;  /* 0x00000005ff007c0c */ /* 0x000fda000bf05300 */
[----:B------:R-:W-:Y:S05]  /*1a2d0*/  @!P0 BRA `(.L_x_1774) ;  /* 0x0000000000108947 */ /* 0x000fea0003800000 */
[----:B------:R-:W2:Y:S02]  /*1a2e0*/  LDC.64 R4, c[0x0][0xa20] ;  /* 0x00028800ff047b82 */ /* 0x000ea40000000a00 */
[----:B--2---:R-:W-:-:S05]  /*1a2f0*/  IMAD.WIDE R4, R19, 0x4, R4 ;  /* 0x0000000413047825 */ /* 0x004fca00078e0204 */
[----:B------:R2:W5:Y:S01]  /*1a300*/  LDG.E R7, desc[UR42][R4.64] ;  /* 0x0000002a04077981 */ /* 0x000562000c1e1900 */
[----:B------:R-:W-:Y:S05]  /*1a310*/  BRA `(.L_x_1775) ;  /* 0x0000000000247947 */ /* 0x000fea0003800000 */
.L_x_1774:
[----:B------:R-:W-:Y:S02]  /*1a320*/  ULDC.64 UR4, c[0x0][0xa08] ;  /* 0x0002820000047ab9 */ /* 0x000fe40000000a00 */
[----:B------:R-:W-:-:S04]  /*1a330*/  ISETP.NE.U32.AND P0, PT, RZ, UR4, PT ;  /* 0x00000004ff007c0c */ /* 0x000fc8000bf05070 */
[----:B------:R-:W-:-:S13]  /*1a340*/  ISETP.NE.AND.EX P0, PT, RZ, UR5, PT, P0 ;  /* 0x00000005ff007c0c */ /* 0x000fda000bf05300 */
[----:B------:R-:W-:Y:S05]  /*1a350*/  @!P0 BRA `(.L_x_1775) ;  /* 0x0000000000148947 */ /* 0x000fea0003800000 */
[----:B------:R-:W2:Y:S02]  /*1a360*/  LDC.64 R4, c[0x0][0xa08] ;  /* 0x00028200ff047b82 */ /* 0x000ea40000000a00 */
[----:B--2---:R-:W-:-:S05]  /*1a370*/  IMAD.WIDE R4, R19, 0x4, R4 ;  /* 0x0000000413047825 */ /* 0x004fca00078e0204 */
[----:B------:R-:W2:Y:S04]  /*1a380*/  LDG.E R7, desc[UR42][R4.64] ;  /* 0x0000002a04077981 */ /* 0x000ea8000c1e1900 */
[----:B0-----:R-:W2:Y:S02]  /*1a390*/  LDG.E R8, desc[UR42][R4.64+0x4] ;  /* 0x0000042a04087981 */ /* 0x001ea4000c1e1900 */
[----:B--2---:R-:W-:-:S07]  /*1a3a0*/  IMAD.IADD R7, R8, 0x1, -R7 ;  /* 0x0000000108077824 */ /* 0x004fce00078e0a07 */
.L_x_1775:
[----:B--2---:R-:W2:Y:S01]  /*1a3b0*/  @P1 LDG.E R4, desc[UR42][R2.64] ;  /* 0x0000002a02041981 */ /* 0x004ea2000c1e1900 */
[----:B0-----:R-:W0:Y:S03]  /*1a3c0*/  LDC R8, c[0x0][0x448] ;  /* 0x00011200ff087b82 */ /* 0x001e260000000800 */
[----:B------:R3:W2:Y:S01]  /*1a3d0*/  @P1 LDG.E R5, desc[UR42][R2.64+0x4] ;  /* 0x0000042a02051981 */ /* 0x0006a2000c1e1900 */
[----:B------:R-:W-:Y:S02]  /*1a3e0*/  IMAD R28, R17, 0xc0, RZ ;  /* 0x000000c0111c7824 */ /* 0x000fe400078e02ff */
[----:B-----5:R-:W-:Y:S02]  /*1a3f0*/  IMAD.IADD R7, R7, 0x1, -R10 ;  /* 0x0000000107077824 */ /* 0x020fe400078e0a0a */
[----:B------:R-:W-:Y:S01]  /*1a400*/  VIADD R9, R28, 0xbf ;  /* 0x000000bf1c097836 */ /* 0x000fe20000000000 */
[----:B0-----:R-:W-:-:S13]  /*1a410*/  ISETP.NE.AND P2, PT, R8, 0x1, PT ;  /* 0x000000010800780c */ /* 0x001fda0003f45270 */
[----:B---3--:R-:W0:Y:S08]  /*1a420*/  @P2 LDC R3, c[0x0][0x44c] ;  /* 0x00011300ff032b82 */ /* 0x008e300000000800 */
[----:B------:R-:W3:Y:S01]  /*1a430*/  @P2 LDC R2, c[0x0][0x450] ;  /* 0x00011400ff022b82 */ /* 0x000ee20000000800 */
[----:B0-----:R-:W-:-:S05]  /*1a440*/  @P2 IMAD.HI.U32 R3, R9, R3, RZ ;  /* 0x0000000309032227 */ /* 0x001fca00078e00ff */
[----:B---3--:R-:W-:Y:S01]  /*1a450*/  @P2 SHF.R.U32.HI R9, RZ, R2, R3 ;  /* 0x00000002ff092219 */ /* 0x008fe20000011603 */
[----:B--2---:R-:W-:-:S04]  /*1a460*/  @P1 IMAD.IADD R6, R5, 0x1, -R4 ;  /* 0x0000000105061824 */ /* 0x004fc800078e0a04 */
[----:B------:R-:W-:-:S04]  /*1a470*/  IMAD.IADD R11, R7, 0x1, R6 ;  /* 0x00000001070b7824 */ /* 0x000fc800078e0206 */
[C---:B------:R-:W-:Y:S01]  /*1a480*/  VIADD R17, R11.reuse, 0x7f ;  /* 0x0000007f0b117836 */ /* 0x040fe20000000000 */
[----:B------:R0:W-:Y:S01]  /*1a490*/  STL [R1+0x18], R11 ;  /* 0x0000180b01007387 */ /* 0x0001e20000100800 */
[----:B------:R-:W-:-:S03]  /*1a4a0*/  IADD3 R8, R11, 0x1, -R12 ;  /* 0x000000010b087810 */ /* 0x000fc60007ffe80c */
[----:B------:R-:W-:Y:S02]  /*1a4b0*/  SHF.R.S32.HI R2, RZ, 0x1f, R17 ;  /* 0x0000001fff027819 */ /* 0x000fe40000011411 */
[----:B------:R-:W-:Y:S02]  /*1a4c0*/  IMAD.IADD R9, R8, 0x1, R9 ;  /* 0x0000000108097824 */ /* 0x000fe400078e0209 */
[----:B------:R-:W-:Y:S02]  /*1a4d0*/  LEA.HI R17, R2, R17, RZ, 0x7 ;  /* 0x0000001102117211 */ /* 0x000fe400078f38ff */
[----:B------:R-:W2:Y:S02]  /*1a4e0*/  LDC.64 R2, c[0x0][0x9e0] ;  /* 0x00027800ff027b82 */ /* 0x000ea40000000a00 */
[----:B------:R-:W-:Y:S02]  /*1a4f0*/  SHF.R.S32.HI R17, RZ, 0x7, R17 ;  /* 0x00000007ff117819 */ /* 0x000fe40000011411 */
[----:B--2---:R-:W-:Y:S01]  /*1a500*/  ISETP.GE.AND P3, PT, R3, 0x1, PT ;  /* 0x000000010300780c */ /* 0x004fe20003f66270 */
[----:B------:R-:W-:-:S12]  /*1a510*/  IMAD.IADD R2, R9, 0x1, R2 ;  /* 0x0000000109027824 */ /* 0x000fd800078e0202 */
[----:B0-----:R-:W-:Y:S05]  /*1a520*/  @!P3 BRA `(.L_x_1776) ;  /* 0x000000000048b947 */ /* 0x001fea0003800000 */
        /* <DEDUP_REMOVED lines=11> */
.L_x_1778:
[----:B------:R-:W-:-:S13]  /*1a5e0*/  ISETP.NE.AND P0, PT, R3, 0x1, PT ;  /* 0x000000010300780c */ /* 0x000fda0003f05270 */
[----:B------:R-:W0:Y:S02]  /*1a5f0*/  @P0 LDC.64 R4, c[0x0][0x9e8] ;  /* 0x00027a00ff040b82 */ /* 0x000e240000000a00 */
[----:B0-----:R-:W-:-:S05]  /*1a600*/  @P0 IMAD.HI.U32 R4, R10, R4, RZ ;  /* 0x000000040a040227 */ /* 0x001fca00078e00ff */
[----:B------:R-:W-:-:S07]  /*1a610*/  @P0 SHF.R.U32.HI R10, RZ, R5, R4 ;  /* 0x00000005ff0a0219 */ /* 0x000fce0000011604 */
.L_x_1779:
[----:B------:R-:W-:Y:S05]  /*1a620*/  BSYNC B0 ;  /* 0x0000000000007941 */ /* 0x000fea0003800000 */
.L_x_1777:
[----:B------:R-:W-:-:S05]  /*1a630*/  IMAD R10, R10, R3, R3 ;  /* 0x000000030a0a7224 */ /* 0x000fca00078e0203 */
[----:B------:R-:W-:-:S07]  /*1a640*/  VIMNMX R2, R2, R10, PT ;  /* 0x0000000a02027248 */ /* 0x000fce0003fe0100 */
.L_x_1776:
[----:B------:R-:W0:Y:S01]  /*1a650*/  @P2 LDC R9, c[0x0][0x44c] ;  /* 0x00011300ff092b82 */ /* 0x000e220000000800 */
[----:B------:R-:W-:Y:S01]  /*1a660*/  IMAD.MOV.U32 R4, RZ, RZ, R28 ;  /* 0x000000ffff047224 */ /* 0x000fe200078e001c */
[----:B------:R-:W-:-:S06]  /*1a670*/  ULDC UR4, c[0x0][0x9dc] ;  /* 0x0002770000047ab9 */ /* 0x000fcc0000000800 */
[----:B------:R-:W2:Y:S01]  /*1a680*/  @P2 LDC R5, c[0x0][0x450] ;  /* 0x00011400ff052b82 */ /* 0x000ea20000000800 */
[----:B0-----:R-:W-:-:S05]  /*1a690*/  @P2 IMAD.HI.U32 R9, R28, R9, RZ ;  /* 0x000000091c092227 */ /* 0x001fca00078e00ff */
[----:B--2---:R-:W-:Y:S01]  /*1a6a0*/  @P2 SHF.R.U32.HI R4, RZ, R5, R9 ;  /* 0x00000005ff042219 */ /* 0x004fe20000011609 */
[----:B------:R-:W-:-:S04]  /*1a6b0*/  IMAD.IADD R9, R11, 0x1, -R12 ;  /* 0x000000010b097824 */ /* 0x000fc800078e0a0c */
[----:B------:R-:W-:-:S05]  /*1a6c0*/  IMAD.IADD R11, R9, 0x1, R4 ;  /* 0x00000001090b7824 */ /* 0x000fca00078e0204 */
[----:B------:R-:W-:Y:S01]  /*1a6d0*/  IADD3 R10, R11, -UR4, RZ ;  /* 0x800000040b0a7c10 */ /* 0x000fe2000fffe0ff */
        /* <DEDUP_REMOVED lines=11> */
.L_x_1782:
[----:B------:R-:W-:-:S13]  /*1a790*/  ISETP.NE.AND P0, PT, R3, 0x1, PT ;  /* 0x000000010300780c */ /* 0x000fda0003f05270 */
[----:B------:R-:W0:Y:S02]  /*1a7a0*/  @P0 LDC.64 R4, c[0x0][0x9e8] ;  /* 0x00027a00ff040b82 */ /* 0x000e240000000a00 */
[----:B0-----:R-:W-:-:S05]  /*1a7b0*/  @P0 IMAD.HI.U32 R4, R11, R4, RZ ;  /* 0x000000040b040227 */ /* 0x001fca00078e00ff */
[----:B------:R-:W-:-:S07]  /*1a7c0*/  @P0 SHF.R.U32.HI R11, RZ, R5, R4 ;  /* 0x00000005ff0b0219 */ /* 0x000fce0000011604 */
.L_x_1783:
[----:B------:R-:W-:Y:S05]  /*1a7d0*/  BSYNC B0 ;  /* 0x0000000000007941 */ /* 0x000fea0003800000 */
.L_x_1781:
[----:B------:R-:W-:-:S05]  /*1a7e0*/  IMAD R3, R11, R3, RZ ;  /* 0x000000030b037224 */ /* 0x000fca00078e02ff */
[----:B------:R-:W-:-:S07]  /*1a7f0*/  VIMNMX R10, R10, R3, !PT ;  /* 0x000000030a0a7248 */ /* 0x000fce0007fe0100 */
.L_x_1780:
[----:B------:R-:W-:Y:S01]  /*1a800*/  VIADD R2, R2, 0x7f ;  /* 0x0000007f02027836 */ /* 0x000fe20000000000 */
[----:B------:R-:W-:Y:S04]  /*1a810*/  BSSY B0, `(.L_x_1784) ;  /* 0x00000e3000007945 */ /* 0x000fe80003800000 */
[----:B------:R-:W-:-:S04]  /*1a820*/  SHF.R.S32.HI R3, RZ, 0x1f, R2 ;  /* 0x0000001fff037819 */ /* 0x000fc80000011402 */
[----:B------:R-:W-:Y:S02]  /*1a830*/  LEA.HI R3, R3, R2, RZ, 0x7 ;  /* 0x0000000203037211 */ /* 0x000fe400078f38ff */
[----:B------:R-:W-:Y:S02]  /*1a840*/  SHF.R.S32.HI R2, RZ, 0x1f, R10 ;  /* 0x0000001fff027819 */ /* 0x000fe4000001140a */
[----:B------:R-:W-:Y:S02]  /*1a850*/  SHF.R.S32.HI R3, RZ, 0x7, R3 ;  /* 0x00000007ff037819 */ /* 0x000fe40000011403 */
[----:B------:R-:W-:Y:S02]  /*1a860*/  LEA.HI R2, R2, R10, RZ, 0x7 ;  /* 0x0000000a02027211 */ /* 0x000fe400078f38ff */
[----:B------:R-:W-:Y:S02]  /*1a870*/  VIMNMX R3, R17, R3, PT ;  /* 0x0000000311037248 */ /* 0x000fe40003fe0100 */
[----:B------:R-:W-:-:S03]  /*1a880*/  SHF.R.S32.HI R2, RZ, 0x7, R2 ;  /* 0x00000007ff027819 */ /* 0x000fc60000011402 */
[----:B------:R-:W-:Y:S01]  /*1a890*/  IMAD R3, R3, 0x80, -R7 ;  /* 0x0000008003037824 */ /* 0x000fe200078e0a07 */
[----:B------:R-:W-:-:S04]  /*1a8a0*/  VIMNMX R2, RZ, R2, !PT ;  /* 0x00000002ff027248 */ /* 0x000fc80007fe0100 */
[----:B------:R-:W-:Y:S01]  /*1a8b0*/  VIMNMX R3, R3, R6, PT ;  /* 0x0000000603037248 */ /* 0x000fe20003fe0100 */
[----:B------:R-:W-:-:S05]  /*1a8c0*/  IMAD R2, R2, 0x80, -R7 ;  /* 0x0000008002027824 */ /* 0x000fca00078e0a07 */
[----:B------:R-:W-:-:S04]  /*1a8d0*/  VIMNMX R4, RZ, R2, !PT ;  /* 0x00000002ff047248 */ /* 0x000fc80007fe0100 */
[----:B------:R-:W-:-:S13]  /*1a8e0*/  ISETP.GT.AND P0, PT, R3, R4, PT ;  /* 0x000000040300720c */ /* 0x000fda0003f04270 */
[----:B------:R-:W-:Y:S01]  /*1a8f0*/  @P0 VIADD R2, R3, 0x7f ;  /* 0x0000007f03020836 */ /* 0x000fe20000000000 */
[----:B------:R-:W-:-:S04]  /*1a900*/  SHF.R.U32.HI R3, RZ, 0x7, R4 ;  /* 0x00000007ff037819 */ /* 0x000fc80000011604 */
[----:B------:R-:W-:-:S04]  /*1a910*/  @P0 SHF.R.S32.HI R4, RZ, 0x1f, R2 ;  /* 0x0000001fff040819 */ /* 0x000fc80000011402 */
[----:B------:R-:W-:Y:S01]  /*1a920*/  @P0 LEA.HI R2, R4, R2, RZ, 0x7 ;  /* 0x0000000204020211 */ /* 0x000fe200078f38ff */
[----:B------:R-:W-:-:S03]  /*1a930*/  IMAD.MOV.U32 R4, RZ, RZ, R3 ;  /* 0x000000ffff047224 */ /* 0x000fc600078e0003 */
        /* <DEDUP_REMOVED lines=10> */
[----:B------:R0:W2:Y:S02]  /*1a9e0*/  SHFL.IDX PT, R14, R5, RZ, 0x1f ;  /* 0x00001fff050e7589 */ /* 0x0000a400000e0000 */
.L_x_1959:
[----:B--2---:R-:W-:Y:S02]  /*1a9f0*/  ISETP.NE.AND P0, PT, R14, RZ, PT ;  /* 0x000000ff0e00720c */ /* 0x004fe40003f05270 */
[----:B------:R-:W-:-:S11]  /*1aa00*/  PLOP3.LUT P6, PT, PT, PT, PT, 0x8, 0x0 ;  /* 0x000000000000781c */ /* 0x000fd60003fce170 */
[----:B------:R-:W-:Y:S05]  /*1aa10*/  @P0 BRA `(.L_x_1787) ;  /* 0x00000000000c0947 */ /* 0x000fea0003800000 */
[----:B------:R-:W-:-:S03]  /*1aa20*/  UMOV UR4, 0xffffffff ;  /* 0xffffffff00047882 */ /* 0x000fc60000000000 */
[----:B------:R-:W-:Y:S05]  /*1aa30*/  BRA.DIV UR4, `(.L_x_1788) ;  /* 0x0000007604387947 */ /* 0x000fea000b800000 */
[----:B------:R-:W-:-:S13]  /*1aa40*/  ELECT P6, URZ, PT ;  /* 0x00000000003f782f */ /* 0x000fda00038c0000 */
.L_x_1787:
        /* <DEDUP_REMOVED lines=9> */
.L_x_1962:
[----:B------:R-:W-:Y:S05]  /*1aae0*/  BSYNC B1 ;  /* 0x0000000000017941 */ /* 0x000fea0003800000 */
.L_x_1789:
[----:B------:R-:W-:Y:S04]  /*1aaf0*/  BSSY B1, `(.L_x_1791) ;  /* 0x0000050000017945 */ /* 0x000fe80003800000 */
[----:B------:R-:W-:Y:S05]  /*1ab00*/  @!P6 BRA `(.L_x_1792) ;  /* 0x000000040038e947 */ /* 0x000fea0003800000 */
[----:B------:R-:W2:Y:S01]  /*1ab10*/  LDL R7, [R1] ;  /* 0x0000000001077983 */ /* 0x000ea20000100800 */
[----:B------:R-:W-:Y:S01]  /*1ab20*/  IMAD R10, R27, 0x8, R22 ;  /* 0x000000081b0a7824 */ /* 0x000fe200078e0216 */
[----:B------:R-:W3:Y:S01]  /*1ab30*/  S2R R6, SR_TID.X ;  /* 0x0000000000067919 */ /* 0x000ee20000002100 */
[----:B------:R-:W-:Y:S01]  /*1ab40*/  BSSY B2, `(.L_x_1793) ;  /* 0x0000006000027945 */ /* 0x000fe20003800000 */
[----:B---3--:R-:W-:-:S04]  /*1ab50*/  LOP3.LUT R6, R6, 0x7f, RZ, 0xc0, !PT ;  /* 0x0000007f06067812 */ /* 0x008fc800078ec0ff */
[----:B------:R-:W-:Y:S02]  /*1ab60*/  ISETP.NE.AND P1, PT, R6, RZ, PT ;  /* 0x000000ff0600720c */ /* 0x000fe40003f25270 */
[----:B--2---:R-:W-:-:S04]  /*1ab70*/  SHF.L.U32 R7, R7, 0x1f, RZ ;  /* 0x0000001f07077819 */ /* 0x004fc800000006ff */
[----:B------:R-:W2:Y:S02]  /*1ab80*/  SYNCS.PHASECHK.TRANS64.TRYWAIT P0, [R10+URZ+0x168a0], R7 ;  /* 0x0168a0070a0075a7 */ /* 0x000ea4000800017f */
[----:B--2---:R-:W-:Y:S05]  /*1ab90*/  @!P0 BRA `(.L_x_1794) ;  /* 0x0000007400148947 */ /* 0x004fea0003800000 */
.L_x_1963:
[----:B------:R-:W-:Y:S05]  /*1aba0*/  BSYNC B2 ;  /* 0x0000000000027941 */ /* 0x000fea0003800000 */
.L_x_1793:
[----:B------:R-:W-:Y:S04]  /*1abb0*/  BSSY B2, `(.L_x_1795) ;  /* 0x0000009000027945 */ /* 0x000fe80003800000 */
[----:B------:R-:W-:Y:S05]  /*1abc0*/  @P1 BRA `(.L_x_1796) ;  /* 0x00000000001c1947 */ /* 0x000fea0003800000 */
[----:B0-----:R-:W0:Y:S02]  /*1abd0*/  S2R R5, SR_TID.X ;  /* 0x0000000000057919 */ /* 0x001e240000002100 */
[----:B0-----:R-:W-:Y:S01]  /*1abe0*/  LOP3.LUT R6, R5, 0x1f, RZ, 0xc0, !PT ;  /* 0x0000001f05067812 */ /* 0x001fe200078ec0ff */
[----:B------:R-:W-:-:S03]  /*1abf0*/  IMAD.MOV.U32 R5, RZ, RZ, 0x4000 ;  /* 0x00004000ff057424 */ /* 0x000fc600078e00ff */
[----:B------:R-:W-:Y:S01]  /*1ac00*/  ISETP.NE.AND P0, PT, R6, RZ, PT ;  /* 0x000000ff0600720c */ /* 0x000fe20003f05270 */
[----:B------:R3:W-:-:S12]  /*1ac10*/  SYNCS.ARRIVE.TRANS64 RZ, [R10+URZ+0x16890], R5 ;  /* 0x016890050aff79a7 */ /* 0x0007d8000800003f */
[----:B---3--:R-:W-:Y:S05]  /*1ac20*/  @!P0 BRA `(.L_x_1796) ;  /* 0x0000000000048947 */ /* 0x008fea0003800000 */
[----:B------:R-:W-:Y:S01]  /*1ac30*/  BPT.TRAP 0x1 ;  /* 0x000000040000795c */ /* 0x000fe20000300000 */
.L_x_1796:
[----:B------:R-:W-:Y:S05]  /*1ac40*/  BSYNC B2 ;  /* 0x0000000000027941 */ /* 0x000fea0003800000 */
.L_x_1795:
[----:B------:R-:W-:Y:S01]  /*1ac50*/  IMAD.MOV.U32 R13, RZ, RZ, RZ ;  /* 0x000000ffff0d7224 */ /* 0x000fe200078e00ff */
[----:B------:R-:W-:Y:S01]  /*1ac60*/  UIADD3 UR4, UP0, UR40, 0x570, URZ ;  /* 0x0000057028047890 */ /* 0x000fe2000ff1e03f */
[----:B------:R-:W-:Y:S01]  /*1ac70*/  IMAD R6, R4, 0x80, R0 ;  /* 0x0000008004067824 */ /* 0x000fe200078e0200 */
[----:B------:R-:W-:Y:S01]  /*1ac80*/  PLOP3.LUT P0, PT, PT, PT, PT, 0x80, 0x0 ;  /* 0x000000000000781c */ /* 0x000fe20003f0f070 */
[----:B0-----:R-:W-:Y:S01]  /*1ac90*/  IMAD R5, R27, 0x4000, R22 ;  /* 0x000040001b057824 */ /* 0x001fe200078e0216 */
[----:B------:R-:W-:Y:S01]  /*1aca0*/  R2UR UR10, R13 ;  /* 0x000000000d0a72ca */ /* 0x000fe200000e0000 */
[----:B------:R-:W-:Y:S01]  /*1acb0*/  VIADD R6, R6, 0xffffff80 ;  /* 0xffffff8006067836 */ /* 0x000fe20000000000 */
[----:B------:R-:W-:Y:S01]  /*1acc0*/  UIADD3.X UR5, URZ, UR41, URZ, UP0, !UPT ;  /* 0x000000293f057290 */ /* 0x000fe200087fe43f */
[----:B------:R-:W-:Y:S01]  /*1acd0*/  VIADD R5, R5, 0xe400 ;  /* 0x0000e40005057836 */ /* 0x000fe20000000000 */
[----:B------:R-:W-:Y:S01]  /*1ace0*/  UMOV UR6, 0x0 ;  /* 0x0000000000067882 */ /* 0x000fe20000000000 */
[----:B-1----:R-:W-:Y:S01]  /*1acf0*/  IMAD.SHL.U32 R12, R27, 0x2000, RZ ;  /* 0x000020001b0c7824 */ /* 0x002fe200078e00ff */
[----:B------:R-:W-:Y:S01]  /*1ad00*/  UMOV UR7, 0x12f00000 ;  /* 0x12f0000000077882 */ /* 0x000fe20000000000 */
[----:B------:R-:W-:-:S08]  /*1ad10*/  VIADD R11, R10, 0x16890 ;  /* 0x000168900a0b7836 */ /* 0x000fd00000000000 */
.L_x_1797:
        /* <DEDUP_REMOVED lines=10> */
[----:B------:R-:W0:Y:S01]  /*1adc0*/  SYNCS.PHASECHK.TRANS64.TRYWAIT P0, [R10+URZ+0x168c0], R7 ;  /* 0x0168c0070a0075a7 */ /* 0x000e22000800017f */
[----:B------:R-:W-:Y:S04]  /*1add0*/  BSSY B2, `(.L_x_1798) ;  /* 0x0000002000027945 */ /* 0x000fe80003800000 */
[----:B0-----:R-:W-:Y:S05]  /*1ade0*/  @!P0 BRA `(.L_x_1799) ;  /* 0x0000007000948947 */ /* 0x001fea0003800000 */
.L_x_1964:
[----:B------:R-:W-:Y:S05]  /*1adf0*/  BSYNC B2 ;  /* 0x0000000000027941 */ /* 0x000fea0003800000 */
.L_x_1798:
[----:B------:R-:W-:Y:S01]  /*1ae00*/  BSSY B2, `(.L_x_1800) ;  /* 0x000000b000027945 */ /* 0x000fe20003800000 */
[----:B------:R-:W-:Y:S02]  /*1ae10*/  IMAD.MOV.U32 R14, RZ, RZ, 0x0 ;  /* 0x00000000ff0e7424 */ /* 0x000fe400078e00ff */
[----:B------:R-:W-:Y:S01]  /*1ae20*/  IMAD.MOV.U32 R15, RZ, RZ, 0x12f00000 ;  /* 0x12f00000ff0f7424 */ /* 0x000fe200078e00ff */
[----:B------:R-:W-:Y:S06]  /*1ae30*/  @P1 BRA `(.L_x_1801) ;  /* 0x00000000001c1947 */ /* 0x000fec0003800000 */
[----:B------:R-:W1:Y:S02]  /*1ae40*/  S2R R5, SR_TID.X ;  /* 0x0000000000057919 */ /* 0x000e640000002100 */
[----:B-1----:R-:W-:Y:S01]  /*1ae50*/  LOP3.LUT R11, R5, 0x1f, RZ, 0xc0, !PT ;  /* 0x0000001f050b7812 */ /* 0x002fe200078ec0ff */
[----:B------:R-:W-:-:S03]  /*1ae60*/  IMAD.MOV.U32 R5, RZ, RZ, 0x4000 ;  /* 0x00004000ff057424 */ /* 0x000fc600078e00ff */
[----:B------:R-:W-:Y:S01]  /*1ae70*/  ISETP.NE.AND P0, PT, R11, RZ, PT ;  /* 0x000000ff0b00720c */ /* 0x000fe20003f05270 */
[----:B------:R1:W-:-:S12]  /*1ae80*/  SYNCS.ARRIVE.TRANS64 RZ, [R10+URZ+0x168b0], R5 ;  /* 0x0168b0050aff79a7 */ /* 0x0003d8000800003f */
[----:B-1----:R-:W-:Y:S05]  /*1ae90*/  @!P0 BRA `(.L_x_1801) ;  /* 0x0000000000048947 */ /* 0x002fea0003800000 */
[----:B------:R-:W-:Y:S01]  /*1aea0*/  BPT.TRAP 0x1 ;  /* 0x000000040000795c */ /* 0x000fe20000300000 */
.L_x_1801:
[----:B------:R-:W-:Y:S05]  /*1aeb0*/  BSYNC B2 ;  /* 0x0000000000027941 */ /* 0x000fea0003800000 */
.L_x_1800:
[----:B------:R-:W-:Y:S01]  /*1aec0*/  R2UR UR10, R13 ;  /* 0x000000000d0a72ca */ /* 0x000fe200000e0000 */
[----:B------:R-:W-:Y:S01]  /*1aed0*/  IMAD R12, R12, 0x2, R22 ;  /* 0x000000020c0c7824 */ /* 0x000fe200078e0216 */
[----:B------:R-:W-:Y:S01]  /*1aee0*/  R2UR UR6, R14 ;  /* 0x000000000e0672ca */ /* 0x000fe200000e0000 */
[----:B------:R-:W-:Y:S01]  /*1aef0*/  UIADD3 UR4, UP0, UR40, 0x670, URZ ;  /* 0x0000067028047890 */ /* 0x000fe2000ff1e03f */
[----:B------:R-:W-:Y:S01]  /*1af00*/  R2UR UR7, R15 ;  /* 0x000000000f0772ca */ /* 0x000fe200000e0000 */
[----:B0-2---:R-:W-:Y:S01]  /*1af10*/  VIADD R10, R10, 0x168b0 ;  /* 0x000168b00a0a7836 */ /* 0x005fe20000000000 */
[----:B------:R-:W-:Y:S01]  /*1af20*/  PLOP3.LUT P0, PT, PT, PT, PT, 0x80, 0x0 ;  /* 0x000000000000781c */ /* 0x000fe20003f0f070 */
[----:B------:R-:W-:Y:S01]  /*1af30*/  VIADD R12, R12, 0x400 ;  /* 0x000004000c0c7836 */ /* 0x000fe20000000000 */
[----:B------:R-:W-:-:S12]  /*1af40*/  UIADD3.X UR5, URZ, UR41, URZ, UP0, !UPT ;  /* 0x000000293f057290 */ /* 0x000fd800087fe43f */
.L_x_1802:
        /* <DEDUP_REMOVED lines=9> */
[----:B--2---:R-:W-:Y:S05]  /*1afe0*/  @P0 BRA.U.ANY `(.L_x_1802) ;  /* 0xfffffffd00d80947 */ /* 0x004fea000393ffff */
.L_x_1792:
[----:B------:R-:W-:Y:S05]  /*1aff0*/  BSYNC B1 ;  /* 0x0000000000017941 */ /* 0x000fea0003800000 */
.L_x_1791:
[----:B------:R-:W2:Y:S01]  /*1b000*/  LDL.LU R7, [R1] ;  /* 0x0000000001077983 */ /* 0x000ea20000300800 */
[----:B------:R-:W-:Y:S01]  /*1b010*/  VIADD R27, R27, 0x1 ;  /* 0x000000011b1b7836 */ /* 0x000fe20000000000 */
[----:B------:R-:W-:Y:S01]  /*1b020*/  PLOP3.LUT P0, PT, PT, PT, PT, 0x8, 0x0 ;  /* 0x000000000000781c */ /* 0x000fe20003f0e170 */
[----:B------:R-:W-:-:S03]  /*1b030*/  VIADD R4, R4, 0xfffffffe ;  /* 0xfffffffe04047836 */ /* 0x000fc60000000000 */
[C---:B------:R-:W-:Y:S02]  /*1b040*/  ISETP.NE.AND P1, PT, R27.reuse, 0x2, PT ;  /* 0x000000021b00780c */ /* 0x040fe40003f25270 */
[----:B------:R-:W-:Y:S02]  /*1b050*/  ISETP.GE.AND P2, PT, R4, R3, PT ;  /* 0x000000030400720c */ /* 0x000fe40003f46270 */
[----:B0-----:R-:W-:Y:S02]  /*1b060*/  SEL R5, RZ, 0x1, P1 ;  /* 0x00000001ff057807 */ /* 0x001fe40000800000 */
[----:B------:R-:W-:Y:S02]  /*1b070*/  SEL R27, R27, RZ, P1 ;  /* 0x000000ff1b1b7207 */ /* 0x000fe40000800000 */
[----:B--2---:R-:W-:-:S05]  /*1b080*/  LOP3.LUT R7, R7, R5, RZ, 0x3c, !PT ;  /* 0x0000000507077212 */ /* 0x004fca00078e3cff */
[----:B------:R0:W-:Y:S02]  /*1b090*/  STL [R1], R7 ;  /* 0x0000000701007387 */ /* 0x0001e40000100800 */
[----:B------:R-:W-:Y:S05]  /*1b0a0*/  @!P2 BRA `(.L_x_1785) ;  /* 0x000000040064a947 */ /* 0x000fea0003800000 */
.L_x_1815:
[----:B------:R-:W-:Y:S05]  /*1b0b0*/  YIELD ;  /* 0x0000000000007946 */ /* 0x000fea0003800000 */
[----:B------:R-:W-:Y:S04]  /*1b0c0*/  BSSY B1, `(.L_x_1803) ;  /* 0x000004d000017945 */ /* 0x000fe80003800000 */
[----:B--2---:R-:W-:Y:S05]  /*1b0d0*/  @!P6 BRA `(.L_x_1804) ;  /* 0x00000004002ce947 */ /* 0x004fea0003800000 */
[----:B------:R-:W2:Y:S01]  /*1b0e0*/  LDL R6, [R1] ;  /* 0x0000000001067983 */ /* 0x000ea20000100800 */
[----:B------:R-:W0:Y:S02]  /*1b0f0*/  S2R R5, SR_TID.X ;  /* 0x0000000000057919 */ /* 0x000e240000002100 */
[----:B0-----:R-:W-:Y:S01]  /*1b100*/  LOP3.LUT R7, R5, 0x7f, RZ, 0xc0, !PT ;  /* 0x0000007f05077812 */ /* 0x001fe200078ec0ff */
[----:B------:R-:W-:Y:S01]  /*1b110*/  IMAD R5, R27, 0x8, R22 ;  /* 0x000000081b057824 */ /* 0x000fe200078e0216 */
[----:B------:R-:W-:Y:S02]  /*1b120*/  BSSY B2, `(.L_x_1805) ;  /* 0x0000005000027945 */ /* 0x000fe40003800000 */
[----:B------:R-:W-:Y:S02]  /*1b130*/  ISETP.NE.AND P2, PT, R7, RZ, PT ;  /* 0x000000ff0700720c */ /* 0x000fe40003f45270 */
[----:B--2---:R-:W-:-:S04]  /*1b140*/  SHF.L.U32 R6, R6, 0x1f, RZ ;  /* 0x0000001f06067819 */ /* 0x004fc800000006ff */
[----:B------:R-:W0:Y:S02]  /*1b150*/  SYNCS.PHASECHK.TRANS64.TRYWAIT P1, [R5+URZ+0x168a0], R6 ;  /* 0x0168a006050075a7 */ /* 0x000e24000802017f */
[----:B0-----:R-:W-:Y:S05]  /*1b160*/  @!P1 BRA `(.L_x_1806) ;  /* 0x0000006c00c89947 */ /* 0x001fea0003800000 */
.L_x_1965:
[----:B------:R-:W-:Y:S05]  /*1b170*/  BSYNC B2 ;  /* 0x0000000000027941 */ /* 0x000fea0003800000 */
.L_x_1805:
[----:B------:R-:W-:Y:S04]  /*1b180*/  BSSY B2, `(.L_x_1807) ;  /* 0x0000009000027945 */ /* 0x000fe80003800000 */
[----:B------:R-:W-:Y:S05]  /*1b190*/  @P2 BRA `(.L_x_1808) ;  /* 0x00000000001c2947 */ /* 0x000fea0003800000 */
[----:B------:R-:W2:Y:S02]  /*1b1a0*/  S2R R7, SR_TID.X ;  /* 0x0000000000077919 */ /* 0x000ea40000002100 */
[----:B--2---:R-:W-:Y:S01]  /*1b1b0*/  LOP3.LUT R10, R7, 0x1f, RZ, 0xc0, !PT ;  /* 0x0000001f070a7812 */ /* 0x004fe200078ec0ff */
[----:B------:R-:W-:-:S03]  /*1b1c0*/  IMAD.MOV.U32 R7, RZ, RZ, 0x4000 ;  /* 0x00004000ff077424 */ /* 0x000fc600078e00ff */
[----:B------:R-:W-:Y:S01]  /*1b1d0*/  ISETP.NE.AND P1, PT, R10, RZ, PT ;  /* 0x000000ff0a00720c */ /* 0x000fe20003f25270 */
[----:B------:R2:W-:-:S12]  /*1b1e0*/  SYNCS.ARRIVE.TRANS64 RZ, [R5+URZ+0x16890], R7 ;  /* 0x0168900705ff79a7 */ /* 0x0005d8000800003f */
[----:B--2---:R-:W-:Y:S05]  /*1b1f0*/  @!P1 BRA `(.L_x_1808) ;  /* 0x0000000000049947 */ /* 0x004fea0003800000 */
[----:B------:R-:W-:Y:S01]  /*1b200*/  BPT.TRAP 0x1 ;  /* 0x000000040000795c */ /* 0x000fe20000300000 */
.L_x_1808:
[----:B------:R-:W-:Y:S05]  /*1b210*/  BSYNC B2 ;  /* 0x0000000000027941 */ /* 0x000fea0003800000 */
.L_x_1807:
[----:B------:R-:W-:Y:S01]  /*1b220*/  IMAD.MOV.U32 R13, RZ, RZ, RZ ;  /* 0x000000ffff0d7224 */ /* 0x000fe200078e00ff */
[----:B------:R-:W-:Y:S01]  /*1b230*/  UIADD3 UR4, UP0, UR40, 0x570, URZ ;  /* 0x0000057028047890 */ /* 0x000fe2000ff1e03f */
[----:B------:R-:W-:Y:S01]  /*1b240*/  IMAD R7, R27, 0x4000, R22 ;  /* 0x000040001b077824 */ /* 0x000fe200078e0216 */
[----:B------:R-:W-:Y:S01]  /*1b250*/  PLOP3.LUT P1, PT, PT, PT, PT, 0x80, 0x0 ;  /* 0x000000000000781c */ /* 0x000fe20003f2f070 */
[----:B------:R-:W-:Y:S01]  /*1b260*/  IMAD R10, R4, 0x80, R0 ;  /* 0x00000080040a7824 */ /* 0x000fe200078e0200 */
[----:B------:R-:W-:Y:S01]  /*1b270*/  R2UR UR10, R13 ;  /* 0x000000000d0a72ca */ /* 0x000fe200000e0000 */
[----:B------:R-:W-:Y:S01]  /*1b280*/  VIADD R11, R5, 0x16890 ;  /* 0x00016890050b7836 */ /* 0x000fe20000000000 */
[----:B------:R-:W-:Y:S01]  /*1b290*/  UIADD3.X UR5, URZ, UR41, URZ, UP0, !UPT ;  /* 0x000000293f057290 */ /* 0x000fe200087fe43f */
[----:B-1----:R-:W-:Y:S01]  /*1b2a0*/  VIADD R12, R7, 0xe400 ;  /* 0x0000e400070c7836 */ /* 0x002fe20000000000 */
[----:B------:R-:W-:Y:S01]  /*1b2b0*/  UMOV UR6, 0x0 ;  /* 0x0000000000067882 */ /* 0x000fe20000000000 */
[----:B------:R-:W-:-:S10]  /*1b2c0*/  UMOV UR7, 0x12f00000 ;  /* 0x12f0000000077882 */ /* 0x000fd40000000000 */
.L_x_1809:
        /* <DEDUP_REMOVED lines=13> */
.L_x_1966:
[----:B------:R-:W-:Y:S05]  /*1b3a0*/  BSYNC B2 ;  /* 0x0000000000027941 */ /* 0x000fea0003800000 */
.L_x_1810:
        /* <DEDUP_REMOVED lines=11> */
.L_x_1813:
[----:B------:R-:W-:Y:S05]  /*1b460*/  BSYNC B2 ;  /* 0x0000000000027941 */ /* 0x000fea0003800000 */
.L_x_1812:
[----:B------:R-:W-:Y:S01]  /*1b470*/  R2UR UR10, R13 ;  /* 0x000000000d0a72ca */ /* 0x000fe200000e0000 */
[----:B------:R-:W-:Y:S01]  /*1b480*/  UIADD3 UR4, UP0, UR40, 0x670, URZ ;  /* 0x0000067028047890 */ /* 0x000fe2000ff1e03f */
[----:B------:R-:W-:Y:S01]  /*1b490*/  R2UR UR6, R14 ;  /* 0x000000000e0672ca */ /* 0x000fe200000e0000 */
[----:B------:R-:W-:Y:S01]  /*1b4a0*/  VIADD R7, R7, 0x400 ;  /* 0x0000040007077836 */ /* 0x000fe20000000000 */
[----:B------:R-:W-:Y:S01]  /*1b4b0*/  R2UR UR7, R15 ;  /* 0x000000000f0772ca */ /* 0x000fe200000e0000 */
[----:B01----:R-:W-:Y:S01]  /*1b4c0*/  VIADD R5, R5, 0x168b0 ;  /* 0x000168b005057836 */ /* 0x003fe20000000000 */
[----:B------:R-:W-:Y:S01]  /*1b4d0*/  PLOP3.LUT P1, PT, PT, PT, PT, 0x80, 0x0 ;  /* 0x000000000000781c */ /* 0x000fe20003f2f070 */
[----:B------:R-:W-:-:S12]  /*1b4e0*/  UIADD3.X UR5, URZ, UR41, URZ, UP0, !UPT ;  /* 0x000000293f057290 */ /* 0x000fd800087fe43f */
.L_x_1814:
        /* <DEDUP_REMOVED lines=10> */
.L_x_1804:
[----:B------:R-:W-:Y:S05]  /*1b590*/  BSYNC B1 ;  /* 0x0000000000017941 */ /* 0x000fea0003800000 */
.L_x_1803:
[----:B------:R-:W2:Y:S01]  /*1b5a0*/  LDL.LU R6, [R1] ;  /* 0x0000000001067983 */ /* 0x000ea20000300800 */
[----:B------:R-:W-:Y:S01]  /*1b5b0*/  VIADD R27, R27, 0x1 ;  /* 0x000000011b1b7836 */ /* 0x000fe20000000000 */
[C---:B------:R-:W-:Y:S01]  /*1b5c0*/  ISETP.GT.AND P2, PT, R4.reuse, R3, PT ;  /* 0x000000030400720c */ /* 0x040fe20003f44270 */
[----:B------:R-:W-:-:S03]  /*1b5d0*/  VIADD R4, R4, 0xffffffff ;  /* 0xffffffff04047836 */ /* 0x000fc60000000000 */
[----:B------:R-:W-:-:S04]  /*1b5e0*/  ISETP.NE.AND P1, PT, R27, 0x2, PT ;  /* 0x000000021b00780c */ /* 0x000fc80003f25270 */
[----:B------:R-:W-:Y:S02]  /*1b5f0*/  SEL R5, RZ, 0x1, P1 ;  /* 0x00000001ff057807 */ /* 0x000fe40000800000 */
[----:B------:R-:W-:Y:S02]  /*1b600*/  SEL R27, R27, RZ, P1 ;  /* 0x000000ff1b1b7207 */ /* 0x000fe40000800000 */
[----:B--2---:R-:W-:-:S05]  /*1b610*/  LOP3.LUT R6, R6, R5, RZ, 0x3c, !PT ;  /* 0x0000000506067212 */ /* 0x004fca00078e3cff */
[----:B------:R2:W-:Y:S01]  /*1b620*/  STL [R1], R6 ;  /* 0x0000000601007387 */ /* 0x0005e20000100800 */
[----:B------:R-:W-:Y:S05]  /*1b630*/  @P2 BRA `(.L_x_1815) ;  /* 0xfffffff8009c2947 */ /* 0x000fea000383ffff */
.L_x_1785:
[----:B------:R-:W-:Y:S05]  /*1b640*/  BSYNC B0 ;  /* 0x0000000000007941 */ /* 0x000fea0003800000 */
.L_x_1784:
[----:B------:R-:W3:Y:S01]  /*1b650*/  LDC R0, c[0x0][0x448] ;  /* 0x00011200ff007b82 */ /* 0x000ee20000000800 */
[----:B------:R-:W-:Y:S01]  /*1b660*/  VIADD R2, R28, 0xbf ;  /* 0x000000bf1c027836 */ /* 0x000fe20000000000 */
[----:B------:R-:W-:Y:S06]  /*1b670*/  @!P0 WARPSYNC.ALL ;  /* 0x0000000000008948 */ /* 0x000fec0003800000 */
[----:B------:R-:W-:Y:S01]  /*1b680*/  @!P0 BAR.SYNC.DEFER_BLOCKING 0xc, 0x200 ;  /* 0x0308000000008b1d */ /* 0x000fe20000010000 */
[----:B---3--:R-:W-:-:S13]  /*1b690*/  ISETP.NE.AND P1, PT, R0, 0x1, PT ;  /* 0x000000010000780c */ /* 0x008fda0003f25270 */
[----:B------:R-:W3:Y:S08]  /*1b6a0*/  @P1 LDC R3, c[0x0][0x44c] ;  /* 0x00011300ff031b82 */ /* 0x000ef00000000800 */
[----:B------:R-:W4:Y:S01]  /*1b6b0*/  @P1 LDC R0, c[0x0][0x450] ;  /* 0x00011400ff001b82 */ /* 0x000f220000000800 */
[----:B---3--:R-:W-:-:S05]  /*1b6c0*/  @P1 IMAD.HI.U32 R3, R2, R3, RZ ;  /* 0x0000000302031227 */ /* 0x008fca00078e00ff */
[----:B----4-:R-:W-:-:S05]  /*1b6d0*/  @P1 SHF.R.U32.HI R2, RZ, R0, R3 ;  /* 0x00000000ff021219 */ /* 0x010fca0000011603 */
[----:B------:R-:W-:Y:S02]  /*1b6e0*/  IMAD.IADD R8, R8, 0x1, R2 ;  /* 0x0000000108087824 */ /* 0x000fe400078e0202 */
[----:B------:R-:W3:Y:S02]  /*1b6f0*/  LDC.64 R2, c[0x0][0x9e0] ;  /* 0x00027800ff027b82 */ /* 0x000ee40000000a00 */
[----:B---3--:R-:W-:Y:S01]  /*1b700*/  ISETP.GE.AND P2, PT, R3, 0x1, PT ;  /* 0x000000010300780c */ /* 0x008fe20003f46270 */
[----:B------:R-:W-:-:S12]  /*1b710*/  IMAD.IADD R2, R8, 0x1, R2 ;  /* 0x0000000108027824 */ /* 0x000fd800078e0202 */
[----:B------:R-:W-:Y:S05]  /*1b720*/  @!P2 BRA `(.L_x_1816) ;  /* 0x000000000048a947 */ /* 0x000fea0003800000 */
[C---:B------:R-:W-:Y:S01]  /*1b730*/  ISETP.GT.AND P0, PT, R8.reuse, RZ, PT ;  /* 0x000000ff0800720c */ /* 0x040fe20003f04270 */
[----:B------:R-:W-:Y:S01]  /*1b740*/  BSSY B0, `(.L_x_1817) ;  /* 0x000000e000007945 */ /* 0x000fe20003800000 */
[----:B------:R-:W-:-:S11]  /*1b750*/  VIADD R0, R8, 0xffffffff ;  /* 0xffffffff08007836 */ /* 0x000fd60000000000 */
[----:B------:R-:W-:Y:S05]  /*1b760*/  @P0 BRA `(.L_x_1818) ;  /* 0x00000000001c0947 */ /* 0x000fea0003800000 */
[----:B------:R-:W-:Y:S01]  /*1b770*/  ISETP.NE.AND P0, PT, R3, 0x1, PT ;  /* 0x000000010300780c */ /* 0x000fe20003f05270 */
[----:B------:R-:W-:-:S12]  /*1b780*/  IMAD.MOV R0, RZ, RZ, -R8 ;  /* 0x000000ffff007224 */ /* 0x000fd800078e0a08 */
[----:B------:R-:W3:Y:S02]  /*1b790*/  @P0 LDC.64 R4, c[0x0][0x9e8] ;  /* 0x00027a00ff040b82 */ /* 0x000ee40000000a00 */
[----:B---3--:R-:W-:-:S05]  /*1b7a0*/  @P0 IMAD.HI.U32 R4, R0, R4, RZ ;  /* 0x0000000400040227 */ /* 0x008fca00078e00ff */
[----:B------:R-:W-:-:S04]  /*1b7b0*/  @P0 SHF.R.U32.HI R0, RZ, R5, R4 ;  /* 0x00000005ff000219 */ /* 0x000fc80000011604 */
[----:B------:R-:W-:Y:S01]  /*1b7c0*/  LOP3.LUT R0, RZ, R0, RZ, 0x33, !PT ;  /* 0x00000000ff007212 */ /* 0x000fe200078e33ff */
[----:B------:R-:W-:Y:S06]  /*1b7d0*/  BRA `(.L_x_1819) ;  /* 0x0000000000107947 */ /* 0x000fec0003800000 */
.L_x_1818:
[----:B------:R-:W-:-:S13]  /*1b7e0*/  ISETP.NE.AND P0, PT, R3, 0x1, PT ;  /* 0x000000010300780c */ /* 0x000fda0003f05270 */
[----:B------:R-:W3:Y:S02]  /*1b7f0*/  @P0 LDC.64 R4, c[0x0][0x9e8] ;  /* 0x00027a00ff040b82 */ /* 0x000ee40000000a00 */
[----:B---3--:R-:W-:-:S05]  /*1b800*/  @P0 IMAD.HI.U32 R4, R0, R4, RZ ;  /* 0x0000000400040227 */ /* 0x008fca00078e00ff */
[----:B------:R-:W-:-:S07]  /*1b810*/  @P0 SHF.R.U32.HI R0, RZ, R5, R4 ;  /* 0x00000005ff000219 */ /* 0x000fce0000011604 */
.L_x_1819:
[----:B------:R-:W-:Y:S05]  /*1b820*/  BSYNC B0 ;  /* 0x0000000000007941 */ /* 0x000fea0003800000 */
.L_x_1817:
[----:B------:R-:W-:-:S05]  /*1b830*/  IMAD R5, R0, R3, R3 ;  /* 0x0000000300057224 */ /* 0x000fca00078e0203 */
[----:B------:R-:W-:-:S07]  /*1b840*/  VIMNMX R2, R2, R5, PT ;  /* 0x0000000502027248 */ /* 0x000fce0003fe0100 */
.L_x_1816:
[----:B------:R-:W-:Y:S01]  /*1b850*/  VIADD R2, R2, 0x7f ;  /* 0x0000007f02027836 */ /* 0x000fe20000000000 */
[----:B------:R-:W-:Y:S01]  /*1b860*/  ULDC UR4, c[0x0][0x9dc] ;  /* 0x0002770000047ab9 */ /* 0x000fe20000000800 */
[----:B------:R-:W-:-:S03]  /*1b870*/  IMAD.MOV.U32 R4, RZ, RZ, R28 ;  /* 0x000000ffff047224 */ /* 0x000fc600078e001c */
[----:B------:R-:W-:-:S04]  /*1b880*/  SHF.R.S32.HI R5, RZ, 0x1f, R2 ;  /* 0x0000001fff057819 */ /* 0x000fc80000011402 */
[----:B------:R-:W-:-:S04]  /*1b890*/  LEA.HI R5, R5, R2, RZ, 0x7 ;  /* 0x0000000205057211 */ /* 0x000fc800078f38ff */
[----:B------:R-:W-:Y:S02]  /*1b8a0*/  SHF.R.S32.HI R0, RZ, 0x7, R5 ;  /* 0x00000007ff007819 */ /* 0x000fe40000011405 */
[----:B------:R-:W3:Y:S02]  /*1b8b0*/  @P1 LDC R5, c[0x0][0x44c] ;  /* 0x00011300ff051b82 */ /* 0x000ee40000000800 */
[----:B------:R-:W-:-:S05]  /*1b8c0*/  VIMNMX R26, R17, R0, PT ;  /* 0x00000000111a7248 */ /* 0x000fca0003fe0100 */
[----:B------:R4:W-:Y:S01]  /*1b8d0*/  STL [R1+0x40], R26 ;  /* 0x0000401a01007387 */ /* 0x0009e20000100800 */
[----:B------:R-:W5:Y:S01]  /*1b8e0*/  @P1 LDC R0, c[0x0][0x450] ;  /* 0x00011400ff001b82 */ /* 0x000f620000000800 */
[----:B---3--:R-:W-:-:S05]  /*1b8f0*/  @P1 IMAD.HI.U32 R2, R28, R5, RZ ;  /* 0x000000051c021227 */ /* 0x008fca00078e00ff */
[----:B-----5:R-:W-:-:S05]  /*1b900*/  @P1 SHF.R.U32.HI R4, RZ, R0, R2 ;  /* 0x00000000ff041219 */ /* 0x020fca0000011602 */
[----:B------:R-:W-:-:S04]  /*1b910*/  IMAD.IADD R2, R9, 0x1, R4 ;  /* 0x0000000109027824 */ /* 0x000fc800078e0204 */
[----:B------:R-:W-:Y:S01]  /*1b920*/  VIADD R0, R2, -UR4 ;  /* 0x8000000402007c36 */ /* 0x000fe20008000000 */
[----:B----4-:R-:W-:Y:S06]  /*1b930*/  @!P2 BRA `(.L_x_1820) ;  /* 0x000000000044a947 */ /* 0x010fec0003800000 */
[----:B------:R-:W-:Y:S01]  /*1b940*/  ISETP.GT.AND P0, PT, R2, -0x1, PT ;  /* 0xffffffff0200780c */ /* 0x000fe20003f04270 */
[----:B------:R-:W-:-:S12]  /*1b950*/  BSSY B0, `(.L_x_1821) ;  /* 0x000000d000007945 */ /* 0x000fd80003800000 */
[----:B------:R-:W-:Y:S05]  /*1b960*/  @P0 BRA `(.L_x_1822) ;  /* 0x00000000001c0947 */ /* 0x000fea0003800000 */
[----:B------:R-:W-:Y:S02]  /*1b970*/  ISETP.NE.AND P0, PT, R3, 0x1, PT ;  /* 0x000000010300780c */ /* 0x000fe40003f05270 */
[----:B------:R-:W-:-:S11]  /*1b980*/  LOP3.LUT R2, RZ, R2, RZ, 0x33, !PT ;  /* 0x00000002ff027212 */ /* 0x000fd600078e33ff */
[----:B------:R-:W3:Y:S02]  /*1b990*/  @P0 LDC.64 R4, c[0x0][0x9e8] ;  /* 0x00027a00ff040b82 */ /* 0x000ee40000000a00 */
[----:B---3--:R-:W-:-:S05]  /*1b9a0*/  @P0 IMAD.HI.U32 R4, R2, R4, RZ ;  /* 0x0000000402040227 */ /* 0x008fca00078e00ff */
[----:B------:R-:W-:-:S04]  /*1b9b0*/  @P0 SHF.R.U32.HI R2, RZ, R5, R4 ;  /* 0x00000005ff020219 */ /* 0x000fc80000011604 */
[----:B------:R-:W-:Y:S01]  /*1b9c0*/  LOP3.LUT R2, RZ, R2, RZ, 0x33, !PT ;  /* 0x00000002ff027212 */ /* 0x000fe200078e33ff */
[----:B------:R-:W-:Y:S06]  /*1b9d0*/  BRA `(.L_x_1823) ;  /* 0x0000000000107947 */ /* 0x000fec0003800000 */
.L_x_1822:
[----:B------:R-:W-:-:S13]  /*1b9e0*/  ISETP.NE.AND P0, PT, R3, 0x1, PT ;  /* 0x000000010300780c */ /* 0x000fda0003f05270 */
[----:B------:R-:W3:Y:S02]  /*1b9f0*/  @P0 LDC.64 R4, c[0x0][0x9e8] ;  /* 0x00027a00ff040b82 */ /* 0x000ee40000000a00 */
[----:B---3--:R-:W-:-:S05]  /*1ba00*/  @P0 IMAD.HI.U32 R4, R2, R4, RZ ;  /* 0x0000000402040227 */ /* 0x008fca00078e00ff */
[----:B------:R-:W-:-:S07]  /*1ba10*/  @P0 SHF.R.U32.HI R2, RZ, R5, R4 ;  /* 0x00000005ff020219 */ /* 0x000fce0000011604 */
.L_x_1823:
[----:B------:R-:W-:Y:S05]  /*1ba20*/  BSYNC B0 ;  /* 0x0000000000007941 */ /* 0x000fea0003800000 */
.L_x_1821:
[----:B------:R-:W-:-:S05]  /*1ba30*/  IMAD R3, R2, R3, RZ ;  /* 0x0000000302037224 */ /* 0x000fca00078e02ff */
[----:B------:R-:W-:-:S07]  /*1ba40*/  VIMNMX R0, R0, R3, !PT ;  /* 0x0000000300007248 */ /* 0x000fce0007fe0100 */
.L_x_1820:
[----:B------:R-:W-:Y:S01]  /*1ba50*/  SHF.R.S32.HI R3, RZ, 0x1f, R0 ;  /* 0x0000001fff037819 */ /* 0x000fe20000011400 */
[----:B------:R-:W-:Y:S03]  /*1ba60*/  BSSY B7, `(.L_x_1824) ;  /* 0x00003a9000077945 */ /* 0x000fe60003800000 */
[----:B------:R-:W-:-:S04]  /*1ba70*/  LEA.HI R3, R3, R0, RZ, 0x7 ;  /* 0x0000000003037211 */ /* 0x000fc800078f38ff */
[----:B------:R-:W-:-:S04]  /*1ba80*/  SHF.R.S32.HI R3, RZ, 0x7, R3 ;  /* 0x00000007ff037819 */ /* 0x000fc80000011403 */
[----:B------:R-:W-:-:S04]  /*1ba90*/  VIMNMX R2, RZ, R3, !PT ;  /* 0x00000003ff027248 */ /* 0x000fc80007fe0100 */
[----:B------:R-:W-:Y:S01]  /*1baa0*/  ISETP.GT.AND P0, PT, R26, R2, PT ;  /* 0x000000021a00720c */ /* 0x000fe20003f04270 */
[----:B------:R3:W-:-:S12]  /*1bab0*/  STL [R1+0x1c], R2 ;  /* 0x00001c0201007387 */ /* 0x0007d80000100800 */
[----:B---3--:R-:W-:Y:S05]  /*1bac0*/  @P0 BRA `(.L_x_1825) ;  /* 0x0000000000440947 */ /* 0x008fea0003800000 */
[----:B------:R-:W3:Y:S02]  /*1bad0*/  S2R R2, SR_TID.X ;  /* 0x0000000000027919 */ /* 0x000ee40000002100 */
[----:B---3--:R-:W-:-:S04]  /*1bae0*/  LOP3.LUT R2, R2, 0x7f, RZ, 0xc0, !PT ;  /* 0x0000007f02027812 */ /* 0x008fc800078ec0ff */
[----:B------:R-:W-:-:S13]  /*1baf0*/  ISETP.NE.AND P0, PT, R2, RZ, PT ;  /* 0x000000ff0200720c */ /* 0x000fda0003f05270 */
[----:B------:R-:W-:Y:S05]  /*1bb00*/  @P0 BRA `(.L_x_1826) ;  /* 0x0000003800780947 */ /* 0x000fea0003800000 */
[----:B------:R-:W3:Y:S01]  /*1bb10*/  S2R R5, SR_LANEID ;  /* 0x0000000000057919 */ /* 0x000ee20000000000 */
[----:B------:R-:W-:Y:S01]  /*1bb20*/  VOTEU.ANY UR4, UPT, PT ;  /* 0x0000000000047886 */ /* 0x000fe200038e0100 */
[----:B------:R-:W4:Y:S01]  /*1bb30*/  LDC.64 R2, c[0x0][0xc60] ;  /* 0x00031800ff027b82 */ /* 0x000f220000000a00 */
[----:B------:R-:W3:Y:S02]  /*1bb40*/  FLO.U32 R0, UR4 ;  /* 0x0000000400007d00 */ /* 0x000ee400080e0000 */
[----:B---3--:R-:W-:-:S06]  /*1bb50*/  ISETP.EQ.U32.AND P0, PT, R0, R5, PT ;  /* 0x000000050000720c */ /* 0x008fcc0003f02070 */
[----:B------:R-:W4:Y:S07]  /*1bb60*/  POPC R5, UR4 ;  /* 0x0000000400057d09 */ /* 0x000f2e0008000000 */
[----:B----4-:R-:W3:Y:S01]  /*1bb70*/  @P0 ATOMG.E.ADD.STRONG.GPU PT, R3, desc[UR42][R2.64], R5 ;  /* 0x00000005020309a8 */ /* 0x010ee200081ee1ea */
[----:B------:R-:W4:Y:S02]  /*1bb80*/  S2R R4, SR_LTMASK ;  /* 0x0000000000047919 */ /* 0x000f240000003900 */
[----:B----4-:R-:W-:-:S04]  /*1bb90*/  LOP3.LUT R4, R4, UR4, RZ, 0xc0, !PT ;  /* 0x0000000404047c12 */ /* 0x010fc8000f8ec0ff */
[----:B0-----:R-:W0:Y:S01]  /*1bba0*/  POPC R7, R4 ;  /* 0x0000000400077309 */ /* 0x001e220000000000 */
[----:B---3--:R-:W0:Y:S02]  /*1bbb0*/  SHFL.IDX PT, R0, R3, R0, 0x1f ;  /* 0x00001f0003007589 */ /* 0x008e2400000e0000 */
[----:B0-----:R-:W-:Y:S01]  /*1bbc0*/  IADD3 R16, R0, UR36, R7 ;  /* 0x0000002400107c10 */ /* 0x001fe2000fffe007 */
[----:B------:R-:W-:Y:S06]  /*1bbd0*/  BRA `(.L_x_1826) ;  /* 0x0000003800447947 */ /* 0x000fec0003800000 */
.L_x_1825:
        /* <DEDUP_REMOVED lines=9> */
[----:B------:R-:W3:Y:S01]  /*1bc70*/  LDC.64 R2, c[0x4][R2] ;  /* 0x0100000002027b82 */ /* 0x000ee20000000a00 */
[----:B------:R-:W-:Y:S02]  /*1bc80*/  IMAD.U32 R5, RZ, RZ, UR7 ;  /* 0x00000007ff057e24 */ /* 0x000fe4000f8e00ff */
[----:B--2---:R-:W-:Y:S02]  /*1bc90*/  IMAD.U32 R6, RZ, RZ, UR8 ;  /* 0x00000008ff067e24 */ /* 0x004fe4000f8e00ff */
[----:B0-----:R-:W-:-:S02]  /*1bca0*/  IMAD.U32 R7, RZ, RZ, UR9 ;  /* 0x00000009ff077e24 */ /* 0x001fc4000f8e00ff */
[----:B------:R-:W-:Y:S02]  /*1bcb0*/  IMAD.U32 R10, RZ, RZ, UR4 ;  /* 0x00000004ff0a7e24 */ /* 0x000fe4000f8e00ff */
[----:B------:R-:W-:Y:S02]  /*1bcc0*/  IMAD.U32 R11, RZ, RZ, UR5 ;  /* 0x00000005ff0b7e24 */ /* 0x000fe4000f8e00ff */
[----:B------:R-:W-:Y:S02]  /*1bcd0*/  IMAD.MOV.U32 R8, RZ, RZ, 0x70 ;  /* 0x00000070ff087424 */ /* 0x000fe400078e00ff */
[----:B-1----:R-:W-:Y:S02]  /*1bce0*/  IMAD.MOV.U32 R12, RZ, RZ, 0x1 ;  /* 0x00000001ff0c7424 */ /* 0x002fe400078e00ff */
[----:B------:R-:W-:-:S07]  /*1bcf0*/  IMAD.MOV.U32 R13, RZ, RZ, RZ ;  /* 0x000000ffff0d7224 */ /* 0x000fce00078e00ff */
[----:B------:R-:W-:-:S07]  /*1bd00*/  LEPC R20, `(.L_x_1828) ;  /* 0x000000001014794e */ /* 0x000fce0000000000 */
[----:B---3--:R-:W-:Y:S05]  /*1bd10*/  CALL.ABS.NOINC R2 ;  /* 0x0000000002007343 */ /* 0x008fea0003c00000 */
.L_x_1828:
[----:B------:R-:W-:Y:S05]  /*1bd20*/  BSYNC B6 ;  /* 0x0000000000067941 */ /* 0x000fea0003800000 */
.L_x_1827:
        /* <DEDUP_REMOVED lines=8> */
[----:B------:R3:W4:Y:S01]  /*1bdb0*/  LDC.64 R2, c[0x4][R17] ;  /* 0x0100000011027b82 */ /* 0x0007220000000a00 */
[----:B------:R-:W-:Y:S01]  /*1bdc0*/  IMAD.U32 R4, RZ, RZ, UR6 ;  /* 0x00000006ff047e24 */ /* 0x000fe2000f8e00ff */
[----:B------:R-:W-:Y:S01]  /*1bdd0*/  MOV R8, 0x70 ;  /* 0x0000007000087802 */ /* 0x000fe20000000f00 */
[----:B------:R-:W-:Y:S02]  /*1bde0*/  IMAD.U32 R5, RZ, RZ, UR7 ;  /* 0x00000007ff057e24 */ /* 0x000fe4000f8e00ff */
[----:B--2---:R-:W-:Y:S02]  /*1bdf0*/  IMAD.U32 R6, RZ, RZ, UR8 ;  /* 0x00000008ff067e24 */ /* 0x004fe4000f8e00ff */
[----:B0-----:R-:W-:-:S02]  /*1be00*/  IMAD.U32 R7, RZ, RZ, UR9 ;  /* 0x00000009ff077e24 */ /* 0x001fc4000f8e00ff */
[----:B------:R-:W-:Y:S02]  /*1be10*/  IMAD.U32 R10, RZ, RZ, UR4 ;  /* 0x00000004ff0a7e24 */ /* 0x000fe4000f8e00ff */
[----:B------:R-:W-:Y:S02]  /*1be20*/  IMAD.U32 R11, RZ, RZ, UR5 ;  /* 0x00000005ff0b7e24 */ /* 0x000fe4000f8e00ff */
[----:B-1----:R-:W-:Y:S02]  /*1be30*/  IMAD.MOV.U32 R12, RZ, RZ, 0x1 ;  /* 0x00000001ff0c7424 */ /* 0x002fe400078e00ff */
[----:B---3--:R-:W-:-:S07]  /*1be40*/  IMAD.MOV.U32 R13, RZ, RZ, RZ ;  /* 0x000000ffff0d7224 */ /* 0x008fce00078e00ff */
[----:B------:R-:W-:-:S07]  /*1be50*/  LEPC R20, `(.L_x_1831) ;  /* 0x000000001014794e */ /* 0x000fce0000000000 */
[----:B----4-:R-:W-:Y:S05]  /*1be60*/  CALL.ABS.NOINC R2 ;  /* 0x0000000002007343 */ /* 0x010fea0003c00000 */
.L_x_1831:
        /* <DEDUP_REMOVED lines=15> */
.L_x_1830:
[----:B------:R-:W-:Y:S05]  /*1bf60*/  BSYNC B6 ;  /* 0x0000000000067941 */ /* 0x000fea0003800000 */
.L_x_1829:
[----:B------:R-:W-:Y:S01]  /*1bf70*/  ULDC.64 UR4, c[0x0][0x9f8] ;  /* 0x00027e0000047ab9 */ /* 0x000fe20000000a00 */
[----:B------:R-:W3:Y:S01]  /*1bf80*/  LDL R20, [R1+0x18] ;  /* 0x0000180001147983 */ /* 0x000ee20000100800 */
[----:B------:R-:W-:-:S03]  /*1bf90*/  ISETP.NE.U32.AND P0, PT, RZ, UR4, PT ;  /* 0x00000004ff007c0c */ /* 0x000fc6000bf05070 */
[----:B------:R-:W4:Y:S01]  /*1bfa0*/  LDL R17, [R1+0x20] ;  /* 0x0000200001117983 */ /* 0x000f220000100800 */
[----:B------:R-:W-:Y:S01]  /*1bfb0*/  ISETP.NE.AND.EX P0, PT, RZ, UR5, PT, P0 ;  /* 0x00000005ff007c0c */ /* 0x000fe2000bf05300 */
[----:B------:R-:W-:Y:S01]  /*1bfc0*/  IMAD.MOV.U32 R9, RZ, RZ, R19 ;  /* 0x000000ffff097224 */ /* 0x000fe200078e0013 */
[----:B0-----:R-:W0:Y:S01]  /*1bfd0*/  LDC R7, c[0x0][0x430] ;  /* 0x00010c00ff077b82 */ /* 0x001e220000000800 */
[----:B------:R-:W1:Y:S10]  /*1bfe0*/  S2R R21, SR_TID.X ;  /* 0x0000000000157919 */ /* 0x000e740000002100 */
[----:B------:R-:W2:Y:S02]  /*1bff0*/  @P0 LDC.64 R2, c[0x0][0x9f8] ;  /* 0x00027e00ff020b82 */ /* 0x000ea40000000a00 */
[----:B--2---:R-:W-:-:S05]  /*1c000*/  @P0 IMAD.WIDE R2, R19, 0x4, R2 ;  /* 0x0000000413020825 */ /* 0x004fca00078e0202 */
[----:B------:R2:W2:Y:S01]  /*1c010*/  @P0 LDG.E R9, desc[UR42][R2.64] ;  /* 0x0000002a02090981 */ /* 0x0004a2000c1e1900 */
[----:B0-----:R-:W-:Y:S01]  /*1c020*/  ISETP.NE.AND P1, PT, R7, 0x1, PT ;  /* 0x000000010700780c */ /* 0x001fe20003f25270 */
[----:B------:R-:W-:Y:S01]  /*1c030*/  VIADD R26, R26, 0xffffffff ;  /* 0xffffffff1a1a7836 */ /* 0x000fe20000000000 */
[----:B-1----:R-:W-:Y:S01]  /*1c040*/  LOP3.LUT R21, R21, 0x7f, RZ, 0xc0, !PT ;  /* 0x0000007f15157812 */ /* 0x002fe200078ec0ff */
[----:B------:R-:W0:Y:S02]  /*1c050*/  S2R R24, SR_TID.X ;  /* 0x0000000000187919 */ /* 0x000e240000002100 */
[----:B------:R-:W-:Y:S01]  /*1c060*/  IMAD.SHL.U32 R8, R26, 0x80, RZ ;  /* 0x000000801a087824 */ /* 0x000fe200078e00ff */
[----:B------:R-:W-:-:S07]  /*1c070*/  SHF.R.U32.HI R21, RZ, 0x3, R21 ;  /* 0x00000003ff157819 */ /* 0x000fce0000011615 */
[----:B------:R-:W1:Y:S08]  /*1c080*/  @P1 LDC R6, c[0x0][0x434] ;  /* 0x00010d00ff061b82 */ /* 0x000e700000000800 */
[----:B------:R-:W2:Y:S01]  /*1c090*/  @P1 LDC R0, c[0x0][0x438] ;  /* 0x00010e00ff001b82 */ /* 0x000ea20000000800 */
[----:B0-----:R-:W-:-:S05]  /*1c0a0*/  IMAD.SHL.U32 R24, R24, 0x10, RZ ;  /* 0x0000001018187824 */ /* 0x001fca00078e00ff */
[----:B------:R-:W-:-:S04]  /*1c0b0*/  LOP3.LUT R24, R24, 0x70, RZ, 0xc0, !PT ;  /* 0x0000007018187812 */ /* 0x000fc800078ec0ff */
[----:B------:R-:W-:-:S04]  /*1c0c0*/  LOP3.LUT R5, R8, R21, R24, 0xfe, !PT ;  /* 0x0000001508057212 */ /* 0x000fc800078efe18 */
[C---:B---3--:R-:W-:Y:S01]  /*1c0d0*/  ISETP.GE.AND P0, PT, R5.reuse, R20, PT ;  /* 0x000000140500720c */ /* 0x048fe20003f06270 */
[----:B----4-:R-:W-:-:S04]  /*1c0e0*/  IMAD.IADD R5, R5, 0x1, R17 ;  /* 0x0000000105057824 */ /* 0x010fc800078e0211 */
[----:B-1----:R-:W-:-:S04]  /*1c0f0*/  @P1 IMAD.HI.U32 R6, R5, R6, RZ ;  /* 0x0000000605061227 */ /* 0x002fc800078e00ff */
[----:B------:R-:W-:-:S04]  /*1c100*/  IMAD.MOV.U32 R4, RZ, RZ, R5 ;  /* 0x000000ffff047224 */ /* 0x000fc800078e0005 */
[----:B--2---:R-:W0:Y:S01]  /*1c110*/  @!P0 LDC.64 R2, c[0x0][0x428] ;  /* 0x00010a00ff028b82 */ /* 0x004e220000000a00 */
[----:B------:R-:W-:-:S05]  /*1c120*/  @P1 SHF.R.U32.HI R4, RZ, R0, R6 ;  /* 0x00000000ff041219 */ /* 0x000fca0000011606 */
[----:B------:R-:W-:-:S04]  /*1c130*/  IMAD.MOV R0, RZ, RZ, -R4 ;  /* 0x000000ffff007224 */ /* 0x000fc800078e0a04 */
[----:B------:R-:W-:Y:S01]  /*1c140*/  IMAD R0, R7, R0, R5 ;  /* 0x0000000007007224 */ /* 0x000fe200078e0205 */
[--C-:B------:R-:W-:Y:S02]  /*1c150*/  @!P0 SHF.R.S32.HI R5, RZ, 0x1f, R4.reuse ;  /* 0x0000001fff058819 */ /* 0x100fe40000011404 */
[----:B------:R-:W-:Y:S01]  /*1c160*/  SHF.R.S32.HI R10, RZ, 0x1f, R9 ;  /* 0x0000001fff0a7819 */ /* 0x000fe20000011409 */
[CC--:B0-----:R-:W-:Y:S01]  /*1c170*/  @!P0 IMAD.WIDE.U32 R4, R9.reuse, R2.reuse, R4 ;  /* 0x0000000209048225 */ /* 0x0c1fe200078e0004 */
[----:B------:R0:W-:Y:S03]  /*1c180*/  STL [R1+0x10], R9 ;  /* 0x0000100901007387 */ /* 0x0001e60000100800 */
[----:B------:R-:W-:Y:S01]  /*1c190*/  @!P0 IMAD R6, R10, R2, RZ ;  /* 0x000000020a068224 */ /* 0x000fe200078e02ff */
[----:B------:R1:W-:Y:S03]  /*1c1a0*/  STL [R1+0x24], R10 ;  /* 0x0000240a01007387 */ /* 0x0003e60000100800 */
[----:B------:R-:W-:-:S02]  /*1c1b0*/  @!P0 IMAD R6, R9, R3, R6 ;  /* 0x0000000309068224 */ /* 0x000fc400078e0206 */
[----:B------:R-:W2:Y:S02]  /*1c1c0*/  @!P0 LDC.64 R2, c[0x0][0x418] ;  /* 0x00010600ff028b82 */ /* 0x000ea40000000a00 */
[----:B------:R-:W-:Y:S01]  /*1c1d0*/  @!P0 IMAD.IADD R5, R5, 0x1, R6 ;  /* 0x0000000105058824 */ /* 0x000fe200078e0206 */
[----:B--2---:R-:W-:Y:S01]  /*1c1e0*/  @!P0 LEA R6, P1, R4, R2, 0x2 ;  /* 0x0000000204068211 */ /* 0x004fe200078210ff */
[----:B------:R-:W-:-:S03]  /*1c1f0*/  IMAD.MOV.U32 R2, RZ, RZ, RZ ;  /* 0x000000ffff027224 */ /* 0x000fc600078e00ff */
[----:B------:R-:W-:-:S05]  /*1c200*/  @!P0 LEA.HI.X R7, R4, R3, R5, 0x2, P1 ;  /* 0x0000000304078211 */ /* 0x000fca00008f1405 */
[----:B------:R1:W5:Y:S01]  /*1c210*/  @!P0 LDG.E R2, desc[UR42][R6.64] ;  /* 0x0000002a06028981 */ /* 0x000362000c1e1900 */
[----:B0-----:R-:W-:Y:S01]  /*1c220*/  IMAD.U32 R9, RZ, RZ, UR38 ;  /* 0x00000026ff097e24 */ /* 0x001fe2000f8e00ff */
[----:B------:R-:W-:Y:S01]  /*1c230*/  UMOV UR4, 0xffffffff ;  /* 0xffffffff00047882 */ /* 0x000fe20000000000 */
[----:B------:R-:W-:-:S03]  /*1c240*/  LOP3.LUT R23, R23, 0xfffffffd, RZ, 0xc0, !PT ;  /* 0xfffffffd17177812 */ /* 0x000fc600078ec0ff */
[----:B------:R-:W-:-:S13]  /*1c250*/  ISETP.NE.AND P2, PT, R9, 0x3, PT ;  /* 0x000000030900780c */ /* 0x000fda0003f45270 */
[----:B------:R-:W-:Y:S01]  /*1c260*/  @P2 LOP3.LUT R23, R23, 0x2, RZ, 0xfc, !PT ;  /* 0x0000000217172812 */ /* 0x000fe200078efcff */
[----:B-1----:R-:W-:Y:S06]  /*1c270*/  BRA.DIV UR4, `(.L_x_1832) ;  /* 0x0000005e04ac7947 */ /* 0x002fec000b800000 */
.L_x_1969:
[----:B------:R-:W-:-:S05]  /*1c280*/  SHF.R.S32.HI R9, RZ, 0x1f, R18 ;  /* 0x0000001fff097819 */ /* 0x000fca0000011412 */
[----:B------:R0:W-:Y:S01]  /*1c290*/  STL [R1+0xc], R9 ;  /* 0x00000c0901007387 */ /* 0x0001e20000100800 */
[----:B------:R-:W-:Y:S05]  /*1c2a0*/  @!P2 BRA `(.L_x_1833) ;  /* 0x000000000004a947 */ /* 0x000fea0003800000 */
[----:B------:R-:W-:Y:S01]  /*1c2b0*/  BPT.TRAP 0x1 ;  /* 0x000000040000795c */ /* 0x000fe20000300000 */
.L_x_1833:
        /* <DEDUP_REMOVED lines=25> */
.L_x_1970:
[----:B------:R-:W-:Y:S05]  /*1c450*/  BSYNC B0 ;  /* 0x0000000000007941 */ /* 0x000fea0003800000 */
.L_x_1834:
[----:B0-----:R-:W2:Y:S01]  /*1c460*/  LDL R9, [R1+0xc] ;  /* 0x00000c0001097983 */ /* 0x001ea20000100800 */
[----:B------:R-:W-:-:S03]  /*1c470*/  ULDC.64 UR4, c[0x0][0x300] ;  /* 0x0000c00000047ab9 */ /* 0x000fc60000000a00 */
[----:B------:R-:W3:Y:S01]  /*1c480*/  LDL R13, [R1+0x18] ;  /* 0x00001800010d7983 */ /* 0x000ee20000100800 */
[----:B------:R-:W-:Y:S01]  /*1c490*/  IMAD R6, R6, UR4, RZ ;  /* 0x0000000406067c24 */ /* 0x000fe2000f8e02ff */
[----:B------:R-:W-:Y:S01]  /*1c4a0*/  LOP3.LUT R23, R23, 0xfffffffe, RZ, 0xc0, !PT ;  /* 0xfffffffe17177812 */ /* 0x000fe200078ec0ff */
[C---:B-1----:R-:W-:Y:S01]  /*1c4b0*/  IMAD.WIDE.U32 R4, R0.reuse, UR4, RZ ;  /* 0x0000000400047c25 */ /* 0x042fe2000f8e00ff */
[----:B------:R-:W0:Y:S03]  /*1c4c0*/  S2R R12, SR_TID.X ;  /* 0x00000000000c7919 */ /* 0x000e260000002100 */
[----:B------:R-:W-:Y:S01]  /*1c4d0*/  IMAD R6, R0, UR5, R6 ;  /* 0x0000000500067c24 */ /* 0x000fe2000f8e0206 */
[----:B------:R-:W-:Y:S02]  /*1c4e0*/  ULDC.64 UR4, c[0x0][0x310] ;  /* 0x0000c40000047ab9 */ /* 0x000fe40000000a00 */
[----:B------:R-:W-:-:S02]  /*1c4f0*/  IMAD R7, R7, UR4, RZ ;  /* 0x0000000407077c24 */ /* 0x000fc4000f8e02ff */
        /* <DEDUP_REMOVED lines=11> */
[----:B------:R-:W-:Y:S01]  /*1c5b0*/  IMAD.IADD R2, R5, 0x1, R2 ;  /* 0x0000000105027824 */ /* 0x000fe200078e0202 */
[----:B------:R-:W-:-:S04]  /*1c5c0*/  ULDC UR4, c[0x0][0x2f4] ;  /* 0x0000bd0000047ab9 */ /* 0x000fc80000000800 */
[----:B------:R-:W-:Y:S02]  /*1c5d0*/  LEA.HI.X R2, R4, UR5, R2, 0x1, P0 ;  /* 0x0000000504027c11 */ /* 0x000fe400080f0c02 */
[----:B-1----:R-:W-:Y:S01]  /*1c5e0*/  LOP3.LUT R10, R9, 0x7f, RZ, 0xc0, !PT ;  /* 0x0000007f090a7812 */ /* 0x002fe200078ec0ff */
[----:B0-----:R-:W-:-:S03]  /*1c5f0*/  IMAD.SHL.U32 R9, R12, 0x8, RZ ;  /* 0x000000080c097824 */ /* 0x001fc600078e00ff */
        /* <DEDUP_REMOVED lines=11> */
[----:B------:R-:W-:-:S05]  /*1c6b0*/  LOP3.LUT R10, R10, 0x200, R11, 0xf8, !PT ;  /* 0x000002000a0a7812 */ /* 0x000fca00078ef80b */
[----:B------:R-:W-:Y:S01]  /*1c6c0*/  IMAD R5, R25, 0x2000, R10 ;  /* 0x0000200019057824 */ /* 0x000fe200078e020a */
[----:B------:R-:W-:Y:S06]  /*1c6d0*/  BRA.DIV UR4, `(.L_x_1836) ;  /* 0x0000005a04dc7947 */ /* 0x000fec000b800000 */
[----:B------:R-:W0:Y:S01]  /*1c6e0*/  SHFL.IDX PT, R7, R0, RZ, 0x181f ;  /* 0x00181fff00077589 */ /* 0x000e2200000e0000 */
[----:B------:R-:W-:-:S03]  /*1c6f0*/  @P0 IMAD R8, R5, 0x2, R22 ;  /* 0x0000000205080824 */ /* 0x000fc600078e0216 */
[----:B------:R-:W1:Y:S01]  /*1c700*/  SHFL.IDX PT, R6, R2, RZ, 0x181f ;  /* 0x00181fff02067589 */ /* 0x000e6200000e0000 */
[----:B0-----:R-:W-:-:S05]  /*1c710*/  @P0 LEA R7, P1, R9, R7, 0x1 ;  /* 0x0000000709070211 */ /* 0x001fca00078208ff */
[----:B-1----:R-:W-:-:S05]  /*1c720*/  @P0 IMAD.X R6, RZ, RZ, R6, P1 ;  /* 0x000000ffff060224 */ /* 0x002fca00008e0606 */
[----:B------:R-:W-:-:S04]  /*1c730*/  @P0 LOP3.LUT R7, R7, R6, RZ, 0x3c, !PT ;  /* 0x0000000607070212 */ /* 0x000fc800078e3cff */
[----:B------:R-:W-:-:S04]  /*1c740*/  @P0 LOP3.LUT R6, R7, R6, RZ, 0x3c, !PT ;  /* 0x0000000607060212 */ /* 0x000fc800078e3cff */
[----:B------:R-:W-:-:S05]  /*1c750*/  @P0 LOP3.LUT R7, R7, R6, RZ, 0x3c, !PT ;  /* 0x0000000607070212 */ /* 0x000fca00078e3cff */
[----:B------:R-:W-:Y:S01]  /*1c760*/  @!PT LDS RZ, [RZ] ;  /* 0x00000000fffff984 */ /* 0x000fe20000000800 */
        /* <DEDUP_REMOVED lines=63> */
.L_x_1988:
[----:B------:R-:W-:-:S13]  /*1cb60*/  ISETP.GE.AND P0, PT, R4, 0x71, PT ;  /* 0x000000710400780c */ /* 0x000fda0003f06270 */
[----:B0-----:R-:W-:Y:S01]  /*1cb70*/  @P0 LEA R6, P1, R9, R0, 0x1 ;  /* 0x0000000009060211 */ /* 0x001fe200078208ff */
        /* <DEDUP_REMOVED lines=8> */
.L_x_1837:
        /* <DEDUP_REMOVED lines=11> */
.L_x_1838:
[----:B------:R1:W5:Y:S01]  /*1ccb0*/  LDL.LU R4, [R1+0x2c] ;  /* 0x00002c0001047983 */ /* 0x0003620000300800 */
[----:B------:R1:W-:Y:S02]  /*1ccc0*/  SYNCS.ARRIVE.TRANS64.A1T0 RZ, [R3+URZ+0x16830], RZ ;  /* 0x016830ff03ff79a7 */ /* 0x0003e4000810003f */
[----:B------:R-:W-:Y:S05]  /*1ccd0*/  WARPSYNC.ALL ;  /* 0x0000000000007948 */ /* 0x000fea0003800000 */
[----:B------:R-:W-:Y:S01]  /*1cce0*/  ULDC.64 UR4, c[0x0][0x298] ;  /* 0x0000a60000047ab9 */ /* 0x000fe20000000a00 */
[----:B------:R-:W-:Y:S01]  /*1ccf0*/  VIADD R0, R22, 0x8400 ;  /* 0x0000840016007836 */ /* 0x000fe20000000000 */
[----:B------:R-:W-:Y:S01]  /*1cd00*/  ULDC.64 UR6, c[0x0][0xa00] ;  /* 0x0002800000067ab9 */ /* 0x000fe20000000a00 */
[----:B------:R-:W-:Y:S01]  /*1cd10*/  BSSY B6, `(.L_x_1839) ;  /* 0x0000022000067945 */ /* 0x000fe20003800000 */
[----:B------:R-:W-:Y:S01]  /*1cd20*/  BAR.SYNC.DEFER_BLOCKING 0x8, 0x200 ;  /* 0x0208000000007b1d */ /* 0x000fe20000010000 */
[----:B------:R-:W-:-:S02]  /*1cd30*/  ISETP.NE.U32.AND P0, PT, RZ, UR6, PT ;  /* 0x00000006ff007c0c */ /* 0x000fc4000bf05070 */
[----:B------:R-:W-:Y:S02]  /*1cd40*/  LOP3.LUT P1, RZ, R0, 0x3ff, RZ, 0xc0, !PT ;  /* 0x000003ff00ff7812 */ /* 0x000fe4000782c0ff */
[----:B------:R-:W-:Y:S02]  /*1cd50*/  ISETP.NE.AND.EX P0, PT, RZ, UR7, PT, P0 ;  /* 0x00000007ff007c0c */ /* 0x000fe4000bf05300 */
[----:B-----5:R-:W-:-:S05]  /*1cd60*/  SHF.R.S32.HI R2, RZ, 0x1f, R4 ;  /* 0x0000001fff027819 */ /* 0x020fca0000011404 */
[----:B------:R-:W-:-:S04]  /*1cd70*/  IMAD R2, R2, UR4, RZ ;  /* 0x0000000402027c24 */ /* 0x000fc8000f8e02ff */
[C---:B------:R-:W-:Y:S01]  /*1cd80*/  IMAD R0, R4.reuse, UR5, R2 ;  /* 0x0000000504007c24 */ /* 0x040fe2000f8e0202 */
[----:B------:R-:W-:Y:S01]  /*1cd90*/  SHF.R.S32.HI R2, RZ, 0x1f, R19 ;  /* 0x0000001fff027819 */ /* 0x000fe20000011413 */
[----:B0-----:R-:W-:-:S03]  /*1cda0*/  IMAD.WIDE.U32 R4, R4, UR4, RZ ;  /* 0x0000000404047c25 */ /* 0x001fc6000f8e00ff */
[----:B------:R-:W-:Y:S01]  /*1cdb0*/  SEL R2, R2, RZ, !P0 ;  /* 0x000000ff02027207 */ /* 0x000fe20004000000 */
[----:B-1----:R-:W-:Y:S01]  /*1cdc0*/  IMAD.IADD R3, R5, 0x1, R0 ;  /* 0x0000000105037824 */ /* 0x002fe200078e0200 */
[----:B------:R-:W-:Y:S01]  /*1cdd0*/  SEL R0, R19, RZ, !P0 ;  /* 0x000000ff13007207 */ /* 0x000fe20004000000 */
[----:B------:R0:W-:Y:S04]  /*1cde0*/  STL.64 [R1+0x30], R4 ;  /* 0x0000300401007387 */ /* 0x0001e80000100a00 */
[----:B------:R0:W-:Y:S04]  /*1cdf0*/  STL [R1+0x38], R3 ;  /* 0x0000380301007387 */ /* 0x0001e80000100800 */
[----:B------:R0:W-:Y:S04]  /*1ce00*/  STL [R1+0x2c], R0 ;  /* 0x00002c0001007387 */ /* 0x0001e80000100800 */
[----:B------:R0:W-:Y:S01]  /*1ce10*/  STL [R1+0x3c], R2 ;  /* 0x00003c0201007387 */ /* 0x0001e20000100800 */
[----:B------:R-:W-:Y:S05]  /*1ce20*/  @!P1 BRA `(.L_x_1840) ;  /* 0x0000000000409947 */ /* 0x000fea0003800000 */
[----:B0-----:R-:W-:Y:S01]  /*1ce30*/  MOV R2, 0x0 ;  /* 0x0000000000027802 */ /* 0x001fe20000000f00 */
        /* <DEDUP_REMOVED lines=15> */
.L_x_1840:
[----:B------:R-:W-:Y:S05]  /*1cf30*/  BSYNC B6 ;  /* 0x0000000000067941 */ /* 0x000fea0003800000 */
.L_x_1839:
[----:B------:R-:W2:Y:S01]  /*1cf40*/  LDL.LU R21, [R1+0x38] ;  /* 0x0000380001157983 */ /* 0x000ea20000300800 */
[----:B------:R-:W-:Y:S01]  /*1cf50*/  ULDC.64 UR4, c[0x0][0x2d8] ;  /* 0x0000b60000047ab9 */ /* 0x000fe20000000a00 */
[----:B------:R-:W1:Y:S01]  /*1cf60*/  LDC R10, c[0x0][0x448] ;  /* 0x00011200ff0a7b82 */ /* 0x000e620000000800 */
[----:B------:R-:W-:Y:S01]  /*1cf70*/  ULDC.64 UR6, c[0x0][0x2c8] ;  /* 0x0000b20000067ab9 */ /* 0x000fe20000000a00 */
[----:B0-----:R-:W2:Y:S01]  /*1cf80*/  LDL.LU.64 R2, [R1+0x30] ;  /* 0x0000300001027983 */ /* 0x001ea20000300a00 */
[----:B------:R-:W-:-:S03]  /*1cf90*/  ULDC.64 UR8, c[0x0][0x280] ;  /* 0x0000a00000087ab9 */ /* 0x000fc60000000a00 */
[----:B------:R-:W3:Y:S04]  /*1cfa0*/  LDL R20, [R1+0xc] ;  /* 0x00000c0001147983 */ /* 0x000ee80000100800 */
[----:B------:R-:W4:Y:S04]  /*1cfb0*/  LDL.LU R6, [R1+0x3c] ;  /* 0x00003c0001067983 */ /* 0x000f280000300800 */
[----:B------:R-:W4:Y:S01]  /*1cfc0*/  LDL.LU R5, [R1+0x2c] ;  /* 0x00002c0001057983 */ /* 0x000f220000300800 */
[----:B-1----:R-:W-:-:S13]  /*1cfd0*/  ISETP.NE.AND P1, PT, R10, 0x1, PT ;  /* 0x000000010a00780c */ /* 0x002fda0003f25270 */
        /* <DEDUP_REMOVED lines=21> */
[----:B------:R-:W-:Y:S02]  /*1d130*/  IMAD.IADD R6, R20, 0x1, R28 ;  /* 0x0000000114067824 */ /* 0x000fe400078e021c */
[----:B------:R2:W5:Y:S02]  /*1d140*/  LDL R20, [R1+0x28] ;  /* 0x0000280001147983 */ /* 0x0005640000100800 */
[----:B0-----:R-:W-:Y:S01]  /*1d150*/  @P1 IMAD.HI.U32 R0, R6, R7, RZ ;  /* 0x0000000706001227 */ /* 0x001fe200078e00ff */
[----:B------:R-:W0:Y:S03]  /*1d160*/  S2R R11, SR_TID.X ;  /* 0x00000000000b7919 */ /* 0x000e260000002100 */
[----:B------:R-:W-:Y:S01]  /*1d170*/  IMAD.MOV.U32 R2, RZ, RZ, R6 ;  /* 0x000000ffff027224 */ /* 0x000fe200078e0006 */
[----:B-1----:R-:W-:-:S04]  /*1d180*/  @P1 SHF.R.U32.HI R2, RZ, R8, R0 ;  /* 0x00000008ff021219 */ /* 0x002fc80000011600 */
[--C-:B------:R-:W-:Y:S01]  /*1d190*/  SHF.R.S32.HI R0, RZ, 0x1f, R2.reuse ;  /* 0x0000001fff007819 */ /* 0x100fe20000011402 */
[----:B------:R-:W-:-:S04]  /*1d1a0*/  IMAD.MOV R7, RZ, RZ, -R2 ;  /* 0x000000ffff077224 */ /* 0x000fc800078e0a02 */
[----:B------:R-:W-:-:S04]  /*1d1b0*/  IMAD R0, R0, UR4, RZ ;  /* 0x0000000400007c24 */ /* 0x000fc8000f8e02ff */
[C---:B------:R-:W-:Y:S02]  /*1d1c0*/  IMAD R0, R2.reuse, UR5, R0 ;  /* 0x0000000502007c24 */ /* 0x040fe4000f8e0200 */
[----:B------:R-:W-:-:S04]  /*1d1d0*/  IMAD.WIDE.U32 R2, R2, UR4, R4 ;  /* 0x0000000402027c25 */ /* 0x000fc8000f8e0004 */
[----:B------:R-:W-:Y:S02]  /*1d1e0*/  IMAD.IADD R3, R3, 0x1, R0 ;  /* 0x0000000103037824 */ /* 0x000fe400078e0200 */
[----:B------:R-:W-:-:S04]  /*1d1f0*/  IMAD R0, R10, R7, R6 ;  /* 0x000000070a007224 */ /* 0x000fc800078e0206 */
[----:B------:R-:W-:Y:S01]  /*1d200*/  IMAD.WIDE.U32 R8, R0, UR6, R2 ;  /* 0x0000000600087c25 */ /* 0x000fe2000f8e0002 */
[----:B------:R-:W-:-:S03]  /*1d210*/  SHF.R.S32.HI R7, RZ, 0x1f, R0 ;  /* 0x0000001fff077819 */ /* 0x000fc60000011400 */
[----:B------:R-:W-:Y:S01]  /*1d220*/  VIADD R3, R6, 0x80 ;  /* 0x0000008006037836 */ /* 0x000fe20000000000 */
[----:B------:R-:W-:Y:S01]  /*1d230*/  LEA R2, P0, R8, UR8, 0x1 ;  /* 0x0000000808027c11 */ /* 0x000fe2000f8008ff */
[----:B------:R-:W-:Y:S02]  /*1d240*/  IMAD R7, R7, UR6, RZ ;  /* 0x0000000607077c24 */ /* 0x000fe4000f8e02ff */
[----:B------:R-:W-:Y:S02]  /*1d250*/  IMAD.MOV.U32 R6, RZ, RZ, R3 ;  /* 0x000000ffff067224 */ /* 0x000fe400078e0003 */
[----:B------:R-:W-:Y:S02]  /*1d260*/  IMAD R0, R0, UR7, R7 ;  /* 0x0000000700007c24 */ /* 0x000fe4000f8e0207 */
[----:B------:R-:W1:Y:S01]  /*1d270*/  @P1 LDC R7, c[0x0][0x44c] ;  /* 0x00011300ff071b82 */ /* 0x000e620000000800 */
[C---:B0-----:R-:W-:Y:S01]  /*1d280*/  IMAD.SHL.U32 R21, R11.reuse, 0x8, RZ ;  /* 0x000000080b157824 */ /* 0x041fe200078e00ff */
[----:B------:R-:W-:Y:S01]  /*1d290*/  LOP3.LUT R11, R11, 0x7f, RZ, 0xc0, !PT ;  /* 0x0000007f0b0b7812 */ /* 0x000fe200078ec0ff */
[----:B------:R-:W-:-:S03]  /*1d2a0*/  IMAD.IADD R0, R9, 0x1, R0 ;  /* 0x0000000109007824 */ /* 0x000fc600078e0200 */
[----:B------:R-:W-:Y:S02]  /*1d2b0*/  LOP3.LUT R21, R21, 0x38, RZ, 0xc0, !PT ;  /* 0x0000003815157812 */ /* 0x000fe400078ec0ff */
[----:B------:R-:W-:Y:S02]  /*1d2c0*/  LEA.HI.X R0, R8, UR9, R0, 0x1, P0 ;  /* 0x0000000908007c11 */ /* 0x000fe400080f0c00 */
[----:B------:R-:W0:Y:S01]  /*1d2d0*/  @P1 LDC R8, c[0x0][0x450] ;  /* 0x00011400ff081b82 */ /* 0x000e220000000800 */
        /* <DEDUP_REMOVED lines=22> */
[----:B------:R-:W-:-:S03]  /*1d440*/  IMAD.IADD R28, R9, 0x1, R28 ;  /* 0x00000001091c7824 */ /* 0x000fc600078e021c */
[----:B------:R-:W-:Y:S04]  /*1d450*/  SHFL.IDX PT, R7, R0, RZ, 0x181f ;  /* 0x00181fff00077589 */ /* 0x000fe800000e0000 */
[----:B------:R-:W-:Y:S01]  /*1d460*/  SHFL.IDX PT, R8, R4, RZ, 0x181f ;  /* 0x00181fff04087589 */ /* 0x000fe200000e0000 */
[----:B--2---:R-:W-:-:S03]  /*1d470*/  IMAD R3, R6, R10, RZ ;  /* 0x0000000a06037224 */ /* 0x004fc600078e02ff */
[----:B------:R-:W0:Y:S02]  /*1d480*/  SHFL.IDX PT, R6, R2, RZ, 0x181f ;  /* 0x00181fff02067589 */ /* 0x000e2400000e0000 */
[----:B------:R-:W-:-:S13]  /*1d490*/  ISETP.GE.AND P1, PT, R28, R3, PT ;  /* 0x000000031c00720c */ /* 0x000fda0003f26270 */
[----:B0-----:R-:W-:-:S05]  /*1d4a0*/  @!P1 LEA R6, P2, R21, R6, 0x1 ;  /* 0x0000000615069211 */ /* 0x001fca00078408ff */
[----:B------:R-:W-:-:S05]  /*1d4b0*/  @!P1 IMAD.X R7, RZ, RZ, R7, P2 ;  /* 0x000000ffff079224 */ /* 0x000fca00010e0607 */
        /* <DEDUP_REMOVED lines=69> */
[----:B------:R-:W-:-:S04]  /*1d910*/  @!P3 IMAD.X R0, RZ, RZ, R0, P2 ;  /* 0x000000ffff00b224 */ /* 0x000fc800010e0600 */
[----:B------:R-:W-:Y:S02]  /*1d920*/  @!P3 IMAD.MOV.U32 R7, RZ, RZ, R0 ;  /* 0x000000ffff07b224 */ /* 0x000fe400078e0000 */
[----:B------:R-:W-:Y:S01]  /*1d930*/  VIADD R0, R28, 0x90 ;  /* 0x000000901c007836 */ /* 0x000fe20000000000 */
[----:B0-----:R-:W-:Y:S02]  /*1d940*/  @!P1 LEA R2, P2, R21, R2, 0x1 ;  /* 0x0000000215029211 */ /* 0x001fe400078408ff */
[----:B------:R0:W-:Y:S03]  /*1d950*/  @!P3 LDGSTS.E.BYPASS.LTC128B.128 [R20+0xbc00], desc[UR42][R6.64], !P0 ;  /* 0x0bc000000614bfae */ /* 0x0001e6000c101d6a */
[----:B0-----:R-:W-:-:S04]  /*1d960*/  @!P1 IMAD.X R6, RZ, RZ, R8, P2 ;  /* 0x000000ffff069224 */ /* 0x001fc800010e0608 */
[----:B------:R-:W-:Y:S02]  /*1d970*/  @!P1 IMAD.MOV.U32 R7, RZ, RZ, R6 ;  /* 0x000000ffff079224 */ /* 0x000fe400078e0006 */
        /* <DEDUP_REMOVED lines=19> */
.L_x_2013:
[----:B------:R-:W-:-:S05]  /*1dab0*/  VIADD R28, R28, 0xb0 ;  /* 0x000000b01c1c7836 */ /* 0x000fca0000000000 */
        /* <DEDUP_REMOVED lines=9> */
.L_x_1842:
        /* <DEDUP_REMOVED lines=18> */
.L_x_2014:
[----:B------:R-:W-:Y:S05]  /*1dc70*/  BSYNC B0 ;  /* 0x0000000000007941 */ /* 0x000fea0003800000 */
.L_x_1843:
[----:B------:R-:W0:Y:S04]  /*1dc80*/  LDL.LU R3, [R1+0x40] ;  /* 0x0000400001037983 */ /* 0x000e280000300800 */
[----:B------:R-:W2:Y:S01]  /*1dc90*/  LDL R2, [R1+0x1c] ;  /* 0x00001c0001027983 */ /* 0x000ea20000100800 */
[----:B------:R-:W-:Y:S01]  /*1dca0*/  BSSY B0, `(.L_x_1845) ;  /* 0x000010e000007945 */ /* 0x000fe20003800000 */
[----:B0-----:R-:W-:-:S05]  /*1dcb0*/  VIADD R7, R3, 0xfffffffe ;  /* 0xfffffffe03077836 */ /* 0x001fca0000000000 */
[----:B--2---:R-:W-:-:S13]  /*1dcc0*/  ISETP.GE.AND P0, PT, R7, R2, PT ;  /* 0x000000020700720c */ /* 0x004fda0003f06270 */
[----:B------:R-:W-:Y:S05]  /*1dcd0*/  @!P0 BRA `(.L_x_1846) ;  /* 0x0000001000288947 */ /* 0x000fea0003800000 */
[----:B------:R-:W0:Y:S01]  /*1dce0*/  S2R R2, SR_TID.X ;  /* 0x0000000000027919 */ /* 0x000e220000002100 */
[----:B------:R-:W-:Y:S01]  /*1dcf0*/  ULDC UR4, c[0x0][0x2f4] ;  /* 0x0000bd0000047ab9 */ /* 0x000fe20000000800 */
[----:B------:R-:W-:Y:S01]  /*1dd00*/  IMAD.MOV.U32 R6, RZ, RZ, R25 ;  /* 0x000000ffff067224 */ /* 0x000fe200078e0019 */
[----:B------:R2:W-:Y:S01]  /*1dd10*/  STL [R1+0x8], R26 ;  /* 0x0000081a01007387 */ /* 0x0005e20000100800 */
[----:B------:R-:W-:Y:S02]  /*1dd20*/  IMAD.MOV.U32 R20, RZ, RZ, R29 ;  /* 0x000000ffff147224 */ /* 0x000fe400078e001d */
[----:B0-----:R-:W-:-:S05]  /*1dd30*/  IMAD.SHL.U32 R2, R2, 0x8, RZ ;  /* 0x0000000802027824 */ /* 0x001fca00078e00ff */
[----:B------:R-:W-:-:S04]  /*1dd40*/  LOP3.LUT R2, R2, 0x38, RZ, 0xc0, !PT ;  /* 0x0000003802027812 */ /* 0x000fc800078ec0ff */
[----:B--2---:R-:W-:-:S13]  /*1dd50*/  ISETP.GE.AND P1, PT, R2, UR4, PT ;  /* 0x0000000402007c0c */ /* 0x004fda000bf26270 */
.L_x_1859:
        /* <DEDUP_REMOVED lines=41> */
.L_x_1847:
[----:B------:R-:W-:Y:S01]  /*1dff0*/  IMAD R5, R25, 0x8, R22 ;  /* 0x0000000819057824 */ /* 0x000fe200078e0216 */
[----:B------:R-:W-:Y:S01]  /*1e000*/  SHF.L.U32 R2, R29, 0x1f, RZ ;  /* 0x0000001f1d027819 */ /* 0x000fe200000006ff */
[----:B------:R-:W-:Y:S03]  /*1e010*/  BSSY B1, `(.L_x_1848) ;  /* 0x0000003000017945 */ /* 0x000fe60003800000 */
[----:B------:R-:W0:Y:S02]  /*1e020*/  SYNCS.PHASECHK.TRANS64.TRYWAIT P0, [R5+URZ+0x16840], R2 ;  /* 0x01684002050075a7 */ /* 0x000e24000800017f */
[----:B0-----:R-:W-:Y:S05]  /*1e030*/  @!P0 BRA `(.L_x_1849) ;  /* 0x0000005c00288947 */ /* 0x001fea0003800000 */
.L_x_2015:
[----:B------:R-:W-:Y:S05]  /*1e040*/  BSYNC B1 ;  /* 0x0000000000017941 */ /* 0x000fea0003800000 */
.L_x_1848:
[----:B------:R-:W2:Y:S01]  /*1e050*/  LDL R9, [R1+0xc] ;  /* 0x00000c0001097983 */ /* 0x000ea20000100800 */
[----:B------:R-:W-:Y:S01]  /*1e060*/  SHF.R.S32.HI R21, RZ, 0x1f, R0 ;  /* 0x0000001fff157819 */ /* 0x000fe20000011400 */
[----:B------:R-:W-:Y:S01]  /*1e070*/  ULDC.64 UR4, c[0x0][0x300] ;  /* 0x0000c00000047ab9 */ /* 0x000fe20000000a00 */
[----:B------:R-:W-:Y:S01]  /*1e080*/  LOP3.LUT P2, RZ, R23, 0x1, RZ, 0xc0, !PT ;  /* 0x0000000117ff7812 */ /* 0x000fe2000784c0ff */
[----:B------:R-:W1:Y:S01]  /*1e090*/  S2R R8, SR_TID.X ;  /* 0x0000000000087919 */ /* 0x000e620000002100 */
        /* <DEDUP_REMOVED lines=10> */
[----:B------:R-:W-:-:S04]  /*1e140*/  IMAD.WIDE.U32 R2, R18, UR4, R2 ;  /* 0x0000000412027c25 */ /* 0x000fc8000f8e0002 */
[----:B--2---:R-:W-:Y:S01]  /*1e150*/  IMAD R7, R9, UR4, RZ ;  /* 0x0000000409077c24 */ /* 0x004fe2000f8e02ff */
[----:B-1----:R-:W-:-:S03]  /*1e160*/  LOP3.LUT R9, R8, 0x7f, RZ, 0xc0, !PT ;  /* 0x0000007f08097812 */ /* 0x002fc600078ec0ff */
[----:B------:R-:W-:Y:S01]  /*1e170*/  IMAD R7, R18, UR5, R7 ;  /* 0x0000000512077c24 */ /* 0x000fe2000f8e0207 */
[----:B------:R-:W-:Y:S01]  /*1e180*/  ULDC.64 UR4, c[0x0][0x2e8] ;  /* 0x0000ba0000047ab9 */ /* 0x000fe20000000a00 */
[----:B------:R-:W-:Y:S02]  /*1e190*/  IMAD.SHL.U32 R11, R9, 0x8, RZ ;  /* 0x00000008090b7824 */ /* 0x000fe400078e00ff */
[----:B------:R-:W-:Y:S02]  /*1e1a0*/  IMAD.SHL.U32 R9, R8, 0x8, RZ ;  /* 0x0000000808097824 */ /* 0x000fe400078e00ff */
[----:B------:R-:W-:-:S03]  /*1e1b0*/  IMAD.IADD R7, R7, 0x1, R3 ;  /* 0x0000000107077824 */ /* 0x000fc600078e0203 */
[----:B------:R-:W-:-:S04]  /*1e1c0*/  LOP3.LUT R9, R9, 0x1f8, RZ, 0xc0, !PT ;  /* 0x000001f809097812 */ /* 0x000fc800078ec0ff */
[----:B------:R-:W-:Y:S02]  /*1e1d0*/  LOP3.LUT R9, R9, 0x38, R8, 0x78, !PT ;  /* 0x0000003809097812 */ /* 0x000fe400078e7808 */
[C---:B------:R-:W-:Y:S01]  /*1e1e0*/  LEA R8, P0, R2.reuse, UR4, 0x1 ;  /* 0x0000000402087c11 */ /* 0x040fe2000f8008ff */
[----:B------:R-:W-:Y:S01]  /*1e1f0*/  UMOV UR4, 0xffffffff ;  /* 0xffffffff00047882 */ /* 0x000fe20000000000 */
[----:B------:R-:W-:Y:S02]  /*1e200*/  LOP3.LUT R9, R9, 0x200, R11, 0xf8, !PT ;  /* 0x0000020009097812 */ /* 0x000fe400078ef80b */
[----:B------:R-:W-:-:S03]  /*1e210*/  LEA.HI.X R10, R2, UR5, R7, 0x1, P0 ;  /* 0x00000005020a7c11 */ /* 0x000fc600080f0c07 */
[----:B------:R-:W-:Y:S01]  /*1e220*/  IMAD R9, R25, 0x2000, R9 ;  /* 0x0000200019097824 */ /* 0x000fe200078e0209 */
[----:B------:R-:W-:Y:S06]  /*1e230*/  BRA.DIV UR4, `(.L_x_1850) ;  /* 0x0000005a04bc7947 */ /* 0x000fec000b800000 */
[----:B------:R-:W0:Y:S01]  /*1e240*/  S2R R3, SR_TID.X ;  /* 0x0000000000037919 */ /* 0x000e220000002100 */
[----:B------:R-:W-:Y:S01]  /*1e250*/  LEA R9, R9, R22, 0x1 ;  /* 0x0000001609097211 */ /* 0x000fe200078e08ff */
        /* <DEDUP_REMOVED lines=41> */
.L_x_2033:
        /* <DEDUP_REMOVED lines=8> */
.L_x_1851:
        /* <DEDUP_REMOVED lines=11> */
.L_x_1852:
[----:B------:R1:W-:Y:S01]  /*1e620*/  SYNCS.ARRIVE.TRANS64.A1T0 RZ, [R5+URZ+0x16830], RZ ;  /* 0x016830ff05ff79a7 */ /* 0x0003e2000810003f */
[----:B------:R-:W-:Y:S05]  /*1e630*/  @!P3 BRA `(.L_x_1853) ;  /* 0x000000000004b947 */ /* 0x000fea0003800000 */
[----:B------:R-:W-:Y:S01]  /*1e640*/  BPT.TRAP 0x1 ;  /* 0x000000040000795c */ /* 0x000fe20000300000 */
.L_x_1853:
[----:B------:R-:W-:Y:S01]  /*1e650*/  SHF.L.U32 R2, R20, 0x1f, RZ ;  /* 0x0000001f14027819 */ /* 0x000fe200000006ff */
[----:B-1----:R-:W-:Y:S01]  /*1e660*/  IMAD R5, R6, 0x8, R22 ;  /* 0x0000000806057824 */ /* 0x002fe200078e0216 */
[----:B------:R-:W-:Y:S03]  /*1e670*/  BSSY B1, `(.L_x_1854) ;  /* 0x0000003000017945 */ /* 0x000fe60003800000 */
[----:B------:R-:W1:Y:S02]  /*1e680*/  SYNCS.PHASECHK.TRANS64.TRYWAIT P0, [R5+URZ+0x16860], R2 ;  /* 0x01686002050075a7 */ /* 0x000e64000800017f */
[----:B-1----:R-:W-:Y:S05]  /*1e690*/  @!P0 BRA `(.L_x_1855) ;  /* 0x0000005c00e08947 */ /* 0x002fea0003800000 */
.L_x_2034:
[----:B------:R-:W-:Y:S05]  /*1e6a0*/  BSYNC B1 ;  /* 0x0000000000017941 */ /* 0x000fea0003800000 */
.L_x_1854:
[----:B------:R-:W2:Y:S04]  /*1e6b0*/  LDL R11, [R1+0x18] ;  /* 0x00001800010b7983 */ /* 0x000ea80000100800 */
[----:B0-----:R-:W2:Y:S01]  /*1e6c0*/  LDL.LU R8, [R1+0x8] ;  /* 0x0000080001087983 */ /* 0x001ea20000300800 */
[----:B------:R-:W0:Y:S01]  /*1e6d0*/  S2R R12, SR_TID.X ;  /* 0x00000000000c7919 */ /* 0x000e220000002100 */
[----:B------:R-:W-:Y:S01]  /*1e6e0*/  UMOV UR4, 0xffffffff ;  /* 0xffffffff00047882 */ /* 0x000fe20000000000 */
[C---:B0-----:R-:W-:Y:S01]  /*1e6f0*/  IMAD.SHL.U32 R9, R12.reuse, 0x8, RZ ;  /* 0x000000080c097824 */ /* 0x041fe200078e00ff */
[----:B------:R-:W-:-:S04]  /*1e700*/  LOP3.LUT R3, R12, 0x7f, RZ, 0xc0, !PT ;  /* 0x0000007f0c037812 */ /* 0x000fc800078ec0ff */
[----:B------:R-:W-:Y:S01]  /*1e710*/  LOP3.LUT R9, R9, 0x1f8, RZ, 0xc0, !PT ;  /* 0x000001f809097812 */ /* 0x000fe200078ec0ff */
[----:B------:R-:W-:-:S03]  /*1e720*/  IMAD.SHL.U32 R10, R3, 0x8, RZ ;  /* 0x00000008030a7824 */ /* 0x000fc600078e00ff */
        /* <DEDUP_REMOVED lines=53> */
.L_x_2052:
        /* <DEDUP_REMOVED lines=28> */
.L_x_1857:
        /* <DEDUP_REMOVED lines=12> */
.L_x_1858:
[----:B------:R-:W2:Y:S01]  /*1ed00*/  LDL R0, [R1+0x1c] ;  /* 0x00001c0001007983 */ /* 0x000ea20000100800 */
[----:B------:R0:W-:Y:S01]  /*1ed10*/  SYNCS.ARRIVE.TRANS64.A1T0 RZ, [R5+URZ+0x16850], RZ ;  /* 0x016850ff05ff79a7 */ /* 0x0001e2000810003f */
[C---:B------:R-:W-:Y:S02]  /*1ed20*/  VIADD R7, R26.reuse, 0xffffffff ;  /* 0xffffffff1a077836 */ /* 0x040fe40000000000 */
[----:B------:R0:W-:Y:S01]  /*1ed30*/  STL [R1+0x8], R26 ;  /* 0x0000081a01007387 */ /* 0x0001e20000100800 */
[----:B------:R-:W-:Y:S02]  /*1ed40*/  IMAD.MOV.U32 R6, RZ, RZ, R25 ;  /* 0x000000ffff067224 */ /* 0x000fe400078e0019 */
[----:B------:R-:W-:Y:S01]  /*1ed50*/  IMAD.MOV.U32 R20, RZ, RZ, R29 ;  /* 0x000000ffff147224 */ /* 0x000fe200078e001d */
[----:B--2---:R-:W-:-:S13]  /*1ed60*/  ISETP.GT.AND P0, PT, R26, R0, PT ;  /* 0x000000001a00720c */ /* 0x004fda0003f04270 */
[----:B0-----:R-:W-:Y:S05]  /*1ed70*/  @P0 BRA `(.L_x_1859) ;  /* 0xffffffec00f80947 */ /* 0x001fea000383ffff */
.L_x_1846:
[----:B------:R-:W-:Y:S05]  /*1ed80*/  BSYNC B0 ;  /* 0x0000000000007941 */ /* 0x000fea0003800000 */
.L_x_1845:
[----:B-1----:R-:W0:Y:S01]  /*1ed90*/  S2R R0, SR_TID.X ;  /* 0x0000000000007919 */ /* 0x002e220000002100 */
        /* <DEDUP_REMOVED lines=16> */
.L_x_1861:
[----:B------:R-:W-:Y:S05]  /*1eea0*/  BSYNC B0 ;  /* 0x0000000000007941 */ /* 0x000fea0003800000 */
.L_x_1860:
[----:B------:R-:W-:-:S05]  /*1eeb0*/  IMAD.U32 R0, RZ, RZ, UR38 ;  /* 0x00000026ff007e24 */ /* 0x000fca000f8e00ff */
[----:B------:R-:W-:-:S13]  /*1eec0*/  ISETP.NE.AND P0, PT, R0, 0x3, PT ;  /* 0x000000030000780c */ /* 0x000fda0003f05270 */
[----:B------:R-:W-:Y:S05]  /*1eed0*/  @!P0 BRA `(.L_x_1862) ;  /* 0x0000000000048947 */ /* 0x000fea0003800000 */
[----:B------:R-:W-:Y:S01]  /*1eee0*/  BPT.TRAP 0x1 ;  /* 0x000000040000795c */ /* 0x000fe20000300000 */
.L_x_1862:
[----:B------:R-:W2:Y:S01]  /*1eef0*/  LDL.LU R2, [R1+0x18] ;  /* 0x0000180001027983 */ /* 0x000ea20000300800 */
[----:B------:R-:W-:Y:S01]  /*1ef00*/  IMAD R0, R25, 0x8, R22 ;  /* 0x0000000819007824 */ /* 0x000fe200078e0216 */
[----:B------:R-:W-:Y:S01]  /*1ef10*/  SHF.L.U32 R3, R29, 0x1f, RZ ;  /* 0x0000001f1d037819 */ /* 0x000fe200000006ff */
[----:B------:R-:W-:Y:S03]  /*1ef20*/  BSSY B0, `(.L_x_1863) ;  /* 0x0000004000007945 */ /* 0x000fe60003800000 */
[----:B------:R-:W0:Y:S01]  /*1ef30*/  SYNCS.PHASECHK.TRANS64.TRYWAIT P0, [R0+URZ+0x16860], R3 ;  /* 0x01686003000075a7 */ /* 0x000e22000800017f */
[----:B--2---:R-:W-:Y:S01]  /*1ef40*/  IMAD R6, R26, -0x80, R2 ;  /* 0xffffff801a067824 */ /* 0x004fe200078e0202 */
[----:B0-----:R-:W-:Y:S06]  /*1ef50*/  @!P0 BRA `(.L_x_1864) ;  /* 0x00000060000c8947 */ /* 0x001fec0003800000 */
.L_x_2053:
[----:B------:R-:W-:Y:S05]  /*1ef60*/  BSYNC B0 ;  /* 0x0000000000007941 */ /* 0x000fea0003800000 */
.L_x_1863:
[----:B------:R-:W1:Y:S01]  /*1ef70*/  S2R R8, SR_TID.X ;  /* 0x0000000000087919 */ /* 0x000e620000002100 */
[----:B------:R-:W-:Y:S01]  /*1ef80*/  ULDC UR4, c[0x0][0x2f4] ;  /* 0x0000bd0000047ab9 */ /* 0x000fe20000000800 */
[C---:B-1----:R-:W-:Y:S01]  /*1ef90*/  IMAD.SHL.U32 R2, R8.reuse, 0x8, RZ ;  /* 0x0000000808027824 */ /* 0x042fe200078e00ff */
[C---:B------:R-:W-:Y:S01]  /*1efa0*/  LOP3.LUT R5, R8.reuse, 0x7f, RZ, 0xc0, !PT ;  /* 0x0000007f08057812 */ /* 0x040fe200078ec0ff */
[----:B------:R-:W-:-:S03]  /*1efb0*/  IMAD.SHL.U32 R7, R8, 0x8, RZ ;  /* 0x0000000808077824 */ /* 0x000fc600078e00ff */
[----:B------:R-:W-:Y:S01]  /*1efc0*/  LOP3.LUT R2, R2, 0x1f8, RZ, 0xc0, !PT ;  /* 0x000001f802027812 */ /* 0x000fe200078ec0ff */
[----:B------:R-:W-:Y:S01]  /*1efd0*/  IMAD.SHL.U32 R4, R5, 0x8, RZ ;  /* 0x0000000805047824 */ /* 0x000fe200078e00ff */
[----:B------:R-:W-:Y:S02]  /*1efe0*/  LOP3.LUT R7, R7, 0x38, RZ, 0xc0, !PT ;  /* 0x0000003807077812 */ /* 0x000fe400078ec0ff */
[----:B------:R-:W-:Y:S02]  /*1eff0*/  LOP3.LUT R2, R2, 0x38, R8, 0x78, !PT ;  /* 0x0000003802027812 */ /* 0x000fe400078e7808 */
        /* <DEDUP_REMOVED lines=53> */
.L_x_2071:
[----:B------:R-:W-:Y:S02]  /*1f350*/  ISETP.LT.OR P0, PT, R6, 0x71, P0 ;  /* 0x000000710600780c */ /* 0x000fe40000701670 */
[----:B--23--:R-:W-:-:S05]  /*1f360*/  IADD3 R2, P1, R14, R5, RZ ;  /* 0x000000050e027210 */ /* 0x00cfca0007f3e0ff */
[----:B------:R-:W-:-:S06]  /*1f370*/  IMAD.X R3, RZ, RZ, R24, P1 ;  /* 0x000000ffff037224 */ /* 0x000fcc00008e0618 */
[----:B------:R-:W-:Y:S01]  /*1f380*/  @!PT LDS RZ, [RZ] ;  /* 0x00000000fffff984 */ /* 0x000fe20000000800 */
[----:B------:R-:W-:Y:S01]  /*1f390*/  @!PT LDS RZ, [RZ] ;  /* 0x00000000fffff984 */ /* 0x000fe20000000800 */
[----:B------:R-:W-:Y:S01]  /*1f3a0*/  @!PT LDS RZ, [RZ] ;  /* 0x00000000fffff984 */ /* 0x000fe20000000800 */
[----:B------:R0:W-:Y:S01]  /*1f3b0*/  LDGSTS.E.BYPASS.LTC128B.128 [R4+0x3c00], desc[UR42][R2.64], !P0 ;  /* 0x03c0000002047fae */ /* 0x0001e2000c101d6a */
[----:B------:R-:W-:Y:S01]  /*1f3c0*/  PLOP3.LUT P0, PT, PT, PT, PT, 0x80, 0x0 ;  /* 0x000000000000781c */ /* 0x000fe20003f0f070 */
[----:B------:R-:W-:-:S12]  /*1f3d0*/  NOP ;  /* 0x0000000000007918 */ /* 0x000fd80000000000 */
.L_x_1866:
        /* <DEDUP_REMOVED lines=11> */
.L_x_1867:
[----:B------:R-:W-:Y:S01]  /*1f490*/  VIADD R25, R25, 0x1 ;  /* 0x0000000119197836 */ /* 0x000fe20000000000 */
[----:B------:R0:W-:Y:S04]  /*1f4a0*/  SYNCS.ARRIVE.TRANS64.A1T0 RZ, [R0+URZ+0x16850], RZ ;  /* 0x016850ff00ff79a7 */ /* 0x0001e8000810003f */
[----:B------:R-:W-:-:S04]  /*1f4b0*/  ISETP.NE.AND P0, PT, R25, 0x2, PT ;  /* 0x000000021900780c */ /* 0x000fc80003f05270 */
[----:B0-----:R-:W-:Y:S02]  /*1f4c0*/  SEL R0, RZ, 0x1, P0 ;  /* 0x00000001ff007807 */ /* 0x001fe40000000000 */
[----:B------:R-:W-:Y:S02]  /*1f4d0*/  SEL R25, R25, RZ, P0 ;  /* 0x000000ff19197207 */ /* 0x000fe40000000000 */
[----:B------:R-:W-:-:S07]  /*1f4e0*/  LOP3.LUT R29, R29, R0, RZ, 0x3c, !PT ;  /* 0x000000001d1d7212 */ /* 0x000fce00078e3cff */
.L_x_1826:
[----:B------:R-:W-:Y:S05]  /*1f4f0*/  BSYNC B7 ;  /* 0x0000000000077941 */ /* 0x000fea0003800000 */
.L_x_1824:
[----:B------:R-:W-:-:S13]  /*1f500*/  LOP3.LUT P0, RZ, R23, 0x4, RZ, 0xc0, !PT ;  /* 0x0000000417ff7812 */ /* 0x000fda000780c0ff */
[----:B------:R-:W-:Y:S05]  /*1f510*/  @!P0 BRA `(.L_x_1868) ;  /* 0x0000000000248947 */ /* 0x000fea0003800000 */
[----:B------:R-:W-:Y:S05]  /*1f520*/  WARPSYNC.ALL ;  /* 0x0000000000007948 */ /* 0x000fea0003800000 */
[----:B------:R-:W3:Y:S08]  /*1f530*/  S2UR UR5, SR_CgaCtaId ;  /* 0x00000000000579c3 */ /* 0x000ef00000008800 */
[----:B------:R-:W-:Y:S06]  /*1f540*/  BAR.SYNC.DEFER_BLOCKING 0x5, 0x200 ;  /* 0x0148000000007b1d */ /* 0x000fec0000010000 */
[----:B------:R-:W-:-:S02]  /*1f550*/  UMOV UR4, 0x400 ;  /* 0x0000040000047882 */ /* 0x000fc40000000000 */
[----:B---3--:R-:W-:-:S06]  /*1f560*/  ULEA UR4, UR5, UR4, 0x18 ;  /* 0x0000000405047291 */ /* 0x008fcc000f8ec03f */
[----:B------:R-:W-:-:S05]  /*1f570*/  IMAD.U32 R22, RZ, RZ, UR4 ;  /* 0x00000004ff167e24 */ /* 0x000fca000f8e00ff */
[----:B------:R3:W4:Y:S01]  /*1f580*/  LDS.128 R16, [R22+0x168d0] ;  /* 0x0168d00016107984 */ /* 0x0007220000000c00 */
[----:B------:R-:W-:Y:S06]  /*1f590*/  BAR.ARV 0x4, 0x200 ;  /* 0x0108000000007b1d */ /* 0x000fec0000002000 */
[----:B------:R-:W-:Y:S05]  /*1f5a0*/  BRA `(.L_x_1869) ;  /* 0x0000000800cc7947 */ /* 0x000fea0003800000 */
.L_x_1868:
        /* <DEDUP_REMOVED lines=10> */
[----:B------:R0:W3:Y:S01]  /*1f650*/  @!P1 LDG.E R3, desc[UR42][R2.64] ;  /* 0x0000002a02039981 */ /* 0x0000e2000c1e1900 */
[C---:B------:R-:W-:Y:S02]  /*1f660*/  ISETP.GE.U32.AND P2, PT, R7.reuse, 0x2, PT ;  /* 0x000000020700780c */ /* 0x040fe40003f46070 */
[C---:B------:R-:W-:Y:S01]  /*1f670*/  ISETP.GE.U32.AND P3, PT, R7.reuse, 0x4, PT ;  /* 0x000000040700780c */ /* 0x040fe20003f66070 */
[----:B------:R-:W-:Y:S01]  /*1f680*/  SHFL.IDX PT, R0, R16, RZ, 0x1f ;  /* 0x00001fff10007589 */ /* 0x000fe200000e0000 */
[C---:B------:R-:W-:Y:S02]  /*1f690*/  ISETP.GE.U32.AND P4, PT, R7.reuse, 0x8, PT ;  /* 0x000000080700780c */ /* 0x040fe40003f86070 */
[C---:B------:R-:W-:Y:S01]  /*1f6a0*/  ISETP.GE.U32.AND P5, PT, R7.reuse, 0x10, PT ;  /* 0x000000100700780c */ /* 0x040fe20003fa6070 */
[----:B------:R-:W-:Y:S01]  /*1f6b0*/  SHFL.IDX PT, R16, R16, 0x1, 0x1f ;  /* 0x00201f0010107f89 */ /* 0x000fe200000e0000 */
[----:B0-----:R-:W-:Y:S02]  /*1f6c0*/  IMAD.MOV.U32 R2, RZ, RZ, RZ ;  /* 0x000000ffff027224 */ /* 0x001fe400078e00ff */
[----:B---3--:R-:W-:Y:S01]  /*1f6d0*/  @!P1 IMAD.MOV.U32 R2, RZ, RZ, R3 ;  /* 0x000000ffff029224 */ /* 0x008fe200078e0003 */
[----:B------:R-:W-:-:S04]  /*1f6e0*/  ISETP.NE.AND P1, PT, R7, RZ, PT ;  /* 0x000000ff0700720c */ /* 0x000fc80003f25270 */
[----:B------:R-:W0:Y:S02]  /*1f6f0*/  SHFL.UP PT, R14, R2, 0x1, RZ ;  /* 0x04200000020e7989 */ /* 0x000e2400000e00ff */
[----:B0-----:R-:W-:-:S05]  /*1f700*/  SEL R5, R14, RZ, P1 ;  /* 0x000000ff0e057207 */ /* 0x001fca0000800000 */
[----:B------:R-:W-:-:S05]  /*1f710*/  IMAD.IADD R4, R2, 0x1, R5 ;  /* 0x0000000102047824 */ /* 0x000fca00078e0205 */
[----:B------:R-:W0:Y:S02]  /*1f720*/  SHFL.UP PT, R14, R4, 0x2, RZ ;  /* 0x04400000040e7989 */ /* 0x000e2400000e00ff */
[----:B0-----:R-:W-:-:S05]  /*1f730*/  SEL R5, R14, RZ, P2 ;  /* 0x000000ff0e057207 */ /* 0x001fca0001000000 */
[----:B------:R-:W-:-:S05]  /*1f740*/  IMAD.IADD R5, R4, 0x1, R5 ;  /* 0x0000000104057824 */ /* 0x000fca00078e0205 */
[----:B------:R-:W2:Y:S02]  /*1f750*/  SHFL.UP PT, R14, R5, 0x4, RZ ;  /* 0x04800000050e7989 */ /* 0x000ea400000e00ff */
[----:B--2---:R-:W-:-:S05]  /*1f760*/  SEL R6, R14, RZ, P3 ;  /* 0x000000ff0e067207 */ /* 0x004fca0001800000 */
[----:B------:R-:W-:-:S05]  /*1f770*/  IMAD.IADD R6, R5, 0x1, R6 ;  /* 0x0000000105067824 */ /* 0x000fca00078e0206 */
[----:B------:R-:W0:Y:S02]  /*1f780*/  SHFL.UP PT, R14, R6, 0x8, RZ ;  /* 0x05000000060e7989 */ /* 0x000e2400000e00ff */
[----:B0-----:R-:W-:-:S05]  /*1f790*/  SEL R3, R14, RZ, P4 ;  /* 0x000000ff0e037207 */ /* 0x001fca0002000000 */
[----:B------:R-:W-:-:S05]  /*1f7a0*/  IMAD.IADD R4, R6, 0x1, R3 ;  /* 0x0000000106047824 */ /* 0x000fca00078e0203 */
[----:B------:R-:W0:Y:S02]  /*1f7b0*/  SHFL.UP PT, R14, R4, 0x10, RZ ;  /* 0x06000000040e7989 */ /* 0x000e2400000e00ff */
[----:B0-----:R-:W-:-:S05]  /*1f7c0*/  SEL R3, R14, RZ, P5 ;  /* 0x000000ff0e037207 */ /* 0x001fca0002800000 */
[----:B------:R-:W-:-:S05]  /*1f7d0*/  IMAD.IADD R3, R4, 0x1, R3 ;  /* 0x0000000104037824 */ /* 0x000fca00078e0203 */
[----:B------:R0:W2:Y:S02]  /*1f7e0*/  SHFL.IDX PT, R14, R3, 0x1f, 0x1f ;  /* 0x03e01f00030e7f89 */ /* 0x0000a400000e0000 */
.L_x_2081:
[----:B------:R-:W-:Y:S02]  /*1f7f0*/  ULDC UR4, c[0x0][0xc38] ;  /* 0x00030e0000047ab9 */ /* 0x000fe40000000800 */
[----:B------:R-:W-:-:S04]  /*1f800*/  IMAD.U32 R4, RZ, RZ, UR4 ;  /* 0x00000004ff047e24 */ /* 0x000fc8000f8e00ff */
[----:B--2---:R-:W-:-:S04]  /*1f810*/  IMAD R5, R14, R4, RZ ;  /* 0x000000040e057224 */ /* 0x004fc800078e02ff */
[----:B------:R-:W-:-:S05]  /*1f820*/  IMAD.IADD R16, R16, 0x1, R5 ;  /* 0x0000000110107824 */ /* 0x000fca00078e0205 */
[----:B------:R-:W-:-:S13]  /*1f830*/  ISETP.GT.AND P6, PT, R16, R0, PT ;  /* 0x000000001000720c */ /* 0x000fda0003fc4270 */
[----:B------:R-:W-:Y:S05]  /*1f840*/  @P6 BRA `(.L_x_1871) ;  /* 0x00000000009c6947 */ /* 0x000fea0003800000 */
.L_x_1876:
[----:B------:R-:W2:Y:S01]  /*1f850*/  LDC R4, c[0x0][0xc3c] ;  /* 0x00030f00ff047b82 */ /* 0x000ea20000000800 */
[----:B------:R-:W-:-:S05]  /*1f860*/  VIADD R19, R19, 0x1f ;  /* 0x0000001f13137836 */ /* 0x000fca0000000000 */
[----:B--2---:R-:W-:-:S13]  /*1f870*/  ISETP.GE.AND P6, PT, R19, R4, PT ;  /* 0x000000041300720c */ /* 0x004fda0003fc6270 */
[----:B------:R-:W-:Y:S05]  /*1f880*/  @P6 BRA `(.L_x_1872) ;  /* 0x0000000400d06947 */ /* 0x000fea0003800000 */
[----:B------:R-:W2:Y:S01]  /*1f890*/  S2R R2, SR_TID.X ;  /* 0x0000000000027919 */ /* 0x000ea20000002100 */
[----:B------:R-:W-:Y:S01]  /*1f8a0*/  BSSY B0, `(.L_x_1873) ;  /* 0x0000009000007945 */ /* 0x000fe20003800000 */
[----:B--2---:R-:W-:-:S05]  /*1f8b0*/  LOP3.LUT R2, R2, 0x1f, RZ, 0xc0, !PT ;  /* 0x0000001f02027812 */ /* 0x004fca00078ec0ff */
[----:B------:R-:W-:Y:S02]  /*1f8c0*/  IMAD.IADD R5, R19, 0x1, R2 ;  /* 0x0000000113057824 */ /* 0x000fe400078e0202 */
[----:B------:R-:W-:-:S03]  /*1f8d0*/  IMAD.MOV.U32 R2, RZ, RZ, RZ ;  /* 0x000000ffff027224 */ /* 0x000fc600078e00ff */
[----:B------:R-:W-:-:S13]  /*1f8e0*/  ISETP.GE.OR P6, PT, R5, R4, !P0 ;  /* 0x000000040500720c */ /* 0x000fda00047c6670 */
[----:B------:R-:W-:Y:S05]  /*1f8f0*/  @P6 BRA `(.L_x_1874) ;  /* 0x00000000000c6947 */ /* 0x000fea0003800000 */
[----:B0-----:R-:W0:Y:S02]  /*1f900*/  LDC.64 R2, c[0x0][0xc80] ;  /* 0x00032000ff027b82 */ /* 0x001e240000000a00 */
[----:B0-----:R-:W-:-:S06]  /*1f910*/  IMAD.WIDE R2, R5, 0x4, R2 ;  /* 0x0000000405027825 */ /* 0x001fcc00078e0202 */
[----:B------:R2:W5:Y:S02]  /*1f920*/  LDG.E R2, desc[UR42][R2.64] ;  /* 0x0000002a02027981 */ /* 0x000564000c1e1900 */
.L_x_1874:
[----:B------:R-:W-:Y:S05]  /*1f930*/  BSYNC B0 ;  /* 0x0000000000007941 */ /* 0x000fea0003800000 */
.L_x_1873:
[----:B------:R-:W-:-:S03]  /*1f940*/  UMOV UR4, 0xffffffff ;  /* 0xffffffff00047882 */ /* 0x000fc60000000000 */
[----:B------:R-:W-:Y:S05]  /*1f950*/  BRA.DIV UR4, `(.L_x_1875) ;  /* 0x0000006204f07947 */ /* 0x000fea000b800000 */
[----:B-----5:R-:W3:Y:S02]  /*1f960*/  SHFL.UP PT, R14, R2, 0x1, RZ ;  /* 0x04200000020e7989 */ /* 0x020ee400000e00ff */
[----:B---3--:R-:W-:-:S05]  /*1f970*/  SEL R13, R14, RZ, P1 ;  /* 0x000000ff0e0d7207 */ /* 0x008fca0000800000 */
[----:B------:R-:W-:-:S05]  /*1f980*/  IMAD.IADD R13, R2, 0x1, R13 ;  /* 0x00000001020d7824 */ /* 0x000fca00078e020d */
[----:B------:R-:W3:Y:S02]  /*1f990*/  SHFL.UP PT, R14, R13, 0x2, RZ ;  /* 0x044000000d0e7989 */ /* 0x000ee400000e00ff */
[----:B---3--:R-:W-:-:S04]  /*1f9a0*/  SEL R14, R14, RZ, P2 ;  /* 0x000000ff0e0e7207 */ /* 0x008fc80001000000 */
[----:B0-2---:R-:W-:-:S05]  /*1f9b0*/  IADD3 R3, R13, R14, RZ ;  /* 0x0000000e0d037210 */ /* 0x005fca0007ffe0ff */
        /* <DEDUP_REMOVED lines=10> */
.L_x_2089:
[----:B------:R-:W-:Y:S02]  /*1fa60*/  ULDC UR4, c[0x0][0xc38] ;  /* 0x00030e0000047ab9 */ /* 0x000fe40000000800 */
[----:B------:R-:W-:-:S04]  /*1fa70*/  IMAD.U32 R4, RZ, RZ, UR4 ;  /* 0x00000004ff047e24 */ /* 0x000fc8000f8e00ff */
[----:B--2---:R-:W-:-:S04]  /*1fa80*/  IMAD R5, R14, R4, RZ ;  /* 0x000000040e057224 */ /* 0x004fc800078e02ff */
[----:B------:R-:W-:-:S05]  /*1fa90*/  IMAD.IADD R16, R5, 0x1, R16 ;  /* 0x0000000105107824 */ /* 0x000fca00078e0210 */
[----:B------:R-:W-:-:S13]  /*1faa0*/  ISETP.GT.AND P6, PT, R16, R0, PT ;  /* 0x000000001000720c */ /* 0x000fda0003fc4270 */
[----:B------:R-:W-:Y:S05]  /*1fab0*/  @!P6 BRA `(.L_x_1876) ;  /* 0xfffffffc0064e947 */ /* 0x000fea000383ffff */
.L_x_1871:
        /* <DEDUP_REMOVED lines=8> */
.L_x_2093:
[----:B------:R-:W-:Y:S01]  /*1fb40*/  ISETP.NE.AND P0, PT, R6, RZ, PT ;  /* 0x000000ff0600720c */ /* 0x000fe20003f05270 */
[----:B------:R-:W-:-:S12]  /*1fb50*/  IMAD.MOV.U32 R6, RZ, RZ, RZ ;  /* 0x000000ffff067224 */ /* 0x000fd800078e00ff */
[----:B------:R-:W-:Y:S05]  /*1fb60*/  @!P0 BRA `(.L_x_1878) ;  /* 0x0000000000108947 */ /* 0x000fea0003800000 */
[----:B------:R-:W-:Y:S01]  /*1fb70*/  UMOV UR4, 0xffffffff ;  /* 0xffffffff00047882 */ /* 0x000fe20000000000 */
[----:B-1----:R-:W-:Y:S02]  /*1fb80*/  VIADD R12, R5, 0xffffffff ;  /* 0xffffffff050c7836 */ /* 0x002fe40000000000 */
[----:B------:R-:W-:Y:S05]  /*1fb90*/  BRA.DIV UR4, `(.L_x_1879) ;  /* 0x0000006604647947 */ /* 0x000fea000b800000 */
[----:B------:R4:W1:Y:S02]  /*1fba0*/  SHFL.IDX PT, R6, R3, R12, 0x1f ;  /* 0x00001f0c03067589 */ /* 0x00086400000e0000 */
.L_x_1878:
[----:B0-2-4-:R-:W0:Y:S01]  /*1fbb0*/  LDC.64 R2, c[0x0][0xc90] ;  /* 0x00032400ff027b82 */ /* 0x015e220000000a00 */
[----:B------:R-:W-:-:S04]  /*1fbc0*/  IMAD.IADD R19, R5, 0x1, R19 ;  /* 0x0000000105137824 */ /* 0x000fc800078e0213 */
[----:B0-----:R-:W-:-:S05]  /*1fbd0*/  IMAD.WIDE R2, R19, 0x4, R2 ;  /* 0x0000000413027825 */ /* 0x001fca00078e0202 */
[----:B------:R0:W3:Y:S01]  /*1fbe0*/  LDG.E R7, desc[UR42][R2.64] ;  /* 0x0000002a02077981 */ /* 0x0000e2000c1e1900 */
[----:B-1----:R-:W-:-:S04]  /*1fbf0*/  IMAD R16, R6, R4, R16 ;  /* 0x0000000406107224 */ /* 0x002fc800078e0210 */
[----:B------:R-:W-:Y:S02]  /*1fc00*/  IMAD.IADD R0, R0, 0x1, -R16 ;  /* 0x0000000100007824 */ /* 0x000fe400078e0a10 */
[----:B0-----:R-:W-:Y:S02]  /*1fc10*/  IMAD.MOV.U32 R2, RZ, RZ, RZ ;  /* 0x000000ffff027224 */ /* 0x001fe400078e00ff */
[----:B---3--:R-:W-:-:S05]  /*1fc20*/  IMAD R5, R17, R7, RZ ;  /* 0x0000000711057224 */ /* 0x008fca00078e02ff */
[-C--:B------:R-:W-:Y:S02]  /*1fc30*/  IABS R8, R5.reuse ;  /* 0x0000000500087213 */ /* 0x080fe40000000000 */
[----:B------:R-:W-:Y:S02]  /*1fc40*/  IABS R6, R5 ;  /* 0x0000000500067213 */ /* 0x000fe40000000000 */
[----:B------:R-:W0:Y:S03]  /*1fc50*/  I2F.RP R9, R8 ;  /* 0x0000000800097306 */ /* 0x000e260000209400 */
[----:B------:R-:W-:-:S05]  /*1fc60*/  IMAD.MOV R6, RZ, RZ, -R6 ;  /* 0x000000ffff067224 */ /* 0x000fca00078e0a06 */
[----:B0-----:R-:W0:Y:S02]  /*1fc70*/  MUFU.RCP R9, R9 ;  /* 0x0000000900097308 */ /* 0x001e240000001000 */
[----:B0-----:R-:W-:-:S06]  /*1fc80*/  VIADD R10, R9, 0xffffffe ;  /* 0x0ffffffe090a7836 */ /* 0x001fcc0000000000 */
[----:B------:R-:W0:Y:S02]  /*1fc90*/  F2I.FTZ.U32.TRUNC.NTZ R3, R10 ;  /* 0x0000000a00037305 */ /* 0x000e24000021f000 */
        /* <DEDUP_REMOVED lines=21> */
[----:B------:R-:W-:-:S04]  /*1fdf0*/  VIADDMNMX R4, R3, R4, R7, PT ;  /* 0x0000000403047246 */ /* 0x000fc80003800107 */
[----:B------:R-:W-:-:S04]  /*1fe00*/  IABS R7, R4 ;  /* 0x0000000400077213 */ /* 0x000fc80000000000 */
[----:B------:R-:W0:Y:S08]  /*1fe10*/  I2F.RP R8, R7 ;  /* 0x0000000700087306 */ /* 0x000e300000209400 */
[----:B0-----:R-:W0:Y:S02]  /*1fe20*/  MUFU.RCP R8, R8 ;  /* 0x0000000800087308 */ /* 0x001e240000001000 */
[----:B0-----:R-:W-:-:S06]  /*1fe30*/  VIADD R3, R8, 0xffffffe ;  /* 0x0ffffffe08037836 */ /* 0x001fcc0000000000 */
[----:B------:R-:W0:Y:S02]  /*1fe40*/  F2I.FTZ.U32.TRUNC.NTZ R3, R3 ;  /* 0x0000000300037305 */ /* 0x000e24000021f000 */
[----:B0-----:R-:W-:-:S04]  /*1fe50*/  IMAD.MOV R0, RZ, RZ, -R3 ;  /* 0x000000ffff007224 */ /* 0x001fc800078e0a03 */
[----:B------:R-:W-:Y:S01]  /*1fe60*/  IMAD R9, R0, R7, RZ ;  /* 0x0000000700097224 */ /* 0x000fe200078e02ff */
[----:B------:R-:W-:-:S03]  /*1fe70*/  IABS R0, R4 ;  /* 0x0000000400007213 */ /* 0x000fc60000000000 */
[----:B------:R-:W-:Y:S01]  /*1fe80*/  IMAD.HI.U32 R2, R3, R9, R2 ;  /* 0x0000000903027227 */ /* 0x000fe200078e0002 */
[----:B------:R-:W-:-:S03]  /*1fe90*/  IABS R9, R5 ;  /* 0x0000000500097213 */ /* 0x000fc60000000000 */
        /* <DEDUP_REMOVED lines=8> */
[C---:B------:R-:W-:Y:S01]  /*1ff20*/  LOP3.LUT R0, R5.reuse, R4, RZ, 0x3c, !PT ;  /* 0x0000000405007212 */ /* 0x040fe200078e3cff */
[----:B------:R-:W-:-:S03]  /*1ff30*/  IMAD.IADD R5, R5, 0x1, R6 ;  /* 0x0000000105057824 */ /* 0x000fc600078e0206 */
[----:B------:R-:W-:-:S07]  /*1ff40*/  ISETP.GE.AND P2, PT, R0, RZ, PT ;  /* 0x000000ff0000720c */ /* 0x000fce0003f46270 */
[----:B------:R-:W-:-:S06]  /*1ff50*/  @P0 VIADD R2, R2, 0x1 ;  /* 0x0000000102020836 */ /* 0x000fcc0000000000 */
[----:B------:R-:W-:Y:S01]  /*1ff60*/  @!P2 IMAD.MOV R2, RZ, RZ, -R2 ;  /* 0x000000ffff02a224 */ /* 0x000fe200078e0a02 */
[----:B------:R-:W-:Y:S01]  /*1ff70*/  @!P1 LOP3.LUT R2, RZ, R4, RZ, 0x33, !PT ;  /* 0x00000004ff029212 */ /* 0x000fe200078e33ff */
[----:B------:R-:W-:-:S04]  /*1ff80*/  IMAD.MOV R4, RZ, RZ, -R4 ;  /* 0x000000ffff047224 */ /* 0x000fc800078e0a04 */
[----:B------:R-:W-:Y:S01]  /*1ff90*/  IMAD R18, R2, R4, R5 ;  /* 0x0000000402127224 */ /* 0x000fe200078e0205 */
[----:B------:R-:W-:-:S05]  /*1ffa0*/  LOP3.LUT R2, RZ, R2, RZ, 0x33, !PT ;  /* 0x00000002ff027212 */ /* 0x000fca00078e33ff */
[----:B------:R-:W-:Y:S01]  /*1ffb0*/  IMAD.IADD R17, R17, 0x1, R2 ;  /* 0x0000000111117824 */ /* 0x000fe200078e0202 */
[----:B------:R-:W-:Y:S06]  /*1ffc0*/  BRA `(.L_x_1880) ;  /* 0x00000000001c7947 */ /* 0x000fec0003800000 */
.L_x_1872:
[----:B------:R-:W-:Y:S01]  /*1ffd0*/  UMOV UR4, URZ ;  /* 0x0000003f00047c82 */ /* 0x000fe20008000000 */
[----:B------:R-:W-:Y:S01]  /*1ffe0*/  UMOV UR5, URZ ;  /* 0x0000003f00057c82 */ /* 0x000fe20008000000 */
[----:B------:R-:W-:Y:S01]  /*1fff0*/  ULDC UR6, c[0x0][0xc3c] ;  /* 0x00030f0000067ab9 */ /* 0x000fe20000000800 */
[----:B------:R-:W-:Y:S02]  /*20000*/  IMAD.MOV.U32 R16, RZ, RZ, R0 ;  /* 0x000000ffff107224 */ /* 0x000fe400078e0000 */
[----:B------:R-:W-:Y:S02]  /*20010*/  IMAD.U32 R17, RZ, RZ, UR4 ;  /* 0x00000004ff117e24 */ /* 0x000fe4000f8e00ff */
[----:B------:R-:W-:Y:S02]  /*20020*/  IMAD.U32 R18, RZ, RZ, UR5 ;  /* 0x00000005ff127e24 */ /* 0x000fe4000f8e00ff */
[----:B------:R-:W-:-:S07]  /*20030*/  IMAD.U32 R19, RZ, RZ, UR6 ;  /* 0x00000006ff137e24 */ /* 0x000fce000f8e00ff */
.L_x_1880:
[----:B------:R-:W2:Y:S01]  /*20040*/  S2R R0, SR_TID.X ;  /* 0x0000000000007919 */ /* 0x000ea20000002100 */
[----:B------:R-:W-:Y:S05]  /*20050*/  WARPSYNC.ALL ;  /* 0x0000000000007948 */ /* 0x000fea0003800000 */
[----:B------:R-:W-:Y:S01]  /*20060*/  BAR.SYNC.DEFER_BLOCKING 0x4, 0x200 ;  /* 0x0108000000007b1d */ /* 0x000fe20000010000 */
[----:B--2---:R-:W-:-:S04]  /*20070*/  LOP3.LUT R0, R0, 0x1f, RZ, 0xc0, !PT ;  /* 0x0000001f00007812 */ /* 0x004fc800078ec0ff */
[----:B------:R-:W-:-:S13]  /*20080*/  ISETP.NE.AND P0, PT, R0, RZ, PT ;  /* 0x000000ff0000720c */ /* 0x000fda0003f05270 */
[----:B0-----:R-:W0:Y:S01]  /*20090*/  @!P0 S2R R3, SR_CgaCtaId ;  /* 0x0000000000038919 */ /* 0x001e220000008800 */
[----:B------:R-:W-:-:S04]  /*200a0*/  @!P0 MOV R0, 0x400 ;  /* 0x0000040000008802 */ /* 0x000fc80000000f00 */
[----:B0-----:R-:W-:-:S05]  /*200b0*/  @!P0 LEA R22, R3, R0, 0x18 ;  /* 0x0000000003168211 */ /* 0x001fca00078ec0ff */
[----:B------:R0:W-:Y:S01]  /*200c0*/  @!P0 STS.128 [R22+0x168d0], R16 ;  /* 0x0168d01016008388 */ /* 0x0001e20000000c00 */
[----:B------:R-:W-:Y:S06]  /*200d0*/  BAR.ARV 0x5, 0x200 ;  /* 0x0148000000007b1d */ /* 0x000fec0000002000 */
.L_x_1869:
[----:B------:R-:W-:Y:S02]  /*200e0*/  ULDC UR4, c[0x0][0xc3c] ;  /* 0x00030f0000047ab9 */ /* 0x000fe40000000800 */
[----:B----4-:R-:W-:-:S13]  /*200f0*/  ISETP.GE.AND P0, PT, R19, UR4, PT ;  /* 0x0000000413007c0c */ /* 0x010fda000bf06270 */
[----:B------:R-:W-:Y:S05]  /*20100*/  @!P0 BRA `(.L_x_1881) ;  /* 0xffffff9c009c8947 */ /* 0x000fea000383ffff */
[----:B------:R-:W-:Y:S05]  /*20110*/  BSYNC B8 ;  /* 0x0000000000087941 */ /* 0x000fea0003800000 */
.L_x_1772:
[----:B0-----:R-:W4:Y:S01]  /*20120*/  LDL.LU R0, [R1+0x44] ;  /* 0x0000440001007983 */ /* 0x001f220000300800 */
[----:B------:R-:W-:Y:S01]  /*20130*/  BSSY B0, `(.L_x_1882) ;  /* 0x000000b000007945 */ /* 0x000fe20003800000 */
[----:B------:R-:W0:Y:S01]  /*20140*/  S2R R5, SR_CgaCtaId ;  /* 0x0000000000057919 */ /* 0x000e220000008800 */
[----:B----4-:R-:W-:-:S05]  /*20150*/  VIADD R0, R0, 0x1 ;  /* 0x0000000100007836 */ /* 0x010fca0000000000 */
        /* <DEDUP_REMOVED lines=8> */
.L_x_2096:
[----:B------:R-:W-:Y:S05]  /*201e0*/  BSYNC B0 ;  /* 0x0000000000007941 */ /* 0x000fea0003800000 */
.L_x_1882:
[----:B------:R-:W-:-:S03]  /*201f0*/  UMOV UR4, 0xffffffff ;  /* 0xffffffff00047882 */ /* 0x000fc60000000000 */
[----:B------:R-:W-:Y:S05]  /*20200*/  BRA.DIV UR4, `(.L_x_1884) ;  /* 0x0000006204047947 */ /* 0x000fea000b800000 */
[----:B0-----:R-:W0:Y:S02]  /*20210*/  S2R R0, SR_TID.X ;  /* 0x0000000000007919 */ /* 0x001e240000002100 */
[----:B0-----:R-:W-:-:S04]  /*20220*/  SHF.R.U32.HI R0, RZ, 0x5, R0 ;  /* 0x00000005ff007819 */ /* 0x001fc80000011600 */
[----:B------:R-:W-:-:S05]  /*20230*/  LOP3.LUT R0, R0, 0x3, RZ, 0xc0, !PT ;  /* 0x0000000300007812 */ /* 0x000fca00078ec0ff */
[----:B------:R0:W4:Y:S02]  /*20240*/  SHFL.IDX PT, R14, R0, RZ, 0x1f ;  /* 0x00001fff000e7589 */ /* 0x00012400000e0000 */
.L_x_2099:
[----:B----4-:R-:W-:-:S13]  /*20250*/  ISETP.NE.AND P0, PT, R14, RZ, PT ;  /* 0x000000ff0e00720c */ /* 0x010fda0003f05270 */
[----:B------:R-:W-:Y:S05]  /*20260*/  @P0 BRA `(.L_x_1556) ;  /* 0x0000000000880947 */ /* 0x000fea0003800000 */
[----:B------:R-:W-:-:S03]  /*20270*/  UMOV UR4, 0xffffffff ;  /* 0xffffffff00047882 */ /* 0x000fc60000000000 */
[----:B------:R-:W-:Y:S05]  /*20280*/  BRA.DIV UR4, `(.L_x_1885) ;  /* 0x0000006204187947 */ /* 0x000fea000b800000 */
[----:B------:R-:W-:-:S13]  /*20290*/  ELECT P6, URZ, PT ;  /* 0x00000000003f782f */ /* 0x000fda00038c0000 */
.L_x_2102:
[----:B------:R-:W-:Y:S05]  /*202a0*/  @!P6 BRA `(.L_x_1556) ;  /* 0x000000000078e947 */ /* 0x000fea0003800000 */
[----:B------:R-:W-:-:S06]  /*202b0*/  ULOP3.LUT UR4, UR37, 0x2, URZ, 0xfc, !UPT ;  /* 0x0000000225047892 */ /* 0x000fcc000f8efc3f */
[----:B0-----:R-:W-:-:S05]  /*202c0*/  IMAD.U32 R0, RZ, RZ, UR4 ;  /* 0x00000004ff007e24 */ /* 0x001fca000f8e00ff */
[----:B------:R-:W-:-:S13]  /*202d0*/  ISETP.NE.AND P0, PT, R0, 0x3, PT ;  /* 0x000000030000780c */ /* 0x000fda0003f05270 */
[----:B------:R-:W-:Y:S05]  /*202e0*/  @!P0 BRA `(.L_x_1886) ;  /* 0x0000000000048947 */ /* 0x000fea0003800000 */
[----:B------:R-:W-:Y:S01]  /*202f0*/  BPT.TRAP 0x1 ;  /* 0x000000040000795c */ /* 0x000fe20000300000 */
.L_x_1886:
[----:B------:R-:W-:Y:S01]  /*20300*/  IMAD R3, R25, 0x8, R5 ;  /* 0x0000000819037824 */ /* 0x000fe200078e0205 */
[----:B------:R-:W-:Y:S01]  /*20310*/  SHF.L.U32 R2, R29, 0x1f, RZ ;  /* 0x0000001f1d027819 */ /* 0x000fe200000006ff */
[----:B------:R-:W-:-:S03]  /*20320*/  VIADD R25, R25, 0x1 ;  /* 0x0000000119197836 */ /* 0x000fc60000000000 */
[----:B------:R-:W0:Y:S02]  /*20330*/  SYNCS.PHASECHK.TRANS64.TRYWAIT P1, [R3+URZ+0x16840], R2 ;  /* 0x01684002030075a7 */ /* 0x000e24000802017f */
[----:B------:R-:W-:-:S04]  /*20340*/  ISETP.NE.AND P2, PT, R25, 0x2, PT ;  /* 0x000000021900780c */ /* 0x000fc80003f45270 */
[----:B------:R-:W-:Y:S01]  /*20350*/  SEL R0, RZ, 0x1, P2 ;  /* 0x00000001ff007807 */ /* 0x000fe20001000000 */
[----:B0-----:R-:W-:Y:S08]  /*20360*/  @!P1 BRA `(.L_x_1887) ;  /* 0x0000006000009947 */ /* 0x001ff00003800000 */
.L_x_2103:
[----:B------:R-:W-:Y:S02]  /*20370*/  SEL R25, R25, RZ, P2 ;  /* 0x000000ff19197207 */ /* 0x000fe40001000000 */
[----:B------:R-:W-:Y:S01]  /*20380*/  LOP3.LUT R0, R29, R0, RZ, 0x3c, !PT ;  /* 0x000000001d007212 */ /* 0x000fe200078e3cff */
[----:B------:R-:W-:Y:S06]  /*20390*/  @!P0 BRA `(.L_x_1888) ;  /* 0x0000000000048947 */ /* 0x000fec0003800000 */
[----:B------:R-:W-:Y:S01]  /*203a0*/  BPT.TRAP 0x1 ;  /* 0x000000040000795c */ /* 0x000fe20000300000 */
.L_x_1888:
[----:B------:R-:W-:Y:S01]  /*203b0*/  IMAD R25, R25, 0x8, R5 ;  /* 0x0000000819197824 */ /* 0x000fe200078e0205 */
[----:B------:R-:W-:-:S04]  /*203c0*/  SHF.L.U32 R0, R0, 0x1f, RZ ;  /* 0x0000001f00007819 */ /* 0x000fc800000006ff */
[----:B------:R-:W4:Y:S02]  /*203d0*/  SYNCS.PHASECHK.TRANS64.TRYWAIT P1, [R25+URZ+0x16840], R0 ;  /* 0x01684000190075a7 */ /* 0x000f24000802017f */
[----:B----4-:R-:W-:Y:S05]  /*203e0*/  @!P1 BRA `(.L_x_1889) ;  /* 0x0000005c00f49947 */ /* 0x010fea0003800000 */
.L_x_2104:
[----:B------:R-:W-:Y:S05]  /*203f0*/  @!P0 BRA `(.L_x_1890) ;  /* 0x0000000000048947 */ /* 0x000fea0003800000 */
[----:B------:R-:W-:Y:S01]  /*20400*/  BPT.TRAP 0x1 ;  /* 0x000000040000795c */ /* 0x000fe20000300000 */
.L_x_1890:
[----:B------:R-:W5:Y:S02]  /*20410*/  SYNCS.PHASECHK.TRANS64.TRYWAIT P1, [R3+URZ+0x16860], R2 ;  /* 0x01686002030075a7 */ /* 0x000f64000802017f */
[----:B-----5:R-:W-:Y:S05]  /*20420*/  @!P1 BRA `(.L_x_1891) ;  /* 0x0000005c00f89947 */ /* 0x020fea0003800000 */
.L_x_2105:
[----:B------:R-:W-:Y:S05]  /*20430*/  @!P0 BRA `(.L_x_1892) ;  /* 0x0000000000048947 */ /* 0x000fea0003800000 */
[----:B------:R-:W-:Y:S01]  /*20440*/  BPT.TRAP 0x1 ;  /* 0x000000040000795c */ /* 0x000fe20000300000 */
.L_x_1892:
[----:B------:R0:W0:Y:S02]  /*20450*/  SYNCS.PHASECHK.TRANS64.TRYWAIT P0, [R25+URZ+0x16860], R0 ;  /* 0x01686000190075a7 */ /* 0x000024000800017f */
[----:B0-----:R-:W-:Y:S05]  /*20460*/  @!P0 NANOSLEEP.SYNCS 0x989680 ;  /* 0x009896800000895d */ /* 0x001fea0003900000 */
[----:B------:R-:W0:Y:S02]  /*20470*/  @!P0 SYNCS.PHASECHK.TRANS64 P0, [R25+URZ+0x16860], R0 ;  /* 0x01686000190085a7 */ /* 0x000e24000800007f */
[----:B0-----:R-:W-:Y:S05]  /*20480*/  @!P0 BRA `(.L_x_1892) ;  /* 0xfffffffc00f08947 */ /* 0x001fea000383ffff */
.L_x_1556:
[----:B------:R-:W-:Y:S05]  /*20490*/  BSYNC B9 ;  /* 0x0000000000097941 */ /* 0x000fea0003800000 */
.L_x_1553:
[----:B------:R-:W-:Y:S05]  /*204a0*/  EXIT ;  /* 0x000000000000794d */ /* 0x000fea0003800000 */
.L_x_1582:
[----:B0-----:R0:W1:Y:S02]  /*204b0*/  SYNCS.PHASECHK.TRANS64.TRYWAIT P6, [R70+URZ+0x16890], R79 ;  /* 0x0168904f460075a7 */ /* 0x00106400080c017f */
[----:B-1----:R-:W-:Y:S05]  /*204c0*/  @!P6 NANOSLEEP.SYNCS 0x989680 ;  /* 0x009896800000e95d */ /* 0x002fea0003900000 */
[----:B------:R-:W1:Y:S02]  /*204d0*/  @!P6 SYNCS.PHASECHK.TRANS64 P6, [R70+URZ+0x16890], R79 ;  /* 0x0168904f4600e5a7 */ /* 0x000e6400080c007f */
[----:B-1----:R-:W-:Y:S05]  /*204e0*/  @!P6 BRA `(.L_x_1582) ;  /* 0xfffffffc00f0e947 */ /* 0x002fea000383ffff */
[----:B------:R-:W-:Y:S05]  /*204f0*/  BRA `(.L_x_1893) ;  /* 0xfffffe2800587947 */ /* 0x000fea000383ffff */
.L_x_1583:
        /* <DEDUP_REMOVED lines=8> */
.L_x_1895:
[----:B------:R-:W-:Y:S05]  /*20580*/  BSYNC B1 ;  /* 0x0000000000017941 */ /* 0x000fea0003800000 */
.L_x_1894:
        /* <DEDUP_REMOVED lines=8> */
.L_x_1896:
[----:B------:R-:W-:Y:S05]  /*20610*/  BRA `(.L_x_1897) ;  /* 0xfffffe2800247947 */ /* 0x000fea000383ffff */
.L_x_1592:
[----:B------:R-:W-:Y:S01]  /*20620*/  BSSY B1, `(.L_x_1898) ;  /* 0x0000008000017945 */ /* 0x000fe20003800000 */
[----:B--2-4-:R-:W-:Y:S02]  /*20630*/  IMAD.MOV.U32 R13, RZ, RZ, R85 ;  /* 0x000000ffff0d7224 */ /* 0x014fe400078e0055 */
[----:B------:R-:W-:Y:S02]  /*20640*/  IMAD.MOV.U32 R12, RZ, RZ, 0x1 ;  /* 0x00000001ff0c7424 */ /* 0x000fe400078e00ff */
[----:B------:R-:W-:Y:S02]  /*20650*/  IMAD.MOV.U32 R11, RZ, RZ, 0x1c1f ;  /* 0x00001c1fff0b7424 */ /* 0x000fe400078e00ff */
[----:B------:R-:W-:-:S07]  /*20660*/  IMAD.MOV.U32 R15, RZ, RZ, -0x1 ;  /* 0xffffffffff0f7424 */ /* 0x000fce00078e00ff */
[----:B01-3--:R-:W-:Y:S05]  /*20670*/  WARPSYNC.COLLECTIVE R15, `(.L_x_1899) ;  /* 0x000000000f087348 */ /* 0x00bfea0003c00000 */
[----:B---3--:R2:W3:Y:S02]  /*20680*/  SHFL.IDX P6, R14, R13, R12, R11 ;  /* 0x0000000c0d0e7389 */ /* 0x0084e400000c000b */
[----:B0123--:R-:W-:Y:S01]  /*20690*/  ENDCOLLECTIVE ;  /* 0x000000000000791b */ /* 0x00ffe20003800000 */
.L_x_1899:
[----:B------:R-:W-:Y:S05]  /*206a0*/  BSYNC B1 ;  /* 0x0000000000017941 */ /* 0x000fea0003800000 */
.L_x_1898:
[----:B------:R-:W-:Y:S02]  /*206b0*/  IMAD.MOV.U32 R13, RZ, RZ, R84 ;  /* 0x000000ffff0d7224 */ /* 0x000fe400078e0054 */
[----:B------:R-:W-:Y:S02]  /*206c0*/  IMAD.MOV.U32 R12, RZ, RZ, 0x1 ;  /* 0x00000001ff0c7424 */ /* 0x000fe400078e00ff */
[----:B------:R-:W-:Y:S02]  /*206d0*/  IMAD.MOV.U32 R11, RZ, RZ, 0x1c1f ;  /* 0x00001c1fff0b7424 */ /* 0x000fe400078e00ff */
[----:B------:R-:W-:Y:S02]  /*206e0*/  IMAD.MOV.U32 R15, RZ, RZ, -0x1 ;  /* 0xffffffffff0f7424 */ /* 0x000fe400078e00ff */
[----:B------:R-:W-:-:S07]  /*206f0*/  IMAD.MOV.U32 R85, RZ, RZ, R14 ;  /* 0x000000ffff557224 */ /* 0x000fce00078e000e */
[----:B------:R-:W-:Y:S05]  /*20700*/  WARPSYNC.COLLECTIVE R15, `(.L_x_1900) ;  /* 0x000000000f087348 */ /* 0x000fea0003c00000 */
[----:B------:R0:W1:Y:S02]  /*20710*/  SHFL.IDX P6, R14, R13, R12, R11 ;  /* 0x0000000c0d0e7389 */ /* 0x00006400000c000b */
[----:B01----:R-:W-:Y:S01]  /*20720*/  ENDCOLLECTIVE ;  /* 0x000000000000791b */ /* 0x003fe20003800000 */
.L_x_1900:
[----:B------:R-:W-:Y:S05]  /*20730*/  BRA `(.L_x_1901) ;  /* 0xfffffe2c00bc7947 */ /* 0x000fea000383ffff */
.L_x_1604:
[----:B-1----:R1:W2:Y:S02]  /*20740*/  SYNCS.PHASECHK.TRANS64.TRYWAIT P4, [R70+URZ+0x16890], R79 ;  /* 0x0168904f460075a7 */ /* 0x0022a4000808017f */
[----:B--2---:R-:W-:Y:S05]  /*20750*/  @!P4 NANOSLEEP.SYNCS 0x989680 ;  /* 0x009896800000c95d */ /* 0x004fea0003900000 */
[----:B------:R-:W2:Y:S02]  /*20760*/  @!P4 SYNCS.PHASECHK.TRANS64 P4, [R70+URZ+0x16890], R79 ;  /* 0x0168904f4600c5a7 */ /* 0x000ea4000808007f */
[----:B--2---:R-:W-:Y:S05]  /*20770*/  @!P4 BRA `(.L_x_1604) ;  /* 0xfffffffc00f0c947 */ /* 0x004fea000383ffff */
[----:B------:R-:W-:Y:S05]  /*20780*/  BRA `(.L_x_1902) ;  /* 0xfffffe3800e87947 */ /* 0x000fea000383ffff */
.L_x_1605:
[----:B------:R-:W-:Y:S01]  /*20790*/  BSSY B1, `(.L_x_1903) ;  /* 0x0000008000017945 */ /* 0x000fe20003800000 */
[----:B0-----:R-:W-:Y:S02]  /*207a0*/  IMAD.MOV.U32 R13, RZ, RZ, R85 ;  /* 0x000000ffff0d7224 */ /* 0x001fe400078e0055 */
[----:B------:R-:W-:Y:S02]  /*207b0*/  IMAD.MOV.U32 R12, RZ, RZ, RZ ;  /* 0x000000ffff0c7224 */ /* 0x000fe400078e00ff */
[----:B------:R-:W-:Y:S02]  /*207c0*/  IMAD.MOV.U32 R11, RZ, RZ, 0x1c1f ;  /* 0x00001c1fff0b7424 */ /* 0x000fe400078e00ff */
[----:B------:R-:W-:-:S07]  /*207d0*/  IMAD.MOV.U32 R15, RZ, RZ, -0x1 ;  /* 0xffffffffff0f7424 */ /* 0x000fce00078e00ff */
[----:B-1----:R-:W-:Y:S05]  /*207e0*/  WARPSYNC.COLLECTIVE R15, `(.L_x_1904) ;  /* 0x000000000f087348 */ /* 0x002fea0003c00000 */
[----:B------:R0:W2:Y:S02]  /*207f0*/  SHFL.IDX P6, R14, R13, R12, R11 ;  /* 0x0000000c0d0e7389 */ /* 0x0000a400000c000b */
[----:B012---:R-:W-:Y:S01]  /*20800*/  ENDCOLLECTIVE ;  /* 0x000000000000791b */ /* 0x007fe20003800000 */
.L_x_1904:
[----:B------:R-:W-:Y:S05]  /*20810*/  BSYNC B1 ;  /* 0x0000000000017941 */ /* 0x000fea0003800000 */
.L_x_1903:
        /* <DEDUP_REMOVED lines=8> */
.L_x_1905:
[----:B------:R-:W-:Y:S01]  /*208a0*/  IMAD.MOV.U32 R82, RZ, RZ, R14 ;  /* 0x000000ffff527224 */ /* 0x000fe200078e000e */
[----:B------:R-:W-:Y:S06]  /*208b0*/  BRA `(.L_x_1906) ;  /* 0xfffffe3800b47947 */ /* 0x000fec000383ffff */
.L_x_1610:
[----:B------:R-:W-:Y:S01]  /*208c0*/  BSSY B1, `(.L_x_1907) ;  /* 0x0000008000017945 */ /* 0x000fe20003800000 */
[----:B0-----:R-:W-:Y:S02]  /*208d0*/  IMAD.MOV.U32 R13, RZ, RZ, R85 ;  /* 0x000000ffff0d7224 */ /* 0x001fe400078e0055 */
[----:B------:R-:W-:Y:S02]  /*208e0*/  IMAD.MOV.U32 R12, RZ, RZ, 0x1 ;  /* 0x00000001ff0c7424 */ /* 0x000fe400078e00ff */
[----:B------:R-:W-:Y:S02]  /*208f0*/  IMAD.MOV.U32 R11, RZ, RZ, 0x1c1f ;  /* 0x00001c1fff0b7424 */ /* 0x000fe400078e00ff */
[----:B------:R-:W-:-:S07]  /*20900*/  IMAD.MOV.U32 R15, RZ, RZ, -0x1 ;  /* 0xffffffffff0f7424 */ /* 0x000fce00078e00ff */
[----:B-1234-:R-:W-:Y:S05]  /*20910*/  WARPSYNC.COLLECTIVE R15, `(.L_x_1908) ;  /* 0x000000000f087348 */ /* 0x01efea0003c00000 */
[----:B------:R0:W0:Y:S02]  /*20920*/  SHFL.IDX P6, R14, R13, R12, R11 ;  /* 0x0000000c0d0e7389 */ /* 0x00002400000c000b */
[----:B01234-:R-:W-:Y:S01]  /*20930*/  ENDCOLLECTIVE ;  /* 0x000000000000791b */ /* 0x01ffe20003800000 */
.L_x_1908:
[----:B------:R-:W-:Y:S05]  /*20940*/  BSYNC B1 ;  /* 0x0000000000017941 */ /* 0x000fea0003800000 */
.L_x_1907:
        /* <DEDUP_REMOVED lines=8> */
.L_x_1909:
[----:B------:R-:W-:Y:S01]  /*209d0*/  IMAD.MOV.U32 R84, RZ, RZ, R14 ;  /* 0x000000ffff547224 */ /* 0x000fe200078e000e */
[----:B------:R-:W-:Y:S06]  /*209e0*/  BRA `(.L_x_1910) ;  /* 0xfffffe4000607947 */ /* 0x000fec000383ffff */
.L_x_1615:
[----:B0-----:R0:W1:Y:S02]  /*209f0*/  SYNCS.PHASECHK.TRANS64.TRYWAIT P3, [R70+URZ+0x16890], R79 ;  /* 0x0168904f460075a7 */ /* 0x001064000806017f */
[----:B-1----:R-:W-:Y:S05]  /*20a00*/  @!P3 NANOSLEEP.SYNCS 0x989680 ;  /* 0x009896800000b95d */ /* 0x002fea0003900000 */
[----:B------:R-:W1:Y:S02]  /*20a10*/  @!P3 SYNCS.PHASECHK.TRANS64 P3, [R70+URZ+0x16890], R79 ;  /* 0x0168904f4600b5a7 */ /* 0x000e64000806007f */
[----:B-1----:R-:W-:Y:S05]  /*20a20*/  @!P3 BRA `(.L_x_1615) ;  /* 0xfffffffc00f0b947 */ /* 0x002fea000383ffff */
[----:B------:R-:W-:Y:S05]  /*20a30*/  BRA `(.L_x_1911) ;  /* 0xfffffe48007c7947 */ /* 0x000fea000383ffff */
.L_x_1616:
        /* <DEDUP_REMOVED lines=8> */
.L_x_1913:
[----:B------:R-:W-:Y:S05]  /*20ac0*/  BSYNC B1 ;  /* 0x0000000000017941 */ /* 0x000fea0003800000 */
.L_x_1912:
        /* <DEDUP_REMOVED lines=8> */
.L_x_1914:
[----:B------:R-:W-:Y:S01]  /*20b50*/  IMAD.MOV.U32 R33, RZ, RZ, R14 ;  /* 0x000000ffff217224 */ /* 0x000fe200078e000e */
[----:B------:R-:W-:Y:S06]  /*20b60*/  BRA `(.L_x_1915) ;  /* 0xfffffe4800a07947 */ /* 0x000fec000383ffff */
.L_x_1619:
        /* <DEDUP_REMOVED lines=8> */
.L_x_1917:
[----:B------:R-:W-:Y:S05]  /*20bf0*/  BSYNC B1 ;  /* 0x0000000000017941 */ /* 0x000fea0003800000 */
.L_x_1916:
        /* <DEDUP_REMOVED lines=8> */
.L_x_1918:
[----:B------:R-:W-:Y:S01]  /*20c80*/  IMAD.MOV.U32 R33, RZ, RZ, R14 ;  /* 0x000000ffff217224 */ /* 0x000fe200078e000e */
[----:B------:R-:W-:Y:S06]  /*20c90*/  BRA `(.L_x_1919) ;  /* 0xfffffe4800a07947 */ /* 0x000fec000383ffff */
.L_x_1623:
[----:B0-----:R0:W3:Y:S02]  /*20ca0*/  SYNCS.PHASECHK.TRANS64.TRYWAIT P4, [R70+URZ+0x168b0], R79 ;  /* 0x0168b04f460075a7 */ /* 0x0010e4000808017f */
[----:B---3--:R-:W-:Y:S05]  /*20cb0*/  @!P4 NANOSLEEP.SYNCS 0x989680 ;  /* 0x009896800000c95d */ /* 0x008fea0003900000 */
[----:B------:R-:W3:Y:S02]  /*20cc0*/  @!P4 SYNCS.PHASECHK.TRANS64 P4, [R70+URZ+0x168b0], R79 ;  /* 0x0168b04f4600c5a7 */ /* 0x000ee4000808007f */
[----:B---3--:R-:W-:Y:S05]  /*20cd0*/  @!P4 BRA `(.L_x_1623) ;  /* 0xfffffffc00f0c947 */ /* 0x008fea000383ffff */
[----:B------:R-:W-:Y:S05]  /*20ce0*/  BRA `(.L_x_1920) ;  /* 0xfffffe4c001c7947 */ /* 0x000fea000383ffff */
.L_x_1639:
        /* <DEDUP_REMOVED lines=8> */
[----:B------:R-:W-:-:S05]  /*20d70*/  SHF.R.S32.HI R5, RZ, 0x7, R5 ;  /* 0x00000007ff057819 */ /* 0x000fca0000011405 */
[----:B--2---:R-:W-:-:S07]  /*20d80*/  IMAD.MOV.U32 R13, RZ, RZ, R5 ;  /* 0x000000ffff0d7224 */ /* 0x004fce00078e0005 */
[----:B----45:R-:W-:Y:S05]  /*20d90*/  WARPSYNC.COLLECTIVE R15, `(.L_x_1922) ;  /* 0x000000000f087348 */ /* 0x030fea0003c00000 */
[----:B------:R0:W1:Y:S02]  /*20da0*/  SHFL.IDX P6, R14, R13, R12, R11 ;  /* 0x0000000c0d0e7389 */ /* 0x00006400000c000b */
[----:B01--45:R-:W-:Y:S01]  /*20db0*/  ENDCOLLECTIVE ;  /* 0x000000000000791b */ /* 0x033fe20003800000 */
.L_x_1922:
[----:B------:R-:W-:Y:S05]  /*20dc0*/  BSYNC B0 ;  /* 0x0000000000007941 */ /* 0x000fea0003800000 */
.L_x_1921:
[----:B------:R1:W-:Y:S01]  /*20dd0*/  STL [R1+0x28], R14 ;  /* 0x0000280e01007387 */ /* 0x0003e20000100800 */
[----:B------:R-:W-:Y:S05]  /*20de0*/  BRA `(.L_x_1923) ;  /* 0xfffffe5400b07947 */ /* 0x000fea000383ffff */
.L_x_1651:
[----:B------:R-:W-:Y:S01]  /*20df0*/  BSSY B1, `(.L_x_1924) ;  /* 0x0000008000017945 */ /* 0x000fe20003800000 */
[----:B--2---:R-:W-:Y:S02]  /*20e00*/  IMAD.MOV.U32 R13, RZ, RZ, R6 ;  /* 0x000000ffff0d7224 */ /* 0x004fe400078e0006 */
[----:B------:R-:W-:Y:S02]  /*20e10*/  IMAD.MOV.U32 R12, RZ, RZ, RZ ;  /* 0x000000ffff0c7224 */ /* 0x000fe400078e00ff */
[----:B------:R-:W-:Y:S02]  /*20e20*/  IMAD.MOV.U32 R11, RZ, RZ, 0x1c1f ;  /* 0x00001c1fff0b7424 */ /* 0x000fe400078e00ff */
[----:B------:R-:W-:-:S07]  /*20e30*/  IMAD.MOV.U32 R15, RZ, RZ, -0x1 ;  /* 0xffffffffff0f7424 */ /* 0x000fce00078e00ff */
[----:B-1----:R-:W-:Y:S05]  /*20e40*/  WARPSYNC.COLLECTIVE R15, `(.L_x_1925) ;  /* 0x000000000f087348 */ /* 0x002fea0003c00000 */
[----:B-1----:R0:W1:Y:S02]  /*20e50*/  SHFL.IDX P6, R14, R13, R12, R11 ;  /* 0x0000000c0d0e7389 */ /* 0x00206400000c000b */
[----:B01----:R-:W-:Y:S01]  /*20e60*/  ENDCOLLECTIVE ;  /* 0x000000000000791b */ /* 0x003fe20003800000 */
.L_x_1925:
[----:B------:R-:W-:Y:S05]  /*20e70*/  BSYNC B1 ;  /* 0x0000000000017941 */ /* 0x000fea0003800000 */
.L_x_1924:
        /* <DEDUP_REMOVED lines=8> */
.L_x_1926:
[----:B------:R-:W-:Y:S02]  /*20f00*/  IMAD.MOV.U32 R13, RZ, RZ, R8 ;  /* 0x000000ffff0d7224 */ /* 0x000fe400078e0008 */
[----:B------:R-:W-:-:S07]  /*20f10*/  IMAD.MOV.U32 R0, RZ, RZ, R14 ;  /* 0x000000ffff007224 */ /* 0x000fce00078e000e */
[----:B------:R-:W-:Y:S05]  /*20f20*/  WARPSYNC.COLLECTIVE R15, `(.L_x_1927) ;  /* 0x000000000f087348 */ /* 0x000fea0003c00000 */
[----:B------:R0:W1:Y:S02]  /*20f30*/  SHFL.IDX P6, R14, R13, R12, R11 ;  /* 0x0000000c0d0e7389 */ /* 0x00006400000c000b */
[----:B01----:R-:W-:Y:S01]  /*20f40*/  ENDCOLLECTIVE ;  /* 0x000000000000791b */ /* 0x003fe20003800000 */
.L_x_1927:
[----:B------:R-:W-:Y:S02]  /*20f50*/  IMAD.MOV.U32 R13, RZ, RZ, R7 ;  /* 0x000000ffff0d7224 */ /* 0x000fe400078e0007 */
[----:B------:R-:W-:-:S07]  /*20f60*/  IMAD.MOV.U32 R5, RZ, RZ, R14 ;  /* 0x000000ffff057224 */ /* 0x000fce00078e000e */
[----:B------:R-:W-:Y:S05]  /*20f70*/  WARPSYNC.COLLECTIVE R15, `(.L_x_1928) ;  /* 0x000000000f087348 */ /* 0x000fea0003c00000 */
[----:B------:R0:W1:Y:S02]  /*20f80*/  SHFL.IDX P6, R14, R13, R12, R11 ;  /* 0x0000000c0d0e7389 */ /* 0x00006400000c000b */
[----:B01----:R-:W-:Y:S01]  /*20f90*/  ENDCOLLECTIVE ;  /* 0x000000000000791b */ /* 0x003fe20003800000 */
.L_x_1928:
[----:B------:R-:W-:Y:S05]  /*20fa0*/  BRA `(.L_x_1929) ;  /* 0xfffffe5c00347947 */ /* 0x000fea000383ffff */
.L_x_1654:
[----:B------:R-:W-:Y:S01]  /*20fb0*/  BSSY B1, `(.L_x_1930) ;  /* 0x0000008000017945 */ /* 0x000fe20003800000 */
[----:B--2---:R-:W-:Y:S02]  /*20fc0*/  IMAD.MOV.U32 R13, RZ, RZ, R6 ;  /* 0x000000ffff0d7224 */ /* 0x004fe400078e0006 */
[----:B------:R-:W-:Y:S02]  /*20fd0*/  IMAD.MOV.U32 R12, RZ, RZ, 0x1 ;  /* 0x00000001ff0c7424 */ /* 0x000fe400078e00ff */
[----:B------:R-:W-:Y:S02]  /*20fe0*/  IMAD.MOV.U32 R11, RZ, RZ, 0x1c1f ;  /* 0x00001c1fff0b7424 */ /* 0x000fe400078e00ff */
[----:B------:R-:W-:-:S07]  /*20ff0*/  IMAD.MOV.U32 R15, RZ, RZ, -0x1 ;  /* 0xffffffffff0f7424 */ /* 0x000fce00078e00ff */
[----:B-1----:R-:W-:Y:S05]  /*21000*/  WARPSYNC.COLLECTIVE R15, `(.L_x_1931) ;  /* 0x000000000f087348 */ /* 0x002fea0003c00000 */
[----:B------:R0:W2:Y:S02]  /*21010*/  SHFL.IDX P6, R14, R13, R12, R11 ;  /* 0x0000000c0d0e7389 */ /* 0x0000a400000c000b */
[----:B012---:R-:W-:Y:S01]  /*21020*/  ENDCOLLECTIVE ;  /* 0x000000000000791b */ /* 0x007fe20003800000 */
.L_x_1931:
[----:B------:R-:W-:Y:S05]  /*21030*/  BSYNC B1 ;  /* 0x0000000000017941 */ /* 0x000fea0003800000 */
.L_x_1930:
        /* <DEDUP_REMOVED lines=8> */
.L_x_1932:
[----:B------:R-:W-:Y:S02]  /*210c0*/  IMAD.MOV.U32 R13, RZ, RZ, R8 ;  /* 0x000000ffff0d7224 */ /* 0x000fe400078e0008 */
[----:B------:R-:W-:-:S07]  /*210d0*/  IMAD.MOV.U32 R0, RZ, RZ, R14 ;  /* 0x000000ffff007224 */ /* 0x000fce00078e000e */
[----:B------:R-:W-:Y:S05]  /*210e0*/  WARPSYNC.COLLECTIVE R15, `(.L_x_1933) ;  /* 0x000000000f087348 */ /* 0x000fea0003c00000 */
[----:B------:R0:W1:Y:S02]  /*210f0*/  SHFL.IDX P6, R14, R13, R12, R11 ;  /* 0x0000000c0d0e7389 */ /* 0x00006400000c000b */
[----:B01----:R-:W-:Y:S01]  /*21100*/  ENDCOLLECTIVE ;  /* 0x000000000000791b */ /* 0x003fe20003800000 */
.L_x_1933:
[----:B------:R-:W-:Y:S01]  /*21110*/  MOV R13, R7 ;  /* 0x00000007000d7202 */ /* 0x000fe20000000f00 */
[----:B------:R-:W-:-:S07]  /*21120*/  IMAD.MOV.U32 R5, RZ, RZ, R14 ;  /* 0x000000ffff057224 */ /* 0x000fce00078e000e */
[----:B------:R-:W-:Y:S05]  /*21130*/  WARPSYNC.COLLECTIVE R15, `(.L_x_1934) ;  /* 0x000000000f087348 */ /* 0x000fea0003c00000 */
[----:B------:R0:W1:Y:S02]  /*21140*/  SHFL.IDX P6, R14, R13, R12, R11 ;  /* 0x0000000c0d0e7389 */ /* 0x00006400000c000b */
[----:B01----:R-:W-:Y:S01]  /*21150*/  ENDCOLLECTIVE ;  /* 0x000000000000791b */ /* 0x003fe20003800000 */
.L_x_1934:
[----:B------:R-:W-:Y:S05]  /*21160*/  BRA `(.L_x_1935) ;  /* 0xfffffe5c00a47947 */ /* 0x000fea000383ffff */
.L_x_1658:
[----:B0-----:R0:W1:Y:S02]  /*21170*/  SYNCS.PHASECHK.TRANS64.TRYWAIT P0, [R2+URZ+0x16800], R5 ;  /* 0x01680005020075a7 */ /* 0x001064000800017f */
[----:B-1----:R-:W-:Y:S05]  /*21180*/  @!P0 NANOSLEEP.SYNCS 0x989680 ;  /* 0x009896800000895d */ /* 0x002fea0003900000 */
[----:B------:R-:W1:Y:S02]  /*21190*/  @!P0 SYNCS.PHASECHK.TRANS64 P0, [R2+URZ+0x16800], R5 ;  /* 0x01680005020085a7 */ /* 0x000e64000800007f */
[----:B-1----:R-:W-:Y:S05]  /*211a0*/  @!P0 BRA `(.L_x_1658) ;  /* 0xfffffffc00f08947 */ /* 0x002fea000383ffff */
[----:B------:R-:W-:Y:S05]  /*211b0*/  BRA `(.L_x_1936) ;  /* 0xfffffe6000b87947 */ /* 0x000fea000383ffff */
.L_x_1666:
[----:B------:R-:W0:Y:S01]  /*211c0*/  LDC R41, c[0x0][0x3f4] ;  /* 0x0000fd00ff297b82 */ /* 0x000e220000000800 */
[----:B------:R-:W-:Y:S01]  /*211d0*/  BSSY B1, `(.L_x_1937) ;  /* 0x0000008000017945 */ /* 0x000fe20003800000 */
[----:B--2---:R-:W-:Y:S02]  /*211e0*/  IMAD.MOV.U32 R13, RZ, RZ, R26 ;  /* 0x000000ffff0d7224 */ /* 0x004fe400078e001a */
[----:B------:R-:W-:Y:S02]  /*211f0*/  IMAD.MOV.U32 R12, RZ, RZ, RZ ;  /* 0x000000ffff0c7224 */ /* 0x000fe400078e00ff */
[----:B------:R-:W-:Y:S02]  /*21200*/  IMAD.MOV.U32 R11, RZ, RZ, 0x1c1f ;  /* 0x00001c1fff0b7424 */ /* 0x000fe400078e00ff */
[----:B------:R-:W-:-:S07]  /*21210*/  IMAD.MOV.U32 R15, RZ, RZ, -0x1 ;  /* 0xffffffffff0f7424 */ /* 0x000fce00078e00ff */
[----:B01----:R-:W-:Y:S05]  /*21220*/  WARPSYNC.COLLECTIVE R15, `(.L_x_1938) ;  /* 0x000000000f087348 */ /* 0x003fea0003c00000 */
[----:B-1----:R1:W2:Y:S02]  /*21230*/  SHFL.IDX P6, R14, R13, R12, R11 ;  /* 0x0000000c0d0e7389 */ /* 0x0022a400000c000b */
[----:B012---:R-:W-:Y:S01]  /*21240*/  ENDCOLLECTIVE ;  /* 0x000000000000791b */ /* 0x007fe20003800000 */
.L_x_1938:
[----:B------:R-:W-:Y:S05]  /*21250*/  BSYNC B1 ;  /* 0x0000000000017941 */ /* 0x000fea0003800000 */
.L_x_1937:
[----:B------:R-:W-:Y:S01]  /*21260*/  IMAD.MOV.U32 R13, RZ, RZ, R25 ;  /* 0x000000ffff0d7224 */ /* 0x000fe200078e0019 */
[----:B------:R-:W-:Y:S01]  /*21270*/  ISETP.GE.AND P0, PT, R16, R41, PT ;  /* 0x000000291000720c */ /* 0x000fe20003f06270 */
[----:B------:R-:W-:Y:S02]  /*21280*/  IMAD.MOV.U32 R12, RZ, RZ, RZ ;  /* 0x000000ffff0c7224 */ /* 0x000fe400078e00ff */
[----:B------:R-:W-:Y:S02]  /*21290*/  IMAD.MOV.U32 R11, RZ, RZ, 0x1c1f ;  /* 0x00001c1fff0b7424 */ /* 0x000fe400078e00ff */
[----:B------:R-:W-:Y:S02]  /*212a0*/  IMAD.MOV.U32 R15, RZ, RZ, -0x1 ;  /* 0xffffffffff0f7424 */ /* 0x000fe400078e00ff */
[----:B------:R-:W-:Y:S02]  /*212b0*/  IMAD.MOV.U32 R0, RZ, RZ, R14 ;  /* 0x000000ffff007224 */ /* 0x000fe400078e000e */
[----:B------:R-:W-:-:S07]  /*212c0*/  IMAD R32, R155, R32, RZ ;  /* 0x000000209b207224 */ /* 0x000fce00078e02ff */
[----:B------:R-:W-:Y:S05]  /*212d0*/  WARPSYNC.COLLECTIVE R15, `(.L_x_1939) ;  /* 0x000000000f087348 */ /* 0x000fea0003c00000 */
[----:B------:R0:W1:Y:S02]  /*212e0*/  SHFL.IDX P6, R14, R13, R12, R11 ;  /* 0x0000000c0d0e7389 */ /* 0x00006400000c000b */
[----:B01----:R-:W-:Y:S01]  /*212f0*/  ENDCOLLECTIVE ;  /* 0x000000000000791b */ /* 0x003fe20003800000 */
.L_x_1939:
[----:B------:R-:W-:Y:S01]  /*21300*/  ISETP.GE.OR P1, PT, R35, R32, P0 ;  /* 0x000000202300720c */ /* 0x000fe20000726670 */
[----:B------:R-:W-:-:S12]  /*21310*/  IMAD.MOV.U32 R13, RZ, RZ, R24 ;  /* 0x000000ffff0d7224 */ /* 0x000fd800078e0018 */
[C---:B------:R-:W-:Y:S01]  /*21320*/  @!P1 IMAD.SHL.U32 R5, R16.reuse, 0x2, RZ ;  /* 0x0000000210059824 */ /* 0x040fe200078e00ff */
[----:B------:R-:W-:Y:S01]  /*21330*/  @!P1 SHF.L.U64.HI R21, R16, 0x1, R17 ;  /* 0x0000000110159819 */ /* 0x000fe20000010211 */
[----:B------:R-:W-:-:S07]  /*21340*/  IMAD.MOV.U32 R3, RZ, RZ, R14 ;  /* 0x000000ffff037224 */ /* 0x000fce00078e000e */
[----:B------:R-:W-:Y:S05]  /*21350*/  WARPSYNC.COLLECTIVE R15, `(.L_x_1940) ;  /* 0x000000000f087348 */ /* 0x000fea0003c00000 */
[----:B------:R0:W1:Y:S02]  /*21360*/  SHFL.IDX P6, R14, R13, R12, R11 ;  /* 0x0000000c0d0e7389 */ /* 0x00006400000c000b */
[----:B01----:R-:W-:Y:S01]  /*21370*/  ENDCOLLECTIVE ;  /* 0x000000000000791b */ /* 0x003fe20003800000 */
.L_x_1940:
[----:B------:R-:W-:-:S05]  /*21380*/  @!P1 IADD3 R6, P2, R3, R5, RZ ;  /* 0x0000000503069210 */ /* 0x000fca0007f5e0ff */
[----:B------:R-:W-:Y:S02]  /*21390*/  @!P1 IMAD.X R7, R0, 0x1, R21, P2 ;  /* 0x0000000100079824 */ /* 0x000fe400010e0615 */
[----:B------:R-:W-:Y:S02]  /*213a0*/  IMAD.MOV.U32 R13, RZ, RZ, R27 ;  /* 0x000000ffff0d7224 */ /* 0x000fe400078e001b */
[----:B------:R-:W-:-:S07]  /*213b0*/  IMAD.MOV.U32 R4, RZ, RZ, R14 ;  /* 0x000000ffff047224 */ /* 0x000fce00078e000e */
[----:B------:R-:W-:Y:S05]  /*213c0*/  WARPSYNC.COLLECTIVE R15, `(.L_x_1941) ;  /* 0x000000000f087348 */ /* 0x000fea0003c00000 */
[----:B------:R0:W1:Y:S02]  /*213d0*/  SHFL.IDX P6, R14, R13, R12, R11 ;  /* 0x0000000c0d0e7389 */ /* 0x00006400000c000b */
[----:B01----:R-:W-:Y:S01]  /*213e0*/  ENDCOLLECTIVE ;  /* 0x000000000000791b */ /* 0x003fe20003800000 */
.L_x_1941:
[----:B------:R-:W2:Y:S01]  /*213f0*/  @!P1 LD.E.128 R8, desc[UR42][R6.64] ;  /* 0x0000002a06089980 */ /* 0x000ea2000c101d00 */
[----:B------:R-:W-:-:S05]  /*21400*/  @!P1 IADD3 R14, P2, R14, R5, RZ ;  /* 0x000000050e0e9210 */ /* 0x000fca0007f5e0ff */
[----:B------:R-:W-:-:S04]  /*21410*/  @!P1 IMAD.X R3, R4, 0x1, R21, P2 ;  /* 0x0000000104039824 */ /* 0x000fc800010e0615 */
[----:B------:R-:W-:-:S05]  /*21420*/  @!P1 IMAD.MOV.U32 R15, RZ, RZ, R3 ;  /* 0x000000ffff0f9224 */ /* 0x000fca00078e0003 */
[----:B------:R0:W5:Y:S01]  /*21430*/  @!P1 LD.E.128 R4, desc[UR42][R14.64] ;  /* 0x0000002a0e049980 */ /* 0x000162000c101d00 */
[----:B------:R-:W-:Y:S01]  /*21440*/  CS2R R38, SRZ ;  /* 0x0000000000267805 */ /* 0x000fe2000001ff00 */
[----:B------:R-:W-:Y:S01]  /*21450*/  IMAD.MOV.U32 R13, RZ, RZ, R26 ;  /* 0x000000ffff0d7224 */ /* 0x000fe200078e001a */
[----:B------:R-:W-:Y:S01]  /*21460*/  CS2R R36, SRZ ;  /* 0x0000000000247805 */ /* 0x000fe2000001ff00 */
[----:B------:R-:W-:Y:S01]  /*21470*/  IMAD.MOV.U32 R12, RZ, RZ, 0x1 ;  /* 0x00000001ff0c7424 */ /* 0x000fe200078e00ff */
[----:B------:R-:W-:Y:S02]  /*21480*/  CS2R R30, SRZ ;  /* 0x00000000001e7805 */ /* 0x000fe4000001ff00 */
[----:B------:R-:W-:Y:S01]  /*21490*/  CS2R R20, SRZ ;  /* 0x0000000000147805 */ /* 0x000fe2000001ff00 */
[----:B0-----:R-:W-:Y:S02]  /*214a0*/  IMAD.MOV.U32 R15, RZ, RZ, -0x1 ;  /* 0xffffffffff0f7424 */ /* 0x001fe400078e00ff */
[----:B--2---:R-:W-:-:S02]  /*214b0*/  @!P1 IMAD.MOV.U32 R39, RZ, RZ, R11 ;  /* 0x000000ffff279224 */ /* 0x004fc400078e000b */
[----:B------:R-:W-:Y:S02]  /*214c0*/  IMAD.MOV.U32 R11, RZ, RZ, 0x1c1f ;  /* 0x00001c1fff0b7424 */ /* 0x000fe400078e00ff */
[----:B------:R-:W-:Y:S02]  /*214d0*/  @!P1 IMAD.MOV.U32 R36, RZ, RZ, R8 ;  /* 0x000000ffff249224 */ /* 0x000fe400078e0008 */
[----:B------:R-:W-:-:S07]  /*214e0*/  @!P1 IMAD.MOV.U32 R37, RZ, RZ, R9 ;  /* 0x000000ffff259224 */ /* 0x000fce00078e0009 */
[----:B-----5:R-:W-:Y:S05]  /*214f0*/  WARPSYNC.COLLECTIVE R15, `(.L_x_1942) ;  /* 0x000000000f087348 */ /* 0x020fea0003c00000 */
[----:B------:R0:W1:Y:S02]  /*21500*/  SHFL.IDX P6, R14, R13, R12, R11 ;  /* 0x0000000c0d0e7389 */ /* 0x00006400000c000b */
[----:B01---5:R-:W-:Y:S01]  /*21510*/  ENDCOLLECTIVE ;  /* 0x000000000000791b */ /* 0x023fe20003800000 */
.L_x_1942:
[----:B------:R-:W-:Y:S02]  /*21520*/  IMAD.MOV.U32 R0, RZ, RZ, R36 ;  /* 0x000000ffff007224 */ /* 0x000fe400078e0024 */
[----:B------:R-:W-:Y:S02]  /*21530*/  IMAD.MOV.U32 R3, RZ, RZ, R37 ;  /* 0x000000ffff037224 */ /* 0x000fe400078e0025 */
[----:B------:R-:W-:Y:S01]  /*21540*/  @!P1 IMAD.MOV.U32 R38, RZ, RZ, R10 ;  /* 0x000000ffff269224 */ /* 0x000fe200078e000a */
[----:B------:R-:W-:Y:S01]  /*21550*/  PRMT R48, R0, 0x7610, R48 ;  /* 0x0000761000307816 */ /* 0x000fe20000000030 */
[----:B------:R-:W-:Y:S01]  /*21560*/  IMAD.MOV.U32 R9, RZ, RZ, R39 ;  /* 0x000000ffff097224 */ /* 0x000fe200078e0027 */
[----:B------:R-:W-:Y:S01]  /*21570*/  PRMT R34, R34, 0x5410, R3 ;  /* 0x0000541022227816 */ /* 0x000fe20000000003 */
[----:B------:R-:W-:-:S03]  /*21580*/  IMAD.MOV.U32 R8, RZ, RZ, R38 ;  /* 0x000000ffff087224 */ /* 0x000fc600078e0026 */
[----:B------:R-:W-:Y:S01]  /*21590*/  PRMT R34, R9, 0x7610, R34 ;  /* 0x0000761009227816 */ /* 0x000fe20000000022 */
[----:B------:R-:W-:Y:S01]  /*215a0*/  IMAD.MOV.U32 R13, RZ, RZ, R25 ;  /* 0x000000ffff0d7224 */ /* 0x000fe200078e0019 */
[----:B------:R-:W-:Y:S01]  /*215b0*/  PRMT R33, R8, 0x7610, R33 ;  /* 0x0000761008217816 */ /* 0x000fe20000000021 */
[----:B------:R-:W-:Y:S02]  /*215c0*/  @!P1 IMAD.MOV.U32 R30, RZ, RZ, R4 ;  /* 0x000000ffff1e9224 */ /* 0x000fe400078e0004 */
[----:B------:R-:W-:Y:S02]  /*215d0*/  @!P1 IMAD.MOV.U32 R31, RZ, RZ, R5 ;  /* 0x000000ffff1f9224 */ /* 0x000fe400078e0005 */
[----:B------:R-:W-:Y:S02]  /*215e0*/  @!P1 IMAD.MOV.U32 R20, RZ, RZ, R6 ;  /* 0x000000ffff149224 */ /* 0x000fe400078e0006 */
[----:B------:R-:W-:Y:S02]  /*215f0*/  @!P1 IMAD.MOV.U32 R21, RZ, RZ, R7 ;  /* 0x000000ffff159224 */ /* 0x000fe400078e0007 */
[----:B------:R-:W-:-:S07]  /*21600*/  IMAD.MOV.U32 R0, RZ, RZ, R14 ;  /* 0x000000ffff007224 */ /* 0x000fce00078e000e */
[----:B------:R-:W-:Y:S05]  /*21610*/  WARPSYNC.COLLECTIVE R15, `(.L_x_1943) ;  /* 0x000000000f087348 */ /* 0x000fea0003c00000 */
[----:B------:R0:W1:Y:S02]  /*21620*/  SHFL.IDX P6, R14, R13, R12, R11 ;  /* 0x0000000c0d0e7389 */ /* 0x00006400000c000b */
[----:B01----:R-:W-:Y:S01]  /*21630*/  ENDCOLLECTIVE ;  /* 0x000000000000791b */ /* 0x003fe20003800000 */
.L_x_1943:
[----:B------:R-:W-:Y:S02]  /*21640*/  IMAD.MOV.U32 R4, RZ, RZ, R30 ;  /* 0x000000ffff047224 */ /* 0x000fe400078e001e */
[----:B------:R-:W-:Y:S02]  /*21650*/  IMAD.MOV.U32 R5, RZ, RZ, R31 ;  /* 0x000000ffff057224 */ /* 0x000fe400078e001f */
[----:B------:R-:W-:Y:S01]  /*21660*/  IMAD.MOV.U32 R6, RZ, RZ, R20 ;  /* 0x000000ffff067224 */ /* 0x000fe200078e0014 */
[----:B------:R-:W-:Y:S01]  /*21670*/  PRMT R50, R4, 0x7610, R50 ;  /* 0x0000761004327816 */ /* 0x000fe20000000032 */
[----:B------:R-:W-:Y:S01]  /*21680*/  IMAD.MOV.U32 R7, RZ, RZ, R21 ;  /* 0x000000ffff077224 */ /* 0x000fe200078e0015 */
[----:B------:R-:W-:Y:S02]  /*21690*/  PRMT R54, R5, 0x7610, R54 ;  /* 0x0000761005367816 */ /* 0x000fe40000000036 */
[----:B------:R-:W-:Y:S02]  /*216a0*/  CS2R R4, SRZ ;  /* 0x0000000000047805 */ /* 0x000fe4000001ff00 */
[----:B------:R-:W-:-:S02]  /*216b0*/  PRMT R33, R33, 0x5410, R6 ;  /* 0x0000541021217816 */ /* 0x000fc40000000006 */
[----:B------:R-:W-:Y:S01]  /*216c0*/  PRMT R55, R7, 0x7610, R55 ;  /* 0x0000761007377816 */ /* 0x000fe20000000037 */
[----:B------:R-:W-:Y:S02]  /*216d0*/  IMAD.MOV.U32 R13, RZ, RZ, R24 ;  /* 0x000000ffff0d7224 */ /* 0x000fe400078e0018 */
[----:B------:R-:W-:-:S07]  /*216e0*/  IMAD.MOV.U32 R3, RZ, RZ, R14 ;  /* 0x000000ffff037224 */ /* 0x000fce00078e000e */
[----:B------:R-:W-:Y:S05]  /*216f0*/  WARPSYNC.COLLECTIVE R15, `(.L_x_1944) ;  /* 0x000000000f087348 */ /* 0x000fea0003c00000 */
[----:B------:R0:W1:Y:S02]  /*21700*/  SHFL.IDX P6, R14, R13, R12, R11 ;  /* 0x0000000c0d0e7389 */ /* 0x00006400000c000b */
[----:B01----:R-:W-:Y:S01]  /*21710*/  ENDCOLLECTIVE ;  /* 0x000000000000791b */ /* 0x003fe20003800000 */
.L_x_1944:
[----:B------:R-:W-:Y:S02]  /*21720*/  IMAD.MOV.U32 R13, RZ, RZ, R27 ;  /* 0x000000ffff0d7224 */ /* 0x000fe400078e001b */
[----:B------:R-:W-:-:S07]  /*21730*/  IMAD.MOV.U32 R24, RZ, RZ, R14 ;  /* 0x000000ffff187224 */ /* 0x000fce00078e000e */
[----:B------:R-:W-:Y:S05]  /*21740*/  WARPSYNC.COLLECTIVE R15, `(.L_x_1945) ;  /* 0x000000000f087348 */ /* 0x000fea0003c00000 */
[----:B------:R0:W1:Y:S02]  /*21750*/  SHFL.IDX P6, R14, R13, R12, R11 ;  /* 0x0000000c0d0e7389 */ /* 0x00006400000c000b */
[----:B01----:R-:W-:Y:S01]  /*21760*/  ENDCOLLECTIVE ;  /* 0x000000000000791b */ /* 0x003fe20003800000 */
.L_x_1945:
[----:B------:R-:W-:Y:S05]  /*21770*/  BRA `(.L_x_1946) ;  /* 0xfffffe6c00e87947 */ /* 0x000fea000383ffff */
.L_x_1670:
[----:B0-----:R0:W1:Y:S02]  /*21780*/  SYNCS.PHASECHK.TRANS64.TRYWAIT P1, [R2+URZ+0x16800], R13 ;  /* 0x0168000d020075a7 */ /* 0x001064000802017f */
[----:B-1----:R-:W-:Y:S05]  /*21790*/  @!P1 NANOSLEEP.SYNCS 0x989680 ;  /* 0x009896800000995d */ /* 0x002fea0003900000 */
[----:B------:R-:W1:Y:S02]  /*217a0*/  @!P1 SYNCS.PHASECHK.TRANS64 P1, [R2+URZ+0x16800], R13 ;  /* 0x0168000d020095a7 */ /* 0x000e64000802007f */
[----:B-1----:R-:W-:Y:S05]  /*217b0*/  @!P1 BRA `(.L_x_1670) ;  /* 0xfffffffc00f09947 */ /* 0x002fea000383ffff */
[----:B------:R-:W-:Y:S05]  /*217c0*/  BRA `(.L_x_1947) ;  /* 0xfffffe7000907947 */ /* 0x000fea000383ffff */
.L_x_1676:
[----:B-1----:R1:W3:Y:S02]  /*217d0*/  SYNCS.PHASECHK.TRANS64.TRYWAIT P1, [R0+URZ+0x16830], R5 ;  /* 0x01683005000075a7 */ /* 0x0022e4000802017f */
[----:B---3--:R-:W-:Y:S05]  /*217e0*/  @!P1 NANOSLEEP.SYNCS 0x989680 ;  /* 0x009896800000995d */ /* 0x008fea0003900000 */
[----:B------:R-:W3:Y:S02]  /*217f0*/  @!P1 SYNCS.PHASECHK.TRANS64 P1, [R0+URZ+0x16830], R5 ;  /* 0x01683005000095a7 */ /* 0x000ee4000802007f */
[----:B---3--:R-:W-:Y:S05]  /*21800*/  @!P1 BRA `(.L_x_1676) ;  /* 0xfffffffc00f09947 */ /* 0x008fea000383ffff */
[----:B------:R-:W-:Y:S05]  /*21810*/  BRA `(.L_x_1675) ;  /* 0xfffffe8000687947 */ /* 0x000fea000383ffff */
.L_x_1695:
[----:B-1----:R1:W2:Y:S02]  /*21820*/  SYNCS.PHASECHK.TRANS64.TRYWAIT P2, [R11+URZ+0x16830], R10 ;  /* 0x0168300a0b0075a7 */ /* 0x0022a4000804017f */
[----:B--2---:R-:W-:Y:S05]  /*21830*/  @!P2 NANOSLEEP.SYNCS 0x989680 ;  /* 0x009896800000a95d */ /* 0x004fea0003900000 */
[----:B------:R-:W2:Y:S02]  /*21840*/  @!P2 SYNCS.PHASECHK.TRANS64 P2, [R11+URZ+0x16830], R10 ;  /* 0x0168300a0b00a5a7 */ /* 0x000ea4000804007f */
[----:B--2---:R-:W-:Y:S05]  /*21850*/  @!P2 BRA `(.L_x_1695) ;  /* 0xfffffffc00f0a947 */ /* 0x004fea000383ffff */
[----:B------:R-:W-:Y:S05]  /*21860*/  BRA `(.L_x_1694) ;  /* 0xfffffebc001c7947 */ /* 0x000fea000383ffff */
.L_x_1699:
[----:B-1----:R1:W2:Y:S02]  /*21870*/  SYNCS.PHASECHK.TRANS64.TRYWAIT P1, [R11+URZ+0x16850], R10 ;  /* 0x0168500a0b0075a7 */ /* 0x0022a4000802017f */
[----:B--2---:R-:W-:Y:S05]  /*21880*/  @!P1 NANOSLEEP.SYNCS 0x989680 ;  /* 0x009896800000995d */ /* 0x004fea0003900000 */
[----:B------:R-:W2:Y:S02]  /*21890*/  @!P1 SYNCS.PHASECHK.TRANS64 P1, [R11+URZ+0x16850], R10 ;  /* 0x0168500a0b0095a7 */ /* 0x000ea4000802007f */
[----:B--2---:R-:W-:Y:S05]  /*218a0*/  @!P1 BRA `(.L_x_1699) ;  /* 0xfffffffc00f09947 */ /* 0x004fea000383ffff */
[----:B------:R-:W-:Y:S05]  /*218b0*/  BRA `(.L_x_1696) ;  /* 0xfffffebc00e47947 */ /* 0x000fea000383ffff */
.L_x_1720:
[----:B-1----:R1:W2:Y:S02]  /*218c0*/  SYNCS.PHASECHK.TRANS64.TRYWAIT P2, [R5+URZ+0x16830], R14 ;  /* 0x0168300e050075a7 */ /* 0x0022a4000804017f */
[----:B--2---:R-:W-:Y:S05]  /*218d0*/  @!P2 NANOSLEEP.SYNCS 0x989680 ;  /* 0x009896800000a95d */ /* 0x004fea0003900000 */
[----:B------:R-:W2:Y:S02]  /*218e0*/  @!P2 SYNCS.PHASECHK.TRANS64 P2, [R5+URZ+0x16830], R14 ;  /* 0x0168300e0500a5a7 */ /* 0x000ea4000804007f */
[----:B--2---:R-:W-:Y:S05]  /*218f0*/  @!P2 BRA `(.L_x_1720) ;  /* 0xfffffffc00f0a947 */ /* 0x004fea000383ffff */
[----:B------:R-:W-:Y:S05]  /*21900*/  BRA `(.L_x_1719) ;  /* 0xfffffef400d87947 */ /* 0x000fea000383ffff */
.L_x_1724:
[----:B-1----:R1:W2:Y:S02]  /*21910*/  SYNCS.PHASECHK.TRANS64.TRYWAIT P1, [R10+URZ+0x16850], R5 ;  /* 0x016850050a0075a7 */ /* 0x0022a4000802017f */
[----:B--2---:R-:W-:Y:S05]  /*21920*/  @!P1 NANOSLEEP.SYNCS 0x989680 ;  /* 0x009896800000995d */ /* 0x004fea0003900000 */
[----:B------:R-:W2:Y:S02]  /*21930*/  @!P1 SYNCS.PHASECHK.TRANS64 P1, [R10+URZ+0x16850], R5 ;  /* 0x016850050a0095a7 */ /* 0x000ea4000802007f */
[----:B--2---:R-:W-:Y:S05]  /*21940*/  @!P1 BRA `(.L_x_1724) ;  /* 0xfffffffc00f09947 */ /* 0x004fea000383ffff */
[----:B------:R-:W-:Y:S05]  /*21950*/  BRA `(.L_x_1721) ;  /* 0xfffffef800b47947 */ /* 0x000fea000383ffff */
.L_x_1733:
[----:B-1----:R1:W2:Y:S02]  /*21960*/  SYNCS.PHASECHK.TRANS64.TRYWAIT P2, [R5+URZ+0x16830], R12 ;  /* 0x0168300c050075a7 */ /* 0x0022a4000804017f */
[----:B--2---:R-:W-:Y:S05]  /*21970*/  @!P2 NANOSLEEP.SYNCS 0x989680 ;  /* 0x009896800000a95d */ /* 0x004fea0003900000 */
[----:B------:R-:W2:Y:S02]  /*21980*/  @!P2 SYNCS.PHASECHK.TRANS64 P2, [R5+URZ+0x16830], R12 ;  /* 0x0168300c0500a5a7 */ /* 0x000ea4000804007f */
[----:B--2---:R-:W-:Y:S05]  /*21990*/  @!P2 BRA `(.L_x_1733) ;  /* 0xfffffffc00f0a947 */ /* 0x004fea000383ffff */
[----:B------:R-:W-:Y:S05]  /*219a0*/  BRA `(.L_x_1732) ;  /* 0xffffff1c00b47947 */ /* 0x000fea000383ffff */
.L_x_1737:
[----:B-1----:R1:W2:Y:S02]  /*219b0*/  SYNCS.PHASECHK.TRANS64.TRYWAIT P1, [R10+URZ+0x16850], R5 ;  /* 0x016850050a0075a7 */ /* 0x0022a4000802017f */
[----:B--2---:R-:W-:Y:S05]  /*219c0*/  @!P1 NANOSLEEP.SYNCS 0x989680 ;  /* 0x009896800000995d */ /* 0x004fea0003900000 */
[----:B------:R-:W2:Y:S02]  /*219d0*/  @!P1 SYNCS.PHASECHK.TRANS64 P1, [R10+URZ+0x16850], R5 ;  /* 0x016850050a0095a7 */ /* 0x000ea4000802007f */
[----:B--2---:R-:W-:Y:S05]  /*219e0*/  @!P1 BRA `(.L_x_1737) ;  /* 0xfffffffc00f09947 */ /* 0x004fea000383ffff */
[----:B------:R-:W-:Y:S05]  /*219f0*/  BRA `(.L_x_1734) ;  /* 0xffffff2000907947 */ /* 0x000fea000383ffff */
.L_x_1752:
[----:B-1----:R1:W2:Y:S02]  /*21a00*/  SYNCS.PHASECHK.TRANS64.TRYWAIT P1, [R11+URZ+0x16850], R0 ;  /* 0x016850000b0075a7 */ /* 0x0022a4000802017f */
[----:B--2---:R-:W-:Y:S05]  /*21a10*/  @!P1 NANOSLEEP.SYNCS 0x989680 ;  /* 0x009896800000995d */ /* 0x004fea0003900000 */
[----:B------:R-:W2:Y:S02]  /*21a20*/  @!P1 SYNCS.PHASECHK.TRANS64 P1, [R11+URZ+0x16850], R0 ;  /* 0x016850000b0095a7 */ /* 0x000ea4000802007f */
[----:B--2---:R-:W-:Y:S05]  /*21a30*/  @!P1 BRA `(.L_x_1752) ;  /* 0xfffffffc00f09947 */ /* 0x004fea000383ffff */
[----:B------:R-:W-:Y:S05]  /*21a40*/  BRA `(.L_x_1751) ;  /* 0xffffff5400807947 */ /* 0x000fea000383ffff */
.L_x_1761:
[----:B------:R-:W-:Y:S02]  /*21a50*/  IMAD.MOV.U32 R13, RZ, RZ, R20 ;  /* 0x000000ffff0d7224 */ /* 0x000fe400078e0014 */
[----:B------:R-:W-:Y:S02]  /*21a60*/  IMAD.MOV.U32 R12, RZ, RZ, RZ ;  /* 0x000000ffff0c7224 */ /* 0x000fe400078e00ff */
[----:B------:R-:W-:Y:S02]  /*21a70*/  IMAD.MOV.U32 R11, RZ, RZ, 0x181f ;  /* 0x0000181fff0b7424 */ /* 0x000fe400078e00ff */
[----:B------:R-:W-:Y:S02]  /*21a80*/  IMAD.MOV.U32 R15, RZ, RZ, -0x1 ;  /* 0xffffffffff0f7424 */ /* 0x000fe400078e00ff */
[----:B------:R-:W-:Y:S02]  /*21a90*/  IMAD R21, R8, R25, RZ ;  /* 0x0000001908157224 */ /* 0x000fe400078e02ff */
[----:B------:R-:W-:-:S07]  /*21aa0*/  IMAD.IADD R24, R26, 0x1, R28 ;  /* 0x000000011a187824 */ /* 0x000fce00078e021c */
[----:B------:R-:W-:Y:S05]  /*21ab0*/  WARPSYNC.COLLECTIVE R15, `(.L_x_1948) ;  /* 0x000000000f087348 */ /* 0x000fea0003c00000 */
[----:B------:R0:W1:Y:S02]  /*21ac0*/  SHFL.IDX P6, R14, R13, R12, R11 ;  /* 0x0000000c0d0e7389 */ /* 0x00006400000c000b */
[----:B01----:R-:W-:Y:S01]  /*21ad0*/  ENDCOLLECTIVE ;  /* 0x000000000000791b */ /* 0x003fe20003800000 */
.L_x_1948:
[C---:B------:R-:W-:Y:S01]  /*21ae0*/  VIADD R8, R24.reuse, 0x30 ;  /* 0x0000003018087836 */ /* 0x040fe20000000000 */
[----:B------:R-:W-:-:S04]  /*21af0*/  ISETP.GE.OR P3, PT, R24, R21, P0 ;  /* 0x000000151800720c */ /* 0x000fc80000766670 */
[----:B------:R-:W-:Y:S01]  /*21b00*/  ISETP.GE.OR P4, PT, R8, R21, P0 ;  /* 0x000000150800720c */ /* 0x000fe20000786670 */
[----:B------:R-:W-:Y:S02]  /*21b10*/  VIADD R8, R24, 0x60 ;  /* 0x0000006018087836 */ /* 0x000fe40000000000 */
[----:B------:R-:W-:-:S03]  /*21b20*/  IMAD.MOV.U32 R13, RZ, RZ, R7 ;  /* 0x000000ffff0d7224 */ /* 0x000fc600078e0007 */
[----:B------:R-:W-:Y:S01]  /*21b30*/  ISETP.GE.OR P2, PT, R8, R21, P0 ;  /* 0x000000150800720c */ /* 0x000fe20000746670 */
[----:B------:R-:W-:-:S12]  /*21b40*/  IMAD.MOV.U32 R0, RZ, RZ, R14 ;  /* 0x000000ffff007224 */ /* 0x000fd800078e000e */
[----:B------:R-:W-:Y:S05]  /*21b50*/  WARPSYNC.COLLECTIVE R15, `(.L_x_1949) ;  /* 0x000000000f087348 */ /* 0x000fea0003c00000 */
[----:B------:R0:W1:Y:S02]  /*21b60*/  SHFL.IDX P6, R14, R13, R12, R11 ;  /* 0x0000000c0d0e7389 */ /* 0x00006400000c000b */
[----:B01----:R-:W-:Y:S01]  /*21b70*/  ENDCOLLECTIVE ;  /* 0x000000000000791b */ /* 0x003fe20003800000 */
.L_x_1949:
[----:B------:R-:W-:Y:S02]  /*21b80*/  IMAD.MOV.U32 R13, RZ, RZ, R20 ;  /* 0x000000ffff0d7224 */ /* 0x000fe400078e0014 */
[----:B------:R-:W-:Y:S02]  /*21b90*/  IMAD.MOV.U32 R12, RZ, RZ, 0x1 ;  /* 0x00000001ff0c7424 */ /* 0x000fe400078e00ff */
[----:B------:R-:W-:-:S07]  /*21ba0*/  IMAD.MOV.U32 R3, RZ, RZ, R14 ;  /* 0x000000ffff037224 */ /* 0x000fce00078e000e */
[----:B------:R-:W-:Y:S05]  /*21bb0*/  WARPSYNC.COLLECTIVE R15, `(.L_x_1950) ;  /* 0x000000000f087348 */ /* 0x000fea0003c00000 */
[----:B------:R0:W1:Y:S02]  /*21bc0*/  SHFL.IDX P6, R14, R13, R12, R11 ;  /* 0x0000000c0d0e7389 */ /* 0x00006400000c000b */
[----:B01----:R-:W-:Y:S01]  /*21bd0*/  ENDCOLLECTIVE ;  /* 0x000000000000791b */ /* 0x003fe20003800000 */
.L_x_1950:
[----:B------:R-:W-:-:S04]  /*21be0*/  @!P3 LEA R10, P5, R43, R3, 0x1 ;  /* 0x000000032b0ab211 */ /* 0x000fc800078a08ff */
[----:B------:R-:W-:Y:S01]  /*21bf0*/  @!P3 LEA.HI.X R3, R43, R0, R33, 0x1, P5 ;  /* 0x000000002b03b211 */ /* 0x000fe200028f0c21 */
[----:B------:R-:W-:Y:S02]  /*21c00*/  IMAD.MOV.U32 R13, RZ, RZ, R7 ;  /* 0x000000ffff0d7224 */ /* 0x000fe400078e0007 */
[----:B------:R-:W-:-:S07]  /*21c10*/  IMAD.MOV.U32 R4, RZ, RZ, R14 ;  /* 0x000000ffff047224 */ /* 0x000fce00078e000e */
[----:B------:R-:W-:Y:S05]  /*21c20*/  WARPSYNC.COLLECTIVE R15, `(.L_x_1951) ;  /* 0x000000000f087348 */ /* 0x000fea0003c00000 */
[----:B------:R0:W1:Y:S02]  /*21c30*/  SHFL.IDX P6, R14, R13, R12, R11 ;  /* 0x0000000c0d0e7389 */ /* 0x00006400000c000b */
[----:B01----:R-:W-:Y:S01]  /*21c40*/  ENDCOLLECTIVE ;  /* 0x000000000000791b */ /* 0x003fe20003800000 */
.L_x_1951:
[----:B------:R-:W-:Y:S02]  /*21c50*/  IMAD.MOV.U32 R13, RZ, RZ, R20 ;  /* 0x000000ffff0d7224 */ /* 0x000fe400078e0014 */
[----:B------:R-:W-:Y:S02]  /*21c60*/  IMAD.MOV.U32 R12, RZ, RZ, 0x2 ;  /* 0x00000002ff0c7424 */ /* 0x000fe400078e00ff */
[----:B------:R-:W-:-:S07]  /*21c70*/  IMAD.MOV.U32 R5, RZ, RZ, R14 ;  /* 0x000000ffff057224 */ /* 0x000fce00078e000e */
[----:B------:R-:W-:Y:S05]  /*21c80*/  WARPSYNC.COLLECTIVE R15, `(.L_x_1952) ;  /* 0x000000000f087348 */ /* 0x000fea0003c00000 */
[----:B------:R0:W1:Y:S02]  /*21c90*/  SHFL.IDX P6, R14, R13, R12, R11 ;  /* 0x0000000c0d0e7389 */ /* 0x00006400000c000b */
[----:B01----:R-:W-:Y:S01]  /*21ca0*/  ENDCOLLECTIVE ;  /* 0x000000000000791b */ /* 0x003fe20003800000 */
.L_x_1952:
[----:B------:R-:W-:-:S04]  /*21cb0*/  @!P4 LEA R8, P1, R43, R5, 0x1 ;  /* 0x000000052b08c211 */ /* 0x000fc800078208ff */
[----:B------:R-:W-:Y:S01]  /*21cc0*/  @!P4 LEA.HI.X R9, R43, R4, R33, 0x1, P1 ;  /* 0x000000042b09c211 */ /* 0x000fe200008f0c21 */
[----:B------:R-:W-:Y:S02]  /*21cd0*/  IMAD.MOV.U32 R13, RZ, RZ, R7 ;  /* 0x000000ffff0d7224 */ /* 0x000fe400078e0007 */
[----:B------:R-:W-:-:S07]  /*21ce0*/  IMAD.MOV.U32 R6, RZ, RZ, R14 ;  /* 0x000000ffff067224 */ /* 0x000fce00078e000e */
[----:B------:R-:W-:Y:S05]  /*21cf0*/  WARPSYNC.COLLECTIVE R15, `(.L_x_1953) ;  /* 0x000000000f087348 */ /* 0x000fea0003c00000 */
[----:B------:R0:W1:Y:S02]  /*21d00*/  SHFL.IDX P6, R14, R13, R12, R11 ;  /* 0x0000000c0d0e7389 */ /* 0x00006400000c000b */
[----:B01----:R-:W-:Y:S01]  /*21d10*/  ENDCOLLECTIVE ;  /* 0x000000000000791b */ /* 0x003fe20003800000 */
.L_x_1953:
[----:B------:R-:W-:Y:S01]  /*21d20*/  @!P3 IMAD.MOV.U32 R11, RZ, RZ, R3 ;  /* 0x000000ffff0bb224 */ /* 0x000fe200078e0003 */
[----:B------:R-:W-:Y:S01]  /*21d30*/  MOV R12, 0x3 ;  /* 0x00000003000c7802 */ /* 0x000fe20000000f00 */
[----:B------:R-:W-:-:S03]  /*21d40*/  IMAD.MOV.U32 R13, RZ, RZ, R20 ;  /* 0x000000ffff0d7224 */ /* 0x000fc600078e0014 */
[----:B------:R0:W-:Y:S04]  /*21d50*/  @!P3 ST.E.128 desc[UR42][R10.64], RZ ;  /* 0x000000ff0a00b985 */ /* 0x0001e8000c101d2a */
[----:B------:R1:W-:Y:S01]  /*21d60*/  @!P4 ST.E.128 desc[UR42][R8.64], RZ ;  /* 0x000000ff0800c985 */ /* 0x0003e2000c101d2a */
[----:B------:R-:W-:-:S04]  /*21d70*/  @!P2 LEA R25, P5, R43, R14, 0x1 ;  /* 0x0000000e2b19a211 */ /* 0x000fc800078a08ff */
[----:B------:R-:W-:Y:S01]  /*21d80*/  @!P2 LEA.HI.X R5, R43, R6, R33, 0x1, P5 ;  /* 0x000000062b05a211 */ /* 0x000fe200028f0c21 */
[----:B0-----:R-:W-:Y:S02]  /*21d90*/  IMAD.MOV.U32 R11, RZ, RZ, 0x181f ;  /* 0x0000181fff0b7424 */ /* 0x001fe400078e00ff */
[----:B------:R-:W-:-:S07]  /*21da0*/  @!P2 IMAD.MOV.U32 R4, RZ, RZ, R25 ;  /* 0x000000ffff04a224 */ /* 0x000fce00078e0019 */
[----:B-1----:R-:W-:Y:S05]  /*21db0*/  WARPSYNC.COLLECTIVE R15, `(.L_x_1954) ;  /* 0x000000000f087348 */ /* 0x002fea0003c00000 */
[----:B------:R0:W2:Y:S02]  /*21dc0*/  SHFL.IDX P6, R14, R13, R12, R11 ;  /* 0x0000000c0d0e7389 */ /* 0x0000a400000c000b */
[----:B012---:R-:W-:Y:S01]  /*21dd0*/  ENDCOLLECTIVE ;  /* 0x000000000000791b */ /* 0x007fe20003800000 */
.L_x_1954:
[----:B------:R0:W-:Y:S01]  /*21de0*/  @!P2 ST.E.128 desc[UR42][R4.64], RZ ;  /* 0x000000ff0400a985 */ /* 0x0001e2000c101d2a */
[----:B------:R-:W-:Y:S02]  /*21df0*/  IMAD.MOV.U32 R13, RZ, RZ, R7 ;  /* 0x000000ffff0d7224 */ /* 0x000fe400078e0007 */
[----:B------:R-:W-:-:S07]  /*21e00*/  IMAD.MOV.U32 R0, RZ, RZ, R14 ;  /* 0x000000ffff007224 */ /* 0x000fce00078e000e */
[----:B0-----:R-:W-:Y:S05]  /*21e10*/  WARPSYNC.COLLECTIVE R15, `(.L_x_1955) ;  /* 0x000000000f087348 */ /* 0x001fea0003c00000 */
[----:B------:R1:W2:Y:S02]  /*21e20*/  SHFL.IDX P6, R14, R13, R12, R11 ;  /* 0x0000000c0d0e7389 */ /* 0x0002a400000c000b */
[----:B012---:R-:W-:Y:S01]  /*21e30*/  ENDCOLLECTIVE ;  /* 0x000000000000791b */ /* 0x007fe20003800000 */
.L_x_1955:
[----:B------:R-:W-:Y:S05]  /*21e40*/  BRA `(.L_x_1956) ;  /* 0xffffff7000d07947 */ /* 0x000fea000383ffff */
.L_x_1786:
[----:B------:R-:W0:Y:S01]  /*21e50*/  S2R R5, SR_TID.X ;  /* 0x0000000000057919 */ /* 0x000e220000002100 */
[----:B------:R-:W-:Y:S01]  /*21e60*/  BSSY B1, `(.L_x_1957) ;  /* 0x000000a000017945 */ /* 0x000fe20003800000 */
[----:B-1----:R-:W-:Y:S02]  /*21e70*/  IMAD.MOV.U32 R12, RZ, RZ, RZ ;  /* 0x000000ffff0c7224 */ /* 0x002fe400078e00ff */
        /* <DEDUP_REMOVED lines=8> */
.L_x_1958:
[----:B------:R-:W-:Y:S05]  /*21f00*/  BSYNC B1 ;  /* 0x0000000000017941 */ /* 0x000fea0003800000 */
.L_x_1957:
[----:B------:R-:W-:Y:S05]  /*21f10*/  BRA `(.L_x_1959) ;  /* 0xffffff8800b47947 */ /* 0x000fea000383ffff */
.L_x_1788:
[----:B------:R-:W-:Y:S01]  /*21f20*/  BSSY B1, `(.L_x_1960) ;  /* 0x0000006000017945 */ /* 0x000fe20003800000 */
[----:B------:R-:W-:-:S07]  /*21f30*/  IMAD.MOV.U32 R15, RZ, RZ, -0x1 ;  /* 0xffffffffff0f7424 */ /* 0x000fce00078e00ff */
[----:B01----:R-:W-:Y:S05]  /*21f40*/  WARPSYNC.COLLECTIVE R15, `(.L_x_1961) ;  /* 0x000000000f0c7348 */ /* 0x003fea0003c00000 */
[----:B------:R-:W-:Y:S02]  /*21f50*/  ELECT P6, UR62, PT ;  /* 0x00000000003e782f */ /* 0x000fe400038c0000 */
[----:B------:R-:W-:Y:S01]  /*21f60*/  MOV R14, UR62 ;  /* 0x0000003e000e7c02 */ /* 0x000fe20008000f00 */
[----:B01----:R-:W-:Y:S10]  /*21f70*/  ENDCOLLECTIVE ;  /* 0x000000000000791b */ /* 0x003ff40003800000 */
.L_x_1961:
[----:B------:R-:W-:Y:S05]  /*21f80*/  BSYNC B1 ;  /* 0x0000000000017941 */ /* 0x000fea0003800000 */
.L_x_1960:
[----:B------:R-:W-:Y:S05]  /*21f90*/  BRA `(.L_x_1787) ;  /* 0xffffff8800ac7947 */ /* 0x000fea000383ffff */
.L_x_1790:
[----:B0-----:R0:W2:Y:S02]  /*21fa0*/  SYNCS.PHASECHK.TRANS64.TRYWAIT P0, [R22+URZ+0x16820], R5 ;  /* 0x01682005160075a7 */ /* 0x0010a4000800017f */
[----:B--2---:R-:W-:Y:S05]  /*21fb0*/  @!P0 NANOSLEEP.SYNCS 0x989680 ;  /* 0x009896800000895d */ /* 0x004fea0003900000 */
[----:B------:R-:W2:Y:S02]  /*21fc0*/  @!P0 SYNCS.PHASECHK.TRANS64 P0, [R22+URZ+0x16820], R5 ;  /* 0x01682005160085a7 */ /* 0x000ea4000800007f */
[----:B--2---:R-:W-:Y:S05]  /*21fd0*/  @!P0 BRA `(.L_x_1790) ;  /* 0xfffffffc00f08947 */ /* 0x004fea000383ffff */
[----:B------:R-:W-:Y:S05]  /*21fe0*/  BRA `(.L_x_1962) ;  /* 0xffffff8800bc7947 */ /* 0x000fea000383ffff */
.L_x_1794:
[----:B--2---:R2:W3:Y:S02]  /*21ff0*/  SYNCS.PHASECHK.TRANS64.TRYWAIT P0, [R10+URZ+0x168a0], R7 ;  /* 0x0168a0070a0075a7 */ /* 0x0044e4000800017f */
[----:B---3--:R-:W-:Y:S05]  /*22000*/  @!P0 NANOSLEEP.SYNCS 0x989680 ;  /* 0x009896800000895d */ /* 0x008fea0003900000 */
[----:B------:R-:W3:Y:S02]  /*22010*/  @!P0 SYNCS.PHASECHK.TRANS64 P0, [R10+URZ+0x168a0], R7 ;  /* 0x0168a0070a0085a7 */ /* 0x000ee4000800007f */
[----:B---3--:R-:W-:Y:S05]  /*22020*/  @!P0 BRA `(.L_x_1794) ;  /* 0xfffffffc00f08947 */ /* 0x008fea000383ffff */
[----:B------:R-:W-:Y:S05]  /*22030*/  BRA `(.L_x_1963) ;  /* 0xffffff8800d87947 */ /* 0x000fea000383ffff */
.L_x_1799:
[----:B0-----:R0:W1:Y:S02]  /*22040*/  SYNCS.PHASECHK.TRANS64.TRYWAIT P0, [R10+URZ+0x168c0], R7 ;  /* 0x0168c0070a0075a7 */ /* 0x001064000800017f */
[----:B-1----:R-:W-:Y:S05]  /*22050*/  @!P0 NANOSLEEP.SYNCS 0x989680 ;  /* 0x009896800000895d */ /* 0x002fea0003900000 */
[----:B------:R-:W1:Y:S02]  /*22060*/  @!P0 SYNCS.PHASECHK.TRANS64 P0, [R10+URZ+0x168c0], R7 ;  /* 0x0168c0070a0085a7 */ /* 0x000e64000800007f */
[----:B-1----:R-:W-:Y:S05]  /*22070*/  @!P0 BRA `(.L_x_1799) ;  /* 0xfffffffc00f08947 */ /* 0x002fea000383ffff */
[----:B------:R-:W-:Y:S05]  /*22080*/  BRA `(.L_x_1964) ;  /* 0xffffff8c00587947 */ /* 0x000fea000383ffff */
.L_x_1806:
[----:B0-----:R0:W2:Y:S02]  /*22090*/  SYNCS.PHASECHK.TRANS64.TRYWAIT P1, [R5+URZ+0x168a0], R6 ;  /* 0x0168a006050075a7 */ /* 0x0010a4000802017f */
[----:B--2---:R-:W-:Y:S05]  /*220a0*/  @!P1 NANOSLEEP.SYNCS 0x989680 ;  /* 0x009896800000995d */ /* 0x004fea0003900000 */
[----:B------:R-:W2:Y:S02]  /*220b0*/  @!P1 SYNCS.PHASECHK.TRANS64 P1, [R5+URZ+0x168a0], R6 ;  /* 0x0168a006050095a7 */ /* 0x000ea4000802007f */
[----:B--2---:R-:W-:Y:S05]  /*220c0*/  @!P1 BRA `(.L_x_1806) ;  /* 0xfffffffc00f09947 */ /* 0x004fea000383ffff */
[----:B------:R-:W-:Y:S05]  /*220d0*/  BRA `(.L_x_1965) ;  /* 0xffffff9000247947 */ /* 0x000fea000383ffff */
.L_x_1811:
[----:B-1----:R1:W2:Y:S02]  /*220e0*/  SYNCS.PHASECHK.TRANS64.TRYWAIT P1, [R5+URZ+0x168c0], R6 ;  /* 0x0168c006050075a7 */ /* 0x0022a4000802017f */
[----:B--2---:R-:W-:Y:S05]  /*220f0*/  @!P1 NANOSLEEP.SYNCS 0x989680 ;  /* 0x009896800000995d */ /* 0x004fea0003900000 */
[----:B------:R-:W2:Y:S02]  /*22100*/  @!P1 SYNCS.PHASECHK.TRANS64 P1, [R5+URZ+0x168c0], R6 ;  /* 0x0168c006050095a7 */ /* 0x000ea4000802007f */
[----:B--2---:R-:W-:Y:S05]  /*22110*/  @!P1 BRA `(.L_x_1811) ;  /* 0xfffffffc00f09947 */ /* 0x004fea000383ffff */
[----:B------:R-:W-:Y:S05]  /*22120*/  BRA `(.L_x_1966) ;  /* 0xffffff90009c7947 */ /* 0x000fea000383ffff */
.L_x_1832:
        /* <DEDUP_REMOVED lines=11> */
.L_x_1968:
[----:B------:R-:W-:Y:S05]  /*221e0*/  BSYNC B0 ;  /* 0x0000000000007941 */ /* 0x000fea0003800000 */
.L_x_1967:
[----:B------:R-:W-:Y:S05]  /*221f0*/  BRA `(.L_x_1969) ;  /* 0xffffffa000207947 */ /* 0x000fea000383ffff */
.L_x_1835:
[----:B-1----:R1:W2:Y:S02]  /*22200*/  SYNCS.PHASECHK.TRANS64.TRYWAIT P0, [R3+URZ+0x16840], R4 ;  /* 0x01684004030075a7 */ /* 0x0022a4000800017f */
[----:B--2---:R-:W-:Y:S05]  /*22210*/  @!P0 NANOSLEEP.SYNCS 0x989680 ;  /* 0x009896800000895d */ /* 0x004fea0003900000 */
[----:B------:R-:W2:Y:S02]  /*22220*/  @!P0 SYNCS.PHASECHK.TRANS64 P0, [R3+URZ+0x16840], R4 ;  /* 0x01684004030085a7 */ /* 0x000ea4000800007f */
[----:B--2---:R-:W-:Y:S05]  /*22230*/  @!P0 BRA `(.L_x_1835) ;  /* 0xfffffffc00f08947 */ /* 0x004fea000383ffff */
[----:B------:R-:W-:Y:S05]  /*22240*/  BRA `(.L_x_1970) ;  /* 0xffffffa000807947 */ /* 0x000fea000383ffff */
.L_x_1836:
        /* <DEDUP_REMOVED lines=8> */
.L_x_1972:
[----:B------:R-:W-:Y:S05]  /*222d0*/  BSYNC B0 ;  /* 0x0000000000007941 */ /* 0x000fea0003800000 */
.L_x_1971:
        /* <DEDUP_REMOVED lines=9> */
.L_x_1973:
[----:B------:R-:W-:Y:S02]  /*22370*/  IMAD.MOV.U32 R13, RZ, RZ, R2 ;  /* 0x000000ffff0d7224 */ /* 0x000fe400078e0002 */
[----:B------:R-:W-:Y:S02]  /*22380*/  IMAD.MOV.U32 R12, RZ, RZ, 0x1 ;  /* 0x00000001ff0c7424 */ /* 0x000fe400078e00ff */
[----:B------:R-:W-:-:S07]  /*22390*/  IMAD.MOV.U32 R7, RZ, RZ, R14 ;  /* 0x000000ffff077224 */ /* 0x000fce00078e000e */
[----:B------:R-:W-:Y:S05]  /*223a0*/  WARPSYNC.COLLECTIVE R15, `(.L_x_1974) ;  /* 0x000000000f087348 */ /* 0x000fea0003c00000 */
[----:B------:R0:W1:Y:S02]  /*223b0*/  SHFL.IDX P6, R14, R13, R12, R11 ;  /* 0x0000000c0d0e7389 */ /* 0x00006400000c000b */
[----:B01----:R-:W-:Y:S01]  /*223c0*/  ENDCOLLECTIVE ;  /* 0x000000000000791b */ /* 0x003fe20003800000 */
.L_x_1974:
        /* <DEDUP_REMOVED lines=15> */
.L_x_1975:
[----:B------:R-:W-:Y:S02]  /*224c0*/  @P0 IMAD R8, R5, 0x2, R22 ;  /* 0x0000000205080824 */ /* 0x000fe400078e0216 */
[----:B------:R-:W-:Y:S02]  /*224d0*/  IMAD.MOV.U32 R13, RZ, RZ, R2 ;  /* 0x000000ffff0d7224 */ /* 0x000fe400078e0002 */
[----:B------:R-:W-:Y:S02]  /*224e0*/  IMAD.MOV.U32 R12, RZ, RZ, 0x2 ;  /* 0x00000002ff0c7424 */ /* 0x000fe400078e00ff */
[----:B------:R-:W-:-:S07]  /*224f0*/  IMAD.MOV.U32 R7, RZ, RZ, R14 ;  /* 0x000000ffff077224 */ /* 0x000fce00078e000e */
[----:B------:R-:W-:Y:S05]  /*22500*/  WARPSYNC.COLLECTIVE R15, `(.L_x_1976) ;  /* 0x000000000f087348 */ /* 0x000fea0003c00000 */
[----:B------:R0:W1:Y:S02]  /*22510*/  SHFL.IDX P6, R14, R13, R12, R11 ;  /* 0x0000000c0d0e7389 */ /* 0x00006400000c000b */
[----:B01----:R-:W-:Y:S01]  /*22520*/  ENDCOLLECTIVE ;  /* 0x000000000000791b */ /* 0x003fe20003800000 */
.L_x_1976:
        /* <DEDUP_REMOVED lines=15> */
.L_x_1977:
[----:B------:R-:W-:Y:S02]  /*22620*/  @P0 IMAD R8, R5, 0x2, R22 ;  /* 0x0000000205080824 */ /* 0x000fe400078e0216 */
[----:B------:R-:W-:Y:S02]  /*22630*/  IMAD.MOV.U32 R13, RZ, RZ, R2 ;  /* 0x000000ffff0d7224 */ /* 0x000fe400078e0002 */
[----:B------:R-:W-:Y:S02]  /*22640*/  IMAD.MOV.U32 R12, RZ, RZ, 0x3 ;  /* 0x00000003ff0c7424 */ /* 0x000fe400078e00ff */
[----:B------:R-:W-:-:S07]  /*22650*/  IMAD.MOV.U32 R7, RZ, RZ, R14 ;  /* 0x000000ffff077224 */ /* 0x000fce00078e000e */
[----:B------:R-:W-:Y:S05]  /*22660*/  WARPSYNC.COLLECTIVE R15, `(.L_x_1978) ;  /* 0x000000000f087348 */ /* 0x000fea0003c00000 */
[----:B------:R0:W1:Y:S02]  /*22670*/  SHFL.IDX P6, R14, R13, R12, R11 ;  /* 0x0000000c0d0e7389 */ /* 0x00006400000c000b */
[----:B01----:R-:W-:Y:S01]  /*22680*/  ENDCOLLECTIVE ;  /* 0x000000000000791b */ /* 0x003fe20003800000 */
.L_x_1978:
        /* <DEDUP_REMOVED lines=15> */
.L_x_1979:
[----:B------:R-:W-:Y:S02]  /*22780*/  @P0 IMAD R8, R5, 0x2, R22 ;  /* 0x0000000205080824 */ /* 0x000fe400078e0216 */
[----:B------:R-:W-:Y:S02]  /*22790*/  IMAD.MOV.U32 R13, RZ, RZ, R2 ;  /* 0x000000ffff0d7224 */ /* 0x000fe400078e0002 */
[----:B------:R-:W-:Y:S02]  /*227a0*/  IMAD.MOV.U32 R12, RZ, RZ, 0x4 ;  /* 0x00000004ff0c7424 */ /* 0x000fe400078e00ff */
[----:B------:R-:W-:-:S07]  /*227b0*/  IMAD.MOV.U32 R7, RZ, RZ, R14 ;  /* 0x000000ffff077224 */ /* 0x000fce00078e000e */
[----:B------:R-:W-:Y:S05]  /*227c0*/  WARPSYNC.COLLECTIVE R15, `(.L_x_1980) ;  /* 0x000000000f087348 */ /* 0x000fea0003c00000 */
[----:B------:R0:W1:Y:S02]  /*227d0*/  SHFL.IDX P6, R14, R13, R12, R11 ;  /* 0x0000000c0d0e7389 */ /* 0x00006400000c000b */
[----:B01----:R-:W-:Y:S01]  /*227e0*/  ENDCOLLECTIVE ;  /* 0x000000000000791b */ /* 0x003fe20003800000 */
.L_x_1980:
        /* <DEDUP_REMOVED lines=15> */
.L_x_1981:
[----:B------:R-:W-:Y:S02]  /*228e0*/  @P0 IMAD R8, R5, 0x2, R22 ;  /* 0x0000000205080824 */ /* 0x000fe400078e0216 */
[----:B------:R-:W-:Y:S02]  /*228f0*/  IMAD.MOV.U32 R13, RZ, RZ, R2 ;  /* 0x000000ffff0d7224 */ /* 0x000fe400078e0002 */
[----:B------:R-:W-:Y:S02]  /*22900*/  IMAD.MOV.U32 R12, RZ, RZ, 0x5 ;  /* 0x00000005ff0c7424 */ /* 0x000fe400078e00ff */
[----:B------:R-:W-:-:S07]  /*22910*/  IMAD.MOV.U32 R7, RZ, RZ, R14 ;  /* 0x000000ffff077224 */ /* 0x000fce00078e000e */
[----:B------:R-:W-:Y:S05]  /*22920*/  WARPSYNC.COLLECTIVE R15, `(.L_x_1982) ;  /* 0x000000000f087348 */ /* 0x000fea0003c00000 */
[----:B------:R0:W1:Y:S02]  /*22930*/  SHFL.IDX P6, R14, R13, R12, R11 ;  /* 0x0000000c0d0e7389 */ /* 0x00006400000c000b */
[----:B01----:R-:W-:Y:S01]  /*22940*/  ENDCOLLECTIVE ;  /* 0x000000000000791b */ /* 0x003fe20003800000 */
.L_x_1982:
        /* <DEDUP_REMOVED lines=15> */
.L_x_1983:
[----:B------:R-:W-:Y:S02]  /*22a40*/  @P0 IMAD R8, R5, 0x2, R22 ;  /* 0x0000000205080824 */ /* 0x000fe400078e0216 */
[----:B------:R-:W-:Y:S02]  /*22a50*/  IMAD.MOV.U32 R13, RZ, RZ, R2 ;  /* 0x000000ffff0d7224 */ /* 0x000fe400078e0002 */
[----:B------:R-:W-:Y:S02]  /*22a60*/  IMAD.MOV.U32 R12, RZ, RZ, 0x6 ;  /* 0x00000006ff0c7424 */ /* 0x000fe400078e00ff */
[----:B------:R-:W-:-:S07]  /*22a70*/  IMAD.MOV.U32 R7, RZ, RZ, R14 ;  /* 0x000000ffff077224 */ /* 0x000fce00078e000e */
[----:B------:R-:W-:Y:S05]  /*22a80*/  WARPSYNC.COLLECTIVE R15, `(.L_x_1984) ;  /* 0x000000000f087348 */ /* 0x000fea0003c00000 */
[----:B------:R0:W1:Y:S02]  /*22a90*/  SHFL.IDX P6, R14, R13, R12, R11 ;  /* 0x0000000c0d0e7389 */ /* 0x00006400000c000b */
[----:B01----:R-:W-:Y:S01]  /*22aa0*/  ENDCOLLECTIVE ;  /* 0x000000000000791b */ /* 0x003fe20003800000 */
.L_x_1984:
        /* <DEDUP_REMOVED lines=15> */
.L_x_1985:
[----:B------:R-:W-:Y:S02]  /*22ba0*/  @P0 IMAD R8, R5, 0x2, R22 ;  /* 0x0000000205080824 */ /* 0x000fe400078e0216 */
[----:B------:R-:W-:Y:S02]  /*22bb0*/  IMAD.MOV.U32 R13, RZ, RZ, R2 ;  /* 0x000000ffff0d7224 */ /* 0x000fe400078e0002 */
[----:B------:R-:W-:Y:S01]  /*22bc0*/  IMAD.MOV.U32 R12, RZ, RZ, 0x7 ;  /* 0x00000007ff0c7424 */ /* 0x000fe200078e00ff */
[----:B------:R-:W-:-:S07]  /*22bd0*/  MOV R7, R14 ;  /* 0x0000000e00077202 */ /* 0x000fce0000000f00 */
[----:B------:R-:W-:Y:S05]  /*22be0*/  WARPSYNC.COLLECTIVE R15, `(.L_x_1986) ;  /* 0x000000000f087348 */ /* 0x000fea0003c00000 */
[----:B------:R0:W1:Y:S02]  /*22bf0*/  SHFL.IDX P6, R14, R13, R12, R11 ;  /* 0x0000000c0d0e7389 */ /* 0x00006400000c000b */
[----:B01----:R-:W-:Y:S01]  /*22c00*/  ENDCOLLECTIVE ;  /* 0x000000000000791b */ /* 0x003fe20003800000 */
.L_x_1986:
        /* <DEDUP_REMOVED lines=14> */
.L_x_1987:
[----:B------:R-:W-:Y:S01]  /*22cf0*/  IMAD.MOV.U32 R0, RZ, RZ, R14 ;  /* 0x000000ffff007224 */ /* 0x000fe200078e000e */
[----:B------:R-:W-:Y:S06]  /*22d00*/  BRA `(.L_x_1988) ;  /* 0xffffff9c00947947 */ /* 0x000fec000383ffff */
.L_x_1841:
[----:B------:R-:W2:Y:S01]  /*22d10*/  LDL.LU R11, [R1+0x8] ;  /* 0x00000800010b7983 */ /* 0x000ea20000300800 */
[----:B------:R-:W-:Y:S02]  /*22d20*/  IMAD.MOV.U32 R13, RZ, RZ, R0 ;  /* 0x000000ffff0d7224 */ /* 0x000fe400078e0000 */
[----:B------:R-:W-:Y:S02]  /*22d30*/  IMAD.MOV.U32 R12, RZ, RZ, RZ ;  /* 0x000000ffff0c7224 */ /* 0x000fe400078e00ff */
[----:B------:R-:W-:Y:S02]  /*22d40*/  IMAD.MOV.U32 R15, RZ, RZ, -0x1 ;  /* 0xffffffffff0f7424 */ /* 0x000fe400078e00ff */
[----:B------:R-:W-:-:S04]  /*22d50*/  IMAD.IADD R28, R9, 0x1, R28 ;  /* 0x00000001091c7824 */ /* 0x000fc800078e021c */
[----:B------:R-:W-:Y:S02]  /*22d60*/  VIADD R8, R28, 0x10 ;  /* 0x000000101c087836 */ /* 0x000fe40000000000 */
[----:B--2---:R-:W-:Y:S02]  /*22d70*/  IMAD R3, R11, R10, RZ ;  /* 0x0000000a0b037224 */ /* 0x004fe400078e02ff */
[----:B------:R-:W-:-:S03]  /*22d80*/  IMAD.MOV.U32 R11, RZ, RZ, 0x181f ;  /* 0x0000181fff0b7424 */ /* 0x000fc600078e00ff */
[----:B------:R-:W-:-:S13]  /*22d90*/  ISETP.GE.AND P1, PT, R28, R3, PT ;  /* 0x000000031c00720c */ /* 0x000fda0003f26270 */
[----:B-----5:R-:W-:Y:S05]  /*22da0*/  WARPSYNC.COLLECTIVE R15, `(.L_x_1989) ;  /* 0x000000000f087348 */ /* 0x020fea0003c00000 */
[----:B------:R0:W1:Y:S02]  /*22db0*/  SHFL.IDX P6, R14, R13, R12, R11 ;  /* 0x0000000c0d0e7389 */ /* 0x00006400000c000b */
[----:B01---5:R-:W-:Y:S01]  /*22dc0*/  ENDCOLLECTIVE ;  /* 0x000000000000791b */ /* 0x023fe20003800000 */
.L_x_1989:
[----:B------:R-:W-:Y:S02]  /*22dd0*/  IMAD.MOV.U32 R13, RZ, RZ, R2 ;  /* 0x000000ffff0d7224 */ /* 0x000fe400078e0002 */
[----:B------:R-:W-:-:S07]  /*22de0*/  IMAD.MOV.U32 R7, RZ, RZ, R14 ;  /* 0x000000ffff077224 */ /* 0x000fce00078e000e */
[----:B------:R-:W-:Y:S05]  /*22df0*/  WARPSYNC.COLLECTIVE R15, `(.L_x_1990) ;  /* 0x000000000f087348 */ /* 0x000fea0003c00000 */
[----:B------:R0:W1:Y:S02]  /*22e00*/  SHFL.IDX P6, R14, R13, R12, R11 ;  /* 0x0000000c0d0e7389 */ /* 0x00006400000c000b */
[----:B01----:R-:W-:Y:S01]  /*22e10*/  ENDCOLLECTIVE ;  /* 0x000000000000791b */ /* 0x003fe20003800000 */
.L_x_1990:
[----:B------:R-:W-:Y:S02]  /*22e20*/  IMAD.MOV.U32 R13, RZ, RZ, R0 ;  /* 0x000000ffff0d7224 */ /* 0x000fe400078e0000 */
[----:B------:R-:W-:Y:S02]  /*22e30*/  IMAD.MOV.U32 R12, RZ, RZ, 0x1 ;  /* 0x00000001ff0c7424 */ /* 0x000fe400078e00ff */
[----:B------:R-:W-:-:S07]  /*22e40*/  IMAD.MOV.U32 R6, RZ, RZ, R14 ;  /* 0x000000ffff067224 */ /* 0x000fce00078e000e */
[----:B------:R-:W-:Y:S05]  /*22e50*/  WARPSYNC.COLLECTIVE R15, `(.L_x_1991) ;  /* 0x000000000f087348 */ /* 0x000fea0003c00000 */
[----:B------:R0:W1:Y:S02]  /*22e60*/  SHFL.IDX P6, R14, R13, R12, R11 ;  /* 0x0000000c0d0e7389 */ /* 0x00006400000c000b */
[----:B01----:R-:W-:Y:S01]  /*22e70*/  ENDCOLLECTIVE ;  /* 0x000000000000791b */ /* 0x003fe20003800000 */
.L_x_1991:
[----:B------:R-:W-:-:S05]  /*22e80*/  @!P1 LEA R6, P2, R21, R6, 0x1 ;  /* 0x0000000615069211 */ /* 0x000fca00078408ff */
[----:B------:R-:W-:-:S05]  /*22e90*/  @!P1 IMAD.X R7, RZ, RZ, R7, P2 ;  /* 0x000000ffff079224 */ /* 0x000fca00010e0607 */
[----:B------:R-:W-:Y:S01]  /*22ea0*/  @!PT LDS RZ, [RZ] ;  /* 0x00000000fffff984 */ /* 0x000fe20000000800 */
[----:B------:R-:W-:Y:S01]  /*22eb0*/  @!PT LDS RZ, [RZ] ;  /* 0x00000000fffff984 */ /* 0x000fe20000000800 */
[----:B------:R-:W-:Y:S01]  /*22ec0*/  @!PT LDS RZ, [RZ] ;  /* 0x00000000fffff984 */ /* 0x000fe20000000800 */
[----:B------:R0:W-:Y:S01]  /*22ed0*/  @!P1 LDGSTS.E.BYPASS.LTC128B.128 [R20+0x8400], desc[UR42][R6.64], !P0 ;  /* 0x0840000006149fae */ /* 0x0001e2000c101d6a */
[----:B------:R-:W-:Y:S01]  /*22ee0*/  IMAD.MOV.U32 R13, RZ, RZ, R2 ;  /* 0x000000ffff0d7224 */ /* 0x000fe200078e0002 */
[----:B------:R-:W-:Y:S01]  /*22ef0*/  ISETP.GE.AND P1, PT, R8, R3, PT ;  /* 0x000000030800720c */ /* 0x000fe20003f26270 */
[----:B0-----:R-:W-:-:S12]  /*22f00*/  IMAD.MOV.U32 R6, RZ, RZ, R14 ;  /* 0x000000ffff067224 */ /* 0x001fd800078e000e */
[----:B------:R-:W-:Y:S05]  /*22f10*/  WARPSYNC.COLLECTIVE R15, `(.L_x_1992) ;  /* 0x000000000f087348 */ /* 0x000fea0003c00000 */
[----:B------:R0:W1:Y:S02]  /*22f20*/  SHFL.IDX P6, R14, R13, R12, R11 ;  /* 0x0000000c0d0e7389 */ /* 0x00006400000c000b */
[----:B01----:R-:W-:Y:S01]  /*22f30*/  ENDCOLLECTIVE ;  /* 0x000000000000791b */ /* 0x003fe20003800000 */
.L_x_1992:
[----:B------:R-:W-:Y:S02]  /*22f40*/  IMAD.MOV.U32 R13, RZ, RZ, R0 ;  /* 0x000000ffff0d7224 */ /* 0x000fe400078e0000 */
[----:B------:R-:W-:Y:S02]  /*22f50*/  IMAD.MOV.U32 R12, RZ, RZ, 0x2 ;  /* 0x00000002ff0c7424 */ /* 0x000fe400078e00ff */
[----:B------:R-:W-:-:S07]  /*22f60*/  IMAD.MOV.U32 R7, RZ, RZ, R14 ;  /* 0x000000ffff077224 */ /* 0x000fce00078e000e */
[----:B------:R-:W-:Y:S05]  /*22f70*/  WARPSYNC.COLLECTIVE R15, `(.L_x_1993) ;  /* 0x000000000f087348 */ /* 0x000fea0003c00000 */
[----:B------:R0:W1:Y:S02]  /*22f80*/  SHFL.IDX P6, R14, R13, R12, R11 ;  /* 0x0000000c0d0e7389 */ /* 0x00006400000c000b */
[----:B01----:R-:W-:Y:S01]  /*22f90*/  ENDCOLLECTIVE ;  /* 0x000000000000791b */ /* 0x003fe20003800000 */
.L_x_1993:
        /* <DEDUP_REMOVED lines=16> */
.L_x_1994:
[----:B------:R-:W-:Y:S02]  /*230a0*/  IMAD.MOV.U32 R13, RZ, RZ, R0 ;  /* 0x000000ffff0d7224 */ /* 0x000fe400078e0000 */
[----:B------:R-:W-:Y:S02]  /*230b0*/  IMAD.MOV.U32 R12, RZ, RZ, 0x3 ;  /* 0x00000003ff0c7424 */ /* 0x000fe400078e00ff */
[----:B------:R-:W-:-:S07]  /*230c0*/  IMAD.MOV.U32 R7, RZ, RZ, R14 ;  /* 0x000000ffff077224 */ /* 0x000fce00078e000e */
[----:B------:R-:W-:Y:S05]  /*230d0*/  WARPSYNC.COLLECTIVE R15, `(.L_x_1995) ;  /* 0x000000000f087348 */ /* 0x000fea0003c00000 */
[----:B------:R0:W1:Y:S02]  /*230e0*/  SHFL.IDX P6, R14, R13, R12, R11 ;  /* 0x0000000c0d0e7389 */ /* 0x00006400000c000b */
[----:B01----:R-:W-:Y:S01]  /*230f0*/  ENDCOLLECTIVE ;  /* 0x000000000000791b */ /* 0x003fe20003800000 */
.L_x_1995:
        /* <DEDUP_REMOVED lines=16> */
.L_x_1996:
[----:B------:R-:W-:Y:S02]  /*23200*/  IMAD.MOV.U32 R13, RZ, RZ, R0 ;  /* 0x000000ffff0d7224 */ /* 0x000fe400078e0000 */
[----:B------:R-:W-:Y:S02]  /*23210*/  IMAD.MOV.U32 R12, RZ, RZ, 0x4 ;  /* 0x00000004ff0c7424 */ /* 0x000fe400078e00ff */
[----:B------:R-:W-:-:S07]  /*23220*/  IMAD.MOV.U32 R7, RZ, RZ, R14 ;  /* 0x000000ffff077224 */ /* 0x000fce00078e000e */
[----:B------:R-:W-:Y:S05]  /*23230*/  WARPSYNC.COLLECTIVE R15, `(.L_x_1997) ;  /* 0x000000000f087348 */ /* 0x000fea0003c00000 */
[----:B------:R0:W1:Y:S02]  /*23240*/  SHFL.IDX P6, R14, R13, R12, R11 ;  /* 0x0000000c0d0e7389 */ /* 0x00006400000c000b */
[----:B01----:R-:W-:Y:S01]  /*23250*/  ENDCOLLECTIVE ;  /* 0x000000000000791b */ /* 0x003fe20003800000 */
.L_x_1997:
        /* <DEDUP_REMOVED lines=16> */
.L_x_1998:
[----:B------:R-:W-:Y:S02]  /*23360*/  IMAD.MOV.U32 R13, RZ, RZ, R0 ;  /* 0x000000ffff0d7224 */ /* 0x000fe400078e0000 */
[----:B------:R-:W-:Y:S02]  /*23370*/  IMAD.MOV.U32 R12, RZ, RZ, 0x5 ;  /* 0x00000005ff0c7424 */ /* 0x000fe400078e00ff */
[----:B------:R-:W-:-:S07]  /*23380*/  IMAD.MOV.U32 R7, RZ, RZ, R14 ;  /* 0x000000ffff077224 */ /* 0x000fce00078e000e */
[----:B------:R-:W-:Y:S05]  /*23390*/  WARPSYNC.COLLECTIVE R15, `(.L_x_1999) ;  /* 0x000000000f087348 */ /* 0x000fea0003c00000 */
[----:B------:R0:W1:Y:S02]  /*233a0*/  SHFL.IDX P6, R14, R13, R12, R11 ;  /* 0x0000000c0d0e7389 */ /* 0x00006400000c000b */
[----:B01----:R-:W-:Y:S01]  /*233b0*/  ENDCOLLECTIVE ;  /* 0x000000000000791b */ /* 0x003fe20003800000 */
.L_x_1999:
        /* <DEDUP_REMOVED lines=16> */
.L_x_2000:
[----:B------:R-:W-:Y:S02]  /*234c0*/  IMAD.MOV.U32 R13, RZ, RZ, R0 ;  /* 0x000000ffff0d7224 */ /* 0x000fe400078e0000 */
[----:B------:R-:W-:Y:S02]  /*234d0*/  IMAD.MOV.U32 R12, RZ, RZ, 0x6 ;  /* 0x00000006ff0c7424 */ /* 0x000fe400078e00ff */
[----:B------:R-:W-:-:S07]  /*234e0*/  IMAD.MOV.U32 R7, RZ, RZ, R14 ;  /* 0x000000ffff077224 */ /* 0x000fce00078e000e */
[----:B------:R-:W-:Y:S05]  /*234f0*/  WARPSYNC.COLLECTIVE R15, `(.L_x_2001) ;  /* 0x000000000f087348 */ /* 0x000fea0003c00000 */
[----:B------:R0:W1:Y:S02]  /*23500*/  SHFL.IDX P6, R14, R13, R12, R11 ;  /* 0x0000000c0d0e7389 */ /* 0x00006400000c000b */
[----:B01----:R-:W-:Y:S01]  /*23510*/  ENDCOLLECTIVE ;  /* 0x000000000000791b */ /* 0x003fe20003800000 */
.L_x_2001:
        /* <DEDUP_REMOVED lines=16> */
.L_x_2002:
[----:B------:R-:W-:Y:S02]  /*23620*/  IMAD.MOV.U32 R13, RZ, RZ, R0 ;  /* 0x000000ffff0d7224 */ /* 0x000fe400078e0000 */
[----:B------:R-:W-:Y:S02]  /*23630*/  IMAD.MOV.U32 R12, RZ, RZ, 0x7 ;  /* 0x00000007ff0c7424 */ /* 0x000fe400078e00ff */
[----:B------:R-:W-:-:S07]  /*23640*/  IMAD.MOV.U32 R7, RZ, RZ, R14 ;  /* 0x000000ffff077224 */ /* 0x000fce00078e000e */
[----:B------:R-:W-:Y:S05]  /*23650*/  WARPSYNC.COLLECTIVE R15, `(.L_x_2003) ;  /* 0x000000000f087348 */ /* 0x000fea0003c00000 */
[----:B------:R0:W1:Y:S02]  /*23660*/  SHFL.IDX P6, R14, R13, R12, R11 ;  /* 0x0000000c0d0e7389 */ /* 0x00006400000c000b */
[----:B01----:R-:W-:Y:S01]  /*23670*/  ENDCOLLECTIVE ;  /* 0x000000000000791b */ /* 0x003fe20003800000 */
.L_x_2003:
[----:B------:R-:W-:-:S05]  /*23680*/  @!P1 LEA R7, P2, R21, R7, 0x1 ;  /* 0x0000000715079211 */ /* 0x000fca00078408ff */
[----:B------:R-:W-:-:S05]  /*23690*/  @!P1 IMAD.X R6, RZ, RZ, R6, P2 ;  /* 0x000000ffff069224 */ /* 0x000fca00010e0606 */
[-C--:B------:R-:W-:Y:S01]  /*236a0*/  @!P1 LOP3.LUT R7, R7, R6.reuse, RZ, 0x3c, !PT ;  /* 0x0000000607079212 */ /* 0x080fe200078e3cff */
[----:B------:R-:W-:Y:S01]  /*236b0*/  IMAD.MOV.U32 R13, RZ, RZ, R2 ;  /* 0x000000ffff0d7224 */ /* 0x000fe200078e0002 */
[----:B------:R-:W-:Y:S02]  /*236c0*/  IADD3 R2, R28, 0x70, RZ ;  /* 0x000000701c027810 */ /* 0x000fe40007ffe0ff */
[----:B------:R-:W-:-:S04]  /*236d0*/  @!P1 LOP3.LUT R6, R7, R6, RZ, 0x3c, !PT ;  /* 0x0000000607069212 */ /* 0x000fc800078e3cff */
[----:B------:R-:W-:Y:S01]  /*236e0*/  @!P1 LOP3.LUT R7, R7, R6, RZ, 0x3c, !PT ;  /* 0x0000000607079212 */ /* 0x000fe200078e3cff */
[----:B------:R-:W-:-:S07]  /*236f0*/  IMAD.MOV.U32 R0, RZ, RZ, R14 ;  /* 0x000000ffff007224 */ /* 0x000fce00078e000e */
[----:B------:R-:W-:Y:S05]  /*23700*/  WARPSYNC.COLLECTIVE R15, `(.L_x_2004) ;  /* 0x000000000f087348 */ /* 0x000fea0003c00000 */
[----:B------:R0:W1:Y:S02]  /*23710*/  SHFL.IDX P6, R14, R13, R12, R11 ;  /* 0x0000000c0d0e7389 */ /* 0x00006400000c000b */
[----:B01----:R-:W-:Y:S01]  /*23720*/  ENDCOLLECTIVE ;  /* 0x000000000000791b */ /* 0x003fe20003800000 */
.L_x_2004:
        /* <DEDUP_REMOVED lines=11> */
.L_x_2005:
[----:B------:R-:W-:-:S05]  /*237e0*/  @!P1 LEA R6, P2, R21, R6, 0x1 ;  /* 0x0000000615069211 */ /* 0x000fca00078408ff */
[----:B------:R-:W-:-:S04]  /*237f0*/  @!P1 IMAD.X R0, RZ, RZ, R0, P2 ;  /* 0x000000ffff009224 */ /* 0x000fc800010e0600 */
[----:B------:R-:W-:Y:S02]  /*23800*/  @!P1 IMAD.MOV.U32 R7, RZ, RZ, R0 ;  /* 0x000000ffff079224 */ /* 0x000fe400078e0000 */
[----:B------:R-:W-:Y:S02]  /*23810*/  IMAD.MOV.U32 R13, RZ, RZ, R5 ;  /* 0x000000ffff0d7224 */ /* 0x000fe400078e0005 */
[----:B------:R-:W-:Y:S01]  /*23820*/  VIADD R0, R28, 0x80 ;  /* 0x000000801c007836 */ /* 0x000fe20000000000 */
[----:B------:R-:W-:Y:S01]  /*23830*/  @!PT LDS RZ, [RZ] ;  /* 0x00000000fffff984 */ /* 0x000fe20000000800 */
[----:B------:R-:W-:Y:S01]  /*23840*/  @!PT LDS RZ, [RZ] ;  /* 0x00000000fffff984 */ /* 0x000fe20000000800 */
[----:B------:R-:W-:Y:S01]  /*23850*/  @!PT LDS RZ, [RZ] ;  /* 0x00000000fffff984 */ /* 0x000fe20000000800 */
[----:B------:R0:W-:Y:S04]  /*23860*/  @!P1 LDGSTS.E.BYPASS.LTC128B.128 [R20+0xbc00], desc[UR42][R6.64], !P0 ;  /* 0x0bc0000006149fae */ /* 0x0001e8000c101d6a */
[----:B------:R-:W-:Y:S01]  /*23870*/  ISETP.GE.AND P1, PT, R0, R3, PT ;  /* 0x000000030000720c */ /* 0x000fe20003f26270 */
[----:B------:R-:W-:-:S02]  /*23880*/  VIADD R0, R28, 0x90 ;  /* 0x000000901c007836 */ /* 0x000fc40000000000 */
[----:B------:R-:W-:-:S10]  /*23890*/  IMAD.MOV.U32 R8, RZ, RZ, R14 ;  /* 0x000000ffff087224 */ /* 0x000fd400078e000e */
[----:B0-----:R-:W-:Y:S05]  /*238a0*/  WARPSYNC.COLLECTIVE R15, `(.L_x_2006) ;  /* 0x000000000f087348 */ /* 0x001fea0003c00000 */
[----:B------:R1:W2:Y:S02]  /*238b0*/  SHFL.IDX P6, R14, R13, R12, R11 ;  /* 0x0000000c0d0e7389 */ /* 0x0002a400000c000b */
[----:B012---:R-:W-:Y:S01]  /*238c0*/  ENDCOLLECTIVE ;  /* 0x000000000000791b */ /* 0x007fe20003800000 */
.L_x_2006:
[----:B------:R-:W-:Y:S02]  /*238d0*/  IMAD.MOV.U32 R13, RZ, RZ, R4 ;  /* 0x000000ffff0d7224 */ /* 0x000fe400078e0004 */
[----:B------:R-:W-:Y:S02]  /*238e0*/  IMAD.MOV.U32 R12, RZ, RZ, 0x1 ;  /* 0x00000001ff0c7424 */ /* 0x000fe400078e00ff */
[----:B------:R-:W-:-:S07]  /*238f0*/  IMAD.MOV.U32 R2, RZ, RZ, R14 ;  /* 0x000000ffff027224 */ /* 0x000fce00078e000e */
[----:B------:R-:W-:Y:S05]  /*23900*/  WARPSYNC.COLLECTIVE R15, `(.L_x_2007) ;  /* 0x000000000f087348 */ /* 0x000fea0003c00000 */
[----:B------:R0:W1:Y:S02]  /*23910*/  SHFL.IDX P6, R14, R13, R12, R11 ;  /* 0x0000000c0d0e7389 */ /* 0x00006400000c000b */
[----:B01----:R-:W-:Y:S01]  /*23920*/  ENDCOLLECTIVE ;  /* 0x000000000000791b */ /* 0x003fe20003800000 */
.L_x_2007:
[----:B------:R-:W-:-:S05]  /*23930*/  @!P1 LEA R2, P2, R21, R2, 0x1 ;  /* 0x0000000215029211 */ /* 0x000fca00078408ff */
[----:B------:R-:W-:-:S04]  /*23940*/  @!P1 IMAD.X R6, RZ, RZ, R8, P2 ;  /* 0x000000ffff069224 */ /* 0x000fc800010e0608 */
[----:B------:R-:W-:Y:S02]  /*23950*/  @!P1 IMAD.MOV.U32 R7, RZ, RZ, R6 ;  /* 0x000000ffff079224 */ /* 0x000fe400078e0006 */
[----:B------:R-:W-:Y:S02]  /*23960*/  @!P1 IMAD.MOV.U32 R6, RZ, RZ, R2 ;  /* 0x000000ffff069224 */ /* 0x000fe400078e0002 */
[----:B------:R-:W-:Y:S02]  /*23970*/  IMAD.MOV.U32 R13, RZ, RZ, R5 ;  /* 0x000000ffff0d7224 */ /* 0x000fe400078e0005 */
[----:B------:R-:W-:Y:S01]  /*23980*/  VIADD R2, R28, 0xa0 ;  /* 0x000000a01c027836 */ /* 0x000fe20000000000 */
        /* <DEDUP_REMOVED lines=9> */
.L_x_2008:
[----:B------:R-:W-:Y:S02]  /*23a20*/  IMAD.MOV.U32 R13, RZ, RZ, R4 ;  /* 0x000000ffff0d7224 */ /* 0x000fe400078e0004 */
[----:B------:R-:W-:Y:S02]  /*23a30*/  IMAD.MOV.U32 R12, RZ, RZ, 0x2 ;  /* 0x00000002ff0c7424 */ /* 0x000fe400078e00ff */
[----:B------:R-:W-:-:S07]  /*23a40*/  IMAD.MOV.U32 R6, RZ, RZ, R14 ;  /* 0x000000ffff067224 */ /* 0x000fce00078e000e */
[----:B------:R-:W-:Y:S05]  /*23a50*/  WARPSYNC.COLLECTIVE R15, `(.L_x_2009) ;  /* 0x000000000f087348 */ /* 0x000fea0003c00000 */
[----:B------:R0:W1:Y:S02]  /*23a60*/  SHFL.IDX P6, R14, R13, R12, R11 ;  /* 0x0000000c0d0e7389 */ /* 0x00006400000c000b */
[----:B01----:R-:W-:Y:S01]  /*23a70*/  ENDCOLLECTIVE ;  /* 0x000000000000791b */ /* 0x003fe20003800000 */
.L_x_2009:
        /* <DEDUP_REMOVED lines=13> */
.L_x_2010:
[----:B------:R-:W-:Y:S02]  /*23b50*/  IMAD.MOV.U32 R13, RZ, RZ, R4 ;  /* 0x000000ffff0d7224 */ /* 0x000fe400078e0004 */
[----:B------:R-:W-:Y:S02]  /*23b60*/  IMAD.MOV.U32 R12, RZ, RZ, 0x3 ;  /* 0x00000003ff0c7424 */ /* 0x000fe400078e00ff */
[----:B------:R-:W-:-:S07]  /*23b70*/  IMAD.MOV.U32 R6, RZ, RZ, R14 ;  /* 0x000000ffff067224 */ /* 0x000fce00078e000e */
[----:B------:R-:W-:Y:S05]  /*23b80*/  WARPSYNC.COLLECTIVE R15, `(.L_x_2011) ;  /* 0x000000000f087348 */ /* 0x000fea0003c00000 */
[----:B------:R0:W1:Y:S02]  /*23b90*/  SHFL.IDX P6, R14, R13, R12, R11 ;  /* 0x0000000c0d0e7389 */ /* 0x00006400000c000b */
[----:B01----:R-:W-:Y:S01]  /*23ba0*/  ENDCOLLECTIVE ;  /* 0x000000000000791b */ /* 0x003fe20003800000 */
.L_x_2011:
        /* <DEDUP_REMOVED lines=12> */
.L_x_2012:
[----:B------:R-:W-:Y:S01]  /*23c70*/  IMAD.MOV.U32 R2, RZ, RZ, R14 ;  /* 0x000000ffff027224 */ /* 0x000fe200078e000e */
[----:B------:R-:W-:Y:S06]  /*23c80*/  BRA `(.L_x_2013) ;  /* 0xffffff9c00887947 */ /* 0x000fec000383ffff */
.L_x_1844:
[----:B-1----:R1:W2:Y:S02]  /*23c90*/  SYNCS.PHASECHK.TRANS64.TRYWAIT P0, [R22+URZ+0x16820], R0 ;  /* 0x01682000160075a7 */ /* 0x0022a4000800017f */
[----:B--2---:R-:W-:Y:S05]  /*23ca0*/  @!P0 NANOSLEEP.SYNCS 0x989680 ;  /* 0x009896800000895d */ /* 0x004fea0003900000 */
[----:B------:R-:W2:Y:S02]  /*23cb0*/  @!P0 SYNCS.PHASECHK.TRANS64 P0, [R22+URZ+0x16820], R0 ;  /* 0x01682000160085a7 */ /* 0x000ea4000800007f */
[----:B--2---:R-:W-:Y:S05]  /*23cc0*/  @!P0 BRA `(.L_x_1844) ;  /* 0xfffffffc00f08947 */ /* 0x004fea000383ffff */
[----:B------:R-:W-:Y:S05]  /*23cd0*/  BRA `(.L_x_2014) ;  /* 0xffffff9c00e47947 */ /* 0x000fea000383ffff */
.L_x_1849:
[----:B0-----:R0:W1:Y:S02]  /*23ce0*/  SYNCS.PHASECHK.TRANS64.TRYWAIT P0, [R5+URZ+0x16840], R2 ;  /* 0x01684002050075a7 */ /* 0x001064000800017f */
[----:B-1----:R-:W-:Y:S05]  /*23cf0*/  @!P0 NANOSLEEP.SYNCS 0x989680 ;  /* 0x009896800000895d */ /* 0x002fea0003900000 */
[----:B------:R-:W1:Y:S02]  /*23d00*/  @!P0 SYNCS.PHASECHK.TRANS64 P0, [R5+URZ+0x16840], R2 ;  /* 0x01684002050085a7 */ /* 0x000e64000800007f */
[----:B-1----:R-:W-:Y:S05]  /*23d10*/  @!P0 BRA `(.L_x_1849) ;  /* 0xfffffffc00f08947 */ /* 0x002fea000383ffff */
[----:B------:R-:W-:Y:S05]  /*23d20*/  BRA `(.L_x_2015) ;  /* 0xffffffa000c47947 */ /* 0x000fea000383ffff */
.L_x_1850:
        /* <DEDUP_REMOVED lines=8> */
.L_x_2017:
[----:B------:R-:W-:Y:S05]  /*23db0*/  BSYNC B1 ;  /* 0x0000000000017941 */ /* 0x000fea0003800000 */
.L_x_2016:
        /* <DEDUP_REMOVED lines=10> */
.L_x_2018:
        /* <DEDUP_REMOVED lines=8> */
.L_x_2019:
        /* <DEDUP_REMOVED lines=12> */
.L_x_2020:
[----:B------:R-:W-:Y:S02]  /*23fa0*/  IMAD.MOV.U32 R13, RZ, RZ, R10 ;  /* 0x000000ffff0d7224 */ /* 0x000fe400078e000a */
[----:B------:R-:W-:Y:S02]  /*23fb0*/  IMAD.MOV.U32 R12, RZ, RZ, 0x2 ;  /* 0x00000002ff0c7424 */ /* 0x000fe400078e00ff */
[----:B------:R-:W-:-:S07]  /*23fc0*/  IMAD.MOV.U32 R2, RZ, RZ, R14 ;  /* 0x000000ffff027224 */ /* 0x000fce00078e000e */
[----:B------:R-:W-:Y:S05]  /*23fd0*/  WARPSYNC.COLLECTIVE R15, `(.L_x_2021) ;  /* 0x000000000f087348 */ /* 0x000fea0003c00000 */
[----:B------:R0:W1:Y:S02]  /*23fe0*/  SHFL.IDX P6, R14, R13, R12, R11 ;  /* 0x0000000c0d0e7389 */ /* 0x00006400000c000b */
[----:B01----:R-:W-:Y:S01]  /*23ff0*/  ENDCOLLECTIVE ;  /* 0x000000000000791b */ /* 0x003fe20003800000 */
.L_x_2021:
        /* <DEDUP_REMOVED lines=11> */
.L_x_2022:
[----:B------:R-:W-:Y:S02]  /*240b0*/  IMAD.MOV.U32 R13, RZ, RZ, R10 ;  /* 0x000000ffff0d7224 */ /* 0x000fe400078e000a */
[----:B------:R-:W-:Y:S02]  /*240c0*/  IMAD.MOV.U32 R12, RZ, RZ, 0x3 ;  /* 0x00000003ff0c7424 */ /* 0x000fe400078e00ff */
[----:B------:R-:W-:-:S07]  /*240d0*/  IMAD.MOV.U32 R2, RZ, RZ, R14 ;  /* 0x000000ffff027224 */ /* 0x000fce00078e000e */
[----:B------:R-:W-:Y:S05]  /*240e0*/  WARPSYNC.COLLECTIVE R15, `(.L_x_2023) ;  /* 0x000000000f087348 */ /* 0x000fea0003c00000 */
[----:B------:R0:W1:Y:S02]  /*240f0*/  SHFL.IDX P6, R14, R13, R12, R11 ;  /* 0x0000000c0d0e7389 */ /* 0x00006400000c000b */
[----:B01----:R-:W-:Y:S01]  /*24100*/  ENDCOLLECTIVE ;  /* 0x000000000000791b */ /* 0x003fe20003800000 */
.L_x_2023:
        /* <DEDUP_REMOVED lines=11> */
.L_x_2024:
[----:B------:R-:W-:Y:S02]  /*241c0*/  IMAD.MOV.U32 R13, RZ, RZ, R10 ;  /* 0x000000ffff0d7224 */ /* 0x000fe400078e000a */
[----:B------:R-:W-:Y:S02]  /*241d0*/  IMAD.MOV.U32 R12, RZ, RZ, 0x4 ;  /* 0x00000004ff0c7424 */ /* 0x000fe400078e00ff */
[----:B------:R-:W-:-:S07]  /*241e0*/  IMAD.MOV.U32 R2, RZ, RZ, R14 ;  /* 0x000000ffff027224 */ /* 0x000fce00078e000e */
[----:B------:R-:W-:Y:S05]  /*241f0*/  WARPSYNC.COLLECTIVE R15, `(.L_x_2025) ;  /* 0x000000000f087348 */ /* 0x000fea0003c00000 */
[----:B------:R0:W1:Y:S02]  /*24200*/  SHFL.IDX P6, R14, R13, R12, R11 ;  /* 0x0000000c0d0e7389 */ /* 0x00006400000c000b */
[----:B01----:R-:W-:Y:S01]  /*24210*/  ENDCOLLECTIVE ;  /* 0x000000000000791b */ /* 0x003fe20003800000 */
.L_x_2025:
[----:B------:R-:W-:-:S04]  /*24220*/  IADD3 R2, P0, R2, R7, RZ ;  /* 0x0000000702027210 */ /* 0x000fc80007f1e0ff */
[----:B------:R-:W-:-:S05]  /*24230*/  IADD3.X R3, RZ, R3, RZ, P0, !PT ;  /* 0x00000003ff037210 */ /* 0x000fca00007fe4ff */
        /* <DEDUP_REMOVED lines=9> */
.L_x_2026:
[----:B------:R-:W-:Y:S02]  /*242d0*/  IMAD.MOV.U32 R13, RZ, RZ, R10 ;  /* 0x000000ffff0d7224 */ /* 0x000fe400078e000a */
[----:B------:R-:W-:Y:S02]  /*242e0*/  IMAD.MOV.U32 R12, RZ, RZ, 0x5 ;  /* 0x00000005ff0c7424 */ /* 0x000fe400078e00ff */
[----:B------:R-:W-:-:S07]  /*242f0*/  IMAD.MOV.U32 R2, RZ, RZ, R14 ;  /* 0x000000ffff027224 */ /* 0x000fce00078e000e */
[----:B------:R-:W-:Y:S05]  /*24300*/  WARPSYNC.COLLECTIVE R15, `(.L_x_2027) ;  /* 0x000000000f087348 */ /* 0x000fea0003c00000 */
[----:B------:R0:W1:Y:S02]  /*24310*/  SHFL.IDX P6, R14, R13, R12, R11 ;  /* 0x0000000c0d0e7389 */ /* 0x00006400000c000b */
[----:B01----:R-:W-:Y:S01]  /*24320*/  ENDCOLLECTIVE ;  /* 0x000000000000791b */ /* 0x003fe20003800000 */
.L_x_2027:
        /* <DEDUP_REMOVED lines=11> */
.L_x_2028:
[----:B------:R-:W-:Y:S02]  /*243e0*/  IMAD.MOV.U32 R13, RZ, RZ, R10 ;  /* 0x000000ffff0d7224 */ /* 0x000fe400078e000a */
[----:B------:R-:W-:Y:S02]  /*243f0*/  IMAD.MOV.U32 R12, RZ, RZ, 0x6 ;  /* 0x00000006ff0c7424 */ /* 0x000fe400078e00ff */
[----:B------:R-:W-:-:S07]  /*24400*/  IMAD.MOV.U32 R2, RZ, RZ, R14 ;  /* 0x000000ffff027224 */ /* 0x000fce00078e000e */
[----:B------:R-:W-:Y:S05]  /*24410*/  WARPSYNC.COLLECTIVE R15, `(.L_x_2029) ;  /* 0x000000000f087348 */ /* 0x000fea0003c00000 */
[----:B------:R0:W1:Y:S02]  /*24420*/  SHFL.IDX P6, R14, R13, R12, R11 ;  /* 0x0000000c0d0e7389 */ /* 0x00006400000c000b */
[----:B01----:R-:W-:Y:S01]  /*24430*/  ENDCOLLECTIVE ;  /* 0x000000000000791b */ /* 0x003fe20003800000 */
.L_x_2029:
        /* <DEDUP_REMOVED lines=11> */
.L_x_2030:
[----:B------:R-:W-:Y:S02]  /*244f0*/  IMAD.MOV.U32 R13, RZ, RZ, R10 ;  /* 0x000000ffff0d7224 */ /* 0x000fe400078e000a */
[----:B------:R-:W-:Y:S02]  /*24500*/  IMAD.MOV.U32 R12, RZ, RZ, 0x7 ;  /* 0x00000007ff0c7424 */ /* 0x000fe400078e00ff */
[----:B------:R-:W-:-:S07]  /*24510*/  IMAD.MOV.U32 R2, RZ, RZ, R14 ;  /* 0x000000ffff027224 */ /* 0x000fce00078e000e */
[----:B------:R-:W-:Y:S05]  /*24520*/  WARPSYNC.COLLECTIVE R15, `(.L_x_2031) ;  /* 0x000000000f087348 */ /* 0x000fea0003c00000 */
[----:B------:R0:W1:Y:S02]  /*24530*/  SHFL.IDX P6, R14, R13, R12, R11 ;  /* 0x0000000c0d0e7389 */ /* 0x00006400000c000b */
[----:B01----:R-:W-:Y:S01]  /*24540*/  ENDCOLLECTIVE ;  /* 0x000000000000791b */ /* 0x003fe20003800000 */
.L_x_2031:
        /* <DEDUP_REMOVED lines=11> */
.L_x_2032:
[----:B------:R-:W-:Y:S01]  /*24600*/  IMAD.MOV.U32 R2, RZ, RZ, R14 ;  /* 0x000000ffff027224 */ /* 0x000fe200078e000e */
[----:B------:R-:W-:Y:S06]  /*24610*/  BRA `(.L_x_2033) ;  /* 0xffffff9c00b47947 */ /* 0x000fec000383ffff */
.L_x_1855:
[----:B-1----:R1:W2:Y:S02]  /*24620*/  SYNCS.PHASECHK.TRANS64.TRYWAIT P0, [R5+URZ+0x16860], R2 ;  /* 0x01686002050075a7 */ /* 0x0022a4000800017f */
[----:B--2---:R-:W-:Y:S05]  /*24630*/  @!P0 NANOSLEEP.SYNCS 0x989680 ;  /* 0x009896800000895d */ /* 0x004fea0003900000 */
[----:B------:R-:W2:Y:S02]  /*24640*/  @!P0 SYNCS.PHASECHK.TRANS64 P0, [R5+URZ+0x16860], R2 ;  /* 0x01686002050085a7 */ /* 0x000ea4000800007f */
[----:B--2---:R-:W-:Y:S05]  /*24650*/  @!P0 BRA `(.L_x_1855) ;  /* 0xfffffffc00f08947 */ /* 0x004fea000383ffff */
[----:B------:R-:W-:Y:S05]  /*24660*/  BRA `(.L_x_2034) ;  /* 0xffffffa0000c7947 */ /* 0x000fea000383ffff */
.L_x_1856:
        /* <DEDUP_REMOVED lines=8> */
.L_x_2036:
[----:B------:R-:W-:Y:S05]  /*246f0*/  BSYNC B1 ;  /* 0x0000000000017941 */ /* 0x000fea0003800000 */
.L_x_2035:
        /* <DEDUP_REMOVED lines=10> */
.L_x_2037:
[----:B------:R-:W-:Y:S02]  /*247a0*/  IMAD.MOV.U32 R13, RZ, RZ, R24 ;  /* 0x000000ffff0d7224 */ /* 0x000fe400078e0018 */
[----:B------:R-:W-:Y:S02]  /*247b0*/  IMAD.MOV.U32 R12, RZ, RZ, 0x1 ;  /* 0x00000001ff0c7424 */ /* 0x000fe400078e00ff */
[----:B------:R-:W-:-:S07]  /*247c0*/  IMAD.MOV.U32 R2, RZ, RZ, R14 ;  /* 0x000000ffff027224 */ /* 0x000fce00078e000e */
[----:B------:R-:W-:Y:S05]  /*247d0*/  WARPSYNC.COLLECTIVE R15, `(.L_x_2038) ;  /* 0x000000000f087348 */ /* 0x000fea0003c00000 */
[----:B------:R0:W1:Y:S02]  /*247e0*/  SHFL.IDX P6, R14, R13, R12, R11 ;  /* 0x0000000c0d0e7389 */ /* 0x00006400000c000b */
[----:B01----:R-:W-:Y:S01]  /*247f0*/  ENDCOLLECTIVE ;  /* 0x000000000000791b */ /* 0x003fe20003800000 */
.L_x_2038:
        /* <DEDUP_REMOVED lines=12> */
.L_x_2039:
[----:B------:R-:W-:Y:S02]  /*248c0*/  IMAD.MOV.U32 R13, RZ, RZ, R24 ;  /* 0x000000ffff0d7224 */ /* 0x000fe400078e0018 */
[----:B------:R-:W-:Y:S02]  /*248d0*/  IMAD.MOV.U32 R12, RZ, RZ, 0x2 ;  /* 0x00000002ff0c7424 */ /* 0x000fe400078e00ff */
[----:B------:R-:W-:-:S07]  /*248e0*/  IMAD.MOV.U32 R2, RZ, RZ, R14 ;  /* 0x000000ffff027224 */ /* 0x000fce00078e000e */
[----:B------:R-:W-:Y:S05]  /*248f0*/  WARPSYNC.COLLECTIVE R15, `(.L_x_2040) ;  /* 0x000000000f087348 */ /* 0x000fea0003c00000 */
[----:B------:R0:W1:Y:S02]  /*24900*/  SHFL.IDX P6, R14, R13, R12, R11 ;  /* 0x0000000c0d0e7389 */ /* 0x00006400000c000b */
[----:B01----:R-:W-:Y:S01]  /*24910*/  ENDCOLLECTIVE ;  /* 0x000000000000791b */ /* 0x003fe20003800000 */
.L_x_2040:
        /* <DEDUP_REMOVED lines=12> */
.L_x_2041:
[----:B------:R-:W-:Y:S02]  /*249e0*/  IMAD.MOV.U32 R13, RZ, RZ, R24 ;  /* 0x000000ffff0d7224 */ /* 0x000fe400078e0018 */
[----:B------:R-:W-:Y:S02]  /*249f0*/  IMAD.MOV.U32 R12, RZ, RZ, 0x3 ;  /* 0x00000003ff0c7424 */ /* 0x000fe400078e00ff */
[----:B------:R-:W-:-:S07]  /*24a00*/  IMAD.MOV.U32 R2, RZ, RZ, R14 ;  /* 0x000000ffff027224 */ /* 0x000fce00078e000e */
[----:B------:R-:W-:Y:S05]  /*24a10*/  WARPSYNC.COLLECTIVE R15, `(.L_x_2042) ;  /* 0x000000000f087348 */ /* 0x000fea0003c00000 */
[----:B------:R0:W1:Y:S02]  /*24a20*/  SHFL.IDX P6, R14, R13, R12, R11 ;  /* 0x0000000c0d0e7389 */ /* 0x00006400000c000b */
[----:B01----:R-:W-:Y:S01]  /*24a30*/  ENDCOLLECTIVE ;  /* 0x000000000000791b */ /* 0x003fe20003800000 */
.L_x_2042:
        /* <DEDUP_REMOVED lines=12> */
.L_x_2043:
[----:B------:R-:W-:Y:S02]  /*24b00*/  IMAD.MOV.U32 R13, RZ, RZ, R24 ;  /* 0x000000ffff0d7224 */ /* 0x000fe400078e0018 */
[----:B------:R-:W-:Y:S02]  /*24b10*/  IMAD.MOV.U32 R12, RZ, RZ, 0x4 ;  /* 0x00000004ff0c7424 */ /* 0x000fe400078e00ff */
[----:B------:R-:W-:-:S07]  /*24b20*/  IMAD.MOV.U32 R2, RZ, RZ, R14 ;  /* 0x000000ffff027224 */ /* 0x000fce00078e000e */
[----:B------:R-:W-:Y:S05]  /*24b30*/  WARPSYNC.COLLECTIVE R15, `(.L_x_2044) ;  /* 0x000000000f087348 */ /* 0x000fea0003c00000 */
[----:B------:R0:W1:Y:S02]  /*24b40*/  SHFL.IDX P6, R14, R13, R12, R11 ;  /* 0x0000000c0d0e7389 */ /* 0x00006400000c000b */
[----:B01----:R-:W-:Y:S01]  /*24b50*/  ENDCOLLECTIVE ;  /* 0x000000000000791b */ /* 0x003fe20003800000 */
.L_x_2044:
        /* <DEDUP_REMOVED lines=12> */
.L_x_2045:
[----:B------:R-:W-:Y:S02]  /*24c20*/  IMAD.MOV.U32 R13, RZ, RZ, R24 ;  /* 0x000000ffff0d7224 */ /* 0x000fe400078e0018 */
[----:B------:R-:W-:Y:S02]  /*24c30*/  IMAD.MOV.U32 R12, RZ, RZ, 0x5 ;  /* 0x00000005ff0c7424 */ /* 0x000fe400078e00ff */
[----:B------:R-:W-:-:S07]  /*24c40*/  IMAD.MOV.U32 R2, RZ, RZ, R14 ;  /* 0x000000ffff027224 */ /* 0x000fce00078e000e */
[----:B------:R-:W-:Y:S05]  /*24c50*/  WARPSYNC.COLLECTIVE R15, `(.L_x_2046) ;  /* 0x000000000f087348 */ /* 0x000fea0003c00000 */
[----:B------:R0:W1:Y:S02]  /*24c60*/  SHFL.IDX P6, R14, R13, R12, R11 ;  /* 0x0000000c0d0e7389 */ /* 0x00006400000c000b */
[----:B01----:R-:W-:Y:S01]  /*24c70*/  ENDCOLLECTIVE ;  /* 0x000000000000791b */ /* 0x003fe20003800000 */
.L_x_2046:
        /* <DEDUP_REMOVED lines=12> */
.L_x_2047:
[----:B------:R-:W-:Y:S02]  /*24d40*/  IMAD.MOV.U32 R13, RZ, RZ, R24 ;  /* 0x000000ffff0d7224 */ /* 0x000fe400078e0018 */
[----:B------:R-:W-:Y:S01]  /*24d50*/  IMAD.MOV.U32 R12, RZ, RZ, 0x6 ;  /* 0x00000006ff0c7424 */ /* 0x000fe200078e00ff */
[----:B------:R-:W-:-:S07]  /*24d60*/  MOV R2, R14 ;  /* 0x0000000e00027202 */ /* 0x000fce0000000f00 */
[----:B------:R-:W-:Y:S05]  /*24d70*/  WARPSYNC.COLLECTIVE R15, `(.L_x_2048) ;  /* 0x000000000f087348 */ /* 0x000fea0003c00000 */
[----:B------:R0:W1:Y:S02]  /*24d80*/  SHFL.IDX P6, R14, R13, R12, R11 ;  /* 0x0000000c0d0e7389 */ /* 0x00006400000c000b */
[----:B01----:R-:W-:Y:S01]  /*24d90*/  ENDCOLLECTIVE ;  /* 0x000000000000791b */ /* 0x003fe20003800000 */
.L_x_2048:
[----:B------:R-:W-:-:S05]  /*24da0*/  IADD3 R2, P0, R2, R7, RZ ;  /* 0x0000000702027210 */ /* 0x000fca0007f1e0ff */
        /* <DEDUP_REMOVED lines=11> */
.L_x_2049:
[----:B------:R-:W-:Y:S02]  /*24e60*/  IMAD.MOV.U32 R13, RZ, RZ, R24 ;  /* 0x000000ffff0d7224 */ /* 0x000fe400078e0018 */
[----:B------:R-:W-:Y:S02]  /*24e70*/  IMAD.MOV.U32 R12, RZ, RZ, 0x7 ;  /* 0x00000007ff0c7424 */ /* 0x000fe400078e00ff */
[----:B------:R-:W-:-:S07]  /*24e80*/  IMAD.MOV.U32 R2, RZ, RZ, R14 ;  /* 0x000000ffff027224 */ /* 0x000fce00078e000e */
[----:B------:R-:W-:Y:S05]  /*24e90*/  WARPSYNC.COLLECTIVE R15, `(.L_x_2050) ;  /* 0x000000000f087348 */ /* 0x000fea0003c00000 */
[----:B------:R0:W1:Y:S02]  /*24ea0*/  SHFL.IDX P6, R14, R13, R12, R11 ;  /* 0x0000000c0d0e7389 */ /* 0x00006400000c000b */
[----:B01----:R-:W-:Y:S01]  /*24eb0*/  ENDCOLLECTIVE ;  /* 0x000000000000791b */ /* 0x003fe20003800000 */
.L_x_2050:
        /* <DEDUP_REMOVED lines=11> */
.L_x_2051:
[----:B------:R-:W-:Y:S01]  /*24f70*/  IMAD.MOV.U32 R2, RZ, RZ, R14 ;  /* 0x000000ffff027224 */ /* 0x000fe200078e000e */
[----:B------:R-:W-:Y:S06]  /*24f80*/  BRA `(.L_x_2052) ;  /* 0xffffff9800bc7947 */ /* 0x000fec000383ffff */
.L_x_1864:
[----:B0-----:R0:W1:Y:S02]  /*24f90*/  SYNCS.PHASECHK.TRANS64.TRYWAIT P0, [R0+URZ+0x16860], R3 ;  /* 0x01686003000075a7 */ /* 0x001064000800017f */
[----:B-1----:R-:W-:Y:S05]  /*24fa0*/  @!P0 NANOSLEEP.SYNCS 0x989680 ;  /* 0x009896800000895d */ /* 0x002fea0003900000 */
[----:B------:R-:W1:Y:S02]  /*24fb0*/  @!P0 SYNCS.PHASECHK.TRANS64 P0, [R0+URZ+0x16860], R3 ;  /* 0x01686003000085a7 */ /* 0x000e64000800007f */
[----:B-1----:R-:W-:Y:S05]  /*24fc0*/  @!P0 BRA `(.L_x_1864) ;  /* 0xfffffffc00f08947 */ /* 0x002fea000383ffff */
[----:B------:R-:W-:Y:S05]  /*24fd0*/  BRA `(.L_x_2053) ;  /* 0xffffff9c00e07947 */ /* 0x000fea000383ffff */
.L_x_1865:
        /* <DEDUP_REMOVED lines=8> */
.L_x_2055:
[----:B------:R-:W-:Y:S05]  /*25060*/  BSYNC B0 ;  /* 0x0000000000007941 */ /* 0x000fea0003800000 */
.L_x_2054:
        /* <DEDUP_REMOVED lines=10> */
.L_x_2056:
[----:B------:R-:W-:Y:S02]  /*25110*/  IMAD R4, R4, 0x2, R22 ;  /* 0x0000000204047824 */ /* 0x000fe400078e0216 */
[----:B------:R-:W-:Y:S02]  /*25120*/  IMAD.MOV.U32 R13, RZ, RZ, R24 ;  /* 0x000000ffff0d7224 */ /* 0x000fe400078e0018 */
[----:B------:R-:W-:Y:S01]  /*25130*/  IMAD.MOV.U32 R12, RZ, RZ, 0x1 ;  /* 0x00000001ff0c7424 */ /* 0x000fe200078e00ff */
[----:B------:R-:W-:-:S13]  /*25140*/  IADD3 R2, P1, R14, R5, RZ ;  /* 0x000000050e027210 */ /* 0x000fda0007f3e0ff */
[----:B------:R-:W-:Y:S05]  /*25150*/  WARPSYNC.COLLECTIVE R15, `(.L_x_2057) ;  /* 0x000000000f087348 */ /* 0x000fea0003c00000 */
[----:B------:R0:W1:Y:S02]  /*25160*/  SHFL.IDX P6, R14, R13, R12, R11 ;  /* 0x0000000c0d0e7389 */ /* 0x00006400000c000b */
[----:B01----:R-:W-:Y:S01]  /*25170*/  ENDCOLLECTIVE ;  /* 0x000000000000791b */ /* 0x003fe20003800000 */
.L_x_2057:
        /* <DEDUP_REMOVED lines=11> */
.L_x_2058:
[----:B------:R-:W-:Y:S02]  /*25230*/  IMAD.MOV.U32 R13, RZ, RZ, R24 ;  /* 0x000000ffff0d7224 */ /* 0x000fe400078e0018 */
[----:B------:R-:W-:Y:S01]  /*25240*/  IMAD.MOV.U32 R12, RZ, RZ, 0x2 ;  /* 0x00000002ff0c7424 */ /* 0x000fe200078e00ff */
[----:B------:R-:W-:-:S13]  /*25250*/  IADD3 R2, P1, R14, R5, RZ ;  /* 0x000000050e027210 */ /* 0x000fda0007f3e0ff */
[----:B------:R-:W-:Y:S05]  /*25260*/  WARPSYNC.COLLECTIVE R15, `(.L_x_2059) ;  /* 0x000000000f087348 */ /* 0x000fea0003c00000 */
[----:B------:R0:W1:Y:S02]  /*25270*/  SHFL.IDX P6, R14, R13, R12, R11 ;  /* 0x0000000c0d0e7389 */ /* 0x00006400000c000b */
[----:B01----:R-:W-:Y:S01]  /*25280*/  ENDCOLLECTIVE ;  /* 0x000000000000791b */ /* 0x003fe20003800000 */
.L_x_2059:
        /* <DEDUP_REMOVED lines=11> */
.L_x_2060:
[----:B------:R-:W-:Y:S02]  /*25340*/  IMAD.MOV.U32 R13, RZ, RZ, R24 ;  /* 0x000000ffff0d7224 */ /* 0x000fe400078e0018 */
[----:B------:R-:W-:Y:S01]  /*25350*/  IMAD.MOV.U32 R12, RZ, RZ, 0x3 ;  /* 0x00000003ff0c7424 */ /* 0x000fe200078e00ff */
[----:B------:R-:W-:-:S13]  /*25360*/  IADD3 R2, P1, R14, R5, RZ ;  /* 0x000000050e027210 */ /* 0x000fda0007f3e0ff */
[----:B------:R-:W-:Y:S05]  /*25370*/  WARPSYNC.COLLECTIVE R15, `(.L_x_2061) ;  /* 0x000000000f087348 */ /* 0x000fea0003c00000 */
[----:B------:R0:W1:Y:S02]  /*25380*/  SHFL.IDX P6, R14, R13, R12, R11 ;  /* 0x0000000c0d0e7389 */ /* 0x00006400000c000b */
[----:B01----:R-:W-:Y:S01]  /*25390*/  ENDCOLLECTIVE ;  /* 0x000000000000791b */ /* 0x003fe20003800000 */
.L_x_2061:
        /* <DEDUP_REMOVED lines=11> */
.L_x_2062:
[----:B------:R-:W-:Y:S02]  /*25450*/  IMAD.MOV.U32 R13, RZ, RZ, R24 ;  /* 0x000000ffff0d7224 */ /* 0x000fe400078e0018 */
[----:B------:R-:W-:Y:S01]  /*25460*/  IMAD.MOV.U32 R12, RZ, RZ, 0x4 ;  /* 0x00000004ff0c7424 */ /* 0x000fe200078e00ff */
[----:B------:R-:W-:-:S13]  /*25470*/  IADD3 R2, P1, R14, R5, RZ ;  /* 0x000000050e027210 */ /* 0x000fda0007f3e0ff */
[----:B------:R-:W-:Y:S05]  /*25480*/  WARPSYNC.COLLECTIVE R15, `(.L_x_2063) ;  /* 0x000000000f087348 */ /* 0x000fea0003c00000 */
[----:B------:R0:W1:Y:S02]  /*25490*/  SHFL.IDX P6, R14, R13, R12, R11 ;  /* 0x0000000c0d0e7389 */ /* 0x00006400000c000b */
[----:B01----:R-:W-:Y:S01]  /*254a0*/  ENDCOLLECTIVE ;  /* 0x000000000000791b */ /* 0x003fe20003800000 */
.L_x_2063:
        /* <DEDUP_REMOVED lines=11> */
.L_x_2064:
[----:B------:R-:W-:Y:S02]  /*25560*/  IMAD.MOV.U32 R13, RZ, RZ, R24 ;  /* 0x000000ffff0d7224 */ /* 0x000fe400078e0018 */
[----:B------:R-:W-:Y:S01]  /*25570*/  IMAD.MOV.U32 R12, RZ, RZ, 0x5 ;  /* 0x00000005ff0c7424 */ /* 0x000fe200078e00ff */
[----:B------:R-:W-:-:S13]  /*25580*/  IADD3 R2, P1, R14, R5, RZ ;  /* 0x000000050e027210 */ /* 0x000fda0007f3e0ff */
[----:B------:R-:W-:Y:S05]  /*25590*/  WARPSYNC.COLLECTIVE R15, `(.L_x_2065) ;  /* 0x000000000f087348 */ /* 0x000fea0003c00000 */
[----:B------:R0:W1:Y:S02]  /*255a0*/  SHFL.IDX P6, R14, R13, R12, R11 ;  /* 0x0000000c0d0e7389 */ /* 0x00006400000c000b */
[----:B01----:R-:W-:Y:S01]  /*255b0*/  ENDCOLLECTIVE ;  /* 0x000000000000791b */ /* 0x003fe20003800000 */
.L_x_2065:
        /* <DEDUP_REMOVED lines=11> */
.L_x_2066:
[----:B------:R-:W-:Y:S02]  /*25670*/  IMAD.MOV.U32 R13, RZ, RZ, R24 ;  /* 0x000000ffff0d7224 */ /* 0x000fe400078e0018 */
[----:B------:R-:W-:Y:S01]  /*25680*/  IMAD.MOV.U32 R12, RZ, RZ, 0x6 ;  /* 0x00000006ff0c7424 */ /* 0x000fe200078e00ff */
[----:B------:R-:W-:-:S13]  /*25690*/  IADD3 R2, P1, R14, R5, RZ ;  /* 0x000000050e027210 */ /* 0x000fda0007f3e0ff */
[----:B------:R-:W-:Y:S05]  /*256a0*/  WARPSYNC.COLLECTIVE R15, `(.L_x_2067) ;  /* 0x000000000f087348 */ /* 0x000fea0003c00000 */
[----:B------:R0:W1:Y:S02]  /*256b0*/  SHFL.IDX P6, R14, R13, R12, R11 ;  /* 0x0000000c0d0e7389 */ /* 0x00006400000c000b */
[----:B01----:R-:W-:Y:S01]  /*256c0*/  ENDCOLLECTIVE ;  /* 0x000000000000791b */ /* 0x003fe20003800000 */
.L_x_2067:
        /* <DEDUP_REMOVED lines=11> */
.L_x_2068:
[----:B------:R-:W-:Y:S02]  /*25780*/  IMAD.MOV.U32 R13, RZ, RZ, R24 ;  /* 0x000000ffff0d7224 */ /* 0x000fe400078e0018 */
[----:B------:R-:W-:Y:S01]  /*25790*/  IMAD.MOV.U32 R12, RZ, RZ, 0x7 ;  /* 0x00000007ff0c7424 */ /* 0x000fe200078e00ff */
[----:B------:R-:W-:-:S13]  /*257a0*/  IADD3 R2, P1, R14, R5, RZ ;  /* 0x000000050e027210 */ /* 0x000fda0007f3e0ff */
[----:B------:R-:W-:Y:S05]  /*257b0*/  WARPSYNC.COLLECTIVE R15, `(.L_x_2069) ;  /* 0x000000000f087348 */ /* 0x000fea0003c00000 */
[----:B------:R0:W1:Y:S02]  /*257c0*/  SHFL.IDX P6, R14, R13, R12, R11 ;  /* 0x0000000c0d0e7389 */ /* 0x00006400000c000b */
[----:B01----:R-:W-:Y:S01]  /*257d0*/  ENDCOLLECTIVE ;  /* 0x000000000000791b */ /* 0x003fe20003800000 */
.L_x_2069:
        /* <DEDUP_REMOVED lines=10> */
.L_x_2070:
[----:B------:R-:W-:Y:S05]  /*25880*/  BRA `(.L_x_2071) ;  /* 0xffffff9800b07947 */ /* 0x000fea000383ffff */
.L_x_1870:
[----:B------:R-:W-:Y:S01]  /*25890*/  BSSY B0, `(.L_x_2072) ;  /* 0x0000008000007945 */ /* 0x000fe20003800000 */
[----:B------:R-:W-:Y:S02]  /*258a0*/  IMAD.MOV.U32 R13, RZ, RZ, R16 ;  /* 0x000000ffff0d7224 */ /* 0x000fe400078e0010 */
[----:B-1----:R-:W-:Y:S02]  /*258b0*/  IMAD.MOV.U32 R12, RZ, RZ, RZ ;  /* 0x000000ffff0c7224 */ /* 0x002fe400078e00ff */
[----:B------:R-:W-:Y:S02]  /*258c0*/  IMAD.MOV.U32 R11, RZ, RZ, 0x1f ;  /* 0x0000001fff0b7424 */ /* 0x000fe400078e00ff */
[----:B------:R-:W-:-:S07]  /*258d0*/  IMAD.MOV.U32 R15, RZ, RZ, -0x1 ;  /* 0xffffffffff0f7424 */ /* 0x000fce00078e00ff */
[----:B--2---:R-:W-:Y:S05]  /*258e0*/  WARPSYNC.COLLECTIVE R15, `(.L_x_2073) ;  /* 0x000000000f087348 */ /* 0x004fea0003c00000 */
[----:B------:R0:W1:Y:S02]  /*258f0*/  SHFL.IDX P6, R14, R13, R12, R11 ;  /* 0x0000000c0d0e7389 */ /* 0x00006400000c000b */
[----:B012---:R-:W-:Y:S01]  /*25900*/  ENDCOLLECTIVE ;  /* 0x000000000000791b */ /* 0x007fe20003800000 */
.L_x_2073:
[----:B------:R-:W-:Y:S05]  /*25910*/  BSYNC B0 ;  /* 0x0000000000007941 */ /* 0x000fea0003800000 */
.L_x_2072:
[----:B------:R-:W-:Y:S01]  /*25920*/  MOV R13, R16 ;  /* 0x00000010000d7202 */ /* 0x000fe20000000f00 */
        /* <DEDUP_REMOVED lines=8> */
.L_x_2074:
[----:B------:R-:W-:Y:S02]  /*259b0*/  ULDC UR4, c[0x0][0xc3c] ;  /* 0x00030f0000047ab9 */ /* 0x000fe40000000800 */
[----:B------:R-:W-:-:S13]  /*259c0*/  ISETP.GE.OR P1, PT, R5, UR4, !P0 ;  /* 0x0000000405007c0c */ /* 0x000fda000c726670 */
[----:B------:R-:W0:Y:S01]  /*259d0*/  @!P1 LDC.64 R2, c[0x0][0xc80] ;  /* 0x00032000ff029b82 */ /* 0x000e220000000a00 */
[----:B------:R-:W-:Y:S02]  /*259e0*/  IMAD.MOV.U32 R11, RZ, RZ, RZ ;  /* 0x000000ffff0b7224 */ /* 0x000fe400078e00ff */
        /* <DEDUP_REMOVED lines=14> */
.L_x_2075:
[----:B------:R-:W-:Y:S01]  /*25ad0*/  IMAD.MOV.U32 R12, RZ, RZ, 0x2 ;  /* 0x00000002ff0c7424 */ /* 0x000fe200078e00ff */
[----:B------:R-:W-:-:S05]  /*25ae0*/  SEL R5, R14, RZ, P1 ;  /* 0x000000ff0e057207 */ /* 0x000fca0000800000 */
[----:B------:R-:W-:-:S04]  /*25af0*/  IMAD.IADD R4, R2, 0x1, R5 ;  /* 0x0000000102047824 */ /* 0x000fc800078e0205 */
[----:B------:R-:W-:-:S07]  /*25b00*/  IMAD.MOV.U32 R13, RZ, RZ, R4 ;  /* 0x000000ffff0d7224 */ /* 0x000fce00078e0004 */
[----:B------:R-:W-:Y:S05]  /*25b10*/  WARPSYNC.COLLECTIVE R15, `(.L_x_2076) ;  /* 0x000000000f087348 */ /* 0x000fea0003c00000 */
[----:B------:R0:W1:Y:S02]  /*25b20*/  SHFL.UP P6, R14, R13, R12, R11 ;  /* 0x0400000c0d0e7389 */ /* 0x00006400000c000b */
[----:B01----:R-:W-:Y:S01]  /*25b30*/  ENDCOLLECTIVE ;  /* 0x000000000000791b */ /* 0x003fe20003800000 */
.L_x_2076:
[----:B------:R-:W-:Y:S01]  /*25b40*/  IMAD.MOV.U32 R12, RZ, RZ, 0x4 ;  /* 0x00000004ff0c7424 */ /* 0x000fe200078e00ff */
[----:B------:R-:W-:-:S05]  /*25b50*/  SEL R5, R14, RZ, P2 ;  /* 0x000000ff0e057207 */ /* 0x000fca0001000000 */
[----:B------:R-:W-:-:S04]  /*25b60*/  IMAD.IADD R5, R4, 0x1, R5 ;  /* 0x0000000104057824 */ /* 0x000fc800078e0205 */
[----:B------:R-:W-:-:S07]  /*25b70*/  IMAD.MOV.U32 R13, RZ, RZ, R5 ;  /* 0x000000ffff0d7224 */ /* 0x000fce00078e0005 */
[----:B------:R-:W-:Y:S05]  /*25b80*/  WARPSYNC.COLLECTIVE R15, `(.L_x_2077) ;  /* 0x000000000f087348 */ /* 0x000fea0003c00000 */
[----:B------:R0:W1:Y:S02]  /*25b90*/  SHFL.UP P6, R14, R13, R12, R11 ;  /* 0x0400000c0d0e7389 */ /* 0x00006400000c000b */
[----:B01----:R-:W-:Y:S01]  /*25ba0*/  ENDCOLLECTIVE ;  /* 0x000000000000791b */ /* 0x003fe20003800000 */
.L_x_2077:
[----:B------:R-:W-:Y:S01]  /*25bb0*/  IMAD.MOV.U32 R12, RZ, RZ, 0x8 ;  /* 0x00000008ff0c7424 */ /* 0x000fe200078e00ff */
[----:B------:R-:W-:-:S05]  /*25bc0*/  SEL R6, R14, RZ, P3 ;  /* 0x000000ff0e067207 */ /* 0x000fca0001800000 */
[----:B------:R-:W-:-:S04]  /*25bd0*/  IMAD.IADD R6, R5, 0x1, R6 ;  /* 0x0000000105067824 */ /* 0x000fc800078e0206 */
[----:B------:R-:W-:-:S07]  /*25be0*/  IMAD.MOV.U32 R13, RZ, RZ, R6 ;  /* 0x000000ffff0d7224 */ /* 0x000fce00078e0006 */
[----:B------:R-:W-:Y:S05]  /*25bf0*/  WARPSYNC.COLLECTIVE R15, `(.L_x_2078) ;  /* 0x000000000f087348 */ /* 0x000fea0003c00000 */
[----:B------:R0:W1:Y:S02]  /*25c00*/  SHFL.UP P6, R14, R13, R12, R11 ;  /* 0x0400000c0d0e7389 */ /* 0x00006400000c000b */
[----:B01----:R-:W-:Y:S01]  /*25c10*/  ENDCOLLECTIVE ;  /* 0x000000000000791b */ /* 0x003fe20003800000 */
.L_x_2078:
[----:B------:R-:W-:Y:S01]  /*25c20*/  IMAD.MOV.U32 R12, RZ, RZ, 0x10 ;  /* 0x00000010ff0c7424 */ /* 0x000fe200078e00ff */
[----:B------:R-:W-:-:S05]  /*25c30*/  SEL R3, R14, RZ, P4 ;  /* 0x000000ff0e037207 */ /* 0x000fca0002000000 */
[----:B------:R-:W-:-:S04]  /*25c40*/  IMAD.IADD R4, R6, 0x1, R3 ;  /* 0x0000000106047824 */ /* 0x000fc800078e0203 */
[----:B------:R-:W-:-:S07]  /*25c50*/  IMAD.MOV.U32 R13, RZ, RZ, R4 ;  /* 0x000000ffff0d7224 */ /* 0x000fce00078e0004 */
[----:B------:R-:W-:Y:S05]  /*25c60*/  WARPSYNC.COLLECTIVE R15, `(.L_x_2079) ;  /* 0x000000000f087348 */ /* 0x000fea0003c00000 */
[----:B------:R0:W1:Y:S02]  /*25c70*/  SHFL.UP P6, R14, R13, R12, R11 ;  /* 0x0400000c0d0e7389 */ /* 0x00006400000c000b */
[----:B01----:R-:W-:Y:S01]  /*25c80*/  ENDCOLLECTIVE ;  /* 0x000000000000791b */ /* 0x003fe20003800000 */
.L_x_2079:
        /* <DEDUP_REMOVED lines=8> */
.L_x_2080:
[----:B------:R-:W-:Y:S05]  /*25d10*/  BRA `(.L_x_2081) ;  /* 0xffffff9800b47947 */ /* 0x000fea000383ffff */
.L_x_1875:
[----:B------:R-:W-:Y:S01]  /*25d20*/  BSSY B0, `(.L_x_2082) ;  /* 0x0000008000007945 */ /* 0x000fe20003800000 */
[----:B-----5:R-:W-:Y:S02]  /*25d30*/  IMAD.MOV.U32 R13, RZ, RZ, R2 ;  /* 0x000000ffff0d7224 */ /* 0x020fe400078e0002 */
[----:B-1----:R-:W-:Y:S02]  /*25d40*/  IMAD.MOV.U32 R12, RZ, RZ, 0x1 ;  /* 0x00000001ff0c7424 */ /* 0x002fe400078e00ff */
[----:B------:R-:W-:Y:S02]  /*25d50*/  IMAD.MOV.U32 R11, RZ, RZ, RZ ;  /* 0x000000ffff0b7224 */ /* 0x000fe400078e00ff */
[----:B------:R-:W-:-:S07]  /*25d60*/  IMAD.MOV.U32 R15, RZ, RZ, -0x1 ;  /* 0xffffffffff0f7424 */ /* 0x000fce00078e00ff */
[----:B0-2---:R-:W-:Y:S05]  /*25d70*/  WARPSYNC.COLLECTIVE R15, `(.L_x_2083) ;  /* 0x000000000f087348 */ /* 0x005fea0003c00000 */
[----:B------:R1:W3:Y:S02]  /*25d80*/  SHFL.UP P6, R14, R13, R12, R11 ;  /* 0x0400000c0d0e7389 */ /* 0x0002e400000c000b */
[----:B0123--:R-:W-:Y:S01]  /*25d90*/  ENDCOLLECTIVE ;  /* 0x000000000000791b */ /* 0x00ffe20003800000 */
.L_x_2083:
[----:B------:R-:W-:Y:S05]  /*25da0*/  BSYNC B0 ;  /* 0x0000000000007941 */ /* 0x000fea0003800000 */
.L_x_2082:
        /* <DEDUP_REMOVED lines=8> */
.L_x_2084:
[----:B------:R-:W-:Y:S01]  /*25e30*/  IMAD.MOV.U32 R12, RZ, RZ, 0x4 ;  /* 0x00000004ff0c7424 */ /* 0x000fe200078e00ff */
[----:B------:R-:W-:-:S05]  /*25e40*/  SEL R14, R14, RZ, P2 ;  /* 0x000000ff0e0e7207 */ /* 0x000fca0001000000 */
[----:B------:R-:W-:-:S04]  /*25e50*/  IMAD.IADD R3, R13, 0x1, R14 ;  /* 0x000000010d037824 */ /* 0x000fc800078e020e */
[----:B------:R-:W-:-:S07]  /*25e60*/  IMAD.MOV.U32 R13, RZ, RZ, R3 ;  /* 0x000000ffff0d7224 */ /* 0x000fce00078e0003 */
[----:B------:R-:W-:Y:S05]  /*25e70*/  WARPSYNC.COLLECTIVE R15, `(.L_x_2085) ;  /* 0x000000000f087348 */ /* 0x000fea0003c00000 */
[----:B------:R0:W1:Y:S02]  /*25e80*/  SHFL.UP P6, R14, R13, R12, R11 ;  /* 0x0400000c0d0e7389 */ /* 0x00006400000c000b */
[----:B01----:R-:W-:Y:S01]  /*25e90*/  ENDCOLLECTIVE ;  /* 0x000000000000791b */ /* 0x003fe20003800000 */
.L_x_2085:
[----:B------:R-:W-:Y:S01]  /*25ea0*/  IMAD.MOV.U32 R12, RZ, RZ, 0x8 ;  /* 0x00000008ff0c7424 */ /* 0x000fe200078e00ff */
[----:B------:R-:W-:-:S05]  /*25eb0*/  SEL R4, R14, RZ, P3 ;  /* 0x000000ff0e047207 */ /* 0x000fca0001800000 */
[----:B------:R-:W-:-:S04]  /*25ec0*/  IMAD.IADD R4, R3, 0x1, R4 ;  /* 0x0000000103047824 */ /* 0x000fc800078e0204 */
[----:B------:R-:W-:-:S07]  /*25ed0*/  IMAD.MOV.U32 R13, RZ, RZ, R4 ;  /* 0x000000ffff0d7224 */ /* 0x000fce00078e0004 */
[----:B------:R-:W-:Y:S05]  /*25ee0*/  WARPSYNC.COLLECTIVE R15, `(.L_x_2086) ;  /* 0x000000000f087348 */ /* 0x000fea0003c00000 */
[----:B------:R0:W1:Y:S02]  /*25ef0*/  SHFL.UP P6, R14, R13, R12, R11 ;  /* 0x0400000c0d0e7389 */ /* 0x00006400000c000b */
[----:B01----:R-:W-:Y:S01]  /*25f00*/  ENDCOLLECTIVE ;  /* 0x000000000000791b */ /* 0x003fe20003800000 */
.L_x_2086:
[----:B------:R-:W-:Y:S01]  /*25f10*/  IMAD.MOV.U32 R12, RZ, RZ, 0x10 ;  /* 0x00000010ff0c7424 */ /* 0x000fe200078e00ff */
[----:B------:R-:W-:-:S05]  /*25f20*/  SEL R5, R14, RZ, P4 ;  /* 0x000000ff0e057207 */ /* 0x000fca0002000000 */
[----:B------:R-:W-:-:S04]  /*25f30*/  IMAD.IADD R5, R4, 0x1, R5 ;  /* 0x0000000104057824 */ /* 0x000fc800078e0205 */
[----:B------:R-:W-:-:S07]  /*25f40*/  IMAD.MOV.U32 R13, RZ, RZ, R5 ;  /* 0x000000ffff0d7224 */ /* 0x000fce00078e0005 */
[----:B------:R-:W-:Y:S05]  /*25f50*/  WARPSYNC.COLLECTIVE R15, `(.L_x_2087) ;  /* 0x000000000f087348 */ /* 0x000fea0003c00000 */
[----:B------:R0:W1:Y:S02]  /*25f60*/  SHFL.UP P6, R14, R13, R12, R11 ;  /* 0x0400000c0d0e7389 */ /* 0x00006400000c000b */
[----:B01----:R-:W-:Y:S01]  /*25f70*/  ENDCOLLECTIVE ;  /* 0x000000000000791b */ /* 0x003fe20003800000 */
.L_x_2087:
        /* <DEDUP_REMOVED lines=8> */
.L_x_2088:
[----:B------:R-:W-:Y:S05]  /*26000*/  BRA `(.L_x_2089) ;  /* 0xffffff9800947947 */ /* 0x000fea000383ffff */
.L_x_1877:
[----:B------:R-:W-:Y:S01]  /*26010*/  BSSY B0, `(.L_x_2090) ;  /* 0x0000006000007945 */ /* 0x000fe20003800000 */
[----:B------:R-:W-:Y:S01]  /*26020*/  PLOP3.LUT P6, PT, P6, PT, PT, 0x8, 0x0 ;  /* 0x000000000000781c */ /* 0x000fe200037ce170 */
[----:B------:R-:W-:-:S12]  /*26030*/  IMAD.MOV.U32 R15, RZ, RZ, -0x1 ;  /* 0xffffffffff0f7424 */ /* 0x000fd800078e00ff */
[----:B01----:R-:W-:Y:S05]  /*26040*/  WARPSYNC.COLLECTIVE R15, `(.L_x_2091) ;  /* 0x000000000f087348 */ /* 0x003fea0003c00000 */
[----:B------:R-:W-:Y:S01]  /*26050*/  VOTE.ANY R14, PT, P6 ;  /* 0x00000000000e7806 */ /* 0x000fe200030e0100 */
[----:B01----:R-:W-:Y:S06]  /*26060*/  ENDCOLLECTIVE ;  /* 0x000000000000791b */ /* 0x003fec0003800000 */
.L_x_2091:
[----:B------:R-:W-:Y:S05]  /*26070*/  BSYNC B0 ;  /* 0x0000000000007941 */ /* 0x000fea0003800000 */
.L_x_2090:
        /* <DEDUP_REMOVED lines=9> */
.L_x_2092:
[----:B------:R-:W-:Y:S01]  /*26110*/  IMAD.MOV.U32 R17, RZ, RZ, R14 ;  /* 0x000000ffff117224 */ /* 0x000fe200078e000e */
[----:B------:R-:W-:Y:S06]  /*26120*/  BRA `(.L_x_2093) ;  /* 0xffffff9800847947 */ /* 0x000fec000383ffff */
.L_x_1879:
[----:B------:R-:W-:Y:S01]  /*26130*/  BSSY B0, `(.L_x_2094) ;  /* 0x0000007000007945 */ /* 0x000fe20003800000 */
[----:B------:R-:W-:Y:S02]  /*26140*/  IMAD.MOV.U32 R13, RZ, RZ, R3 ;  /* 0x000000ffff0d7224 */ /* 0x000fe400078e0003 */
[----:B------:R-:W-:Y:S02]  /*26150*/  IMAD.MOV.U32 R11, RZ, RZ, 0x1f ;  /* 0x0000001fff0b7424 */ /* 0x000fe400078e00ff */
[----:B------:R-:W-:-:S07]  /*26160*/  IMAD.MOV.U32 R15, RZ, RZ, -0x1 ;  /* 0xffffffffff0f7424 */ /* 0x000fce00078e00ff */
[----:B0-23--:R-:W-:Y:S05]  /*26170*/  WARPSYNC.COLLECTIVE R15, `(.L_x_2095) ;  /* 0x000000000f087348 */ /* 0x00dfea0003c00000 */
[----:B------:R1:W4:Y:S02]  /*26180*/  SHFL.IDX P6, R14, R13, R12, R11 ;  /* 0x0000000c0d0e7389 */ /* 0x00032400000c000b */
[----:B01234-:R-:W-:Y:S01]  /*26190*/  ENDCOLLECTIVE ;  /* 0x000000000000791b */ /* 0x01ffe20003800000 */
.L_x_2095:
[----:B------:R-:W-:Y:S05]  /*261a0*/  BSYNC B0 ;  /* 0x0000000000007941 */ /* 0x000fea0003800000 */
.L_x_2094:
[----:B------:R-:W-:Y:S01]  /*261b0*/  IMAD.MOV.U32 R6, RZ, RZ, R14 ;  /* 0x000000ffff067224 */ /* 0x000fe200078e000e */
[----:B------:R-:W-:Y:S06]  /*261c0*/  BRA `(.L_x_1878) ;  /* 0xffffff9800787947 */ /* 0x000fec000383ffff */
.L_x_1883:
[----:B0-----:R0:W4:Y:S02]  /*261d0*/  SYNCS.PHASECHK.TRANS64.TRYWAIT P0, [R5+URZ+0x16820], R0 ;  /* 0x01682000050075a7 */ /* 0x001124000800017f */
[----:B----4-:R-:W-:Y:S05]  /*261e0*/  @!P0 NANOSLEEP.SYNCS 0x989680 ;  /* 0x009896800000895d */ /* 0x010fea0003900000 */
[----:B------:R-:W4:Y:S02]  /*261f0*/  @!P0 SYNCS.PHASECHK.TRANS64 P0, [R5+URZ+0x16820], R0 ;  /* 0x01682000050085a7 */ /* 0x000f24000800007f */
[----:B----4-:R-:W-:Y:S05]  /*26200*/  @!P0 BRA `(.L_x_1883) ;  /* 0xfffffffc00f08947 */ /* 0x010fea000383ffff */
[----:B------:R-:W-:Y:S05]  /*26210*/  BRA `(.L_x_2096) ;  /* 0xffffff9c00f07947 */ /* 0x000fea000383ffff */
.L_x_1884:
[----:B------:R-:W4:Y:S01]  /*26220*/  S2R R2, SR_TID.X ;  /* 0x0000000000027919 */ /* 0x000f220000002100 */
[----:B------:R-:W-:Y:S01]  /*26230*/  BSSY B0, `(.L_x_2097) ;  /* 0x000000a000007945 */ /* 0x000fe20003800000 */
[----:B-1----:R-:W-:Y:S02]  /*26240*/  IMAD.MOV.U32 R12, RZ, RZ, RZ ;  /* 0x000000ffff0c7224 */ /* 0x002fe400078e00ff */
[----:B------:R-:W-:Y:S02]  /*26250*/  IMAD.MOV.U32 R11, RZ, RZ, 0x1f ;  /* 0x0000001fff0b7424 */ /* 0x000fe400078e00ff */
[----:B------:R-:W-:Y:S01]  /*26260*/  IMAD.MOV.U32 R15, RZ, RZ, -0x1 ;  /* 0xffffffffff0f7424 */ /* 0x000fe200078e00ff */
[----:B----4-:R-:W-:-:S04]  /*26270*/  SHF.R.U32.HI R2, RZ, 0x5, R2 ;  /* 0x00000005ff027819 */ /* 0x010fc80000011602 */
[----:B------:R-:W-:-:S05]  /*26280*/  LOP3.LUT R2, R2, 0x3, RZ, 0xc0, !PT ;  /* 0x0000000302027812 */ /* 0x000fca00078ec0ff */
[----:B------:R-:W-:-:S07]  /*26290*/  IMAD.MOV.U32 R13, RZ, RZ, R2 ;  /* 0x000000ffff0d7224 */ /* 0x000fce00078e0002 */
[----:B0-23--:R-:W-:Y:S05]  /*262a0*/  WARPSYNC.COLLECTIVE R15, `(.L_x_2098) ;  /* 0x000000000f087348 */ /* 0x00dfea0003c00000 */
[----:B------:R1:W4:Y:S02]  /*262b0*/  SHFL.IDX P6, R14, R13, R12, R11 ;  /* 0x0000000c0d0e7389 */ /* 0x00032400000c000b */
[----:B01234-:R-:W-:Y:S01]  /*262c0*/  ENDCOLLECTIVE ;  /* 0x000000000000791b */ /* 0x01ffe20003800000 */
.L_x_2098:
[----:B------:R-:W-:Y:S05]  /*262d0*/  BSYNC B0 ;  /* 0x0000000000007941 */ /* 0x000fea0003800000 */
.L_x_2097:
[----:B------:R-:W-:Y:S05]  /*262e0*/  BRA `(.L_x_2099) ;  /* 0xffffff9c00d87947 */ /* 0x000fea000383ffff */
.L_x_1885:
[----:B------:R-:W-:Y:S01]  /*262f0*/  BSSY B0, `(.L_x_2100) ;  /* 0x0000006000007945 */ /* 0x000fe20003800000 */
[----:B------:R-:W-:-:S07]  /*26300*/  IMAD.MOV.U32 R15, RZ, RZ, -0x1 ;  /* 0xffffffffff0f7424 */ /* 0x000fce00078e00ff */
[----:B0123--:R-:W-:Y:S05]  /*26310*/  WARPSYNC.COLLECTIVE R15, `(.L_x_2101) ;  /* 0x000000000f0c7348 */ /* 0x00ffea0003c00000 */
[----:B------:R-:W-:Y:S02]  /*26320*/  ELECT P6, UR62, PT ;  /* 0x00000000003e782f */ /* 0x000fe400038c0000 */
[----:B------:R-:W-:Y:S01]  /*26330*/  MOV R14, UR62 ;  /* 0x0000003e000e7c02 */ /* 0x000fe20008000f00 */
[----:B0123--:R-:W-:Y:S10]  /*26340*/  ENDCOLLECTIVE ;  /* 0x000000000000791b */ /* 0x00fff40003800000 */
.L_x_2101:
[----:B------:R-:W-:Y:S05]  /*26350*/  BSYNC B0 ;  /* 0x0000000000007941 */ /* 0x000fea0003800000 */
.L_x_2100:
[----:B------:R-:W-:Y:S05]  /*26360*/  BRA `(.L_x_2102) ;  /* 0xffffff9c00cc7947 */ /* 0x000fea000383ffff */
.L_x_1887:
[----:B0-----:R0:W4:Y:S02]  /*26370*/  SYNCS.PHASECHK.TRANS64.TRYWAIT P1, [R3+URZ+0x16840], R2 ;  /* 0x01684002030075a7 */ /* 0x001124000802017f */
[----:B----4-:R-:W-:Y:S05]  /*26380*/  @!P1 NANOSLEEP.SYNCS 0x989680 ;  /* 0x009896800000995d */ /* 0x010fea0003900000 */
[----:B------:R-:W4:Y:S02]  /*26390*/  @!P1 SYNCS.PHASECHK.TRANS64 P1, [R3+URZ+0x16840], R2 ;  /* 0x01684002030095a7 */ /* 0x000f24000802007f */
[----:B----4-:R-:W-:Y:S05]  /*263a0*/  @!P1 BRA `(.L_x_1887) ;  /* 0xfffffffc00f09947 */ /* 0x010fea000383ffff */
[----:B------:R-:W-:Y:S05]  /*263b0*/  BRA `(.L_x_2103) ;  /* 0xffffff9c00ec7947 */ /* 0x000fea000383ffff */
.L_x_1889:
[----:B----4-:R4:W0:Y:S02]  /*263c0*/  SYNCS.PHASECHK.TRANS64.TRYWAIT P1, [R25+URZ+0x16840], R0 ;  /* 0x01684000190075a7 */ /* 0x010824000802017f */
[----:B0-----:R-:W-:Y:S05]  /*263d0*/  @!P1 NANOSLEEP.SYNCS 0x989680 ;  /* 0x009896800000995d */ /* 0x001fea0003900000 */
[----:B------:R-:W0:Y:S02]  /*263e0*/  @!P1 SYNCS.PHASECHK.TRANS64 P1, [R25+URZ+0x16840], R0 ;  /* 0x01684000190095a7 */ /* 0x000e24000802007f */
[----:B0-----:R-:W-:Y:S05]  /*263f0*/  @!P1 BRA `(.L_x_1889) ;  /* 0xfffffffc00f09947 */ /* 0x001fea000383ffff */
[----:B------:R-:W-:Y:S05]  /*26400*/  BRA `(.L_x_2104) ;  /* 0xffffff9c00f87947 */ /* 0x000fea000383ffff */
.L_x_1891:
[----:B------:R0:W0:Y:S02]  /*26410*/  SYNCS.PHASECHK.TRANS64.TRYWAIT P1, [R3+URZ+0x16860], R2 ;  /* 0x01686002030075a7 */ /* 0x000024000802017f */
[----:B0-----:R-:W-:Y:S05]  /*26420*/  @!P1 NANOSLEEP.SYNCS 0x989680 ;  /* 0x009896800000995d */ /* 0x001fea0003900000 */
[----:B------:R-:W0:Y:S02]  /*26430*/  @!P1 SYNCS.PHASECHK.TRANS64 P1, [R3+URZ+0x16860], R2 ;  /* 0x01686002030095a7 */ /* 0x000e24000802007f */
[----:B0-----:R-:W-:Y:S05]  /*26440*/  @!P1 BRA `(.L_x_1891) ;  /* 0xfffffffc00f09947 */ /* 0x001fea000383ffff */
[----:B------:R-:W-:Y:S05]  /*26450*/  BRA `(.L_x_2105) ;  /* 0xffffff9c00f47947 */ /* 0x000fea000383ffff */
.L_x_2106:
        /* <DEDUP_REMOVED lines=10> */
.L_x_3110:


//--------------------- .text._ZN7cutlass13device_kernelIN5flash11enable_sm90INS1_16FlashAttnFwdSm90INS1_25CollectiveMainloopFwdSm90ILi2EN4cute5tupleIJNS5_1CILi1EEES8_S8_EEENS6_IJNS7_ILi192EEENS7_ILi128EEENS7_ILi64EEEEEELi64ENS_10bfloat16_tEfNS_4arch4Sm90ELb1ELb0ELb1ELb0ELb1ELb0ELb0ELb1ELb1ELb1ELb0ELb0EEENS1_21CollectiveEpilogueFwdINS6_IJSA_SC_SB_EEES9_SE_SG_Li384ELb0ELb1ELb0ELb0EEENS1_30DynamicPersistentTileSchedulerILi384ELi128ELb0ELb1ELb1EEEEEEEEEvNT_6ParamsE --------------------------
	.section	.text._ZN7cutlass13device_kernelIN5flash11enable_sm90INS1_16FlashAttnFwdSm90INS1_25CollectiveMainloopFwdSm90ILi2EN4cute5tupleIJNS5_1CILi1EEES8_S8_EEENS6_IJNS7_ILi192EEENS7_ILi128EEENS7_ILi64EEEEEELi64ENS_10bfloat16_tEfNS_4arch4Sm90ELb1ELb0ELb1ELb0ELb1ELb0ELb0ELb1ELb1ELb1ELb0ELb0EEENS1_21CollectiveEpilogueFwdINS6_IJSA_SC_SB_EEES9_SE_SG_Li384ELb0ELb1ELb0ELb0EEENS1_30DynamicPersistentTileSchedulerILi384ELi128ELb0ELb1ELb1EEEEEEEEEvNT_6ParamsE,"ax",@progbits
	.align	128
.text._ZN7cutlass13device_kernelIN5flash11enable_sm90INS1_16FlashAttnFwdSm90INS1_25CollectiveMainloopFwdSm90ILi2EN4cute5tupleIJNS5_1CILi1EEES8_S8_EEENS6_IJNS7_ILi192EEENS7_ILi128EEENS7_ILi64EEEEEELi64ENS_10bfloat16_tEfNS_4arch4Sm90ELb1ELb0ELb1ELb0ELb1ELb0ELb0ELb1ELb1ELb1ELb0ELb0EEENS1_21CollectiveEpilogueFwdINS6_IJSA_SC_SB_EEES9_SE_SG_Li384ELb0ELb1ELb0ELb0EEENS1_30DynamicPersistentTileSchedulerILi384ELi128ELb0ELb1ELb1EEEEEEEEEvNT_6ParamsE:
        .type           _ZN7cutlass13device_kernelIN5flash11enable_sm90INS1_16FlashAttnFwdSm90INS1_25CollectiveMainloopFwdSm90ILi2EN4cute5tupleIJNS5_1CILi1EEES8_S8_EEENS6_IJNS7_ILi192EEENS7_ILi128EEENS7_ILi64EEEEEELi64ENS_10bfloat16_tEfNS_4arch4Sm90ELb1ELb0ELb1ELb0ELb1ELb0ELb0ELb1ELb1ELb1ELb0ELb0EEENS1_21CollectiveEpilogueFwdINS6_IJSA_SC_SB_EEES9_SE_SG_Li384ELb0ELb1ELb0ELb0EEENS1_30DynamicPersistentTileSchedulerILi384ELi128ELb0ELb1ELb1EEEEEEEEEvNT_6ParamsE,@function
        .size           _ZN7cutlass13device_kernelIN5flash11enable_sm90INS1_16FlashAttnFwdSm90INS1_25CollectiveMainloopFwdSm90ILi2EN4cute5tupleIJNS5_1CILi1EEES8_S8_EEENS6_IJNS7_ILi192EEENS7_ILi128EEENS7_ILi64EEEEEELi64ENS_10bfloat16_tEfNS_4arch4Sm90ELb1ELb0ELb1ELb0ELb1ELb0ELb0ELb1ELb1ELb1ELb0ELb0EEENS1_21CollectiveEpilogueFwdINS6_IJSA_SC_SB_EEES9_SE_SG_Li384ELb0ELb1ELb0ELb0EEENS1_30DynamicPersistentTileSchedulerILi384ELi128ELb0ELb1ELb1EEEEEEEEEvNT_6ParamsE,(.L_x_3111 - _ZN7cutlass13device_kernelIN5flash11enable_sm90INS1_16FlashAttnFwdSm90INS1_25CollectiveMainloopFwdSm90ILi2EN4cute5tupleIJNS5_1CILi1EEES8_S8_EEENS6_IJNS7_ILi192EEENS7_ILi128EEENS7_ILi64EEEEEELi64ENS_10bfloat16_tEfNS_4arch4Sm90ELb1ELb0ELb1ELb0ELb1ELb0ELb0ELb1ELb1ELb1ELb0ELb0EEENS1_21CollectiveEpilogueFwdINS6_IJSA_SC_SB_EEES9_SE_SG_Li384ELb0ELb1ELb0ELb0EEENS1_30DynamicPersistentTileSchedulerILi384ELi128ELb0ELb1ELb1EEEEEEEEEvNT_6ParamsE)
        .other          _ZN7cutlass13device_kernelIN5flash11enable_sm90INS1_16FlashAttnFwdSm90INS1_25CollectiveMainloopFwdSm90ILi2EN4cute5tupleIJNS5_1CILi1EEES8_S8_EEENS6_IJNS7_ILi192EEENS7_ILi128EEENS7_ILi64EEEEEELi64ENS_10bfloat16_tEfNS_4arch4Sm90ELb1ELb0ELb1ELb0ELb1ELb0ELb0ELb1ELb1ELb1ELb0ELb0EEENS1_21CollectiveEpilogueFwdINS6_IJSA_SC_SB_EEES9_SE_SG_Li384ELb0ELb1ELb0ELb0EEENS1_30DynamicPersistentTileSchedulerILi384ELi128ELb0ELb1ELb1EEEEEEEEEvNT_6ParamsE,@"STO_CUDA_ENTRY STV_DEFAULT"
_ZN7cutlass13device_kernelIN5flash11enable_sm90INS1_16FlashAttnFwdSm90INS1_25CollectiveMainloopFwdSm90ILi2EN4cute5tupleIJNS5_1CILi1EEES8_S8_EEENS6_IJNS7_ILi192EEENS7_ILi128EEENS7_ILi64EEEEEELi64ENS_10bfloat16_tEfNS_4arch4Sm90ELb1ELb0ELb1ELb0ELb1ELb0ELb0ELb1ELb1ELb1ELb0ELb0EEENS1_21CollectiveEpilogueFwdINS6_IJSA_SC_SB_EEES9_SE_SG_Li384ELb0ELb1ELb0ELb0EEENS1_30DynamicPersistentTileSchedulerILi384ELi128ELb0ELb1ELb1EEEEEEEEEvNT_6ParamsE:
        /* <DEDUP_REMOVED lines=45> */
.L_x_2107:
        /* <DEDUP_REMOVED lines=22> */
.L_x_2108:
        /* <DEDUP_REMOVED lines=18> */
.L_x_2109:
        /* <DEDUP_REMOVED lines=22> */
.L_x_2110:
        /* <DEDUP_REMOVED lines=23> */
.L_x_2111:
        /* <DEDUP_REMOVED lines=8> */
.L_x_2113:
        /* <DEDUP_REMOVED lines=22> */
[-C--:B------:R-:W-:Y:S02]  /*0a00*/  LEA.HI R3, R0, R157.reuse, RZ, 0x5 ;  /* 0x0000009d00037211 */ /* 0x080fe400078f28ff */
[----:B------:R-:W-:Y:S02]  /*0a10*/  LOP3.LUT R152, R153, 0xffffff80, RZ, 0xc0, !PT ;  /* 0xffffff8099987812 */ /* 0x000fe400078ec0ff */
[----:B------:R-:W-:Y:S01]  /*0a20*/  LOP3.LUT R4, R2, 0x3fffff0, RZ, 0xc0, !PT ;  /* 0x03fffff002047812 */ /* 0x000fe200078ec0ff */
[----:B------:R-:W-:Y:S01]  /*0a30*/  IMAD.SHL.U32 R3, R3, 0x20, RZ ;  /* 0x0000002003037824 */ /* 0x000fe200078e00ff */
[----:B------:R-:W-:Y:S01]  /*0a40*/  SHF.R.S32.HI R5, RZ, 0x4, R2 ;  /* 0x00000004ff057819 */ /* 0x000fe20000011402 */
[C---:B------:R-:W-:Y:S01]  /*0a50*/  IMAD.IADD R152, R157.reuse, 0x1, -R152 ;  /* 0x000000019d987824 */ /* 0x040fe200078e0a98 */
[----:B------:R-:W-:Y:S01]  /*0a60*/  LEA.HI R8, R0, R157, RZ, 0x2 ;  /* 0x0000009d00087211 */ /* 0x000fe200078f10ff */
[----:B------:R-:W-:Y:S01]  /*0a70*/  IMAD.IADD R4, R157, 0x1, -R4 ;  /* 0x000000019d047824 */ /* 0x000fe200078e0a04 */
[----:B------:R-:W-:-:S02]  /*0a80*/  LEA.HI R2, R2, R5, RZ, 0x1 ;  /* 0x0000000502027211 */ /* 0x000fc400078f08ff */
[----:B------:R-:W-:Y:S02]  /*0a90*/  LOP3.LUT R3, R3, 0xfffffc00, RZ, 0xc0, !PT ;  /* 0xfffffc0003037812 */ /* 0x000fe400078ec0ff */
[----:B------:R-:W-:Y:S02]  /*0aa0*/  SHF.R.S32.HI R7, RZ, 0x1f, R152 ;  /* 0x0000001fff077819 */ /* 0x000fe40000011498 */
[----:B------:R-:W-:Y:S02]  /*0ab0*/  LOP3.LUT R2, R2, 0x1ffffffe, RZ, 0xc0, !PT ;  /* 0x1ffffffe02027812 */ /* 0x000fe400078ec0ff */
[----:B------:R-:W-:Y:S02]  /*0ac0*/  LEA R3, R4, R3, 0x6 ;  /* 0x0000000304037211 */ /* 0x000fe400078e30ff */
[----:B------:R-:W-:Y:S01]  /*0ad0*/  LEA.HI R4, R7, R152, RZ, 0x2 ;  /* 0x0000009807047211 */ /* 0x000fe200078f10ff */
[----:B------:R-:W-:Y:S01]  /*0ae0*/  IMAD.IADD R2, R5, 0x1, -R2 ;  /* 0x0000000105027824 */ /* 0x000fe200078e0a02 */
[----:B------:R-:W-:-:S02]  /*0af0*/  SHF.R.S32.HI R153, RZ, 0x7, R153 ;  /* 0x00000007ff997819 */ /* 0x000fc40000011499 */
[--C-:B------:R-:W-:Y:S01]  /*0b00*/  SHF.R.S32.HI R5, RZ, 0x2, R4.reuse ;  /* 0x00000002ff057819 */ /* 0x100fe20000011404 */
[----:B------:R-:W-:Y:S01]  /*0b10*/  IMAD R155, R2, 0x8, R3 ;  /* 0x00000008029b7824 */ /* 0x000fe200078e0203 */
[----:B------:R-:W-:Y:S01]  /*0b20*/  SHF.R.S32.HI R6, RZ, 0x1f, R4 ;  /* 0x0000001fff067819 */ /* 0x000fe20000011404 */
[----:B------:R-:W-:Y:S01]  /*0b30*/  IMAD.HI R2, R153, 0x55555556, RZ ;  /* 0x5555555699027827 */ /* 0x000fe200078e02ff */
[----:B------:R-:W-:Y:S02]  /*0b40*/  LOP3.LUT R8, R8, 0xfffffffc, RZ, 0xc0, !PT ;  /* 0xfffffffc08087812 */ /* 0x000fe400078ec0ff */
[----:B------:R-:W-:Y:S02]  /*0b50*/  LEA.HI R6, R6, R5, RZ, 0x3 ;  /* 0x0000000506067211 */ /* 0x000fe400078f18ff */
[----:B------:R-:W-:Y:S01]  /*0b60*/  LEA.HI R0, R0, R157, RZ, 0x3 ;  /* 0x0000009d00007211 */ /* 0x000fe200078f18ff */
[----:B------:R-:W-:Y:S01]  /*0b70*/  IMAD.IADD R8, R157, 0x1, -R8 ;  /* 0x000000019d087824 */ /* 0x000fe200078e0a08 */
[----:B------:R-:W-:-:S02]  /*0b80*/  LOP3.LUT R6, R6, 0xfffffff8, RZ, 0xc0, !PT ;  /* 0xfffffff806067812 */ /* 0x000fc400078ec0ff */
[----:B------:R-:W-:Y:S02]  /*0b90*/  LEA.HI R7, R7, R152, RZ, 0x5 ;  /* 0x0000009807077211 */ /* 0x000fe400078f28ff */
        /* <DEDUP_REMOVED lines=10> */
[----:B------:R-:W-:Y:S01]  /*0c40*/  IADD3 R3, R8, -R3, RZ ;  /* 0x8000000308037210 */ /* 0x000fe20007ffe0ff */
[----:B------:R-:W-:Y:S01]  /*0c50*/  IMAD.SHL.U32 R19, R18, 0x8, RZ ;  /* 0x0000000812137824 */ /* 0x000fe200078e00ff */
[----:B------:R-:W-:Y:S01]  /*0c60*/  SHF.R.S32.HI R22, RZ, 0x3, R0 ;  /* 0x00000003ff167819 */ /* 0x000fe20000011400 */
[----:B------:R-:W-:-:S02]  /*0c70*/  IMAD R154, R2, 0x40, R7 ;  /* 0x00000040029a7824 */ /* 0x000fc400078e0207 */
[----:B------:R-:W-:Y:S01]  /*0c80*/  IMAD.IADD R16, R152, 0x1, -R5 ;  /* 0x0000000198107824 */ /* 0x000fe200078e0a05 */
[----:B------:R-:W-:Y:S01]  /*0c90*/  SHF.R.S32.HI R156, RZ, 0x1f, R19 ;  /* 0x0000001fff9c7819 */ /* 0x000fe20000011413 */
[----:B------:R-:W-:-:S07]  /*0ca0*/  IMAD R17, R3, 0x8, R154 ;  /* 0x0000000803117824 */ /* 0x000fce00078e029a */
.L_x_2158:
        /* <DEDUP_REMOVED lines=21> */
.L_x_2114:
[----:B------:R-:W-:Y:S01]  /*0e00*/  ULDC UR7, c[0x0][0xc54] ;  /* 0x0003150000077ab9 */ /* 0x000fe20000000800 */
[----:B------:R-:W-:Y:S01]  /*0e10*/  UMOV UR6, UR9 ;  /* 0x0000000900067c82 */ /* 0x000fe20008000000 */
[----:B------:R-:W-:-:S11]  /*0e20*/  UISETP.NE.AND UP0, UPT, UR7, 0x1, UPT ;  /* 0x000000010700788c */ /* 0x000fd6000bf05270 */
[----:B------:R-:W-:Y:S02]  /*0e30*/  @UP0 ULDC.64 UR10, c[0x0][0xc58] ;  /* 0x00031600000a0ab9 */ /* 0x000fe40000000a00 */
[----:B------:R-:W-:-:S04]  /*0e40*/  UIMAD.WIDE.U32 UR4, UR9, UR10, URZ ;  /* 0x0000000a090472a5 */ /* 0x000fc8000f8e003f */
[----:B------:R-:W-:-:S04]  /*0e50*/  @UP0 USHF.R.U32.HI UR6, URZ, UR11, UR5 ;  /* 0x0000000b3f060299 */ /* 0x000fc80008011605 */
[----:B------:R-:W-:-:S12]  /*0e60*/  UIMAD UR4, UR6, UR7, URZ ;  /* 0x00000007060472a4 */ /* 0x000fd8000f8e023f */
.L_x_2115:
[----:B------:R-:W-:Y:S01]  /*0e70*/  ULDC.64 UR10, c[0x0][0x418] ;  /* 0x00010600000a7ab9 */ /* 0x000fe20000000a00 */
[----:B------:R-:W-:Y:S01]  /*0e80*/  ULOP3.LUT UR6, URZ, UR6, URZ, 0x33, !UPT ;  /* 0x000000063f067292 */ /* 0x000fe2000f8e333f */
[----:B------:R-:W-:Y:S01]  /*0e90*/  PLOP3.LUT P0, PT, PT, PT, PT, 0x80, 0x0 ;  /* 0x000000000000781c */ /* 0x000fe20003f0f070 */
[----:B------:R-:W-:Y:S01]  /*0ea0*/  UISETP.NE.U32.AND UP0, UPT, UR10, URZ, UPT ;  /* 0x0000003f0a00728c */ /* 0x000fe2000bf05070 */
[----:B------:R-:W-:Y:S01]  /*0eb0*/  MOV R0, RZ ;  /* 0x000000ff00007202 */ /* 0x000fe20000000f00 */
[----:B------:R-:W-:Y:S01]  /*0ec0*/  ULDC UR5, c[0x0][0xc3c] ;  /* 0x00030f0000057ab9 */ /* 0x000fe20000000800 */
[----:B------:R-:W-:Y:S01]  /*0ed0*/  UIADD3 UR4, UR9, -UR4, URZ ;  /* 0x8000000409047290 */ /* 0x000fe2000fffe03f */
[----:B------:R-:W-:Y:S01]  /*0ee0*/  IMAD.MOV.U32 R27, RZ, RZ, RZ ;  /* 0x000000ffff1b7224 */ /* 0x000fe200078e00ff */
[----:B------:R-:W-:Y:S01]  /*0ef0*/  UISETP.NE.AND.EX UP0, UPT, UR11, URZ, UPT, UP0 ;  /* 0x0000003f0b00728c */ /* 0x000fe2000bf05300 */
[----:B------:R-:W-:Y:S01]  /*0f00*/  CS2R R118, SRZ ;  /* 0x0000000000767805 */ /* 0x000fe2000001ff00 */
[----:B------:R-:W-:Y:S01]  /*0f10*/  UIADD3 UR6, UR6, UR5, URZ ;  /* 0x0000000506067290 */ /* 0x000fe2000fffe03f */
[----:B------:R-:W-:Y:S01]  /*0f20*/  CS2R R116, SRZ ;  /* 0x0000000000747805 */ /* 0x000fe2000001ff00 */
[----:B------:R-:W-:Y:S01]  /*0f30*/  ULDC UR11, c[0x0][0x448] ;  /* 0x00011200000b7ab9 */ /* 0x000fe20000000800 */
[----:B------:R-:W-:Y:S01]  /*0f40*/  ULDC UR10, c[0x0][0xc54] ;  /* 0x00031500000a7ab9 */ /* 0x000fe20000000800 */
[----:B------:R-:W-:Y:S01]  /*0f50*/  UISETP.NE.AND UP2, UPT, UR11, 0x1, UPT ;  /* 0x000000010b00788c */ /* 0x000fe2000bf45270 */
[----:B------:R-:W-:Y:S01]  /*0f60*/  CS2R R114, SRZ ;  /* 0x0000000000727805 */ /* 0x000fe2000001ff00 */
[----:B------:R-:W-:Y:S01]  /*0f70*/  UIMAD UR40, UR6, 0xc0, URZ ;  /* 0x000000c0062878a4 */ /* 0x000fe2000f8e023f */
[----:B------:R-:W-:Y:S01]  /*0f80*/  CS2R R112, SRZ ;  /* 0x0000000000707805 */ /* 0x000fe2000001ff00 */
[----:B------:R-:W-:Y:S01]  /*0f90*/  UIMAD UR10, UR8, UR10, UR4 ;  /* 0x0000000a080a72a4 */ /* 0x000fe2000f8e0204 */
[----:B------:R-:W-:Y:S01]  /*0fa0*/  CS2R R14, SRZ ;  /* 0x00000000000e7805 */ /* 0x000fe2000001ff00 */
[----:B------:R-:W-:Y:S01]  /*0fb0*/  UIADD3 UR6, UR40, 0xbf, URZ ;  /* 0x000000bf28067890 */ /* 0x000fe2000fffe03f */
[----:B------:R-:W-:Y:S01]  /*0fc0*/  IMAD.MOV.U32 R110, RZ, RZ, RZ ;  /* 0x000000ffff6e7224 */ /* 0x000fe200078e00ff */
[----:B------:R-:W-:Y:S01]  /*0fd0*/  ULDC UR47, c[0x0][0x424] ;  /* 0x00010900002f7ab9 */ /* 0x000fe20000000800 */
[----:B------:R-:W-:Y:S01]  /*0fe0*/  ULDC UR7, c[0x0][0x288] ;  /* 0x0000a20000077ab9 */ /* 0x000fe20000000800 */
[----:B------:R-:W-:Y:S01]  /*0ff0*/  USEL UR47, UR47, 0x1, UP0 ;  /* 0x000000012f2f7887 */ /* 0x000fe20008000000 */
[----:B------:R-:W-:Y:S01]  /*1000*/  IMAD.MOV.U32 R21, RZ, RZ, RZ ;  /* 0x000000ffff157224 */ /* 0x000fe200078e00ff */
[----:B------:R-:W-:Y:S01]  /*1010*/  @UP2 ULDC UR4, c[0x0][0x44c] ;  /* 0x0001130000042ab9 */ /* 0x000fe20000000800 */
[----:B------:R-:W-:Y:S01]  /*1020*/  UIADD3 UR7, -UR7, 0x80, URZ ;  /* 0x0000008007077890 */ /* 0x000fe2000fffe13f */
[----:B------:R-:W-:Y:S01]  /*1030*/  CS2R R12, SRZ ;  /* 0x00000000000c7805 */ /* 0x000fe2000001ff00 */
[----:B------:R-:W-:Y:S01]  /*1040*/  UIMAD.WIDE.U32 UR4, UR6, UR4, URZ ;  /* 0x00000004060472a5 */ /* 0x000fe2000f8e003f */
[----:B------:R-:W-:Y:S01]  /*1050*/  IMAD.MOV.U32 R106, RZ, RZ, RZ ;  /* 0x000000ffff6a7224 */ /* 0x000fe200078e00ff */
[----:B------:R-:W-:Y:S01]  /*1060*/  ULDC UR9, c[0x0][0x2f0] ;  /* 0x0000bc0000097ab9 */ /* 0x000fe20000000800 */
[----:B------:R-:W-:Y:S01]  /*1070*/  @UP2 ULDC UR11, c[0x0][0x450] ;  /* 0x00011400000b2ab9 */ /* 0x000fe20000000800 */
[----:B------:R-:W-:Y:S01]  /*1080*/  UIMAD UR7, UR47, UR9, UR7 ;  /* 0x000000092f0772a4 */ /* 0x000fe2000f8e0207 */
[----:B------:R-:W-:Y:S01]  /*1090*/  IMAD.MOV.U32 R25, RZ, RZ, RZ ;  /* 0x000000ffff197224 */ /* 0x000fe200078e00ff */
[----:B------:R-:W-:Y:S01]  /*10a0*/  @UP2 USHF.R.U32.HI UR6, URZ, UR11, UR5 ;  /* 0x0000000b3f062299 */ /* 0x000fe20008011605 */
[----:B------:R-:W-:Y:S01]  /*10b0*/  CS2R R102, SRZ ;  /* 0x0000000000667805 */ /* 0x000fe2000001ff00 */
[----:B------:R-:W-:Y:S01]  /*10c0*/  UIMAD UR4, UR47, UR9, 0x7f ;  /* 0x0000007f2f0474a4 */ /* 0x000fe2000f8e0209 */
[----:B------:R-:W-:Y:S01]  /*10d0*/  CS2R R100, SRZ ;  /* 0x0000000000647805 */ /* 0x000fe2000001ff00 */
[----:B------:R-:W-:Y:S01]  /*10e0*/  UIADD3 UR6, UR7, UR6, URZ ;  /* 0x0000000607067290 */ /* 0x000fe2000fffe03f */
[----:B------:R-:W-:Y:S01]  /*10f0*/  CS2R R98, SRZ ;  /* 0x0000000000627805 */ /* 0x000fe2000001ff00 */
[----:B------:R-:W-:Y:S01]  /*1100*/  USHF.R.S32.HI UR5, URZ, 0x1f, UR4 ;  /* 0x0000001f3f057899 */ /* 0x000fe20008011404 */
[----:B------:R-:W-:Y:S01]  /*1110*/  CS2R R96, SRZ ;  /* 0x0000000000607805 */ /* 0x000fe2000001ff00 */
[----:B------:R-:W-:Y:S01]  /*1120*/  USHF.R.S32.HI UR7, URZ, 0x1f, UR6 ;  /* 0x0000001f3f077899 */ /* 0x000fe20008011406 */
[----:B------:R-:W-:Y:S01]  /*1130*/  CS2R R94, SRZ ;  /* 0x00000000005e7805 */ /* 0x000fe2000001ff00 */
[----:B------:R-:W-:Y:S01]  /*1140*/  ULEA.HI UR5, UR5, UR4, URZ, 0x7 ;  /* 0x0000000405057291 */ /* 0x000fe2000f8f383f */
[----:B------:R-:W-:Y:S01]  /*1150*/  CS2R R92, SRZ ;  /* 0x00000000005c7805 */ /* 0x000fe2000001ff00 */
[----:B------:R-:W-:Y:S01]  /*1160*/  ULEA.HI UR7, UR7, UR6, URZ, 0x7 ;  /* 0x0000000607077291 */ /* 0x000fe2000f8f383f */
[----:B------:R-:W-:Y:S01]  /*1170*/  CS2R R90, SRZ ;  /* 0x00000000005a7805 */ /* 0x000fe2000001ff00 */
[----:B------:R-:W-:Y:S01]  /*1180*/  USHF.R.S32.HI UR49, URZ, 0x7, UR5 ;  /* 0x000000073f317899 */ /* 0x000fe20008011405 */
[----:B------:R-:W-:Y:S01]  /*1190*/  CS2R R88, SRZ ;  /* 0x0000000000587805 */ /* 0x000fe2000001ff00 */
[----:B------:R-:W-:Y:S01]  /*11a0*/  USHF.R.S32.HI UR7, URZ, 0x7, UR7 ;  /* 0x000000073f077899 */ /* 0x000fe20008011407 */
[----:B------:R-:W-:Y:S01]  /*11b0*/  ULDC UR42, c[0x0][0xc48] ;  /* 0x00031200002a7ab9 */ /* 0x000fe20000000800 */
[----:B------:R-:W-:-:S02]  /*11c0*/  UMOV UR41, UR10 ;  /* 0x0000000a00297c82 */ /* 0x000fc40008000000 */
[----:B------:R-:W-:Y:S02]  /*11d0*/  UISETP.LT.AND UP0, UPT, UR49, UR7, UPT ;  /* 0x000000073100728c */ /* 0x000fe4000bf01270 */
[----:B------:R-:W-:Y:S02]  /*11e0*/  UISETP.NE.AND UP1, UPT, UR42, 0x1, UPT ;  /* 0x000000012a00788c */ /* 0x000fe4000bf25270 */
[----:B------:R-:W-:Y:S02]  /*11f0*/  USEL UR49, UR49, UR7, UP0 ;  /* 0x0000000731317287 */ /* 0x000fe40008000000 */
[----:B------:R-:W-:Y:S02]  /*1200*/  UP2UR UR48, UPR, URZ, 0x4 ;  /* 0x000000043f307883 */ /* 0x000fe40008000000 */
[----:B------:R-:W-:-:S05]  /*1210*/  UISETP.GE.AND UP0, UPT, UR49, 0x1, UPT ;  /* 0x000000013100788c */ /* 0x000fca000bf06270 */
[----:B------:R-:W-:Y:S01]  /*1220*/  @UP1 ULDC UR8, c[0x0][0xc4c] ;  /* 0x0003130000081ab9 */ /* 0x000fe20000000800 */
[----:B------:R-:W-:Y:S01]  /*1230*/  PLOP3.LUT P1, PT, PT, PT, UP0, 0x80, 0x0 ;  /* 0x000000000000781c */ /* 0x000fe20003f2f008 */
[----:B------:R-:W-:Y:S01]  /*1240*/  UIMAD.WIDE.U32 UR4, UR10, UR8, URZ ;  /* 0x000000080a0472a5 */ /* 0x000fe2000f8e003f */
[----:B------:R-:W-:-:S03]  /*1250*/  @UP1 ULDC UR6, c[0x0][0xc50] ;  /* 0x0003140000061ab9 */ /* 0x000fc60000000800 */
[----:B------:R-:W-:-:S04]  /*1260*/  @UP1 USHF.R.U32.HI UR41, URZ, UR6, UR5 ;  /* 0x000000063f291299 */ /* 0x000fc80008011605 */
[----:B------:R-:W-:-:S04]  /*1270*/  UIADD3 UR4, -UR41, URZ, URZ ;  /* 0x0000003f29047290 */ /* 0x000fc8000fffe13f */
[----:B------:R-:W-:Y:S01]  /*1280*/  UIMAD UR42, UR42, UR4, UR10 ;  /* 0x000000042a2a72a4 */ /* 0x000fe2000f8e020a */
[----:B------:R-:W-:Y:S11]  /*1290*/  @!P1 BRA `(.L_x_2116) ;  /* 0x00000088000c9947 */ /* 0x000ff60003800000 */
        /* <DEDUP_REMOVED lines=18> */
[----:B------:R-:W-:Y:S01]  /*13c0*/  MOV R4, UR4 ;  /* 0x0000000400047c02 */ /* 0x000fe20008000f00 */
        /* <DEDUP_REMOVED lines=12> */
.L_x_2117:
        /* <DEDUP_REMOVED lines=9> */
.L_x_2222:
[----:B------:R-:W-:Y:S05]  /*1520*/  @!P0 BRA `(.L_x_2119) ;  /* 0x0000000000048947 */ /* 0x000fea0003800000 */
[----:B------:R-:W-:Y:S01]  /*1530*/  BPT.TRAP 0x1 ;  /* 0x000000040000795c */ /* 0x000fe20000300000 */
.L_x_2119:
[----:B0-----:R-:W-:Y:S01]  /*1540*/  IMAD.U32 R0, RZ, RZ, UR38 ;  /* 0x00000026ff007e24 */ /* 0x001fe2000f8e00ff */
[----:B------:R-:W-:-:S04]  /*1550*/  MOV R3, UR37 ;  /* 0x0000002500037c02 */ /* 0x000fc80008000f00 */
[----:B------:R-:W-:Y:S02]  /*1560*/  LEA R0, R0, UR45, 0x3 ;  /* 0x0000002d00007c11 */ /* 0x000fe4000f8e18ff */
[----:B------:R-:W-:-:S04]  /*1570*/  SHF.L.U32 R3, R3, 0x1f, RZ ;  /* 0x0000001f03037819 */ /* 0x000fc800000006ff */
[----:B------:R0:W1:Y:S01]  /*1580*/  SYNCS.PHASECHK.TRANS64.TRYWAIT P1, [R0+URZ+0x16830], R3 ;  /* 0x01683003000075a7 */ /* 0x000062000802017f */
[----:B------:R-:W-:Y:S05]  /*1590*/  @!P0 BRA `(.L_x_2120) ;  /* 0x0000000000048947 */ /* 0x000fea0003800000 */
[----:B------:R-:W-:Y:S01]  /*15a0*/  BPT.TRAP 0x1 ;  /* 0x000000040000795c */ /* 0x000fe20000300000 */
.L_x_2120:
[----:B-1----:R-:W-:Y:S05]  /*15b0*/  @P1 BRA `(.L_x_2121) ;  /* 0x0000000000081947 */ /* 0x002fea0003800000 */
[----:B------:R-:W1:Y:S02]  /*15c0*/  SYNCS.PHASECHK.TRANS64.TRYWAIT P1, [R0+URZ+0x16830], R3 ;  /* 0x01683003000075a7 */ /* 0x000e64000802017f */
[----:B-1----:R-:W-:Y:S05]  /*15d0*/  @!P1 BRA `(.L_x_2122) ;  /* 0x000000e000209947 */ /* 0x002fea0003800000 */
.L_x_2121:
        /* <DEDUP_REMOVED lines=35> */
.L_x_2123:
[----:B------:R-:W-:Y:S01]  /*1810*/  UISETP.NE.AND UP0, UPT, UR48, URZ, UPT ;  /* 0x0000003f3000728c */ /* 0x000fe2000bf05270 */
[----:B------:R-:W-:Y:S01]  /*1820*/  VIADD R14, R17, UR40 ;  /* 0x00000028110e7c36 */ /* 0x000fe20008000000 */
[----:B------:R-:W-:Y:S01]  /*1830*/  ULDC UR10, c[0x0][0x9d8] ;  /* 0x00027600000a7ab9 */ /* 0x000fe20000000800 */
[----:B------:R-:W-:Y:S01]  /*1840*/  ULDC UR11, c[0x0][0x2f0] ;  /* 0x0000bc00000b7ab9 */ /* 0x000fe20000000800 */
[----:B------:R-:W-:Y:S01]  /*1850*/  FMUL.FTZ R26, R26, UR10 ;  /* 0x0000000a1a1a7c20 */ /* 0x000fe20008410000 */
[----:B------:R-:W-:Y:S01]  /*1860*/  FMUL.FTZ R21, R33, UR10 ;  /* 0x0000000a21157c20 */ /* 0x000fe20008410000 */
[----:B------:R-:W-:Y:S01]  /*1870*/  PLOP3.LUT P1, PT, PT, PT, UP0, 0x80, 0x0 ;  /* 0x000000000000781c */ /* 0x000fe20003f2f008 */
[----:B------:R-:W-:Y:S01]  /*1880*/  FMUL.FTZ R27, R27, UR10 ;  /* 0x0000000a1b1b7c20 */ /* 0x000fe20008410000 */
[----:B------:R-:W-:Y:S01]  /*1890*/  PLOP3.LUT P2, PT, PT, PT, UP0, 0x80, 0x0 ;  /* 0x000000000000781c */ /* 0x000fe20003f4f008 */
[----:B------:R2:W3:Y:S01]  /*18a0*/  MUFU.TANH R105, R26 ;  /* 0x0000001a00697308 */ /* 0x0004e20000002400 */
[----:B------:R-:W-:Y:S01]  /*18b0*/  IMAD.U32 R33, RZ, RZ, UR11 ;  /* 0x0000000bff217e24 */ /* 0x000fe2000f8e00ff */
[----:B------:R-:W-:Y:S01]  /*18c0*/  @UP0 ULDC UR6, c[0x0][0x44c] ;  /* 0x0001130000060ab9 */ /* 0x000fe20000000800 */
[----:B------:R-:W-:Y:S01]  /*18d0*/  FMUL.FTZ R30, R30, UR10 ;  /* 0x0000000a1e1e7c20 */ /* 0x000fe20008410000 */
[----:B------:R-:W-:Y:S01]  /*18e0*/  ULDC UR14, c[0x0][0x288] ;  /* 0x0000a200000e7ab9 */ /* 0x000fe20000000800 */
[----:B------:R-:W-:Y:S01]  /*18f0*/  FMUL.FTZ R31, R31, UR10 ;  /* 0x0000000a1f1f7c20 */ /* 0x000fe20008410000 */
[----:B------:R-:W-:Y:S01]  /*1900*/  FMUL.FTZ R34, R34, UR10 ;  /* 0x0000000a22227c20 */ /* 0x000fe20008410000 */
[----:B------:R-:W-:Y:S01]  /*1910*/  FMUL.FTZ R35, R35, UR10 ;  /* 0x0000000a23237c20 */ /* 0x000fe20008410000 */
[----:B------:R-:W4:Y:S01]  /*1920*/  MUFU.TANH R103, R27 ;  /* 0x0000001b00677308 */ /* 0x000f220000002400 */
[----:B------:R-:W-:Y:S01]  /*1930*/  FMUL.FTZ R38, R38, UR10 ;  /* 0x0000000a26267c20 */ /* 0x000fe20008410000 */
[----:B------:R-:W-:Y:S01]  /*1940*/  @P1 IMAD.HI.U32 R2, R14, UR6, RZ ;  /* 0x000000060e021c27 */ /* 0x000fe2000f8e00ff */
[----:B------:R-:W-:-:S03]  /*1950*/  @UP0 ULDC UR6, c[0x0][0x450] ;  /* 0x0001140000060ab9 */ /* 0x000fc60000000800 */
[----:B------:R-:W-:Y:S01]  /*1960*/  FMUL.FTZ R39, R39, UR10 ;  /* 0x0000000a27277c20 */ /* 0x000fe20008410000 */
[----:B------:R-:W-:Y:S01]  /*1970*/  FMUL.FTZ R42, R42, UR10 ;  /* 0x0000000a2a2a7c20 */ /* 0x000fe20008410000 */
[----:B------:R-:W-:Y:S01]  /*1980*/  FMUL.FTZ R43, R43, UR10 ;  /* 0x0000000a2b2b7c20 */ /* 0x000fe20008410000 */
[----:B------:R-:W-:Y:S01]  /*1990*/  @P2 SHF.R.U32.HI R14, RZ, UR6, R2 ;  /* 0x00000006ff0e2c19 */ /* 0x000fe20008011602 */
[----:B------:R-:W-:Y:S01]  /*19a0*/  UMOV UR6, 0xffffff80 ;  /* 0xffffff8000067882 */ /* 0x000fe20000000000 */
[----:B------:R-:W5:Y:S01]  /*19b0*/  MUFU.TANH R101, R30 ;  /* 0x0000001e00657308 */ /* 0x000f620000002400 */
[----:B------:R-:W-:Y:S01]  /*19c0*/  UIMAD UR6, UR49, UR6, 0x80 ;  /* 0x00000080310674a4 */ /* 0x000fe2000f8e0206 */
[----:B------:R-:W-:Y:S01]  /*19d0*/  FMUL.FTZ R46, R46, UR10 ;  /* 0x0000000a2e2e7c20 */ /* 0x000fe20008410000 */
[----:B01----:R-:W0:Y:S01]  /*19e0*/  SHFL.IDX PT, R3, R14, 0x1, 0x1c1f ;  /* 0x003c1f000e037f89 */ /* 0x003e2200000e0000 */
[----:B------:R-:W-:Y:S01]  /*19f0*/  FMUL.FTZ R47, R47, UR10 ;  /* 0x0000000a2f2f7c20 */ /* 0x000fe20008410000 */
[----:B------:R-:W-:Y:S01]  /*1a00*/  UIADD3 UR7, UR6, 0x1, URZ ;  /* 0x0000000106077890 */ /* 0x000fe2000fffe03f */
[----:B------:R-:W-:Y:S01]  /*1a10*/  FMUL.FTZ R50, R50, UR10 ;  /* 0x0000000a32327c20 */ /* 0x000fe20008410000 */
[----:B------:R-:W-:Y:S01]  /*1a20*/  UIMAD UR6, UR47, UR11, UR6 ;  /* 0x0000000b2f0672a4 */ /* 0x000fe2000f8e0206 */
[----:B------:R1:W5:Y:S01]  /*1a30*/  MUFU.TANH R99, R31 ;  /* 0x0000001f00637308 */ /* 0x0003620000002400 */
[----:B------:R-:W-:Y:S01]  /*1a40*/  FMUL.FTZ R51, R51, UR10 ;  /* 0x0000000a33337c20 */ /* 0x000fe20008410000 */
[----:B------:R-:W-:Y:S01]  /*1a50*/  FMUL.FTZ R54, R54, UR10 ;  /* 0x0000000a36367c20 */ /* 0x000fe20008410000 */
[----:B------:R-:W-:-:S02]  /*1a60*/  IMAD.U32 R15, RZ, RZ, UR7 ;  /* 0x00000007ff0f7e24 */ /* 0x000fc4000f8e00ff */
[----:B------:R-:W-:Y:S01]  /*1a70*/  FMUL.FTZ R63, R63, UR10 ;  /* 0x0000000a3f3f7c20 */ /* 0x000fe20008410000 */
[----:B------:R-:W-:Y:S01]  /*1a80*/  FMUL.FTZ R9, R25, UR10 ;  /* 0x0000000a19097c20 */ /* 0x000fe20008410000 */
[----:B------:R-:W-:Y:S01]  /*1a90*/  FMUL.FTZ R25, R36, UR10 ;  /* 0x0000000a24197c20 */ /* 0x000fe20008410000 */
[C---:B--2---:R-:W-:Y:S01]  /*1aa0*/  IMAD R26, R16.reuse, -0x2, R15 ;  /* 0xfffffffe101a7824 */ /* 0x044fe200078e020f */
[----:B------:R-:W2:Y:S01]  /*1ab0*/  MUFU.TANH R97, R34 ;  /* 0x0000002200617308 */ /* 0x000ea20000002400 */
[----:B------:R-:W-:Y:S02]  /*1ac0*/  IMAD.U32 R15, RZ, RZ, UR6 ;  /* 0x00000006ff0f7e24 */ /* 0x000fe4000f8e00ff */
[----:B------:R-:W-:Y:S01]  /*1ad0*/  FMUL.FTZ R36, R53, UR10 ;  /* 0x0000000a35247c20 */ /* 0x000fe20008410000 */
[----:B------:R-:W-:Y:S02]  /*1ae0*/  IMAD R26, R33, UR47, R26 ;  /* 0x0000002f211a7c24 */ /* 0x000fe4000f8e021a */
[----:B------:R-:W-:Y:S01]  /*1af0*/  FMUL.FTZ R55, R55, UR10 ;  /* 0x0000000a37377c20 */ /* 0x000fe20008410000 */
[----:B------:R-:W-:-:S02]  /*1b00*/  IMAD R20, R16, -0x2, R15 ;  /* 0xfffffffe10147824 */ /* 0x000fc400078e020f */
[----:B------:R-:W-:Y:S01]  /*1b10*/  FMUL.FTZ R59, R59, UR10 ;  /* 0x0000000a3b3b7c20 */ /* 0x000fe20008410000 */
[----:B-1----:R-:W-:Y:S01]  /*1b20*/  FMUL.FTZ R31, R45, UR10 ;  /* 0x0000000a2d1f7c20 */ /* 0x002fe20008410000 */
[----:B------:R-:W1:Y:S01]  /*1b30*/  MUFU.TANH R35, R35 ;  /* 0x0000002300237308 */ /* 0x000e620000002400 */
[----:B------:R-:W-:Y:S01]  /*1b40*/  FMUL.FTZ R58, R58, UR10 ;  /* 0x0000000a3a3a7c20 */ /* 0x000fe20008410000 */
[----:B------:R-:W-:Y:S01]  /*1b50*/  FMUL.FTZ R7, R24, UR10 ;  /* 0x0000000a18077c20 */ /* 0x000fe20008410000 */
[----:B0-----:R-:W-:Y:S01]  /*1b60*/  IADD3 R3, R3, -UR14, R26 ;  /* 0x8000000e03037c10 */ /* 0x001fe2000fffe01a */
[----:B------:R-:W-:Y:S01]  /*1b70*/  FMUL.FTZ R11, R29, UR10 ;  /* 0x0000000a1d0b7c20 */ /* 0x000fe20008410000 */
[----:B------:R-:W-:Y:S01]  /*1b80*/  FMUL.FTZ R24, R32, UR10 ;  /* 0x0000000a20187c20 */ /* 0x000fe20008410000 */
[----:B------:R-:W-:Y:S01]  /*1b90*/  FMUL.FTZ R29, R40, UR10 ;  /* 0x0000000a281d7c20 */ /* 0x000fe20008410000 */
[----:B------:R-:W-:Y:S01]  /*1ba0*/  VIMNMX R2, R20, R3, PT ;  /* 0x0000000314027248 */ /* 0x000fe20003fe0100 */
[----:B------:R-:W0:Y:S01]  /*1bb0*/  MUFU.TANH R93, R38 ;  /* 0x00000026005d7308 */ /* 0x000e220000002400 */
[----:B------:R-:W-:Y:S01]  /*1bc0*/  FMUL.FTZ R3, R67, UR10 ;  /* 0x0000000a43037c20 */ /* 0x000fe20008410000 */
[----:B------:R-:W-:Y:S01]  /*1bd0*/  FMUL.FTZ R32, R49, UR10 ;  /* 0x0000000a31207c20 */ /* 0x000fe20008410000 */
[C---:B------:R-:W-:Y:S01]  /*1be0*/  ISETP.GT.AND P1, PT, R2.reuse, RZ, PT ;  /* 0x000000ff0200720c */ /* 0x040fe20003f24270 */
[----:B------:R-:W-:Y:S01]  /*1bf0*/  FMUL.FTZ R40, R57, UR10 ;  /* 0x0000000a39287c20 */ /* 0x000fe20008410000 */
[----:B------:R-:W-:Y:S01]  /*1c00*/  ISETP.GT.AND P2, PT, R2, 0x1, PT ;  /* 0x000000010200780c */ /* 0x000fe20003f44270 */
[----:B------:R-:W-:Y:S01]  /*1c10*/  FMUL.FTZ R62, R62, UR10 ;  /* 0x0000000a3e3e7c20 */ /* 0x000fe20008410000 */
[----:B------:R-:W-:Y:S01]  /*1c20*/  ISETP.GT.AND P3, PT, R2, 0x8, PT ;  /* 0x000000080200780c */ /* 0x000fe20003f64270 */
[----:B------:R-:W0:Y:S01]  /*1c30*/  MUFU.TANH R39, R39 ;  /* 0x0000002700277308 */ /* 0x000e220000002400 */
[----:B---3--:R-:W-:Y:S01]  /*1c40*/  FSEL R105, R105, -INF , P1 ;  /* 0xff80000069697808 */ /* 0x008fe20000800000 */
[----:B------:R-:W-:Y:S01]  /*1c50*/  FMUL.FTZ R66, R66, UR10 ;  /* 0x0000000a42427c20 */ /* 0x000fe20008410000 */
[----:B----4-:R-:W-:Y:S01]  /*1c60*/  FSEL R103, R103, -INF , P2 ;  /* 0xff80000067677808 */ /* 0x010fe20001000000 */
[----:B------:R-:W-:Y:S01]  /*1c70*/  FMUL.FTZ R13, R28, UR10 ;  /* 0x0000000a1c0d7c20 */ /* 0x000fe20008410000 */
[----:B------:R-:W-:Y:S01]  /*1c80*/  ISETP.GT.AND P1, PT, R2, 0x9, PT ;  /* 0x000000090200780c */ /* 0x000fe20003f24270 */
[----:B------:R-:W-:Y:S01]  /*1c90*/  FMUL.FTZ R28, R41, UR10 ;  /* 0x0000000a291c7c20 */ /* 0x000fe20008410000 */
[----:B-----5:R-:W-:Y:S01]  /*1ca0*/  FSEL R101, R101, -INF , P3 ;  /* 0xff80000065657808 */ /* 0x020fe20001800000 */
[----:B------:R-:W3:Y:S01]  /*1cb0*/  MUFU.TANH R89, R42 ;  /* 0x0000002a00597308 */ /* 0x000ee20000002400 */
[----:B------:R-:W-:Y:S01]  /*1cc0*/  FMNMX.FTZ R4, R105, R103, !PT ;  /* 0x0000006769047209 */ /* 0x000fe20007810000 */
[----:B------:R-:W-:Y:S01]  /*1cd0*/  FMUL.FTZ R70, R70, UR10 ;  /* 0x0000000a46467c20 */ /* 0x000fe20008410000 */
[C---:B------:R-:W-:Y:S01]  /*1ce0*/  ISETP.GT.AND P2, PT, R2.reuse, 0x10, PT ;  /* 0x000000100200780c */ /* 0x040fe20003f44270 */
[----:B------:R-:W-:Y:S01]  /*1cf0*/  FMUL.FTZ R27, R37, UR10 ;  /* 0x0000000a251b7c20 */ /* 0x000fe20008410000 */
[----:B------:R-:W-:Y:S01]  /*1d00*/  FSEL R99, R99, -INF , P1 ;  /* 0xff80000063637808 */ /* 0x000fe20000800000 */
[----:B------:R-:W-:Y:S01]  /*1d10*/  FMUL.FTZ R71, R71, UR10 ;  /* 0x0000000a47477c20 */ /* 0x000fe20008410000 */
[----:B------:R-:W-:Y:S01]  /*1d20*/  FMNMX.FTZ R4, R101, R4, !PT ;  /* 0x0000000465047209 */ /* 0x000fe20007810000 */
[----:B------:R-:W4:Y:S01]  /*1d30*/  MUFU.TANH R43, R43 ;  /* 0x0000002b002b7308 */ /* 0x000f220000002400 */
[----:B------:R-:W-:Y:S01]  /*1d40*/  ISETP.GT.AND P1, PT, R2, 0x11, PT ;  /* 0x000000110200780c */ /* 0x000fe20003f24270 */
[----:B------:R-:W-:Y:S01]  /*1d50*/  FMUL.FTZ R74, R74, UR10 ;  /* 0x0000000a4a4a7c20 */ /* 0x000fe20008410000 */
[----:B--2---:R-:W-:Y:S01]  /*1d60*/  FSEL R97, R97, -INF , P2 ;  /* 0xff80000061617808 */ /* 0x004fe20001000000 */
[----:B------:R-:W-:Y:S01]  /*1d70*/  FMUL.FTZ R75, R75, UR10 ;  /* 0x0000000a4b4b7c20 */ /* 0x000fe20008410000 */
[----:B------:R-:W-:Y:S01]  /*1d80*/  FMNMX.FTZ R4, R99, R4, !PT ;  /* 0x0000000463047209 */ /* 0x000fe20007810000 */
[----:B------:R-:W-:Y:S01]  /*1d90*/  FMUL.FTZ R78, R78, UR10 ;  /* 0x0000000a4e4e7c20 */ /* 0x000fe20008410000 */
[----:B------:R-:W-:Y:S01]  /*1da0*/  ISETP.GT.AND P2, PT, R2, 0x18, PT ;  /* 0x000000180200780c */ /* 0x000fe20003f44270 */
[----:B------:R-:W2:Y:S01]  /*1db0*/  MUFU.TANH R46, R46 ;  /* 0x0000002e002e7308 */ /* 0x000ea20000002400 */
[----:B-1----:R-:W-:Y:S01]  /*1dc0*/  FSEL R95, R35, -INF , P1 ;  /* 0xff800000235f7808 */ /* 0x002fe20000800000 */
[----:B------:R-:W-:Y:S01]  /*1dd0*/  FMUL.FTZ R79, R79, UR10 ;  /* 0x0000000a4f4f7c20 */ /* 0x000fe20008410000 */
[----:B------:R-:W-:Y:S01]  /*1de0*/  FMNMX.FTZ R4, R97, R4, !PT ;  /* 0x0000000461047209 */ /* 0x000fe20007810000 */
[----:B------:R-:W-:Y:S01]  /*1df0*/  FMUL.FTZ R82, R82, UR10 ;  /* 0x0000000a52527c20 */ /* 0x000fe20008410000 */
[----:B------:R-:W-:Y:S01]  /*1e00*/  ISETP.GT.AND P1, PT, R2, 0x19, PT ;  /* 0x000000190200780c */ /* 0x000fe20003f24270 */
[----:B------:R-:W-:Y:S01]  /*1e10*/  FMUL.FTZ R83, R83, UR10 ;  /* 0x0000000a53537c20 */ /* 0x000fe20008410000 */
[----:B0-----:R-:W-:Y:S01]  /*1e20*/  FSEL R93, R93, -INF , P2 ;  /* 0xff8000005d5d7808 */ /* 0x001fe20001000000 */
[----:B------:R-:W-:Y:S01]  /*1e30*/  MUFU.TANH R47, R47 ;  /* 0x0000002f002f7308 */ /* 0x000fe20000002400 */
[----:B------:R-:W-:Y:S01]  /*1e40*/  FMNMX.FTZ R4, R95, R4, !PT ;  /* 0x000000045f047209 */ /* 0x000fe20007810000 */
[----:B------:R-:W-:Y:S01]  /*1e50*/  FMUL.FTZ R86, R86, UR10 ;  /* 0x0000000a56567c20 */ /* 0x000fe20008410000 */
[----:B------:R-:W-:Y:S01]  /*1e60*/  ISETP.GT.AND P2, PT, R2, 0x20, PT ;  /* 0x000000200200780c */ /* 0x000fe20003f44270 */
[----:B------:R-:W-:Y:S01]  /*1e70*/  FMUL.FTZ R87, R87, UR10 ;  /* 0x0000000a57577c20 */ /* 0x000fe20008410000 */
[----:B------:R-:W-:Y:S01]  /*1e80*/  FSEL R91, R39, -INF , P1 ;  /* 0xff800000275b7808 */ /* 0x000fe20000800000 */
[----:B------:R-:W-:Y:S01]  /*1e90*/  FMUL.FTZ R30, R44, UR10 ;  /* 0x0000000a2c1e7c20 */ /* 0x000fe20008410000 */
[----:B------:R-:W-:Y:S01]  /*1ea0*/  FMNMX.FTZ R4, R93, R4, !PT ;  /* 0x000000045d047209 */ /* 0x000fe20007810000 */
[----:B------:R-:W0:Y:S01]  /*1eb0*/  MUFU.TANH R50, R50 ;  /* 0x0000003200327308 */ /* 0x000e220000002400 */
[----:B------:R-:W-:Y:S01]  /*1ec0*/  ISETP.GT.AND P1, PT, R2, 0x21, PT ;  /* 0x000000210200780c */ /* 0x000fe20003f24270 */
[----:B------:R-:W1:Y:S01]  /*1ed0*/  SHFL.IDX PT, R44, R14, RZ, 0x1c1f ;  /* 0x001c1fff0e2c7589 */ /* 0x000e6200000e0000 */
[----:B---3--:R-:W-:Y:S01]  /*1ee0*/  FSEL R89, R89, -INF , P2 ;  /* 0xff80000059597808 */ /* 0x008fe20001000000 */
[----:B------:R-:W-:Y:S01]  /*1ef0*/  ULDC UR6, c[0x0][0x988] ;  /* 0x0002620000067ab9 */ /* 0x000fe20000000800 */
[----:B------:R-:W-:Y:S01]  /*1f00*/  FMNMX.FTZ R4, R91, R4, !PT ;  /* 0x000000045b047209 */ /* 0x000fe20007810000 */
[----:B------:R-:W-:Y:S01]  /*1f10*/  FMUL.FTZ R42, R56, UR10 ;  /* 0x0000000a382a7c20 */ /* 0x000fe20008410000 */
[C---:B------:R-:W-:Y:S01]  /*1f20*/  ISETP.GT.AND P2, PT, R2.reuse, 0x28, PT ;  /* 0x000000280200780c */ /* 0x040fe20003f44270 */
[----:B------:R-:W-:Y:S01]  /*1f30*/  MUFU.TANH R51, R51 ;  /* 0x0000003300337308 */ /* 0x000fe20000002400 */
[----:B----4-:R-:W-:Y:S01]  /*1f40*/  FSEL R67, R43, -INF , P1 ;  /* 0xff8000002b437808 */ /* 0x010fe20000800000 */
[----:B------:R-:W-:Y:S01]  /*1f50*/  FMUL.FTZ R56, R65, UR10 ;  /* 0x0000000a41387c20 */ /* 0x000fe20008410000 */
[----:B------:R-:W-:Y:S01]  /*1f60*/  FMNMX.FTZ R4, R89, R4, !PT ;  /* 0x0000000459047209 */ /* 0x000fe20007810000 */
[----:B------:R-:W-:Y:S01]  /*1f70*/  FMUL.FTZ R65, R77, UR10 ;  /* 0x0000000a4d417c20 */ /* 0x000fe20008410000 */
[----:B------:R-:W-:Y:S01]  /*1f80*/  ISETP.GT.AND P1, PT, R2, 0x29, PT ;  /* 0x000000290200780c */ /* 0x000fe20003f24270 */
[----:B------:R-:W-:Y:S01]  /*1f90*/  FMUL.FTZ R34, R48, UR10 ;  /* 0x0000000a30227c20 */ /* 0x000fe20008410000 */
[----:B------:R-:W-:Y:S01]  /*1fa0*/  FMNMX.FTZ R4, R67, R4, !PT ;  /* 0x0000000443047209 */ /* 0x000fe20007810000 */
[----:B------:R-:W3:Y:S01]  /*1fb0*/  MUFU.TANH R53, R54 ;  /* 0x0000003600357308 */ /* 0x000ee20000002400 */
[----:B------:R-:W-:Y:S01]  /*1fc0*/  IADD3 R77, R26, -UR14, RZ ;  /* 0x8000000e1a4d7c10 */ /* 0x000fe2000fffe0ff */
[----:B------:R-:W-:Y:S01]  /*1fd0*/  FMUL.FTZ R38, R52, UR10 ;  /* 0x0000000a34267c20 */ /* 0x000fe20008410000 */
[----:B------:R-:W-:Y:S01]  /*1fe0*/  R2UR UR15, R0 ;  /* 0x00000000000f72ca */ /* 0x000fe200000e0000 */
[----:B------:R-:W-:Y:S01]  /*1ff0*/  @UP0 ULDC UR18, c[0x0][0x450] ;  /* 0x0001140000120ab9 */ /* 0x000fe20000000800 */
[----:B------:R-:W-:Y:S01]  /*2000*/  UIMAD UR11, UR47, UR11, -UR14 ;  /* 0x0000000b2f0b72a4 */ /* 0x000fe2000f8e0a0e */
[----:B------:R-:W-:Y:S01]  /*2010*/  CS2R R118, SRZ ;  /* 0x0000000000767805 */ /* 0x000fe2000001ff00 */
[----:B------:R-:W-:Y:S01]  /*2020*/  UIADD3 UR25, UR49, -0x2, URZ ;  /* 0xfffffffe31197890 */ /* 0x000fe2000fffe03f */
[----:B------:R2:W-:Y:S01]  /*2030*/  MUFU.TANH R6, R63 ;  /* 0x0000003f00067308 */ /* 0x0005e20000002400 */
[----:B------:R-:W-:-:S02]  /*2040*/  CS2R R116, SRZ ;  /* 0x0000000000747805 */ /* 0x000fc4000001ff00 */
[----:B-1----:R-:W-:Y:S02]  /*2050*/  VIADDMNMX R77, R44, R77, R20, PT ;  /* 0x0000004d2c4d7246 */ /* 0x002fe40003800114 */
[----:B------:R-:W-:Y:S02]  /*2060*/  CS2R R114, SRZ ;  /* 0x0000000000727805 */ /* 0x000fe4000001ff00 */
[----:B------:R-:W-:Y:S02]  /*2070*/  CS2R R112, SRZ ;  /* 0x0000000000707805 */ /* 0x000fe4000001ff00 */
[----:B------:R-:W-:Y:S01]  /*2080*/  ISETP.GT.AND P3, PT, R77, 0x8, PT ;  /* 0x000000084d00780c */ /* 0x000fe20003f64270 */
[----:B------:R-:W1:Y:S01]  /*2090*/  MUFU.TANH R5, R55 ;  /* 0x0000003700057308 */ /* 0x000e620000002400 */
[----:B--2---:R-:W-:Y:S02]  /*20a0*/  FSEL R63, R46, -INF , P2 ;  /* 0xff8000002e3f7808 */ /* 0x004fe40001000000 */
[----:B------:R-:W-:-:S02]  /*20b0*/  ISETP.GT.AND P2, PT, R2, 0x30, PT ;  /* 0x000000300200780c */ /* 0x000fc40003f44270 */
[----:B------:R-:W-:Y:S02]  /*20c0*/  FMNMX.FTZ R4, R63, R4, !PT ;  /* 0x000000043f047209 */ /* 0x000fe40007810000 */
[----:B0-----:R-:W-:Y:S01]  /*20d0*/  FSEL R57, R50, -INF , P2 ;  /* 0xff80000032397808 */ /* 0x001fe20001000000 */
[----:B------:R0:W-:Y:S01]  /*20e0*/  MUFU.TANH R45, R59 ;  /* 0x0000003b002d7308 */ /* 0x0001e20000002400 */
[----:B------:R-:W-:-:S04]  /*20f0*/  ISETP.GT.AND P2, PT, R2, 0x38, PT ;  /* 0x000000380200780c */ /* 0x000fc80003f44270 */
[----:B---3--:R-:W-:Y:S02]  /*2100*/  FSEL R53, R53, -INF , P2 ;  /* 0xff80000035357808 */ /* 0x008fe40001000000 */
[C---:B------:R-:W-:Y:S01]  /*2110*/  ISETP.GT.AND P2, PT, R2.reuse, 0x40, PT ;  /* 0x000000400200780c */ /* 0x040fe20003f44270 */
[----:B------:R2:W3:Y:S01]  /*2120*/  MUFU.TANH R49, R58 ;  /* 0x0000003a00317308 */ /* 0x0004e20000002400 */
[----:B0-----:R-:W-:Y:S02]  /*2130*/  FSEL R59, R47, -INF , P1 ;  /* 0xff8000002f3b7808 */ /* 0x001fe40000800000 */
[C---:B------:R-:W-:Y:S02]  /*2140*/  ISETP.GT.AND P1, PT, R2.reuse, 0x31, PT ;  /* 0x000000310200780c */ /* 0x040fe40003f24270 */
[----:B------:R-:W-:Y:S02]  /*2150*/  FMNMX.FTZ R4, R59, R4, !PT ;  /* 0x000000043b047209 */ /* 0x000fe40007810000 */
[----:B------:R-:W-:Y:S01]  /*2160*/  FSEL R55, R51, -INF , P1 ;  /* 0xff80000033377808 */ /* 0x000fe20000800000 */
[----:B------:R-:W0:Y:S01]  /*2170*/  MUFU.TANH R62, R62 ;  /* 0x0000003e003e7308 */ /* 0x000e220000002400 */
[----:B------:R-:W-:Y:S01]  /*2180*/  FMNMX.FTZ R4, R57, R4, !PT ;  /* 0x0000000439047209 */ /* 0x000fe20007810000 */
[----:B--2---:R-:W-:Y:S01]  /*2190*/  FMUL.FTZ R58, R69, UR10 ;  /* 0x0000000a453a7c20 */ /* 0x004fe20008410000 */
[----:B------:R-:W-:Y:S01]  /*21a0*/  ISETP.GT.AND P1, PT, R2, 0x39, PT ;  /* 0x000000390200780c */ /* 0x000fe20003f24270 */
[----:B------:R-:W-:Y:S01]  /*21b0*/  FMUL.FTZ R69, R80, UR10 ;  /* 0x0000000a50457c20 */ /* 0x000fe20008410000 */
[----:B------:R-:W-:-:S02]  /*21c0*/  FMNMX.FTZ R4, R55, R4, !PT ;  /* 0x0000000437047209 */ /* 0x000fc40007810000 */
[----:B-1----:R-:W-:Y:S01]  /*21d0*/  FSEL R51, R5, -INF , P1 ;  /* 0xff80000005337808 */ /* 0x002fe20000800000 */
[----:B------:R-:W1:Y:S01]  /*21e0*/  MUFU.TANH R41, R66 ;  /* 0x0000004200297308 */ /* 0x000e620000002400 */
[----:B------:R-:W-:Y:S02]  /*21f0*/  FMNMX.FTZ R4, R53, R4, !PT ;  /* 0x0000000435047209 */ /* 0x000fe40007810000 */
[C---:B------:R-:W-:Y:S02]  /*2200*/  ISETP.GT.AND P1, PT, R2.reuse, 0x41, PT ;  /* 0x000000410200780c */ /* 0x040fe40003f24270 */
[----:B---3--:R-:W-:Y:S02]  /*2210*/  FSEL R49, R49, -INF , P2 ;  /* 0xff80000031317808 */ /* 0x008fe40001000000 */
[----:B------:R-:W-:Y:S01]  /*2220*/  FMNMX.FTZ R4, R51, R4, !PT ;  /* 0x0000000433047209 */ /* 0x000fe20007810000 */
[----:B------:R-:W2:Y:S01]  /*2230*/  MUFU.TANH R3, R3 ;  /* 0x0000000300037308 */ /* 0x000ea20000002400 */
[----:B------:R-:W-:-:S02]  /*2240*/  ISETP.GT.AND P2, PT, R2, 0x48, PT ;  /* 0x000000480200780c */ /* 0x000fc40003f44270 */
[----:B------:R-:W-:Y:S02]  /*2250*/  FSEL R45, R45, -INF , P1 ;  /* 0xff8000002d2d7808 */ /* 0x000fe40000800000 */
[----:B------:R-:W-:Y:S02]  /*2260*/  FMNMX.FTZ R4, R49, R4, !PT ;  /* 0x0000000431047209 */ /* 0x000fe40007810000 */
[----:B------:R-:W-:Y:S01]  /*2270*/  ISETP.GT.AND P1, PT, R2, 0x49, PT ;  /* 0x000000490200780c */ /* 0x000fe20003f24270 */
[----:B------:R-:W3:Y:S01]  /*2280*/  MUFU.TANH R37, R70 ;  /* 0x0000004600257308 */ /* 0x000ee20000002400 */
[----:B0-----:R-:W-:Y:S01]  /*2290*/  FSEL R47, R62, -INF , P2 ;  /* 0xff8000003e2f7808 */ /* 0x001fe20001000000 */
[----:B------:R-:W-:Y:S01]  /*22a0*/  FMUL.FTZ R62, R73, UR10 ;  /* 0x0000000a493e7c20 */ /* 0x000fe20008410000 */
[----:B------:R-:W-:Y:S01]  /*22b0*/  FMNMX.FTZ R4, R45, R4, !PT ;  /* 0x000000042d047209 */ /* 0x000fe20007810000 */
[----:B------:R-:W-:Y:S01]  /*22c0*/  FMUL.FTZ R73, R84, UR10 ;  /* 0x0000000a54497c20 */ /* 0x000fe20008410000 */
[----:B------:R-:W-:-:S02]  /*22d0*/  ISETP.GT.AND P2, PT, R2, 0x50, PT ;  /* 0x000000500200780c */ /* 0x000fc40003f44270 */
[----:B------:R-:W-:Y:S01]  /*22e0*/  FSEL R43, R6, -INF , P1 ;  /* 0xff800000062b7808 */ /* 0x000fe20000800000 */
[----:B------:R0:W4:Y:S01]  /*22f0*/  MUFU.TANH R35, R71 ;  /* 0x0000004700237308 */ /* 0x0001220000002400 */
[----:B------:R-:W-:Y:S02]  /*2300*/  FMNMX.FTZ R4, R47, R4, !PT ;  /* 0x000000042f047209 */ /* 0x000fe40007810000 */
[C---:B------:R-:W-:Y:S02]  /*2310*/  ISETP.GT.AND P1, PT, R2.reuse, 0x51, PT ;  /* 0x000000510200780c */ /* 0x040fe40003f24270 */
[----:B-1----:R-:W-:Y:S02]  /*2320*/  FSEL R41, R41, -INF , P2 ;  /* 0xff80000029297808 */ /* 0x002fe40001000000 */
[----:B------:R-:W-:Y:S01]  /*2330*/  FMNMX.FTZ R4, R43, R4, !PT ;  /* 0x000000042b047209 */ /* 0x000fe20007810000 */
[----:B------:R1:W5:Y:S01]  /*2340*/  MUFU.TANH R33, R74 ;  /* 0x0000004a00217308 */ /* 0x0003620000002400 */
[----:B------:R-:W-:Y:S01]  /*2350*/  ISETP.GT.AND P2, PT, R2, 0x58, PT ;  /* 0x000000580200780c */ /* 0x000fe20003f44270 */
[----:B0-----:R-:W-:Y:S01]  /*2360*/  FMUL.FTZ R71, R81, UR10 ;  /* 0x0000000a51477c20 */ /* 0x001fe20008410000 */
[----:B--2---:R-:W-:-:S02]  /*2370*/  FSEL R39, R3, -INF , P1 ;  /* 0xff80000003277808 */ /* 0x004fc40000800000 */
[----:B------:R-:W-:Y:S02]  /*2380*/  FMNMX.FTZ R4, R41, R4, !PT ;  /* 0x0000000429047209 */ /* 0x000fe40007810000 */
[C---:B------:R-:W-:Y:S01]  /*2390*/  ISETP.GT.AND P1, PT, R2.reuse, 0x59, PT ;  /* 0x000000590200780c */ /* 0x040fe20003f24270 */
[----:B------:R-:W0:Y:S01]  /*23a0*/  MUFU.TANH R75, R75 ;  /* 0x0000004b004b7308 */ /* 0x000e220000002400 */
[----:B---3--:R-:W-:Y:S01]  /*23b0*/  FSEL R37, R37, -INF , P2 ;  /* 0xff80000025257808 */ /* 0x008fe20001000000 */
[----:B-1----:R-:W-:Y:S01]  /*23c0*/  FMUL.FTZ R74, R85, UR10 ;  /* 0x0000000a554a7c20 */ /* 0x002fe20008410000 */
[----:B------:R-:W-:Y:S02]  /*23d0*/  FMNMX.FTZ R4, R39, R4, !PT ;  /* 0x0000000427047209 */ /* 0x000fe40007810000 */
[----:B------:R-:W-:Y:S02]  /*23e0*/  ISETP.GT.AND P2, PT, R2, 0x60, PT ;  /* 0x000000600200780c */ /* 0x000fe40003f44270 */
[----:B----4-:R-:W-:Y:S01]  /*23f0*/  FSEL R35, R35, -INF , P1 ;  /* 0xff80000023237808 */ /* 0x010fe20000800000 */
[----:B------:R-:W1:Y:S01]  /*2400*/  MUFU.TANH R5, R78 ;  /* 0x0000004e00057308 */ /* 0x000e620000002400 */
[----:B------:R-:W-:-:S02]  /*2410*/  FMNMX.FTZ R4, R37, R4, !PT ;  /* 0x0000000425047209 */ /* 0x000fc40007810000 */
[C---:B------:R-:W-:Y:S02]  /*2420*/  ISETP.GT.AND P1, PT, R2.reuse, 0x61, PT ;  /* 0x000000610200780c */ /* 0x040fe40003f24270 */
[----:B-----5:R-:W-:Y:S02]  /*2430*/  FSEL R33, R33, -INF , P2 ;  /* 0xff80000021217808 */ /* 0x020fe40001000000 */
[----:B------:R-:W-:Y:S01]  /*2440*/  FMNMX.FTZ R4, R35, R4, !PT ;  /* 0x0000000423047209 */ /* 0x000fe20007810000 */
[----:B------:R2:W3:Y:S01]  /*2450*/  MUFU.TANH R12, R79 ;  /* 0x0000004f000c7308 */ /* 0x0004e20000002400 */
[----:B------:R-:W-:Y:S02]  /*2460*/  ISETP.GT.AND P2, PT, R2, 0x68, PT ;  /* 0x000000680200780c */ /* 0x000fe40003f44270 */
[----:B0-----:R-:W-:Y:S01]  /*2470*/  FSEL R3, R75, -INF , P1 ;  /* 0xff8000004b037808 */ /* 0x001fe20000800000 */
[----:B------:R-:W-:Y:S01]  /*2480*/  FMUL.FTZ R75, R60, UR10 ;  /* 0x0000000a3c4b7c20 */ /* 0x000fe20008410000 */
[----:B------:R-:W-:-:S02]  /*2490*/  FMNMX.FTZ R4, R33, R4, !PT ;  /* 0x0000000421047209 */ /* 0x000fc40007810000 */
[----:B------:R-:W-:Y:S01]  /*24a0*/  ISETP.GT.AND P1, PT, R2, 0x69, PT ;  /* 0x000000690200780c */ /* 0x000fe20003f24270 */
[----:B------:R0:W4:Y:S01]  /*24b0*/  MUFU.TANH R10, R82 ;  /* 0x00000052000a7308 */ /* 0x0001220000002400 */
[----:B-1----:R-:W-:Y:S01]  /*24c0*/  FSEL R5, R5, -INF , P2 ;  /* 0xff80000005057808 */ /* 0x002fe20001000000 */
[----:B--2---:R-:W-:Y:S01]  /*24d0*/  FMUL.FTZ R79, R61, UR10 ;  /* 0x0000000a3d4f7c20 */ /* 0x004fe20008410000 */
[----:B------:R-:W-:Y:S01]  /*24e0*/  FMNMX.FTZ R4, R3, R4, !PT ;  /* 0x0000000403047209 */ /* 0x000fe20007810000 */
[----:B------:R-:W-:Y:S01]  /*24f0*/  FMUL.FTZ R61, R68, UR10 ;  /* 0x0000000a443d7c20 */ /* 0x000fe20008410000 */
[----:B------:R-:W-:Y:S01]  /*2500*/  ISETP.GT.AND P2, PT, R2, 0x70, PT ;  /* 0x000000700200780c */ /* 0x000fe20003f44270 */
[----:B------:R-:W-:Y:S01]  /*2510*/  FMUL.FTZ R68, R76, UR10 ;  /* 0x0000000a4c447c20 */ /* 0x000fe20008410000 */
[----:B------:R-:W-:Y:S01]  /*2520*/  FMNMX.FTZ R15, R5, R4, !PT ;  /* 0x00000004050f7209 */ /* 0x000fe20007810000 */
[----:B------:R-:W1:Y:S01]  /*2530*/  MUFU.TANH R8, R83 ;  /* 0x0000005300087308 */ /* 0x000e620000002400 */
[----:B---3--:R-:W-:Y:S01]  /*2540*/  FSEL R12, R12, -INF , P1 ;  /* 0xff8000000c0c7808 */ /* 0x008fe20000800000 */
[----:B0-----:R-:W-:Y:S01]  /*2550*/  FMUL.FTZ R82, R64, UR10 ;  /* 0x0000000a40527c20 */ /* 0x001fe20008410000 */
[----:B------:R-:W-:Y:S01]  /*2560*/  ISETP.GT.AND P1, PT, R2, 0x71, PT ;  /* 0x000000710200780c */ /* 0x000fe20003f24270 */
[----:B------:R-:W-:Y:S01]  /*2570*/  FMUL.FTZ R64, R72, UR10 ;  /* 0x0000000a48407c20 */ /* 0x000fe20008410000 */
[----:B------:R-:W-:Y:S01]  /*2580*/  FMNMX.FTZ R15, R12, R15, !PT ;  /* 0x0000000f0c0f7209 */ /* 0x000fe20007810000 */
[----:B------:R-:W-:-:S02]  /*2590*/  UMOV UR10, UR40 ;  /* 0x00000028000a7c82 */ /* 0x000fc40008000000 */
[----:B------:R-:W0:Y:S01]  /*25a0*/  MUFU.TANH R86, R86 ;  /* 0x0000005600567308 */ /* 0x000e220000002400 */
[----:B----4-:R-:W-:Y:S02]  /*25b0*/  FSEL R10, R10, -INF , P2 ;  /* 0xff8000000a0a7808 */ /* 0x010fe40001000000 */
[----:B------:R-:W-:Y:S02]  /*25c0*/  ISETP.GT.AND P2, PT, R2, 0x78, PT ;  /* 0x000000780200780c */ /* 0x000fe40003f44270 */
[----:B------:R-:W-:-:S03]  /*25d0*/  FMNMX.FTZ R15, R10, R15, !PT ;  /* 0x0000000f0a0f7209 */ /* 0x000fc60007810000 */
[----:B------:R-:W2:Y:S01]  /*25e0*/  MUFU.TANH R87, R87 ;  /* 0x0000005700577308 */ /* 0x000ea20000002400 */
[----:B-1----:R-:W-:Y:S02]  /*25f0*/  FSEL R8, R8, -INF , P1 ;  /* 0xff80000008087808 */ /* 0x002fe40000800000 */
[----:B------:R-:W-:Y:S02]  /*2600*/  ISETP.GT.AND P1, PT, R2, 0x79, PT ;  /* 0x000000790200780c */ /* 0x000fe40003f24270 */
[----:B------:R-:W-:-:S03]  /*2610*/  FMNMX.FTZ R15, R8, R15, !PT ;  /* 0x0000000f080f7209 */ /* 0x000fc60007810000 */
[----:B------:R-:W-:Y:S01]  /*2620*/  MUFU.TANH R7, R7 ;  /* 0x0000000700077308 */ /* 0x000fe20000002400 */
[----:B0-----:R-:W-:Y:S02]  /*2630*/  FSEL R4, R86, -INF , P2 ;  /* 0xff80000056047808 */ /* 0x001fe40001000000 */
[----:B------:R-:W-:Y:S02]  /*2640*/  ISETP.GT.AND P2, PT, R77, 0x1, PT ;  /* 0x000000014d00780c */ /* 0x000fe40003f44270 */
[----:B------:R-:W-:-:S03]  /*2650*/  FMNMX.FTZ R15, R4, R15, !PT ;  /* 0x0000000f040f7209 */ /* 0x000fc60007810000 */
[----:B------:R-:W0:Y:S01]  /*2660*/  MUFU.TANH R9, R9 ;  /* 0x0000000900097308 */ /* 0x000e220000002400 */
[----:B--2---:R-:W-:-:S04]  /*2670*/  FSEL R2, R87, -INF , P1 ;  /* 0xff80000057027808 */ /* 0x004fc80000800000 */
[----:B------:R-:W-:-:S03]  /*2680*/  FMNMX.FTZ R15, R2, R15, !PT ;  /* 0x0000000f020f7209 */ /* 0x000fc60007810000 */
[----:B------:R-:W-:Y:S02]  /*2690*/  MUFU.TANH R13, R13 ;  /* 0x0000000d000d7308 */ /* 0x000fe40000002400 */
[----:B------:R-:W1:Y:S06]  /*26a0*/  SHFL.BFLY PT, R6, R15, 0x2, 0x1f ;  /* 0x0c401f000f067f89 */ /* 0x000e6c00000e0000 */
[----:B------:R-:W-:Y:S01]  /*26b0*/  MUFU.TANH R11, R11 ;  /* 0x0000000b000b7308 */ /* 0x000fe20000002400 */
[----:B0-----:R-:W-:Y:S02]  /*26c0*/  FSEL R9, R9, -INF , P2 ;  /* 0xff80000009097808 */ /* 0x001fe40001000000 */
[----:B------:R-:W-:-:S05]  /*26d0*/  ISETP.GT.AND P2, PT, R77, 0x10, PT ;  /* 0x000000104d00780c */ /* 0x000fca0003f44270 */
[----:B------:R-:W0:Y:S08]  /*26e0*/  MUFU.TANH R24, R24 ;  /* 0x0000001800187308 */ /* 0x000e300000002400 */
[----:B------:R-:W-:Y:S01]  /*26f0*/  MUFU.TANH R21, R21 ;  /* 0x0000001500157308 */ /* 0x000fe20000002400 */
[----:B-1----:R-:W-:-:S05]  /*2700*/  FMNMX.FTZ R46, R15, R6, !PT ;  /* 0x000000060f2e7209 */ /* 0x002fca0007810000 */
[----:B------:R-:W1:Y:S02]  /*2710*/  SHFL.BFLY PT, R15, R46, 0x1, 0x1f ;  /* 0x0c201f002e0f7f89 */ /* 0x000e6400000e0000 */
[----:B------:R-:W2:Y:S01]  /*2720*/  MUFU.TANH R25, R25 ;  /* 0x0000001900197308 */ /* 0x000ea20000002400 */
[----:B0-----:R-:W-:Y:S02]  /*2730*/  FSEL R50, R24, -INF , P2 ;  /* 0xff80000018327808 */ /* 0x001fe40001000000 */
[----:B------:R-:W-:-:S05]  /*2740*/  ISETP.GT.AND P2, PT, R77, 0x18, PT ;  /* 0x000000184d00780c */ /* 0x000fca0003f44270 */
[----:B------:R-:W0:Y:S08]  /*2750*/  MUFU.TANH R27, R27 ;  /* 0x0000001b001b7308 */ /* 0x000e300000002400 */
[----:B------:R-:W3:Y:S01]  /*2760*/  MUFU.TANH R29, R29 ;  /* 0x0000001d001d7308 */ /* 0x000ee20000002400 */
[----:B--2---:R-:W-:Y:S02]  /*2770*/  FSEL R54, R25, -INF , P2 ;  /* 0xff80000019367808 */ /* 0x004fe40001000000 */
[----:B------:R-:W-:-:S02]  /*2780*/  ISETP.GT.AND P2, PT, R77, 0x20, PT ;  /* 0x000000204d00780c */ /* 0x000fc40003f44270 */
[----:B-1----:R-:W-:Y:S01]  /*2790*/  FMNMX.FTZ R6, R46, R15, !PT ;  /* 0x0000000f2e067209 */ /* 0x002fe20007810000 */
[----:B------:R-:W-:Y:S02]  /*27a0*/  IMAD.U32 R15, RZ, RZ, UR6 ;  /* 0x00000006ff0f7e24 */ /* 0x000fe4000f8e00ff */
[----:B------:R-:W1:Y:S01]  /*27b0*/  MUFU.TANH R28, R28 ;  /* 0x0000001c001c7308 */ /* 0x000e620000002400 */
[----:B------:R-:W-:Y:S01]  /*27c0*/  @UP0 ULDC UR6, c[0x0][0x44c] ;  /* 0x0001130000060ab9 */ /* 0x000fe20000000800 */
[C---:B------:R-:W-:Y:S01]  /*27d0*/  FSETP.NEU.FTZ.AND P1, PT, R6.reuse, -INF , PT ;  /* 0xff8000000600780b */ /* 0x040fe20003f3d000 */
[-C--:B------:R-:W-:Y:S01]  /*27e0*/  FMUL.FTZ R46, R6, R15.reuse ;  /* 0x0000000f062e7220 */ /* 0x080fe20000410000 */
[----:B------:R-:W-:Y:S02]  /*27f0*/  UIMAD.WIDE.U32 UR6, UR40, UR6, URZ ;  /* 0x00000006280672a5 */ /* 0x000fe4000f8e003f */
[----:B------:R-:W-:Y:S02]  /*2800*/  UIADD3 UR6, UR15, 0x16840, URZ ;  /* 0x000168400f067890 */ /* 0x000fe4000fffe03f */
[----:B------:R-:W-:Y:S01]  /*2810*/  FSEL R14, R46, RZ, P1 ;  /* 0x000000ff2e0e7208 */ /* 0x000fe20000800000 */
[----:B------:R-:W2:Y:S01]  /*2820*/  MUFU.TANH R30, R30 ;  /* 0x0000001e001e7308 */ /* 0x000ea20000002400 */
[----:B------:R-:W-:Y:S01]  /*2830*/  ISETP.GT.AND P1, PT, R77, RZ, PT ;  /* 0x000000ff4d00720c */ /* 0x000fe20003f24270 */
[----:B------:R-:W-:Y:S01]  /*2840*/  @UP0 USHF.R.U32.HI UR10, URZ, UR18, UR7 ;  /* 0x000000123f0a0299 */ /* 0x000fe20008011607 */
[----:B------:R-:W-:Y:S01]  /*2850*/  FSEL R46, R13, -INF , P3 ;  /* 0xff8000000d2e7808 */ /* 0x000fe20001800000 */
[-CC-:B------:R-:W-:Y:S01]  /*2860*/  FFMA.FTZ R102, R3, R15.reuse, -R14.reuse ;  /* 0x0000000f03667223 */ /* 0x180fe2000001080e */
[----:B------:R-:W-:Y:S01]  /*2870*/  FSEL R44, R7, -INF , P1 ;  /* 0xff800000072c7808 */ /* 0x000fe20000800000 */
[--C-:B------:R-:W-:Y:S01]  /*2880*/  FFMA.FTZ R149, R105, R15, -R14.reuse ;  /* 0x0000000f69957223 */ /* 0x100fe2000001080e */
[----:B------:R-:W-:Y:S01]  /*2890*/  ISETP.GT.AND P1, PT, R77, 0x9, PT ;  /* 0x000000094d00780c */ /* 0x000fe20003f24270 */
[----:B------:R-:W4:Y:S01]  /*28a0*/  MUFU.TANH R31, R31 ;  /* 0x0000001f001f7308 */ /* 0x000f220000002400 */
[----:B------:R-:W-:Y:S01]  /*28b0*/  FMNMX.FTZ R7, R44, R9, !PT ;  /* 0x000000092c077209 */ /* 0x000fe20007810000 */
[-CC-:B------:R-:W-:Y:S01]  /*28c0*/  FFMA.FTZ R20, R103, R15.reuse, -R14.reuse ;  /* 0x0000000f67147223 */ /* 0x180fe2000001080e */
[----:B------:R-:W-:Y:S01]  /*28d0*/  FSEL R48, R11, -INF , P1 ;  /* 0xff8000000b307808 */ /* 0x000fe20000800000 */
[--C-:B------:R-:W-:Y:S01]  /*28e0*/  FFMA.FTZ R151, R101, R15, -R14.reuse ;  /* 0x0000000f65977223 */ /* 0x100fe2000001080e */
[----:B------:R-:W-:Y:S01]  /*28f0*/  FMNMX.FTZ R7, R46, R7, !PT ;  /* 0x000000072e077209 */ /* 0x000fe20007810000 */
[--C-:B------:R-:W-:Y:S01]  /*2900*/  FFMA.FTZ R127, R5, R15, -R14.reuse ;  /* 0x0000000f057f7223 */ /* 0x100fe2000001080e */
[----:B------:R-:W-:Y:S01]  /*2910*/  ISETP.GT.AND P1, PT, R77, 0x11, PT ;  /* 0x000000114d00780c */ /* 0x000fe20003f24270 */
[----:B------:R-:W5:Y:S01]  /*2920*/  MUFU.TANH R34, R34 ;  /* 0x0000002200227308 */ /* 0x000f620000002400 */
        /* <DEDUP_REMOVED lines=10> */
[----:B0-----:R-:W-:Y:S01]  /*29d0*/  FSEL R60, R27, -INF , P1 ;  /* 0xff8000001b3c7808 */ /* 0x001fe20000800000 */
[--C-:B------:R-:W-:Y:S01]  /*29e0*/  FFMA.FTZ R123, R4, R15, -R14.reuse ;  /* 0x0000000f047b7223 */ /* 0x100fe2000001080e */
[----:B------:R-:W-:Y:S01]  /*29f0*/  FMNMX.FTZ R7, R54, R7, !PT ;  /* 0x0000000736077209 */ /* 0x000fe20007810000 */
[-CC-:B------:R-:W-:Y:S01]  /*2a00*/  FFMA.FTZ R121, R10, R15.reuse, -R14.reuse ;  /* 0x0000000f0a797223 */ /* 0x180fe2000001080e */
[----:B------:R-:W-:Y:S01]  /*2a10*/  ISETP.GT.AND P1, PT, R77, 0x21, PT ;  /* 0x000000214d00780c */ /* 0x000fe20003f24270 */
[----:B------:R-:W0:Y:S01]  /*2a20*/  MUFU.TANH R38, R38 ;  /* 0x0000002600267308 */ /* 0x000e220000002400 */
[----:B---3--:R-:W-:Y:S01]  /*2a30*/  FSEL R66, R29, -INF , P2 ;  /* 0xff8000001d427808 */ /* 0x008fe20001000000 */
[--C-:B------:R-:W-:Y:S01]  /*2a40*/  FFMA.FTZ R100, R35, R15, -R14.reuse ;  /* 0x0000000f23647223 */ /* 0x100fe2000001080e */
[----:B------:R-:W-:Y:S01]  /*2a50*/  FMNMX.FTZ R7, R60, R7, !PT ;  /* 0x000000073c077209 */ /* 0x000fe20007810000 */
[-CC-:B------:R-:W-:Y:S01]  /*2a60*/  FFMA.FTZ R141, R89, R15.reuse, -R14.reuse ;  /* 0x0000000f598d7223 */ /* 0x180fe2000001080e */
[----:B------:R-:W-:Y:S01]  /*2a70*/  ISETP.GT.AND P2, PT, R77, 0x28, PT ;  /* 0x000000284d00780c */ /* 0x000fe20003f44270 */
[--C-:B------:R-:W-:Y:S01]  /*2a80*/  FFMA.FTZ R131, R37, R15, -R14.reuse ;  /* 0x0000000f25837223 */ /* 0x100fe2000001080e */
[----:B-1----:R-:W-:Y:S01]  /*2a90*/  FSEL R70, R28, -INF , P1 ;  /* 0xff8000001c467808 */ /* 0x002fe20000800000 */
[----:B------:R-:W1:Y:S01]  /*2aa0*/  MUFU.TANH R36, R36 ;  /* 0x0000002400247308 */ /* 0x000e620000002400 */
[----:B------:R-:W-:Y:S01]  /*2ab0*/  FMNMX.FTZ R7, R66, R7, !PT ;  /* 0x0000000742077209 */ /* 0x000fe20007810000 */
[-CC-:B------:R-:W-:Y:S01]  /*2ac0*/  FFMA.FTZ R28, R95, R15.reuse, -R14.reuse ;  /* 0x0000000f5f1c7223 */ /* 0x180fe2000001080e */
[----:B------:R-:W-:Y:S01]  /*2ad0*/  ISETP.GT.AND P1, PT, R77, 0x29, PT ;  /* 0x000000294d00780c */ /* 0x000fe20003f24270 */
[-CC-:B------:R-:W-:Y:S01]  /*2ae0*/  FFMA.FTZ R143, R63, R15.reuse, -R14.reuse ;  /* 0x0000000f3f8f7223 */ /* 0x180fe2000001080e */
[----:B--2---:R-:W-:Y:S01]  /*2af0*/  FSEL R72, R30, -INF , P2 ;  /* 0xff8000001e487808 */ /* 0x004fe20001000000 */
[--C-:B------:R-:W-:Y:S01]  /*2b00*/  FFMA.FTZ R30, R91, R15, -R14.reuse ;  /* 0x0000000f5b1e7223 */ /* 0x100fe2000001080e */
[----:B------:R-:W-:Y:S01]  /*2b10*/  FMNMX.FTZ R7, R70, R7, !PT ;  /* 0x0000000746077209 */ /* 0x000fe20007810000 */
[----:B------:R-:W2:Y:S01]  /*2b20*/  MUFU.TANH R42, R42 ;  /* 0x0000002a002a7308 */ /* 0x000ea20000002400 */
[----:B------:R-:W-:Y:S01]  /*2b30*/  ISETP.GT.AND P2, PT, R77, 0x30, PT ;  /* 0x000000304d00780c */ /* 0x000fe20003f44270 */
[-CC-:B------:R-:W-:Y:S01]  /*2b40*/  FFMA.FTZ R137, R57, R15.reuse, -R14.reuse ;  /* 0x0000000f39897223 */ /* 0x180fe2000001080e */
[----:B----4-:R-:W-:Y:S01]  /*2b50*/  FSEL R76, R31, -INF , P1 ;  /* 0xff8000001f4c7808 */ /* 0x010fe20000800000 */
[--C-:B------:R-:W-:Y:S01]  /*2b60*/  FFMA.FTZ R139, R53, R15, -R14.reuse ;  /* 0x0000000f358b7223 */ /* 0x100fe2000001080e */
[----:B------:R-:W-:Y:S01]  /*2b70*/  FMNMX.FTZ R7, R72, R7, !PT ;  /* 0x0000000748077209 */ /* 0x000fe20007810000 */
[-CC-:B------:R-:W-:Y:S01]  /*2b80*/  FFMA.FTZ R133, R49, R15.reuse, -R14.reuse ;  /* 0x0000000f31857223 */ /* 0x180fe2000001080e */
[----:B------:R-:W-:Y:S01]  /*2b90*/  ISETP.GT.AND P1, PT, R77, 0x31, PT ;  /* 0x000000314d00780c */ /* 0x000fe20003f24270 */
[----:B------:R-:W3:Y:S01]  /*2ba0*/  MUFU.TANH R40, R40 ;  /* 0x0000002800287308 */ /* 0x000ee20000002400 */
[----:B-----5:R-:W-:Y:S01]  /*2bb0*/  FSEL R34, R34, -INF , P2 ;  /* 0xff80000022227808 */ /* 0x020fe20001000000 */
[--C-:B------:R-:W-:Y:S01]  /*2bc0*/  FFMA.FTZ R135, R47, R15, -R14.reuse ;  /* 0x0000000f2f877223 */ /* 0x100fe2000001080e */
[----:B------:R-:W-:Y:S01]  /*2bd0*/  FMNMX.FTZ R7, R76, R7, !PT ;  /* 0x000000074c077209 */ /* 0x000fe20007810000 */
[-CC-:B------:R-:W-:Y:S01]  /*2be0*/  FFMA.FTZ R92, R43, R15.reuse, -R14.reuse ;  /* 0x0000000f2b5c7223 */ /* 0x180fe2000001080e */
[----:B------:R-:W-:Y:S01]  /*2bf0*/  ISETP.GT.AND P2, PT, R77, 0x38, PT ;  /* 0x000000384d00780c */ /* 0x000fe20003f44270 */
[--C-:B------:R-:W-:Y:S01]  /*2c00*/  FFMA.FTZ R94, R39, R15, -R14.reuse ;  /* 0x0000000f275e7223 */ /* 0x100fe2000001080e */
[----:B------:R-:W-:Y:S01]  /*2c10*/  FSEL R78, R32, -INF , P1 ;  /* 0xff800000204e7808 */ /* 0x000fe20000800000 */
[----:B------:R-:W4:Y:S01]  /*2c20*/  MUFU.TANH R75, R75 ;  /* 0x0000004b004b7308 */ /* 0x000f220000002400 */
[----:B------:R-:W-:Y:S01]  /*2c30*/  FMNMX.FTZ R7, R34, R7, !PT ;  /* 0x0000000722077209 */ /* 0x000fe20007810000 */
[-CC-:B------:R-:W-:Y:S01]  /*2c40*/  FFMA.FTZ R32, R67, R15.reuse, -R14.reuse ;  /* 0x0000000f43207223 */ /* 0x180fe2000001080e */
[----:B------:R-:W-:Y:S01]  /*2c50*/  ISETP.GT.AND P1, PT, R77, 0x39, PT ;  /* 0x000000394d00780c */ /* 0x000fe20003f24270 */
[--C-:B------:R-:W-:Y:S01]  /*2c60*/  FFMA.FTZ R129, R41, R15, -R14.reuse ;  /* 0x0000000f29817223 */ /* 0x100fe2000001080e */
[----:B0-----:R-:W-:Y:S01]  /*2c70*/  FSEL R38, R38, -INF , P2 ;  /* 0xff80000026267808 */ /* 0x001fe20001000000 */
[----:B------:R-:W-:Y:S01]  /*2c80*/  UIADD3 UR11, UR11, UR10, URZ ;  /* 0x0000000a0b0b7290 */ /* 0x000fe2000fffe03f */
[----:B------:R-:W-:Y:S01]  /*2c90*/  FMNMX.FTZ R7, R78, R7, !PT ;  /* 0x000000074e077209 */ /* 0x000fe20007810000 */
[----:B------:R-:W0:Y:S01]  /*2ca0*/  MUFU.TANH R79, R79 ;  /* 0x0000004f004f7308 */ /* 0x000e220000002400 */
[C---:B------:R-:W-:Y:S01]  /*2cb0*/  ISETP.GT.AND P2, PT, R77.reuse, 0x40, PT ;  /* 0x000000404d00780c */ /* 0x040fe20003f44270 */
[----:B------:R-:W-:Y:S01]  /*2cc0*/  USHF.R.S32.HI UR7, URZ, 0x1f, UR11 ;  /* 0x0000001f3f077899 */ /* 0x000fe2000801140b */
[----:B-1----:R-:W-:Y:S01]  /*2cd0*/  FSEL R36, R36, -INF , P1 ;  /* 0xff80000024247808 */ /* 0x002fe20000800000 */
[--C-:B------:R-:W-:Y:S01]  /*2ce0*/  FFMA.FTZ R12, R12, R15, -R14.reuse ;  /* 0x0000000f0c0c7223 */ /* 0x100fe2000001080e */
[----:B------:R-:W-:Y:S01]  /*2cf0*/  FMNMX.FTZ R7, R38, R7, !PT ;  /* 0x0000000726077209 */ /* 0x000fe20007810000 */
[----:B------:R-:W-:Y:S01]  /*2d00*/  ULEA.HI UR7, UR7, UR11, URZ, 0x7 ;  /* 0x0000000b07077291 */ /* 0x000fe2000f8f383f */
[C---:B------:R-:W-:Y:S01]  /*2d10*/  ISETP.GT.AND P1, PT, R77.reuse, 0x41, PT ;  /* 0x000000414d00780c */ /* 0x040fe20003f24270 */
[----:B------:R-:W1:Y:S01]  /*2d20*/  MUFU.TANH R82, R82 ;  /* 0x0000005200527308 */ /* 0x000e620000002400 */
[----:B--2---:R-:W-:Y:S01]  /*2d30*/  FSEL R42, R42, -INF , P2 ;  /* 0xff8000002a2a7808 */ /* 0x004fe20001000000 */
[----:B------:R-:W-:Y:S01]  /*2d40*/  USHF.R.S32.HI UR7, URZ, 0x7, UR7 ;  /* 0x000000073f077899 */ /* 0x000fe20008011407 */
[----:B------:R-:W-:Y:S01]  /*2d50*/  FMNMX.FTZ R7, R36, R7, !PT ;  /* 0x0000000724077209 */ /* 0x000fe20007810000 */
[--C-:B------:R-:W-:Y:S01]  /*2d60*/  FFMA.FTZ R8, R8, R15, -R14.reuse ;  /* 0x0000000f08087223 */ /* 0x100fe2000001080e */
[C---:B------:R-:W-:Y:S01]  /*2d70*/  ISETP.GT.AND P2, PT, R77.reuse, 0x48, PT ;  /* 0x000000484d00780c */ /* 0x040fe20003f44270 */
[----:B------:R-:W-:Y:S01]  /*2d80*/  UISETP.LT.AND UP0, UPT, URZ, UR7, UPT ;  /* 0x000000073f00728c */ /* 0x000fe2000bf01270 */
[----:B---3--:R-:W-:Y:S01]  /*2d90*/  FSEL R40, R40, -INF , P1 ;  /* 0xff80000028287808 */ /* 0x008fe20000800000 */
[----:B------:R-:W2:Y:S01]  /*2da0*/  MUFU.TANH R56, R56 ;  /* 0x0000003800387308 */ /* 0x000ea20000002400 */
[----:B------:R-:W-:Y:S01]  /*2db0*/  FMNMX.FTZ R7, R42, R7, !PT ;  /* 0x000000072a077209 */ /* 0x000fe20007810000 */
[----:B------:R-:W-:Y:S01]  /*2dc0*/  USEL UR23, URZ, UR7, !UP0 ;  /* 0x000000073f177287 */ /* 0x000fe2000c000000 */
[----:B------:R-:W-:Y:S01]  /*2dd0*/  ISETP.GT.AND P1, PT, R77, 0x49, PT ;  /* 0x000000494d00780c */ /* 0x000fe20003f24270 */
[----:B------:R-:W-:Y:S01]  /*2de0*/  FFMA.FTZ R2, R2, R15, -R14 ;  /* 0x0000000f02027223 */ /* 0x000fe2000001080e */
[----:B----4-:R-:W-:Y:S01]  /*2df0*/  FSEL R80, R75, -INF , P2 ;  /* 0xff8000004b507808 */ /* 0x010fe20001000000 */
[----:B------:R-:W-:Y:S01]  /*2e00*/  UISETP.GE.AND UP0, UPT, UR25, UR23, UPT ;  /* 0x000000171900728c */ /* 0x000fe2000bf06270 */
[----:B------:R-:W-:Y:S01]  /*2e10*/  FMNMX.FTZ R7, R40, R7, !PT ;  /* 0x0000000728077209 */ /* 0x000fe20007810000 */
[----:B------:R-:W3:Y:S01]  /*2e20*/  MUFU.TANH R61, R61 ;  /* 0x0000003d003d7308 */ /* 0x000ee20000002400 */
[----:B------:R-:W-:Y:S01]  /*2e30*/  ISETP.GT.AND P2, PT, R77, 0x50, PT ;  /* 0x000000504d00780c */ /* 0x000fe20003f44270 */
[----:B------:R-:W-:Y:S01]  /*2e40*/  UPRMT UR6, UR43, 0x654, UR6 ;  /* 0x000006542b067896 */ /* 0x000fe20008000006 */
[----:B0-----:R-:W-:-:S02]  /*2e50*/  FSEL R84, R79, -INF , P1 ;  /* 0xff8000004f547808 */ /* 0x001fc40000800000 */
[----:B------:R-:W-:Y:S02]  /*2e60*/  FMNMX.FTZ R7, R80, R7, !PT ;  /* 0x0000000750077209 */ /* 0x000fe40007810000 */
[C---:B------:R-:W-:Y:S01]  /*2e70*/  ISETP.GT.AND P1, PT, R77.reuse, 0x51, PT ;  /* 0x000000514d00780c */ /* 0x040fe20003f24270 */
[----:B------:R-:W0:Y:S01]  /*2e80*/  MUFU.TANH R58, R58 ;  /* 0x0000003a003a7308 */ /* 0x000e220000002400 */
[----:B-1----:R-:W-:Y:S02]  /*2e90*/  FSEL R86, R82, -INF , P2 ;  /* 0xff80000052567808 */ /* 0x002fe40001000000 */
[----:B------:R-:W-:Y:S01]  /*2ea0*/  FMNMX.FTZ R7, R84, R7, !PT ;  /* 0x0000000754077209 */ /* 0x000fe20007810000 */
[----:B------:R-:W-:Y:S01]  /*2eb0*/  SYNCS.ARRIVE.TRANS64.RED.A1T0 RZ, [UR6], RZ ;  /* 0x000000ffffff79a7 */ /* 0x000fe20008100406 */
[----:B------:R-:W-:Y:S02]  /*2ec0*/  ISETP.GT.AND P2, PT, R77, 0x58, PT ;  /* 0x000000584d00780c */ /* 0x000fe40003f44270 */
[----:B--2---:R-:W-:Y:S01]  /*2ed0*/  FSEL R82, R56, -INF , P1 ;  /* 0xff80000038527808 */ /* 0x004fe20000800000 */
[----:B------:R-:W1:Y:S01]  /*2ee0*/  MUFU.TANH R64, R64 ;  /* 0x0000004000407308 */ /* 0x000e620000002400 */
[----:B------:R-:W-:Y:S01]  /*2ef0*/  FMNMX.FTZ R7, R86, R7, !PT ;  /* 0x0000000756077209 */ /* 0x000fe20007810000 */
[----:B------:R-:W-:Y:S01]  /*2f00*/  FFMA.FTZ R56, R59, R15, -R14 ;  /* 0x0000000f3b387223 */ /* 0x000fe2000001080e */
[----:B------:R-:W-:-:S02]  /*2f10*/  ISETP.GT.AND P1, PT, R77, 0x59, PT ;  /* 0x000000594d00780c */ /* 0x000fc40003f24270 */
[----:B---3--:R-:W-:Y:S02]  /*2f20*/  FSEL R88, R61, -INF , P2 ;  /* 0xff8000003d587808 */ /* 0x008fe40001000000 */
[----:B------:R-:W-:Y:S01]  /*2f30*/  FMNMX.FTZ R7, R82, R7, !PT ;  /* 0x0000000752077209 */ /* 0x000fe20007810000 */
[----:B------:R-:W2:Y:S01]  /*2f40*/  MUFU.TANH R62, R62 ;  /* 0x0000003e003e7308 */ /* 0x000ea20000002400 */
[C---:B------:R-:W-:Y:S02]  /*2f50*/  ISETP.GT.AND P2, PT, R77.reuse, 0x60, PT ;  /* 0x000000604d00780c */ /* 0x040fe40003f44270 */
[----:B0-----:R-:W-:Y:S02]  /*2f60*/  FSEL R58, R58, -INF , P1 ;  /* 0xff8000003a3a7808 */ /* 0x001fe40000800000 */
[----:B------:R-:W-:Y:S02]  /*2f70*/  FMNMX.FTZ R7, R88, R7, !PT ;  /* 0x0000000758077209 */ /* 0x000fe40007810000 */
[----:B------:R-:W-:Y:S01]  /*2f80*/  ISETP.GT.AND P1, PT, R77, 0x61, PT ;  /* 0x000000614d00780c */ /* 0x000fe20003f24270 */
[----:B------:R-:W0:Y:S01]  /*2f90*/  MUFU.TANH R68, R68 ;  /* 0x0000004400447308 */ /* 0x000e220000002400 */
[----:B-1----:R-:W-:-:S02]  /*2fa0*/  FSEL R64, R64, -INF , P2 ;  /* 0xff80000040407808 */ /* 0x002fc40001000000 */
[----:B------:R-:W-:Y:S02]  /*2fb0*/  FMNMX.FTZ R7, R58, R7, !PT ;  /* 0x000000073a077209 */ /* 0x000fe40007810000 */
[----:B------:R-:W-:Y:S02]  /*2fc0*/  ISETP.GT.AND P2, PT, R77, 0x68, PT ;  /* 0x000000684d00780c */ /* 0x000fe40003f44270 */
[----:B------:R-:W-:Y:S01]  /*2fd0*/  FMNMX.FTZ R7, R64, R7, !PT ;  /* 0x0000000740077209 */ /* 0x000fe20007810000 */
[----:B------:R-:W1:Y:S01]  /*2fe0*/  MUFU.TANH R65, R65 ;  /* 0x0000004100417308 */ /* 0x000e620000002400 */
[----:B--2---:R-:W-:Y:S01]  /*2ff0*/  FSEL R90, R62, -INF , P1 ;  /* 0xff8000003e5a7808 */ /* 0x004fe20000800000 */
[----:B------:R-:W-:Y:S01]  /*3000*/  FFMA.FTZ R62, R55, R15, -R14 ;  /* 0x0000000f373e7223 */ /* 0x000fe2000001080e */
[----:B------:R-:W-:Y:S02]  /*3010*/  ISETP.GT.AND P1, PT, R77, 0x69, PT ;  /* 0x000000694d00780c */ /* 0x000fe40003f24270 */
[----:B------:R-:W-:-:S03]  /*3020*/  FMNMX.FTZ R7, R90, R7, !PT ;  /* 0x000000075a077209 */ /* 0x000fc60007810000 */
[----:B------:R-:W2:Y:S01]  /*3030*/  MUFU.TANH R69, R69 ;  /* 0x0000004500457308 */ /* 0x000ea20000002400 */
[----:B0-----:R-:W-:Y:S01]  /*3040*/  FSEL R96, R68, -INF , P2 ;  /* 0xff80000044607808 */ /* 0x001fe20001000000 */
[----:B------:R-:W-:Y:S01]  /*3050*/  FFMA.FTZ R68, R51, R15, -R14 ;  /* 0x0000000f33447223 */ /* 0x000fe2000001080e */
[----:B------:R-:W-:Y:S02]  /*3060*/  ISETP.GT.AND P2, PT, R77, 0x70, PT ;  /* 0x000000704d00780c */ /* 0x000fe40003f44270 */
[----:B------:R-:W-:-:S03]  /*3070*/  FMNMX.FTZ R7, R96, R7, !PT ;  /* 0x0000000760077209 */ /* 0x000fc60007810000 */
[----:B------:R-:W0:Y:S01]  /*3080*/  MUFU.TANH R71, R71 ;  /* 0x0000004700477308 */ /* 0x000e220000002400 */
[----:B-1----:R-:W-:Y:S02]  /*3090*/  FSEL R98, R65, -INF , P1 ;  /* 0xff80000041627808 */ /* 0x002fe40000800000 */
[----:B------:R-:W-:Y:S02]  /*30a0*/  ISETP.GT.AND P1, PT, R77, 0x71, PT ;  /* 0x000000714d00780c */ /* 0x000fe40003f24270 */
[----:B------:R-:W-:-:S03]  /*30b0*/  FMNMX.FTZ R7, R98, R7, !PT ;  /* 0x0000000762077209 */ /* 0x000fc60007810000 */
[----:B------:R-:W1:Y:S01]  /*30c0*/  MUFU.TANH R73, R73 ;  /* 0x0000004900497308 */ /* 0x000e620000002400 */
[----:B--2---:R-:W-:Y:S02]  /*30d0*/  FSEL R104, R69, -INF , P2 ;  /* 0xff80000045687808 */ /* 0x004fe40001000000 */
[----:B------:R-:W-:Y:S02]  /*30e0*/  ISETP.GT.AND P2, PT, R77, 0x78, PT ;  /* 0x000000784d00780c */ /* 0x000fe40003f44270 */
[----:B------:R-:W-:-:S03]  /*30f0*/  FMNMX.FTZ R7, R104, R7, !PT ;  /* 0x0000000768077209 */ /* 0x000fc60007810000 */
[----:B------:R-:W2:Y:S01]  /*3100*/  MUFU.TANH R74, R74 ;  /* 0x0000004a004a7308 */ /* 0x000ea20000002400 */
[----:B0-----:R-:W-:Y:S02]  /*3110*/  FSEL R106, R71, -INF , P1 ;  /* 0xff800000476a7808 */ /* 0x001fe40000800000 */
[----:B------:R-:W-:Y:S02]  /*3120*/  ISETP.GT.AND P1, PT, R77, 0x79, PT ;  /* 0x000000794d00780c */ /* 0x000fe40003f24270 */
[----:B------:R-:W-:-:S03]  /*3130*/  FMNMX.FTZ R7, R106, R7, !PT ;  /* 0x000000076a077209 */ /* 0x000fc60007810000 */
[----:B------:R-:W-:Y:S01]  /*3140*/  MUFU.EX2 R149, R149 ;  /* 0x0000009500957308 */ /* 0x000fe20000000800 */
[----:B-1----:R-:W-:-:S04]  /*3150*/  FSEL R108, R73, -INF , P2 ;  /* 0xff800000496c7808 */ /* 0x002fc80001000000 */
[----:B------:R-:W-:-:S03]  /*3160*/  FMNMX.FTZ R7, R108, R7, !PT ;  /* 0x000000076c077209 */ /* 0x000fc60007810000 */
[----:B------:R-:W0:Y:S01]  /*3170*/  MUFU.EX2 R20, R20 ;  /* 0x0000001400147308 */ /* 0x000e220000000800 */
[----:B--2---:R-:W-:Y:S01]  /*3180*/  FSEL R110, R74, -INF , P1 ;  /* 0xff8000004a6e7808 */ /* 0x004fe20000800000 */
[----:B------:R-:W-:-:S03]  /*3190*/  FFMA.FTZ R74, R45, R15, -R14 ;  /* 0x0000000f2d4a7223 */ /* 0x000fc6000001080e */
[----:B------:R-:W-:-:S03]  /*31a0*/  FMNMX.FTZ R7, R110, R7, !PT ;  /* 0x000000076e077209 */ /* 0x000fc60007810000 */
[----:B------:R-:W-:Y:S02]  /*31b0*/  MUFU.EX2 R151, R151 ;  /* 0x0000009700977308 */ /* 0x000fe40000000800 */
[----:B------:R-:W1:Y:S06]  /*31c0*/  SHFL.BFLY PT, R24, R7, 0x2, 0x1f ;  /* 0x0c401f0007187f89 */ /* 0x000e6c00000e0000 */
[----:B------:R-:W-:Y:S01]  /*31d0*/  MUFU.EX2 R26, R26 ;  /* 0x0000001a001a7308 */ /* 0x000fe20000000800 */
[----:B0-----:R-:W-:Y:S01]  /*31e0*/  FADD.FTZ R4, R149, R20 ;  /* 0x0000001495047221 */ /* 0x001fe20000010000 */
[----:B------:R-:W-:-:S06]  /*31f0*/  F2FP.BF16.F32.PACK_AB R149, R20, R149 ;  /* 0x000000951495723e */ /* 0x000fcc00000010ff */
[----:B------:R-:W-:Y:S08]  /*3200*/  MUFU.EX2 R145, R145 ;  /* 0x0000009100917308 */ /* 0x000ff00000000800 */
[----:B------:R-:W-:Y:S01]  /*3210*/  MUFU.EX2 R28, R28 ;  /* 0x0000001c001c7308 */ /* 0x000fe20000000800 */
[----:B-1----:R-:W-:-:S05]  /*3220*/  FMNMX.FTZ R11, R7, R24, !PT ;  /* 0x00000018070b7209 */ /* 0x002fca0007810000 */
[----:B------:R-:W0:Y:S02]  /*3230*/  SHFL.BFLY PT, R24, R11, 0x1, 0x1f ;  /* 0x0c201f000b187f89 */ /* 0x000e2400000e0000 */
[----:B------:R-:W-:Y:S08]  /*3240*/  MUFU.EX2 R147, R147 ;  /* 0x0000009300937308 */ /* 0x000ff00000000800 */
[----:B------:R-:W-:Y:S08]  /*3250*/  MUFU.EX2 R30, R30 ;  /* 0x0000001e001e7308 */ /* 0x000ff00000000800 */
[----:B------:R-:W-:Y:S01]  /*3260*/  MUFU.EX2 R141, R141 ;  /* 0x0000008d008d7308 */ /* 0x000fe20000000800 */
        /* <DEDUP_REMOVED lines=10> */
[-CC-:B------:R-:W-:Y:S01]  /*3310*/  FFMA.FTZ R5, R48, R15.reuse, -R7.reuse ;  /* 0x0000000f30057223 */ /* 0x180fe20000010807 */
        /* <DEDUP_REMOVED lines=9> */
[-CC-:B------:R-:W-:Y:S01]  /*33b0*/  FFMA.FTZ R136, R34, R15.reuse, -R7.reuse ;  /* 0x0000000f22887223 */ /* 0x180fe20000010807 */
        /* <DEDUP_REMOVED lines=15> */
[-C--:B------:R-:W-:Y:S01]  /*34b0*/  FFMA.FTZ R98, R98, R15.reuse, -R7 ;  /* 0x0000000f62627223 */ /* 0x080fe20000010807 */
[----:B------:R-:W2:Y:S01]  /*34c0*/  MUFU.EX2 R5, R5 ;  /* 0x0000000500057308 */ /* 0x000ea20000000800 */
[----:B0-----:R-:W-:Y:S01]  /*34d0*/  FADD.FTZ R33, R148, R3 ;  /* 0x0000000394217221 */ /* 0x001fe20000010000 */
[-CC-:B------:R-:W-:Y:S01]  /*34e0*/  FFMA.FTZ R104, R104, R15.reuse, -R7.reuse ;  /* 0x0000000f68687223 */ /* 0x180fe20000010807 */
[-CC-:B------:R-:W-:Y:S01]  /*34f0*/  FFMA.FTZ R106, R106, R15.reuse, -R7.reuse ;  /* 0x0000000f6a6a7223 */ /* 0x180fe20000010807 */
[-CC-:B------:R-:W-:Y:S01]  /*3500*/  FFMA.FTZ R108, R108, R15.reuse, -R7.reuse ;  /* 0x0000000f6c6c7223 */ /* 0x180fe20000010807 */
[----:B------:R-:W-:Y:S01]  /*3510*/  FFMA.FTZ R110, R110, R15, -R7 ;  /* 0x0000000f6e6e7223 */ /* 0x000fe20000010807 */
[----:B------:R-:W-:-:S02]  /*3520*/  F2FP.BF16.F32.PACK_AB R148, R3, R148 ;  /* 0x000000940394723e */ /* 0x000fc400000010ff */
[----:B------:R-:W0:Y:S01]  /*3530*/  MUFU.EX2 R144, R144 ;  /* 0x0000009000907308 */ /* 0x000e220000000800 */
[----:B-1----:R-:W-:Y:S01]  /*3540*/  FADD.FTZ R10, R150, R33 ;  /* 0x00000021960a7221 */ /* 0x002fe20000010000 */
[----:B------:R-:W-:Y:S01]  /*3550*/  FADD.FTZ R33, R151, R4 ;  /* 0x0000000497217221 */ /* 0x000fe20000010000 */
[----:B------:R-:W-:-:S03]  /*3560*/  F2FP.BF16.F32.PACK_AB R151, R26, R151 ;  /* 0x000000971a97723e */ /* 0x000fc600000010ff */
[----:B------:R-:W-:Y:S01]  /*3570*/  FADD.FTZ R0, R26, R33 ;  /* 0x000000211a007221 */ /* 0x000fe20000010000 */
[----:B------:R-:W-:Y:S01]  /*3580*/  FFMA.FTZ R33, R82, R15, -R7 ;  /* 0x0000000f52217223 */ /* 0x000fe20000010807 */
[----:B------:R-:W1:Y:S01]  /*3590*/  MUFU.EX2 R9, R9 ;  /* 0x0000000900097308 */ /* 0x000e620000000800 */
[C---:B--2---:R-:W-:Y:S01]  /*35a0*/  FADD.FTZ R35, R5.reuse, R10 ;  /* 0x0000000a05237221 */ /* 0x044fe20000010000 */
[----:B------:R-:W-:-:S06]  /*35b0*/  F2FP.BF16.F32.PACK_AB R150, R5, R150 ;  /* 0x000000960596723e */ /* 0x000fcc00000010ff */
[----:B------:R-:W2:Y:S01]  /*35c0*/  MUFU.EX2 R146, R146 ;  /* 0x0000009200927308 */ /* 0x000ea20000000800 */
[----:B0-----:R-:W-:Y:S01]  /*35d0*/  FADD.FTZ R4, R144, R35 ;  /* 0x0000002390047221 */ /* 0x001fe20000010000 */
[----:B------:R-:W-:Y:S01]  /*35e0*/  FADD.FTZ R35, R145, R0 ;  /* 0x0000000091237221 */ /* 0x000fe20000010000 */
[----:B------:R-:W-:-:S03]  /*35f0*/  F2FP.BF16.F32.PACK_AB R145, R28, R145 ;  /* 0x000000911c91723e */ /* 0x000fc600000010ff */
[----:B------:R-:W-:Y:S02]  /*3600*/  FADD.FTZ R0, R28, R35 ;  /* 0x000000231c007221 */ /* 0x000fe40000010000 */
[----:B------:R-:W0:Y:S01]  /*3610*/  MUFU.EX2 R11, R11 ;  /* 0x0000000b000b7308 */ /* 0x000e220000000800 */
[----:B-1----:R-:W-:Y:S01]  /*3620*/  FADD.FTZ R37, R9, R4 ;  /* 0x0000000409257221 */ /* 0x002fe20000010000 */
[----:B------:R-:W-:Y:S01]  /*3630*/  FADD.FTZ R35, R147, R0 ;  /* 0x0000000093237221 */ /* 0x000fe20000010000 */
[----:B------:R-:W-:Y:S02]  /*3640*/  F2FP.BF16.F32.PACK_AB R144, R9, R144 ;  /* 0x000000900990723e */ /* 0x000fe400000010ff */
[C---:B------:R-:W-:Y:S01]  /*3650*/  F2FP.BF16.F32.PACK_AB R147, R30.reuse, R147 ;  /* 0x000000931e93723e */ /* 0x040fe200000010ff */
[----:B------:R-:W-:Y:S02]  /*3660*/  FADD.FTZ R0, R30, R35 ;  /* 0x000000231e007221 */ /* 0x000fe40000010000 */
[----:B------:R-:W1:Y:S01]  /*3670*/  MUFU.EX2 R140, R140 ;  /* 0x0000008c008c7308 */ /* 0x000e620000000800 */
[----:B--2---:R-:W-:-:S07]  /*3680*/  FADD.FTZ R4, R146, R37 ;  /* 0x0000002592047221 */ /* 0x004fce0000010000 */
[----:B------:R-:W2:Y:S01]  /*3690*/  MUFU.EX2 R13, R13 ;  /* 0x0000000d000d7308 */ /* 0x000ea20000000800 */
[C---:B0-----:R-:W-:Y:S01]  /*36a0*/  FADD.FTZ R37, R11.reuse, R4 ;  /* 0x000000040b257221 */ /* 0x041fe20000010000 */
[----:B------:R-:W-:-:S06]  /*36b0*/  F2FP.BF16.F32.PACK_AB R146, R11, R146 ;  /* 0x000000920b92723e */ /* 0x000fcc00000010ff */
        /* <DEDUP_REMOVED lines=56> */
[----:B------:R-:W-:Y:S02]  /*3a40*/  F2FP.BF16.F32.PACK_AB R135, R92, R135 ;  /* 0x000000875c87723e */ /* 0x000fe400000010ff */
[----:B------:R-:W-:-:S04]  /*3a50*/  CS2R R92, SRZ ;  /* 0x00000000005c7805 */ /* 0x000fc8000001ff00 */
        /* <DEDUP_REMOVED lines=9> */
[----:B------:R-:W-:Y:S02]  /*3af0*/  F2FP.BF16.F32.PACK_AB R129, R94, R129 ;  /* 0x000000815e81723e */ /* 0x000fe400000010ff */
[----:B------:R-:W-:-:S04]  /*3b00*/  CS2R R94, SRZ ;  /* 0x00000000005e7805 */ /* 0x000fc8000001ff00 */
[----:B------:R-:W1:Y:S01]  /*3b10*/  MUFU.EX2 R35, R58 ;  /* 0x0000003a00237308 */ /* 0x000e620000000800 */
[----:B--2---:R-:W-:-:S07]  /*3b20*/  FADD.FTZ R4, R88, R5 ;  /* 0x0000000558047221 */ /* 0x004fce0000010000 */
[----:B------:R-:W2:Y:S01]  /*3b30*/  MUFU.EX2 R100, R100 ;  /* 0x0000006400647308 */ /* 0x000ea20000000800 */
[----:B0-----:R-:W-:-:S07]  /*3b40*/  FADD.FTZ R9, R131, R0 ;  /* 0x0000000083097221 */ /* 0x001fce0000010000 */
[----:B------:R-:W0:Y:S01]  /*3b50*/  MUFU.EX2 R64, R64 ;  /* 0x0000004000407308 */ /* 0x000e220000000800 */
[C---:B-1----:R-:W-:Y:S01]  /*3b60*/  FADD.FTZ R11, R35.reuse, R4 ;  /* 0x00000004230b7221 */ /* 0x042fe20000010000 */
[----:B------:R-:W-:Y:S02]  /*3b70*/  F2FP.BF16.F32.PACK_AB R130, R35, R88 ;  /* 0x000000582382723e */ /* 0x000fe400000010ff */
[----:B------:R-:W-:-:S04]  /*3b80*/  CS2R R88, SRZ ;  /* 0x0000000000587805 */ /* 0x000fc8000001ff00 */
[----:B------:R-:W1:Y:S01]  /*3b90*/  MUFU.EX2 R125, R125 ;  /* 0x0000007d007d7308 */ /* 0x000e620000000800 */
[C---:B--2---:R-:W-:Y:S01]  /*3ba0*/  FADD.FTZ R0, R100.reuse, R9 ;  /* 0x0000000964007221 */ /* 0x044fe20000010000 */
[----:B------:R-:W-:Y:S02]  /*3bb0*/  F2FP.BF16.F32.PACK_AB R131, R100, R131 ;  /* 0x000000836483723e */ /* 0x000fe400000010ff */
[----:B------:R-:W-:-:S04]  /*3bc0*/  CS2R R100, SRZ ;  /* 0x0000000000647805 */ /* 0x000fc8000001ff00 */
[----:B------:R2:W3:Y:S01]  /*3bd0*/  MUFU.EX2 R7, R90 ;  /* 0x0000005a00077308 */ /* 0x0004e20000000800 */
[----:B0-----:R-:W-:-:S07]  /*3be0*/  FADD.FTZ R4, R64, R11 ;  /* 0x0000000b40047221 */ /* 0x001fce0000010000 */
[----:B------:R-:W0:Y:S01]  /*3bf0*/  MUFU.EX2 R102, R102 ;  /* 0x0000006600667308 */ /* 0x000e220000000800 */
[----:B-1----:R-:W-:Y:S01]  /*3c00*/  FADD.FTZ R11, R125, R0 ;  /* 0x000000007d0b7221 */ /* 0x002fe20000010000 */
[----:B--2---:R-:W-:-:S06]  /*3c10*/  CS2R R90, SRZ ;  /* 0x00000000005a7805 */ /* 0x004fcc000001ff00 */
[----:B------:R-:W1:Y:S01]  /*3c20*/  MUFU.EX2 R96, R96 ;  /* 0x0000006000607308 */ /* 0x000e620000000800 */
[C---:B---3--:R-:W-:Y:S01]  /*3c30*/  FADD.FTZ R9, R7.reuse, R4 ;  /* 0x0000000407097221 */ /* 0x048fe20000010000 */
[----:B------:R-:W-:-:S06]  /*3c40*/  F2FP.BF16.F32.PACK_AB R124, R7, R64 ;  /* 0x00000040077c723e */ /* 0x000fcc00000010ff */
[----:B------:R-:W2:Y:S01]  /*3c50*/  MUFU.EX2 R127, R127 ;  /* 0x0000007f007f7308 */ /* 0x000ea20000000800 */
[C---:B0-----:R-:W-:Y:S01]  /*3c60*/  FADD.FTZ R0, R102.reuse, R11 ;  /* 0x0000000b66007221 */ /* 0x041fe20000010000 */
[----:B------:R-:W-:Y:S02]  /*3c70*/  F2FP.BF16.F32.PACK_AB R125, R102, R125 ;  /* 0x0000007d667d723e */ /* 0x000fe400000010ff */
[----:B------:R-:W-:-:S04]  /*3c80*/  CS2R R102, SRZ ;  /* 0x0000000000667805 */ /* 0x000fc8000001ff00 */
[----:B------:R0:W3:Y:S01]  /*3c90*/  MUFU.EX2 R3, R98 ;  /* 0x0000006200037308 */ /* 0x0000e20000000800 */
[----:B-1----:R-:W-:-:S07]  /*3ca0*/  FADD.FTZ R4, R96, R9 ;  /* 0x0000000960047221 */ /* 0x002fce0000010000 */
[----:B------:R-:W1:Y:S01]  /*3cb0*/  MUFU.EX2 R12, R12 ;  /* 0x0000000c000c7308 */ /* 0x000e620000000800 */
[----:B--2---:R-:W-:Y:S01]  /*3cc0*/  FADD.FTZ R11, R127, R0 ;  /* 0x000000007f0b7221 */ /* 0x004fe20000010000 */
[----:B0-----:R-:W-:-:S06]  /*3cd0*/  CS2R R98, SRZ ;  /* 0x0000000000627805 */ /* 0x001fcc000001ff00 */
[----:B------:R-:W0:Y:S01]  /*3ce0*/  MUFU.EX2 R121, R121 ;  /* 0x0000007900797308 */ /* 0x000e220000000800 */
[C---:B---3--:R-:W-:Y:S01]  /*3cf0*/  FADD.FTZ R13, R3.reuse, R4 ;  /* 0x00000004030d7221 */ /* 0x048fe20000010000 */
[----:B------:R-:W-:Y:S02]  /*3d00*/  F2FP.BF16.F32.PACK_AB R126, R3, R96 ;  /* 0x00000060037e723e */ /* 0x000fe400000010ff */
[----:B------:R-:W-:-:S04]  /*3d10*/  CS2R R96, SRZ ;  /* 0x0000000000607805 */ /* 0x000fc8000001ff00 */
[----:B------:R-:W2:Y:S01]  /*3d20*/  MUFU.EX2 R104, R104 ;  /* 0x0000006800687308 */ /* 0x000ea20000000800 */
[C---:B-1----:R-:W-:Y:S01]  /*3d30*/  FADD.FTZ R0, R12.reuse, R11 ;  /* 0x0000000b0c007221 */ /* 0x042fe20000010000 */
[----:B------:R-:W-:-:S06]  /*3d40*/  F2FP.BF16.F32.PACK_AB R127, R12, R127 ;  /* 0x0000007f0c7f723e */ /* 0x000fcc00000010ff */
[----:B------:R-:W1:Y:S01]  /*3d50*/  MUFU.EX2 R8, R8 ;  /* 0x0000000800087308 */ /* 0x000e620000000800 */
[----:B0-----:R-:W-:-:S07]  /*3d60*/  FADD.FTZ R3, R121, R0 ;  /* 0x0000000079037221 */ /* 0x001fce0000010000 */
[----:B------:R0:W3:Y:S01]  /*3d70*/  MUFU.EX2 R5, R106 ;  /* 0x0000006a00057308 */ /* 0x0000e20000000800 */
[----:B--2---:R-:W-:-:S07]  /*3d80*/  FADD.FTZ R10, R104, R13 ;  /* 0x0000000d680a7221 */ /* 0x004fce0000010000 */
[----:B------:R-:W2:Y:S01]  /*3d90*/  MUFU.EX2 R123, R123 ;  /* 0x0000007b007b7308 */ /* 0x000ea20000000800 */
[C---:B-1----:R-:W-:Y:S01]  /*3da0*/  FADD.FTZ R0, R8.reuse, R3 ;  /* 0x0000000308007221 */ /* 0x042fe20000010000 */
[----:B------:R-:W-:Y:S02]  /*3db0*/  F2FP.BF16.F32.PACK_AB R121, R8, R121 ;  /* 0x000000790879723e */ /* 0x000fe400000010ff */
[----:B0-----:R-:W-:-:S04]  /*3dc0*/  CS2R R106, SRZ ;  /* 0x00000000006a7805 */ /* 0x001fc8000001ff00 */
[----:B------:R-:W0:Y:S01]  /*3dd0*/  MUFU.EX2 R108, R108 ;  /* 0x0000006c006c7308 */ /* 0x000e220000000800 */
[C---:B---3--:R-:W-:Y:S01]  /*3de0*/  FADD.FTZ R7, R5.reuse, R10 ;  /* 0x0000000a05077221 */ /* 0x048fe20000010000 */
[----:B------:R-:W-:Y:S02]  /*3df0*/  F2FP.BF16.F32.PACK_AB R120, R5, R104 ;  /* 0x000000680578723e */ /* 0x000fe400000010ff */
[----:B------:R-:W-:-:S04]  /*3e00*/  CS2R R104, SRZ ;  /* 0x0000000000687805 */ /* 0x000fc8000001ff00 */
[----:B------:R1:W3:Y:S01]  /*3e10*/  MUFU.EX2 R9, R110 ;  /* 0x0000006e00097308 */ /* 0x0002e20000000800 */
[----:B--2---:R-:W-:-:S07]  /*3e20*/  FADD.FTZ R3, R123, R0 ;  /* 0x000000007b037221 */ /* 0x004fce0000010000 */
[----:B------:R2:W4:Y:S01]  /*3e30*/  MUFU.EX2 R4, R2 ;  /* 0x0000000200047308 */ /* 0x0005220000000800 */
[----:B0-----:R-:W-:Y:S01]  /*3e40*/  FADD.FTZ R10, R108, R7 ;  /* 0x000000076c0a7221 */ /* 0x001fe20000010000 */
[----:B-1----:R-:W-:Y:S02]  /*3e50*/  CS2R R110, SRZ ;  /* 0x00000000006e7805 */ /* 0x002fe4000001ff00 */
[C---:B---3--:R-:W-:Y:S01]  /*3e60*/  F2FP.BF16.F32.PACK_AB R122, R9.reuse, R108 ;  /* 0x0000006c097a723e */ /* 0x048fe200000010ff */
[----:B--2---:R-:W-:Y:S01]  /*3e70*/  FADD.FTZ R2, R9, R10 ;  /* 0x0000000a09027221 */ /* 0x004fe20000010000 */
[----:B------:R-:W-:Y:S01]  /*3e80*/  CS2R R108, SRZ ;  /* 0x00000000006c7805 */ /* 0x000fe2000001ff00 */
[C---:B----4-:R-:W-:Y:S01]  /*3e90*/  FADD.FTZ R0, R4.reuse, R3 ;  /* 0x0000000304007221 */ /* 0x050fe20000010000 */
[----:B------:R-:W-:Y:S01]  /*3ea0*/  F2FP.BF16.F32.PACK_AB R123, R4, R123 ;  /* 0x0000007b047b723e */ /* 0x000fe200000010ff */
[----:B------:R-:W-:Y:S06]  /*3eb0*/  @!P1 BRA `(.L_x_2124) ;  /* 0x0000002c00bc9947 */ /* 0x000fec0003800000 */
[----:B------:R-:W-:Y:S01]  /*3ec0*/  IMAD.MOV.U32 R4, RZ, RZ, R6 ;  /* 0x000000ffff047224 */ /* 0x000fe200078e0006 */
[----:B------:R-:W-:Y:S01]  /*3ed0*/  UMOV UR26, UR37 ;  /* 0x00000025001a7c82 */ /* 0x000fe20008000000 */
[----:B------:R-:W-:Y:S01]  /*3ee0*/  IMAD.MOV.U32 R3, RZ, RZ, R24 ;  /* 0x000000ffff037224 */ /* 0x000fe200078e0018 */
[----:B------:R-:W-:Y:S01]  /*3ef0*/  UMOV UR24, UR38 ;  /* 0x0000002600187c82 */ /* 0x000fe20008000000 */
[----:B------:R-:W-:Y:S01]  /*3f00*/  IMAD.MOV.U32 R119, RZ, RZ, RZ ;  /* 0x000000ffff777224 */ /* 0x000fe200078e00ff */
[----:B------:R-:W-:Y:S01]  /*3f10*/  ULDC UR21, c[0x0][0x288] ;  /* 0x0000a20000157ab9 */ /* 0x000fe20000000800 */
[----:B------:R-:W-:-:S05]  /*3f20*/  ULDC UR22, c[0x0][0x9d8] ;  /* 0x0002760000167ab9 */ /* 0x000fca0000000800 */
.L_x_2135:
[----:B------:R-:W-:Y:S01]  /*3f30*/  ISETP.NE.AND P2, PT, RZ, UR44, PT ;  /* 0x0000002cff007c0c */ /* 0x000fe2000bf45270 */
[----:B------:R-:W-:-:S04]  /*3f40*/  UISETP.NE.AND UP0, UPT, UR24, 0x1, UPT ;  /* 0x000000011800788c */ /* 0x000fc8000bf05270 */
[----:B------:R-:W-:-:S04]  /*3f50*/  USEL UR37, URZ, 0x1, UP0 ;  /* 0x000000013f257887 */ /* 0x000fc80008000000 */
[----:B------:R-:W-:-:S04]  /*3f60*/  ULOP3.LUT UR37, UR26, UR37, URZ, 0x3c, !UPT ;  /* 0x000000251a257292 */ /* 0x000fc8000f8e3c3f */
[----:B------:R-:W-:Y:S08]  /*3f70*/  @P2 BRA `(.L_x_2125) ;  /* 0x0000000000382947 */ /* 0x000ff00003800000 */
[----:B------:R-:W-:Y:S05]  /*3f80*/  @!P0 BRA `(.L_x_2126) ;  /* 0x0000000000048947 */ /* 0x000fea0003800000 */
[----:B------:R-:W-:Y:S01]  /*3f90*/  BPT.TRAP 0x1 ;  /* 0x000000040000795c */ /* 0x000fe20000300000 */
.L_x_2126:
        /* <DEDUP_REMOVED lines=9> */
.L_x_2127:
[----:B-1----:R-:W-:Y:S05]  /*4030*/  @P1 BRA `(.L_x_2125) ;  /* 0x0000000000081947 */ /* 0x002fea0003800000 */
[----:B------:R-:W1:Y:S02]  /*4040*/  SYNCS.PHASECHK.TRANS64.TRYWAIT P1, [UR6+0x16830], R5 ;  /* 0x01683005ff0075a7 */ /* 0x000e640008020146 */
[----:B-1----:R-:W-:Y:S05]  /*4050*/  @!P1 BRA `(.L_x_2128) ;  /* 0x000000b400949947 */ /* 0x002fea0003800000 */
.L_x_2125:
        /* <DEDUP_REMOVED lines=28> */
.L_x_2130:
[----:B------:R-:W-:Y:S01]  /*4220*/  ULEA UR6, UR24, UR45, 0x3 ;  /* 0x0000002d18067291 */ /* 0x000fe2000f8e183f */
[----:B------:R-:W-:-:S04]  /*4230*/  MOV R5, UR26 ;  /* 0x0000001a00057c02 */ /* 0x000fc80008000f00 */
[----:B------:R-:W-:-:S04]  /*4240*/  SHF.L.U32 R5, R5, 0x1f, RZ ;  /* 0x0000001f05057819 */ /* 0x000fc800000006ff */
[----:B------:R0:W1:Y:S01]  /*4250*/  SYNCS.PHASECHK.TRANS64.TRYWAIT P1, [UR6+0x16850], R5 ;  /* 0x01685005ff0075a7 */ /* 0x0000620008020146 */
[----:B------:R-:W-:Y:S05]  /*4260*/  @!P0 BRA `(.L_x_2131) ;  /* 0x0000000000048947 */ /* 0x000fea0003800000 */
[----:B------:R-:W-:Y:S01]  /*4270*/  BPT.TRAP 0x1 ;  /* 0x000000040000795c */ /* 0x000fe20000300000 */
.L_x_2131:
[----:B-1----:R-:W-:Y:S05]  /*4280*/  @P1 BRA `(.L_x_2129) ;  /* 0x0000000000081947 */ /* 0x002fea0003800000 */
[----:B------:R-:W1:Y:S02]  /*4290*/  SYNCS.PHASECHK.TRANS64.TRYWAIT P1, [UR6+0x16850], R5 ;  /* 0x01685005ff0075a7 */ /* 0x000e640008020146 */
[----:B-1----:R-:W-:Y:S05]  /*42a0*/  @!P1 BRA `(.L_x_2132) ;  /* 0x000000b400189947 */ /* 0x002fea0003800000 */
.L_x_2129:
        /* <DEDUP_REMOVED lines=51> */
.L_x_2133:
[----:B------:R-:W-:Y:S01]  /*45e0*/  UISETP.NE.AND UP0, UPT, UR48, URZ, UPT ;  /* 0x0000003f3000728c */ /* 0x000fe2000bf05270 */
[----:B------:R-:W-:Y:S02]  /*45f0*/  VIADD R123, R17, UR40 ;  /* 0x00000028117b7c36 */ /* 0x000fe40008000000 */
[----:B------:R-:W-:Y:S01]  /*4600*/  FMUL.FTZ R138, R28, UR22 ;  /* 0x000000161c8a7c20 */ /* 0x000fe20008410000 */
[----:B------:R-:W-:Y:S01]  /*4610*/  FMUL.FTZ R7, R30, UR22 ;  /* 0x000000161e077c20 */ /* 0x000fe20008410000 */
[----:B------:R-:W-:Y:S01]  /*4620*/  FMUL.FTZ R20, R46, UR22 ;  /* 0x000000162e147c20 */ /* 0x000fe20008410000 */
[----:B------:R-:W1:Y:S01]  /*4630*/  LDC R30, c[0x0][0x2f0] ;  /* 0x0000bc00ff1e7b82 */ /* 0x000e620000000800 */
[----:B------:R-:W-:Y:S01]  /*4640*/  PLOP3.LUT P1, PT, PT, PT, UP0, 0x80, 0x0 ;  /* 0x000000000000781c */ /* 0x000fe20003f2f008 */
[----:B------:R-:W-:Y:S01]  /*4650*/  FMUL.FTZ R134, R24, UR22 ;  /* 0x0000001618867c20 */ /* 0x000fe20008410000 */
[----:B------:R-:W-:Y:S01]  /*4660*/  PLOP3.LUT P2, PT, PT, PT, UP0, 0x80, 0x0 ;  /* 0x000000000000781c */ /* 0x000fe20003f4f008 */
[----:B------:R-:W-:Y:S01]  /*4670*/  FMUL.FTZ R136, R25, UR22 ;  /* 0x0000001619887c20 */ /* 0x000fe20008410000 */
[----:B------:R-:W-:Y:S01]  /*4680*/  FMUL.FTZ R132, R29, UR22 ;  /* 0x000000161d847c20 */ /* 0x000fe20008410000 */
[----:B------:R-:W-:Y:S01]  /*4690*/  @UP0 ULDC UR6, c[0x0][0x44c] ;  /* 0x0001130000060ab9 */ /* 0x000fe20000000800 */
[----:B------:R-:W-:Y:S01]  /*46a0*/  MUFU.TANH R138, R138 ;  /* 0x0000008a008a7308 */ /* 0x000fe20000002400 */
[----:B------:R-:W-:Y:S01]  /*46b0*/  FMUL.FTZ R128, R33, UR22 ;  /* 0x0000001621807c20 */ /* 0x000fe20008410000 */
[----:B------:R-:W-:Y:S01]  /*46c0*/  FMUL.FTZ R130, R32, UR22 ;  /* 0x0000001620827c20 */ /* 0x000fe20008410000 */
[----:B------:R-:W-:Y:S01]  /*46d0*/  FMUL.FTZ R126, R36, UR22 ;  /* 0x00000016247e7c20 */ /* 0x000fe20008410000 */
[----:B------:R-:W-:Y:S01]  /*46e0*/  FMUL.FTZ R8, R31, UR22 ;  /* 0x000000161f087c20 */ /* 0x000fe20008410000 */
[----:B------:R-:W-:Y:S01]  /*46f0*/  FMUL.FTZ R124, R37, UR22 ;  /* 0x00000016257c7c20 */ /* 0x000fe20008410000 */
[----:B------:R-:W-:Y:S01]  /*4700*/  FMUL.FTZ R120, R40, UR22 ;  /* 0x0000001628787c20 */ /* 0x000fe20008410000 */
[----:B------:R-:W-:Y:S01]  /*4710*/  @P1 IMAD.HI.U32 R28, R123, UR6, RZ ;  /* 0x000000067b1c1c27 */ /* 0x000fe2000f8e00ff */
[----:B------:R-:W-:Y:S01]  /*4720*/  @UP0 ULDC UR6, c[0x0][0x450] ;  /* 0x0001140000060ab9 */ /* 0x000fe20000000800 */
[----:B------:R-:W2:Y:S02]  /*4730*/  MUFU.TANH R134, R134 ;  /* 0x0000008600867308 */ /* 0x000ea40000002400 */
[----:B------:R-:W-:Y:S01]  /*4740*/  FMUL.FTZ R15, R41, UR22 ;  /* 0x00000016290f7c20 */ /* 0x000fe20008410000 */
[----:B------:R-:W-:Y:S01]  /*4750*/  FMUL.FTZ R24, R44, UR22 ;  /* 0x000000162c187c20 */ /* 0x000fe20008410000 */
[----:B------:R-:W-:Y:S01]  /*4760*/  @P2 SHF.R.U32.HI R123, RZ, UR6, R28 ;  /* 0x00000006ff7b2c19 */ /* 0x000fe2000801161c */
[----:B------:R-:W-:Y:S01]  /*4770*/  UMOV UR6, 0xffffff80 ;  /* 0xffffff8000067882 */ /* 0x000fe20000000000 */
[----:B------:R-:W-:Y:S01]  /*4780*/  FMUL.FTZ R9, R34, UR22 ;  /* 0x0000001622097c20 */ /* 0x000fe20008410000 */
[----:B------:R-:W-:Y:S01]  /*4790*/  UIMAD UR6, UR25, UR6, 0x1 ;  /* 0x00000001190674a4 */ /* 0x000fe2000f8e0206 */
[----:B------:R-:W-:Y:S01]  /*47a0*/  FMUL.FTZ R34, R45, UR22 ;  /* 0x000000162d227c20 */ /* 0x000fe20008410000 */
[----:B------:R-:W3:Y:S01]  /*47b0*/  SHFL.IDX PT, R46, R123, RZ, 0x1c1f ;  /* 0x001c1fff7b2e7589 */ /* 0x000ee200000e0000 */
[----:B------:R-:W4:Y:S01]  /*47c0*/  MUFU.TANH R136, R136 ;  /* 0x0000008800887308 */ /* 0x000f220000002400 */
[----:B------:R-:W-:Y:S01]  /*47d0*/  FMUL.FTZ R36, R48, UR22 ;  /* 0x0000001630247c20 */ /* 0x000fe20008410000 */
[----:B------:R-:W-:Y:S01]  /*47e0*/  FMUL.FTZ R32, R49, UR22 ;  /* 0x0000001631207c20 */ /* 0x000fe20008410000 */
[----:B------:R-:W-:-:S02]  /*47f0*/  IMAD.U32 R121, RZ, RZ, UR6 ;  /* 0x00000006ff797e24 */ /* 0x000fc4000f8e00ff */
[----:B------:R-:W-:Y:S01]  /*4800*/  FMUL.FTZ R11, R38, UR22 ;  /* 0x00000016260b7c20 */ /* 0x000fe20008410000 */
[----:B------:R-:W-:Y:S01]  /*4810*/  FMUL.FTZ R38, R52, UR22 ;  /* 0x0000001634267c20 */ /* 0x000fe20008410000 */
[----:B------:R-:W-:Y:S01]  /*4820*/  FMUL.FTZ R40, R53, UR22 ;  /* 0x0000001635287c20 */ /* 0x000fe20008410000 */
[----:B------:R-:W-:Y:S01]  /*4830*/  IMAD R121, R16, -0x2, R121 ;  /* 0xfffffffe10797824 */ /* 0x000fe200078e0279 */
[----:B------:R-:W5:Y:S01]  /*4840*/  MUFU.TANH R132, R132 ;  /* 0x0000008400847308 */ /* 0x000f620000002400 */
[----:B------:R-:W-:Y:S01]  /*4850*/  FMUL.FTZ R25, R50, UR22 ;  /* 0x0000001632197c20 */ /* 0x000fe20008410000 */
[----:B------:R-:W-:Y:S01]  /*4860*/  FMUL.FTZ R13, R42, UR22 ;  /* 0x000000162a0d7c20 */ /* 0x000fe20008410000 */
[----:B-1----:R-:W-:Y:S02]  /*4870*/  IMAD R121, R30, UR47, R121 ;  /* 0x0000002f1e797c24 */ /* 0x002fe4000f8e0279 */
        /* <DEDUP_REMOVED lines=11> */
[----:B---3--:R-:W-:Y:S01]  /*4930*/  IADD3 R33, R46, -UR21, R121 ;  /* 0x800000152e217c10 */ /* 0x008fe2000fffe079 */
[----:B------:R-:W3:Y:S01]  /*4940*/  MUFU.TANH R128, R128 ;  /* 0x0000008000807308 */ /* 0x000ee20000002400 */
[----:B------:R-:W-:Y:S01]  /*4950*/  FMUL.FTZ R46, R61, UR22 ;  /* 0x000000163d2e7c20 */ /* 0x000fe20008410000 */
[----:B------:R-:W-:Y:S01]  /*4960*/  FMUL.FTZ R72, R72, UR22 ;  /* 0x0000001648487c20 */ /* 0x000fe20008410000 */
[----:B------:R-:W-:Y:S01]  /*4970*/  ISETP.GT.AND P1, PT, R33, RZ, PT ;  /* 0x000000ff2100720c */ /* 0x000fe20003f24270 */
[----:B------:R-:W-:Y:S01]  /*4980*/  FMUL.FTZ R73, R73, UR22 ;  /* 0x0000001649497c20 */ /* 0x000fe20008410000 */
[C---:B------:R-:W-:Y:S01]  /*4990*/  ISETP.GT.AND P2, PT, R33.reuse, 0x1, PT ;  /* 0x000000012100780c */ /* 0x040fe20003f44270 */
[----:B------:R-:W-:Y:S01]  /*49a0*/  FMUL.FTZ R76, R76, UR22 ;  /* 0x000000164c4c7c20 */ /* 0x000fe20008410000 */
[----:B--2---:R-:W-:Y:S01]  /*49b0*/  FSEL R134, R134, -INF , P1 ;  /* 0xff80000086867808 */ /* 0x004fe20000800000 */
[----:B------:R-:W2:Y:S01]  /*49c0*/  MUFU.TANH R126, R126 ;  /* 0x0000007e007e7308 */ /* 0x000ea20000002400 */
[----:B------:R-:W-:Y:S01]  /*49d0*/  ISETP.GT.AND P1, PT, R33, 0x8, PT ;  /* 0x000000082100780c */ /* 0x000fe20003f24270 */
[----:B------:R-:W-:Y:S01]  /*49e0*/  FMUL.FTZ R77, R77, UR22 ;  /* 0x000000164d4d7c20 */ /* 0x000fe20008410000 */
[----:B----4-:R-:W-:Y:S01]  /*49f0*/  FSEL R136, R136, -INF , P2 ;  /* 0xff80000088887808 */ /* 0x010fe20001000000 */
[----:B------:R-:W-:Y:S01]  /*4a00*/  FMUL.FTZ R80, R80, UR22 ;  /* 0x0000001650507c20 */ /* 0x000fe20008410000 */
[----:B------:R-:W-:Y:S01]  /*4a10*/  FMNMX.FTZ R31, R134, R3, !PT ;  /* 0x00000003861f7209 */ /* 0x000fe20007810000 */
[----:B------:R-:W-:Y:S01]  /*4a20*/  FMUL.FTZ R81, R81, UR22 ;  /* 0x0000001651517c20 */ /* 0x000fe20008410000 */
[----:B------:R-:W-:Y:S01]  /*4a30*/  ISETP.GT.AND P2, PT, R33, 0x9, PT ;  /* 0x000000092100780c */ /* 0x000fe20003f44270 */
[----:B------:R-:W4:Y:S01]  /*4a40*/  MUFU.TANH R124, R124 ;  /* 0x0000007c007c7308 */ /* 0x000f220000002400 */
[----:B------:R-:W-:Y:S01]  /*4a50*/  FSEL R138, R138, -INF , P1 ;  /* 0xff8000008a8a7808 */ /* 0x000fe20000800000 */
[----:B------:R-:W-:Y:S01]  /*4a60*/  FMUL.FTZ R84, R84, UR22 ;  /* 0x0000001654547c20 */ /* 0x000fe20008410000 */
[----:B------:R-:W-:Y:S01]  /*4a70*/  FMNMX.FTZ R31, R136, R31, !PT ;  /* 0x0000001f881f7209 */ /* 0x000fe20007810000 */
[----:B------:R-:W-:Y:S01]  /*4a80*/  FMUL.FTZ R85, R85, UR22 ;  /* 0x0000001655557c20 */ /* 0x000fe20008410000 */
[----:B------:R-:W-:Y:S01]  /*4a90*/  ISETP.GT.AND P1, PT, R33, 0x10, PT ;  /* 0x000000102100780c */ /* 0x000fe20003f24270 */
[----:B------:R-:W-:Y:S01]  /*4aa0*/  FMUL.FTZ R10, R35, UR22 ;  /* 0x00000016230a7c20 */ /* 0x000fe20008410000 */
[----:B-----5:R-:W-:Y:S01]  /*4ab0*/  FSEL R132, R132, -INF , P2 ;  /* 0xff80000084847808 */ /* 0x020fe20001000000 */
[----:B------:R-:W5:Y:S01]  /*4ac0*/  MUFU.TANH R120, R120 ;  /* 0x0000007800787308 */ /* 0x000f620000002400 */
[----:B------:R-:W-:Y:S01]  /*4ad0*/  FMNMX.FTZ R31, R138, R31, !PT ;  /* 0x0000001f8a1f7209 */ /* 0x000fe20007810000 */
[----:B------:R-:W-:Y:S01]  /*4ae0*/  FMUL.FTZ R35, R66, UR22 ;  /* 0x0000001642237c20 */ /* 0x000fe20008410000 */
[C---:B------:R-:W-:Y:S01]  /*4af0*/  ISETP.GT.AND P2, PT, R33.reuse, 0x11, PT ;  /* 0x000000112100780c */ /* 0x040fe20003f44270 */
[----:B------:R-:W5:Y:S01]  /*4b00*/  SHFL.IDX PT, R66, R123, 0x1, 0x1c1f ;  /* 0x003c1f007b427f89 */ /* 0x000f6200000e0000 */
[----:B-1----:R-:W-:Y:S01]  /*4b10*/  FSEL R130, R130, -INF , P1 ;  /* 0xff80000082827808 */ /* 0x002fe20000800000 */
[----:B0-----:R-:W-:Y:S01]  /*4b20*/  FMUL.FTZ R5, R26, UR22 ;  /* 0x000000161a057c20 */ /* 0x001fe20008410000 */
[----:B------:R-:W-:Y:S01]  /*4b30*/  FMNMX.FTZ R31, R132, R31, !PT ;  /* 0x0000001f841f7209 */ /* 0x000fe20007810000 */
[----:B------:R-:W0:Y:S01]  /*4b40*/  MUFU.TANH R15, R15 ;  /* 0x0000000f000f7308 */ /* 0x000e220000002400 */
[----:B------:R-:W-:Y:S01]  /*4b50*/  ISETP.GT.AND P1, PT, R33, 0x18, PT ;  /* 0x000000182100780c */ /* 0x000fe20003f24270 */
[----:B------:R-:W-:Y:S01]  /*4b60*/  FMUL.FTZ R12, R39, UR22 ;  /* 0x00000016270c7c20 */ /* 0x000fe20008410000 */
[----:B---3--:R-:W-:Y:S01]  /*4b70*/  FSEL R128, R128, -INF , P2 ;  /* 0xff80000080807808 */ /* 0x008fe20001000000 */
[----:B------:R-:W-:Y:S01]  /*4b80*/  FMUL.FTZ R28, R55, UR22 ;  /* 0x00000016371c7c20 */ /* 0x000fe20008410000 */
[----:B------:R-:W-:Y:S01]  /*4b90*/  FMNMX.FTZ R31, R130, R31, !PT ;  /* 0x0000001f821f7209 */ /* 0x000fe20007810000 */
[----:B------:R-:W-:Y:S01]  /*4ba0*/  FMUL.FTZ R39, R70, UR22 ;  /* 0x0000001646277c20 */ /* 0x000fe20008410000 */
[----:B------:R-:W-:Y:S01]  /*4bb0*/  ISETP.GT.AND P2, PT, R33, 0x19, PT ;  /* 0x000000192100780c */ /* 0x000fe20003f44270 */
[----:B------:R-:W1:Y:S01]  /*4bc0*/  MUFU.TANH R24, R24 ;  /* 0x0000001800187308 */ /* 0x000e620000002400 */
[----:B--2---:R-:W-:Y:S01]  /*4bd0*/  FSEL R126, R126, -INF , P1 ;  /* 0xff8000007e7e7808 */ /* 0x004fe20000800000 */
[----:B------:R-:W-:Y:S01]  /*4be0*/  FMUL.FTZ R14, R43, UR22 ;  /* 0x000000162b0e7c20 */ /* 0x000fe20008410000 */
[----:B------:R-:W-:Y:S01]  /*4bf0*/  FMNMX.FTZ R31, R128, R31, !PT ;  /* 0x0000001f801f7209 */ /* 0x000fe20007810000 */
[----:B------:R-:W-:Y:S01]  /*4c00*/  FMUL.FTZ R43, R74, UR22 ;  /* 0x000000164a2b7c20 */ /* 0x000fe20008410000 */
[----:B------:R-:W-:Y:S01]  /*4c10*/  ISETP.GT.AND P1, PT, R33, 0x20, PT ;  /* 0x000000202100780c */ /* 0x000fe20003f24270 */
[----:B------:R-:W-:Y:S01]  /*4c20*/  FMUL.FTZ R21, R47, UR22 ;  /* 0x000000162f157c20 */ /* 0x000fe20008410000 */
[----:B----4-:R-:W-:Y:S01]  /*4c30*/  FSEL R124, R124, -INF , P2 ;  /* 0xff8000007c7c7808 */ /* 0x010fe20001000000 */
[----:B------:R-:W2:Y:S01]  /*4c40*/  MUFU.TANH R34, R34 ;  /* 0x0000002200227308 */ /* 0x000ea20000002400 */
[----:B------:R-:W-:Y:S01]  /*4c50*/  FMNMX.FTZ R31, R126, R31, !PT ;  /* 0x0000001f7e1f7209 */ /* 0x000fe20007810000 */
[----:B------:R-:W-:Y:S01]  /*4c60*/  FMUL.FTZ R47, R78, UR22 ;  /* 0x000000164e2f7c20 */ /* 0x000fe20008410000 */
[----:B------:R-:W-:Y:S01]  /*4c70*/  ISETP.GT.AND P2, PT, R33, 0x21, PT ;  /* 0x000000212100780c */ /* 0x000fe20003f44270 */
[----:B------:R-:W-:Y:S01]  /*4c80*/  FMUL.FTZ R26, R51, UR22 ;  /* 0x00000016331a7c20 */ /* 0x000fe20008410000 */
[----:B-----5:R-:W-:Y:S01]  /*4c90*/  FSEL R120, R120, -INF , P1 ;  /* 0xff80000078787808 */ /* 0x020fe20000800000 */
[----:B------:R-:W-:Y:S01]  /*4ca0*/  FMUL.FTZ R51, R82, UR22 ;  /* 0x0000001652337c20 */ /* 0x000fe20008410000 */
[----:B------:R-:W-:Y:S01]  /*4cb0*/  FMNMX.FTZ R31, R124, R31, !PT ;  /* 0x0000001f7c1f7209 */ /* 0x000fe20007810000 */
[----:B------:R-:W3:Y:S01]  /*4cc0*/  MUFU.TANH R36, R36 ;  /* 0x0000002400247308 */ /* 0x000ee20000002400 */
[----:B------:R-:W-:Y:S01]  /*4cd0*/  ISETP.GT.AND P1, PT, R33, 0x28, PT ;  /* 0x000000282100780c */ /* 0x000fe20003f24270 */
[----:B------:R-:W-:Y:S01]  /*4ce0*/  FMUL.FTZ R30, R59, UR22 ;  /* 0x000000163b1e7c20 */ /* 0x000fe20008410000 */
[----:B0-----:R-:W-:Y:S01]  /*4cf0*/  FSEL R52, R15, -INF , P2 ;  /* 0xff8000000f347808 */ /* 0x001fe20001000000 */
[----:B------:R-:W-:Y:S01]  /*4d00*/  FMUL.FTZ R59, R86, UR22 ;  /* 0x00000016563b7c20 */ /* 0x000fe20008410000 */
[----:B------:R-:W-:Y:S01]  /*4d10*/  FMNMX.FTZ R31, R120, R31, !PT ;  /* 0x0000001f781f7209 */ /* 0x000fe20007810000 */
[----:B------:R-:W-:Y:S01]  /*4d20*/  FMUL.FTZ R37, R67, UR22 ;  /* 0x0000001643257c20 */ /* 0x000fe20008410000 */
[----:B------:R-:W-:Y:S01]  /*4d30*/  ISETP.GT.AND P2, PT, R33, 0x29, PT ;  /* 0x000000292100780c */ /* 0x000fe20003f44270 */
[----:B------:R-:W0:Y:S01]  /*4d40*/  MUFU.TANH R32, R32 ;  /* 0x0000002000207308 */ /* 0x000e220000002400 */
[----:B-1----:R-:W-:Y:S01]  /*4d50*/  FSEL R50, R24, -INF , P1 ;  /* 0xff80000018327808 */ /* 0x002fe20000800000 */
[----:B------:R-:W-:Y:S01]  /*4d60*/  FMUL.FTZ R41, R71, UR22 ;  /* 0x0000001647297c20 */ /* 0x000fe20008410000 */
[----:B------:R-:W-:Y:S01]  /*4d70*/  FMNMX.FTZ R31, R52, R31, !PT ;  /* 0x0000001f341f7209 */ /* 0x000fe20007810000 */
[----:B------:R-:W-:Y:S01]  /*4d80*/  FMUL.FTZ R45, R75, UR22 ;  /* 0x000000164b2d7c20 */ /* 0x000fe20008410000 */
[----:B------:R-:W-:Y:S01]  /*4d90*/  ISETP.GT.AND P1, PT, R33, 0x30, PT ;  /* 0x000000302100780c */ /* 0x000fe20003f24270 */
[----:B------:R-:W-:Y:S01]  /*4da0*/  FMUL.FTZ R49, R79, UR22 ;  /* 0x000000164f317c20 */ /* 0x000fe20008410000 */
[----:B--2---:R-:W-:Y:S01]  /*4db0*/  FSEL R34, R34, -INF , P2 ;  /* 0xff80000022227808 */ /* 0x004fe20001000000 */
[----:B------:R-:W1:Y:S01]  /*4dc0*/  MUFU.TANH R38, R38 ;  /* 0x0000002600267308 */ /* 0x000e620000002400 */
[----:B------:R-:W-:Y:S01]  /*4dd0*/  FMNMX.FTZ R31, R50, R31, !PT ;  /* 0x0000001f321f7209 */ /* 0x000fe20007810000 */
[----:B------:R-:W-:Y:S01]  /*4de0*/  FMUL.FTZ R53, R83, UR22 ;  /* 0x0000001653357c20 */ /* 0x000fe20008410000 */
[----:B------:R-:W-:Y:S01]  /*4df0*/  ISETP.GT.AND P2, PT, R33, 0x31, PT ;  /* 0x000000312100780c */ /* 0x000fe20003f44270 */
[----:B------:R-:W-:Y:S01]  /*4e00*/  FMUL.FTZ R61, R87, UR22 ;  /* 0x00000016573d7c20 */ /* 0x000fe20008410000 */
[----:B---3--:R-:W-:Y:S01]  /*4e10*/  FSEL R36, R36, -INF , P1 ;  /* 0xff80000024247808 */ /* 0x008fe20000800000 */
[----:B------:R-:W-:Y:S01]  /*4e20*/  ULEA UR6, UR38, UR45, 0x3 ;  /* 0x0000002d26067291 */ /* 0x000fe2000f8e183f */
[----:B------:R-:W-:Y:S01]  /*4e30*/  FMNMX.FTZ R31, R34, R31, !PT ;  /* 0x0000001f221f7209 */ /* 0x000fe20007810000 */
[----:B------:R-:W2:Y:S01]  /*4e40*/  MUFU.TANH R40, R40 ;  /* 0x0000002800287308 */ /* 0x000ea20000002400 */
[----:B------:R-:W-:Y:S01]  /*4e50*/  ISETP.GT.AND P1, PT, R33, 0x38, PT ;  /* 0x000000382100780c */ /* 0x000fe20003f24270 */
[----:B------:R-:W-:Y:S01]  /*4e60*/  UIADD3 UR6, UR6, 0x16840, URZ ;  /* 0x0001684006067890 */ /* 0x000fe2000fffe03f */
[----:B0-----:R-:W-:-:S02]  /*4e70*/  FSEL R32, R32, -INF , P2 ;  /* 0xff80000020207808 */ /* 0x001fc40001000000 */
[----:B------:R-:W-:Y:S01]  /*4e80*/  FMNMX.FTZ R31, R36, R31, !PT ;  /* 0x0000001f241f7209 */ /* 0x000fe20007810000 */
[----:B------:R-:W-:Y:S01]  /*4e90*/  UPRMT UR6, UR43, 0x654, UR6 ;  /* 0x000006542b067896 */ /* 0x000fe20008000006 */
[C---:B------:R-:W-:Y:S01]  /*4ea0*/  ISETP.GT.AND P2, PT, R33.reuse, 0x39, PT ;  /* 0x000000392100780c */ /* 0x040fe20003f44270 */
[----:B------:R-:W0:Y:S01]  /*4eb0*/  MUFU.TANH R42, R42 ;  /* 0x0000002a002a7308 */ /* 0x000e220000002400 */
[----:B-1----:R-:W-:Y:S02]  /*4ec0*/  FSEL R38, R38, -INF , P1 ;  /* 0xff80000026267808 */ /* 0x002fe40000800000 */
[----:B------:R-:W-:Y:S02]  /*4ed0*/  FMNMX.FTZ R31, R32, R31, !PT ;  /* 0x0000001f201f7209 */ /* 0x000fe40007810000 */
[C---:B------:R-:W-:Y:S02]  /*4ee0*/  ISETP.GT.AND P1, PT, R33.reuse, 0x40, PT ;  /* 0x000000402100780c */ /* 0x040fe40003f24270 */
[----:B------:R-:W-:Y:S01]  /*4ef0*/  FMNMX.FTZ R31, R38, R31, !PT ;  /* 0x0000001f261f7209 */ /* 0x000fe20007810000 */
[----:B------:R-:W1:Y:S01]  /*4f00*/  MUFU.TANH R44, R44 ;  /* 0x0000002c002c7308 */ /* 0x000e620000002400 */
[----:B--2---:R-:W-:Y:S01]  /*4f10*/  FSEL R40, R40, -INF , P2 ;  /* 0xff80000028287808 */ /* 0x004fe20001000000 */
[----:B------:R-:W-:Y:S01]  /*4f20*/  SYNCS.ARRIVE.TRANS64.RED.A1T0 RZ, [UR6], RZ ;  /* 0x000000ffffff79a7 */ /* 0x000fe20008100406 */
[----:B------:R-:W-:-:S02]  /*4f30*/  ISETP.GT.AND P2, PT, R33, 0x41, PT ;  /* 0x000000412100780c */ /* 0x000fc40003f44270 */
[----:B------:R-:W-:-:S03]  /*4f40*/  FMNMX.FTZ R31, R40, R31, !PT ;  /* 0x0000001f281f7209 */ /* 0x000fc60007810000 */
[----:B------:R-:W2:Y:S01]  /*4f50*/  MUFU.TANH R48, R48 ;  /* 0x0000003000307308 */ /* 0x000ea20000002400 */
[----:B0-----:R-:W-:Y:S02]  /*4f60*/  FSEL R42, R42, -INF , P1 ;  /* 0xff8000002a2a7808 */ /* 0x001fe40000800000 */
        /* <DEDUP_REMOVED lines=41> */
[----:B------:R-:W-:Y:S01]  /*5200*/  FMNMX.FTZ R15, R72, R31, !PT ;  /* 0x0000001f480f7209 */ /* 0x000fe20007810000 */
[----:B------:R-:W-:Y:S02]  /*5210*/  FMUL.FTZ R31, R62, UR22 ;  /* 0x000000163e1f7c20 */ /* 0x000fe40008410000 */
[----:B------:R-:W1:Y:S01]  /*5220*/  MUFU.TANH R81, R81 ;  /* 0x0000005100517308 */ /* 0x000e620000002400 */
[----:B--2---:R-:W-:Y:S02]  /*5230*/  FSEL R76, R77, -INF , P2 ;  /* 0xff8000004d4c7808 */ /* 0x004fe40001000000 */
        /* <DEDUP_REMOVED lines=8> */
[----:B------:R-:W-:Y:S01]  /*52c0*/  ISETP.GT.AND P2, PT, R33, 0x79, PT ;  /* 0x000000792100780c */ /* 0x000fe20003f44270 */
[----:B------:R-:W-:Y:S01]  /*52d0*/  FMUL.FTZ R33, R63, UR22 ;  /* 0x000000163f217c20 */ /* 0x000fe20008410000 */
[----:B------:R-:W-:Y:S02]  /*52e0*/  FMNMX.FTZ R15, R80, R15, !PT ;  /* 0x0000000f500f7209 */ /* 0x000fe40007810000 */
[----:B------:R-:W-:Y:S01]  /*52f0*/  IADD3 R63, R66, -UR21, R121 ;  /* 0x80000015423f7c10 */ /* 0x000fe2000fffe079 */
[----:B------:R-:W1:Y:S01]  /*5300*/  MUFU.TANH R5, R5 ;  /* 0x0000000500057308 */ /* 0x000e620000002400 */
[----:B--2---:R-:W-:Y:S02]  /*5310*/  FSEL R84, R84, -INF , P1 ;  /* 0xff80000054547808 */ /* 0x004fe40000800000 */
[----:B------:R-:W-:-:S02]  /*5320*/  ISETP.GT.AND P3, PT, R63, 0x1, PT ;  /* 0x000000013f00780c */ /* 0x000fc40003f64270 */
[----:B------:R-:W-:-:S03]  /*5330*/  FMNMX.FTZ R15, R84, R15, !PT ;  /* 0x0000000f540f7209 */ /* 0x000fc60007810000 */
[----:B------:R-:W2:Y:S01]  /*5340*/  MUFU.TANH R6, R6 ;  /* 0x0000000600067308 */ /* 0x000ea20000002400 */
[----:B0-----:R-:W-:Y:S02]  /*5350*/  FSEL R122, R85, -INF , P2 ;  /* 0xff800000557a7808 */ /* 0x001fe40001000000 */
[----:B------:R-:W-:Y:S02]  /*5360*/  ISETP.GT.AND P2, PT, R63, RZ, PT ;  /* 0x000000ff3f00720c */ /* 0x000fe40003f44270 */
[----:B------:R-:W-:-:S03]  /*5370*/  FMNMX.FTZ R15, R122, R15, !PT ;  /* 0x0000000f7a0f7209 */ /* 0x000fc60007810000 */
[----:B------:R-:W0:Y:S01]  /*5380*/  MUFU.TANH R7, R7 ;  /* 0x0000000700077308 */ /* 0x000e220000002400 */
[----:B-1----:R-:W-:Y:S01]  /*5390*/  FSEL R5, R5, -INF , P2 ;  /* 0xff80000005057808 */ /* 0x002fe20001000000 */
[----:B------:R-:W1:Y:S01]  /*53a0*/  SHFL.BFLY PT, R24, R15, 0x2, 0x1f ;  /* 0x0c401f000f187f89 */ /* 0x000e6200000e0000 */
[----:B------:R-:W-:Y:S02]  /*53b0*/  ISETP.GT.AND P2, PT, R63, 0x8, PT ;  /* 0x000000083f00780c */ /* 0x000fe40003f44270 */
[----:B------:R-:W-:-:S03]  /*53c0*/  FMNMX.FTZ R65, R5, R4, !PT ;  /* 0x0000000405417209 */ /* 0x000fc60007810000 */
[----:B------:R-:W3:Y:S01]  /*53d0*/  MUFU.TANH R8, R8 ;  /* 0x0000000800087308 */ /* 0x000ee20000002400 */
        /* <DEDUP_REMOVED lines=8> */
[----:B---3--:R-:W-:Y:S02]  /*5460*/  FSEL R8, R8, -INF , P3 ;  /* 0xff80000008087808 */ /* 0x008fe40001800000 */
[----:B-1----:R-:W-:Y:S02]  /*5470*/  FMNMX.FTZ R24, R15, R24, !PT ;  /* 0x000000180f187209 */ /* 0x002fe40007810000 */
[----:B------:R-:W1:Y:S01]  /*5480*/  LDC R15, c[0x0][0x988] ;  /* 0x00026200ff0f7b82 */ /* 0x000e620000000800 */
[----:B------:R-:W-:Y:S02]  /*5490*/  ISETP.GT.AND P3, PT, R63, 0x11, PT ;  /* 0x000000113f00780c */ /* 0x000fe40003f64270 */
[----:B------:R-:W3:Y:S01]  /*54a0*/  MUFU.TANH R11, R11 ;  /* 0x0000000b000b7308 */ /* 0x000ee20000002400 */
[----:B------:R-:W4:Y:S01]  /*54b0*/  SHFL.BFLY PT, R55, R24, 0x1, 0x1f ;  /* 0x0c201f0018377f89 */ /* 0x000f2200000e0000 */
[----:B--2---:R-:W-:-:S02]  /*54c0*/  FSEL R74, R9, -INF , P2 ;  /* 0xff800000094a7808 */ /* 0x004fc40001000000 */
[----:B------:R-:W-:Y:S02]  /*54d0*/  FMNMX.FTZ R65, R8, R65, !PT ;  /* 0x0000004108417209 */ /* 0x000fe40007810000 */
[C---:B------:R-:W-:Y:S02]  /*54e0*/  ISETP.GT.AND P2, PT, R63.reuse, 0x18, PT ;  /* 0x000000183f00780c */ /* 0x040fe40003f44270 */
[----:B------:R-:W2:Y:S01]  /*54f0*/  MUFU.TANH R12, R12 ;  /* 0x0000000c000c7308 */ /* 0x000ea20000002400 */
[----:B0-----:R-:W-:Y:S02]  /*5500*/  FSEL R10, R10, -INF , P3 ;  /* 0xff8000000a0a7808 */ /* 0x001fe40001800000 */
[----:B------:R-:W-:Y:S02]  /*5510*/  FMNMX.FTZ R65, R74, R65, !PT ;  /* 0x000000414a417209 */ /* 0x000fe40007810000 */
[----:B------:R-:W-:Y:S02]  /*5520*/  ISETP.GT.AND P3, PT, R63, 0x19, PT ;  /* 0x000000193f00780c */ /* 0x000fe40003f64270 */
[----:B------:R-:W-:Y:S01]  /*5530*/  FMNMX.FTZ R65, R10, R65, !PT ;  /* 0x000000410a417209 */ /* 0x000fe20007810000 */
[----:B------:R-:W0:Y:S01]  /*5540*/  MUFU.TANH R13, R13 ;  /* 0x0000000d000d7308 */ /* 0x000e220000002400 */
[----:B---3--:R-:W-:-:S02]  /*5550*/  FSEL R78, R11, -INF , P2 ;  /* 0xff8000000b4e7808 */ /* 0x008fc40001000000 */
[----:B------:R-:W-:Y:S02]  /*5560*/  ISETP.GT.AND P2, PT, R63, 0x20, PT ;  /* 0x000000203f00780c */ /* 0x000fe40003f44270 */
[----:B------:R-:W-:-:S03]  /*5570*/  FMNMX.FTZ R65, R78, R65, !PT ;  /* 0x000000414e417209 */ /* 0x000fc60007810000 */
[----:B------:R-:W3:Y:S01]  /*5580*/  MUFU.TANH R14, R14 ;  /* 0x0000000e000e7308 */ /* 0x000ee20000002400 */
[----:B--2---:R-:W-:Y:S02]  /*5590*/  FSEL R12, R12, -INF , P3 ;  /* 0xff8000000c0c7808 */ /* 0x004fe40001800000 */
[----:B----4-:R-:W-:Y:S02]  /*55a0*/  FMNMX.FTZ R24, R24, R55, !PT ;  /* 0x0000003718187209 */ /* 0x010fe40007810000 */
[----:B------:R-:W-:Y:S02]  /*55b0*/  ISETP.GT.AND P3, PT, R63, 0x21, PT ;  /* 0x000000213f00780c */ /* 0x000fe40003f64270 */
[----:B------:R-:W-:Y:S01]  /*55c0*/  FMNMX.FTZ R65, R12, R65, !PT ;  /* 0x000000410c417209 */ /* 0x000fe20007810000 */
[----:B------:R-:W2:Y:S01]  /*55d0*/  MUFU.TANH R20, R20 ;  /* 0x0000001400147308 */ /* 0x000ea20000002400 */
[----:B0-----:R-:W-:Y:S01]  /*55e0*/  FSEL R82, R13, -INF , P2 ;  /* 0xff8000000d527808 */ /* 0x001fe20001000000 */
[----:B-1----:R-:W-:Y:S01]  /*55f0*/  FMUL.FTZ R55, R24, R15 ;  /* 0x0000000f18377220 */ /* 0x002fe20000410000 */
[----:B------:R-:W-:-:S02]  /*5600*/  ISETP.GT.AND P2, PT, R63, 0x28, PT ;  /* 0x000000283f00780c */ /* 0x000fc40003f44270 */
[----:B------:R-:W-:Y:S02]  /*5610*/  FMNMX.FTZ R65, R82, R65, !PT ;  /* 0x0000004152417209 */ /* 0x000fe40007810000 */
[----:B------:R-:W-:Y:S01]  /*5620*/  FSETP.NEU.FTZ.AND P1, PT, R24, -INF , PT ;  /* 0xff8000001800780b */ /* 0x000fe20003f3d000 */
[----:B------:R-:W0:Y:S01]  /*5630*/  MUFU.TANH R21, R21 ;  /* 0x0000001500157308 */ /* 0x000e220000002400 */
[----:B---3--:R-:W-:Y:S02]  /*5640*/  FSEL R14, R14, -INF , P3 ;  /* 0xff8000000e0e7808 */ /* 0x008fe40001800000 */
[----:B------:R-:W-:Y:S02]  /*5650*/  ISETP.GT.AND P3, PT, R63, 0x29, PT ;  /* 0x000000293f00780c */ /* 0x000fe40003f64270 */
[----:B------:R-:W-:Y:S02]  /*5660*/  FMNMX.FTZ R65, R14, R65, !PT ;  /* 0x000000410e417209 */ /* 0x000fe40007810000 */
[----:B------:R-:W-:Y:S01]  /*5670*/  FSEL R55, R55, RZ, P1 ;  /* 0x000000ff37377208 */ /* 0x000fe20000800000 */
[----:B------:R-:W1:Y:S01]  /*5680*/  MUFU.TANH R25, R25 ;  /* 0x0000001900197308 */ /* 0x000e620000002400 */
[----:B--2---:R-:W-:-:S02]  /*5690*/  FSEL R20, R20, -INF , P2 ;  /* 0xff80000014147808 */ /* 0x004fc40001000000 */
[----:B------:R-:W-:Y:S01]  /*56a0*/  ISETP.GT.AND P2, PT, R63, 0x30, PT ;  /* 0x000000303f00780c */ /* 0x000fe20003f44270 */
[--C-:B------:R-:W-:Y:S01]  /*56b0*/  FFMA.FTZ R11, R124, R15, -R55.reuse ;  /* 0x0000000f7c0b7223 */ /* 0x100fe20000010837 */
[----:B------:R-:W-:Y:S01]  /*56c0*/  FMNMX.FTZ R65, R20, R65, !PT ;  /* 0x0000004114417209 */ /* 0x000fe20007810000 */
[-CC-:B------:R-:W-:Y:S01]  /*56d0*/  FFMA.FTZ R140, R120, R15.reuse, -R55.reuse ;  /* 0x0000000f788c7223 */ /* 0x180fe20000010837 */
[-CC-:B------:R-:W-:Y:S01]  /*56e0*/  FFMA.FTZ R13, R52, R15.reuse, -R55.reuse ;  /* 0x0000000f340d7223 */ /* 0x180fe20000010837 */
[----:B------:R-:W2:Y:S01]  /*56f0*/  MUFU.TANH R26, R26 ;  /* 0x0000001a001a7308 */ /* 0x000ea20000002400 */
[----:B0-----:R-:W-:Y:S01]  /*5700*/  FSEL R86, R21, -INF , P3 ;  /* 0xff80000015567808 */ /* 0x001fe20001800000 */
[-CC-:B------:R-:W-:Y:S01]  /*5710*/  FFMA.FTZ R142, R50, R15.reuse, -R55.reuse ;  /* 0x0000000f328e7223 */ /* 0x180fe20000010837 */
[----:B------:R-:W-:Y:S01]  /*5720*/  ISETP.GT.AND P3, PT, R63, 0x31, PT ;  /* 0x000000313f00780c */ /* 0x000fe20003f64270 */
[--C-:B------:R-:W-:Y:S01]  /*5730*/  FFMA.FTZ R21, R34, R15, -R55.reuse ;  /* 0x0000000f22157223 */ /* 0x100fe20000010837 */
[----:B------:R-:W-:Y:S01]  /*5740*/  FMNMX.FTZ R65, R86, R65, !PT ;  /* 0x0000004156417209 */ /* 0x000fe20007810000 */
[-CC-:B------:R-:W-:Y:S01]  /*5750*/  FFMA.FTZ R146, R126, R15.reuse, -R55.reuse ;  /* 0x0000000f7e927223 */ /* 0x180fe20000010837 */
[-CC-:B------:R-:W-:Y:S01]  /*5760*/  FFMA.FTZ R7, R132, R15.reuse, -R55.reuse ;  /* 0x0000000f84077223 */ /* 0x180fe20000010837 */
[----:B------:R-:W0:Y:S01]  /*5770*/  MUFU.TANH R27, R27 ;  /* 0x0000001b001b7308 */ /* 0x000e220000002400 */
[----:B-1----:R-:W-:Y:S01]  /*5780*/  FSEL R124, R25, -INF , P2 ;  /* 0xff800000197c7808 */ /* 0x002fe20001000000 */
[-CC-:B------:R-:W-:Y:S01]  /*5790*/  FFMA.FTZ R132, R42, R15.reuse, -R55.reuse ;  /* 0x0000000f2a847223 */ /* 0x180fe20000010837 */
[C---:B------:R-:W-:Y:S01]  /*57a0*/  ISETP.GT.AND P2, PT, R63.reuse, 0x38, PT ;  /* 0x000000383f00780c */ /* 0x040fe20003f44270 */
[--C-:B------:R-:W-:Y:S01]  /*57b0*/  FFMA.FTZ R148, R136, R15, -R55.reuse ;  /* 0x0000000f88947223 */ /* 0x100fe20000010837 */
[----:B------:R-:W-:Y:S01]  /*57c0*/  FMNMX.FTZ R65, R124, R65, !PT ;  /* 0x000000417c417209 */ /* 0x000fe20007810000 */
[-CC-:B------:R-:W-:Y:S01]  /*57d0*/  FFMA.FTZ R136, R36, R15.reuse, -R55.reuse ;  /* 0x0000000f24887223 */ /* 0x180fe20000010837 */
[-CC-:B------:R-:W-:Y:S01]  /*57e0*/  FFMA.FTZ R57, R134, R15.reuse, -R55.reuse ;  /* 0x0000000f86397223 */ /* 0x180fe20000010837 */
[----:B------:R-:W1:Y:S01]  /*57f0*/  MUFU.TANH R28, R28 ;  /* 0x0000001c001c7308 */ /* 0x000e620000002400 */
[----:B--2---:R-:W-:Y:S01]  /*5800*/  FSEL R26, R26, -INF , P3 ;  /* 0xff8000001a1a7808 */ /* 0x004fe20001800000 */
[-CC-:B------:R-:W-:Y:S01]  /*5810*/  FFMA.FTZ R134, R48, R15.reuse, -R55.reuse ;  /* 0x0000000f30867223 */ /* 0x180fe20000010837 */
[----:B------:R-:W-:Y:S01]  /*5820*/  ISETP.GT.AND P3, PT, R63, 0x39, PT ;  /* 0x000000393f00780c */ /* 0x000fe20003f64270 */
[--C-:B------:R-:W-:Y:S01]  /*5830*/  FFMA.FTZ R9, R128, R15, -R55.reuse ;  /* 0x0000000f80097223 */ /* 0x100fe20000010837 */
[----:B------:R-:W-:Y:S01]  /*5840*/  FMNMX.FTZ R65, R26, R65, !PT ;  /* 0x000000411a417209 */ /* 0x000fe20007810000 */
[-CC-:B------:R-:W-:Y:S01]  /*5850*/  FFMA.FTZ R128, R54, R15.reuse, -R55.reuse ;  /* 0x0000000f36807223 */ /* 0x180fe20000010837 */
[----:B------:R-:W-:Y:S01]  /*5860*/  FSEL R48, R24, RZ, P1 ;  /* 0x000000ff18307208 */ /* 0x000fe20000800000 */
[----:B------:R-:W2:Y:S01]  /*5870*/  MUFU.TANH R29, R29 ;  /* 0x0000001d001d7308 */ /* 0x000ea20000002400 */
[----:B0-----:R-:W-:Y:S01]  /*5880*/  FSEL R120, R27, -INF , P2 ;  /* 0xff8000001b787808 */ /* 0x001fe20001000000 */
[----:B------:R-:W-:Y:S01]  /*5890*/  FFMA.FTZ R27, R40, R15, -R55 ;  /* 0x0000000f281b7223 */ /* 0x000fe20000010837 */
[C---:B------:R-:W-:Y:S01]  /*58a0*/  ISETP.GT.AND P2, PT, R63.reuse, 0x40, PT ;  /* 0x000000403f00780c */ /* 0x040fe20003f44270 */
[----:B------:R-:W-:Y:S01]  /*58b0*/  FADD.FTZ R48, -R48, R3 ;  /* 0x0000000330307221 */ /* 0x000fe20000010100 */
[----:B------:R-:W-:Y:S01]  /*58c0*/  FMNMX.FTZ R65, R120, R65, !PT ;  /* 0x0000004178417209 */ /* 0x000fe20007810000 */
[-CC-:B------:R-:W-:Y:S01]  /*58d0*/  FFMA.FTZ R150, R138, R15.reuse, -R55.reuse ;  /* 0x0000000f8a967223 */ /* 0x180fe20000010837 */
[-CC-:B------:R-:W-:Y:S01]  /*58e0*/  FFMA.FTZ R144, R130, R15.reuse, -R55.reuse ;  /* 0x0000000f82907223 */ /* 0x180fe20000010837 */
[----:B------:R-:W0:Y:S01]  /*58f0*/  MUFU.TANH R30, R30 ;  /* 0x0000001e001e7308 */ /* 0x000e220000002400 */
[----:B-1----:R-:W-:Y:S01]  /*5900*/  FSEL R28, R28, -INF , P3 ;  /* 0xff8000001c1c7808 */ /* 0x002fe20001800000 */
[-C--:B------:R-:W-:Y:S01]  /*5910*/  FMUL.FTZ R48, R48, R15.reuse ;  /* 0x0000000f30307220 */ /* 0x080fe20000410000 */
[----:B------:R-:W-:Y:S01]  /*5920*/  ISETP.GT.AND P3, PT, R63, 0x41, PT ;  /* 0x000000413f00780c */ /* 0x000fe20003f64270 */
        /* <DEDUP_REMOVED lines=8> */
[----:B------:R-:W-:Y:S01]  /*59b0*/  FFMA.FTZ R122, R122, R15, -R55 ;  /* 0x0000000f7a7a7223 */ /* 0x000fe20000010837 */
[----:B------:R-:W-:-:S03]  /*59c0*/  FMNMX.FTZ R65, R52, R65, !PT ;  /* 0x0000004134417209 */ /* 0x000fc60007810000 */
[----:B------:R-:W2:Y:S01]  /*59d0*/  MUFU.TANH R33, R33 ;  /* 0x0000002100217308 */ /* 0x000ea20000002400 */
[----:B0-----:R-:W-:Y:S02]  /*59e0*/  FSEL R30, R30, -INF , P3 ;  /* 0xff8000001e1e7808 */ /* 0x001fe40001800000 */
[----:B------:R-:W-:Y:S02]  /*59f0*/  ISETP.GT.AND P3, PT, R63, 0x49, PT ;  /* 0x000000493f00780c */ /* 0x000fe40003f64270 */
[----:B------:R-:W-:-:S03]  /*5a00*/  FMNMX.FTZ R65, R30, R65, !PT ;  /* 0x000000411e417209 */ /* 0x000fc60007810000 */
[----:B------:R-:W0:Y:S01]  /*5a10*/  MUFU.TANH R35, R35 ;  /* 0x0000002300237308 */ /* 0x000e220000002400 */
[----:B-1----:R-:W-:Y:S01]  /*5a20*/  FSEL R50, R31, -INF , P2 ;  /* 0xff8000001f327808 */ /* 0x002fe20001000000 */
[----:B------:R-:W-:Y:S01]  /*5a30*/  FFMA.FTZ R31, R62, R15, -R55 ;  /* 0x0000000f3e1f7223 */ /* 0x000fe20000010837 */
[----:B------:R-:W-:Y:S02]  /*5a40*/  ISETP.GT.AND P2, PT, R63, 0x50, PT ;  /* 0x000000503f00780c */ /* 0x000fe40003f44270 */
[----:B------:R-:W-:-:S03]  /*5a50*/  FMNMX.FTZ R65, R50, R65, !PT ;  /* 0x0000004132417209 */ /* 0x000fc60007810000 */
[----:B------:R-:W1:Y:S01]  /*5a60*/  MUFU.TANH R37, R37 ;  /* 0x0000002500257308 */ /* 0x000e620000002400 */
[----:B--2---:R-:W-:Y:S01]  /*5a70*/  FSEL R34, R33, -INF , P3 ;  /* 0xff80000021227808 */ /* 0x004fe20001800000 */
[----:B------:R-:W-:Y:S01]  /*5a80*/  FFMA.FTZ R33, R64, R15, -R55 ;  /* 0x0000000f40217223 */ /* 0x000fe20000010837 */
[----:B------:R-:W-:Y:S02]  /*5a90*/  ISETP.GT.AND P3, PT, R63, 0x51, PT ;  /* 0x000000513f00780c */ /* 0x000fe40003f64270 */
[----:B------:R-:W-:-:S03]  /*5aa0*/  FMNMX.FTZ R25, R34, R65, !PT ;  /* 0x0000004122197209 */ /* 0x000fc60007810000 */
[----:B------:R-:W2:Y:S01]  /*5ab0*/  MUFU.TANH R39, R39 ;  /* 0x0000002700277308 */ /* 0x000ea20000002400 */
[----:B0-----:R-:W-:Y:S01]  /*5ac0*/  FSEL R126, R35, -INF , P2 ;  /* 0xff800000237e7808 */ /* 0x001fe20001000000 */
[--C-:B------:R-:W-:Y:S01]  /*5ad0*/  FFMA.FTZ R35, R76, R15, -R55.reuse ;  /* 0x0000000f4c237223 */ /* 0x100fe20000010837 */
[----:B------:R-:W-:Y:S02]  /*5ae0*/  ISETP.GT.AND P2, PT, R63, 0x58, PT ;  /* 0x000000583f00780c */ /* 0x000fe40003f44270 */
[----:B------:R-:W-:Y:S01]  /*5af0*/  FMNMX.FTZ R6, R126, R25, !PT ;  /* 0x000000197e067209 */ /* 0x000fe20007810000 */
[-CC-:B------:R-:W-:Y:S01]  /*5b00*/  FFMA.FTZ R25, R32, R15.reuse, -R55.reuse ;  /* 0x0000000f20197223 */ /* 0x180fe20000010837 */
[-CC-:B------:R-:W-:Y:S01]  /*5b10*/  FFMA.FTZ R32, R72, R15.reuse, -R55.reuse ;  /* 0x0000000f48207223 */ /* 0x180fe20000010837 */
[----:B------:R-:W0:Y:S01]  /*5b20*/  MUFU.TANH R41, R41 ;  /* 0x0000002900297308 */ /* 0x000e220000002400 */
[----:B-1----:R-:W-:Y:S01]  /*5b30*/  FSEL R65, R37, -INF , P3 ;  /* 0xff80000025417808 */ /* 0x002fe20001800000 */
[----:B------:R-:W-:Y:S01]  /*5b40*/  FFMA.FTZ R37, R60, R15, -R55 ;  /* 0x0000000f3c257223 */ /* 0x000fe20000010837 */
[----:B------:R-:W-:-:S02]  /*5b50*/  ISETP.GT.AND P3, PT, R63, 0x59, PT ;  /* 0x000000593f00780c */ /* 0x000fc40003f64270 */
        /* <DEDUP_REMOVED lines=39> */
[----:B------:R-:W-:Y:S01]  /*5dd0*/  MUFU.EX2 R148, R148 ;  /* 0x0000009400947308 */ /* 0x000fe20000000800 */
[----:B--2---:R-:W-:-:S04]  /*5de0*/  FSEL R44, R61, -INF , P3 ;  /* 0xff8000003d2c7808 */ /* 0x004fc80001800000 */
[----:B------:R-:W-:-:S03]  /*5df0*/  FMNMX.FTZ R29, R44, R29, !PT ;  /* 0x0000001d2c1d7209 */ /* 0x000fc60007810000 */
[----:B------:R-:W-:Y:S02]  /*5e00*/  MUFU.EX2 R150, R150 ;  /* 0x0000009600967308 */ /* 0x000fe40000000800 */
[----:B------:R-:W0:Y:S06]  /*5e10*/  SHFL.BFLY PT, R6, R29, 0x2, 0x1f ;  /* 0x0c401f001d067f89 */ /* 0x000e2c00000e0000 */
        /* <DEDUP_REMOVED lines=8> */
[----:B0-----:R-:W-:-:S07]  /*5ea0*/  FMNMX.FTZ R6, R36, R29, !PT ;  /* 0x0000001d24067209 */ /* 0x001fce0007810000 */
[----:B------:R-:W-:Y:S01]  /*5eb0*/  MUFU.EX2 R13, R13 ;  /* 0x0000000d000d7308 */ /* 0x000fe20000000800 */
[-C--:B------:R-:W-:Y:S01]  /*5ec0*/  FFMA.FTZ R29, R84, R15.reuse, -R55 ;  /* 0x0000000f541d7223 */ /* 0x080fe20000010837 */
[C---:B------:R-:W-:Y:S01]  /*5ed0*/  FSETP.NEU.FTZ.AND P2, PT, R6.reuse, -INF , PT ;  /* 0xff8000000600780b */ /* 0x040fe20003f5d000 */
[----:B------:R-:W-:-:S03]  /*5ee0*/  FMUL.FTZ R49, R6, R15 ;  /* 0x0000000f06317220 */ /* 0x000fc60000410000 */
[----:B------:R-:W-:Y:S02]  /*5ef0*/  FSEL R3, R6, RZ, P2 ;  /* 0x000000ff06037208 */ /* 0x000fe40001000000 */
[----:B------:R-:W-:Y:S01]  /*5f00*/  MUFU.EX2 R142, R142 ;  /* 0x0000008e008e7308 */ /* 0x000fe20000000800 */
[----:B------:R-:W-:Y:S02]  /*5f10*/  FSEL R49, R49, RZ, P2 ;  /* 0x000000ff31317208 */ /* 0x000fe40001000000 */
[----:B------:R-:W-:-:S03]  /*5f20*/  FADD.FTZ R54, -R3, R4 ;  /* 0x0000000403367221 */ /* 0x000fc60000010100 */
[-CC-:B------:R-:W-:Y:S01]  /*5f30*/  FFMA.FTZ R46, R5, R15.reuse, -R49.reuse ;  /* 0x0000000f052e7223 */ /* 0x180fe20000010831 */
[-CC-:B------:R-:W-:Y:S01]  /*5f40*/  FFMA.FTZ R149, R66, R15.reuse, -R49.reuse ;  /* 0x0000000f42957223 */ /* 0x180fe20000010831 */
[-C--:B------:R-:W-:Y:S01]  /*5f50*/  FMUL.FTZ R3, R54, R15.reuse ;  /* 0x0000000f36037220 */ /* 0x080fe20000410000 */
        /* <DEDUP_REMOVED lines=16> */
[----:B------:R-:W1:Y:S01]  /*6060*/  MUFU.EX2 R3, R3 ;  /* 0x0000000300037308 */ /* 0x000e620000000800 */
[----:B0-----:R-:W-:Y:S01]  /*6070*/  FFMA.FTZ R5, R4, R2, R57 ;  /* 0x0000000204057223 */ /* 0x001fe20000010039 */
        /* <DEDUP_REMOVED lines=15> */
[----:B-1----:R-:W-:Y:S01]  /*6170*/  FFMA.FTZ R0, R3, R0, R46 ;  /* 0x0000000003007223 */ /* 0x002fe2000001002e */
[----:B------:R-:W-:Y:S01]  /*6180*/  FADD.FTZ R2, R144, R53 ;  /* 0x0000003590027221 */ /* 0x000fe20000010000 */
[-CC-:B------:R-:W-:Y:S01]  /*6190*/  FFMA.FTZ R127, R47, R15.reuse, -R49.reuse ;  /* 0x0000000f2f7f7223 */ /* 0x180fe20000010831 */
[-CC-:B------:R-:W-:Y:S01]  /*61a0*/  FFMA.FTZ R40, R40, R15.reuse, -R49.reuse ;  /* 0x0000000f28287223 */ /* 0x180fe20000010831 */
[-CC-:B------:R-:W-:Y:S01]  /*61b0*/  FFMA.FTZ R121, R51, R15.reuse, -R49.reuse ;  /* 0x0000000f33797223 */ /* 0x180fe20000010831 */
[----:B------:R-:W-:Y:S01]  /*61c0*/  FADD.FTZ R53, R9, R2 ;  /* 0x0000000209357221 */ /* 0x000fe20000010000 */
[-C--:B------:R-:W-:Y:S01]  /*61d0*/  FFMA.FTZ R42, R42, R15.reuse, -R49 ;  /* 0x0000000f2a2a7223 */ /* 0x080fe20000010831 */
[----:B------:R-:W1:Y:S01]  /*61e0*/  MUFU.EX2 R8, R8 ;  /* 0x0000000800087308 */ /* 0x000e620000000800 */
[----:B0-----:R-:W-:Y:S01]  /*61f0*/  FADD.FTZ R0, R149, R0 ;  /* 0x0000000095007221 */ /* 0x001fe20000010000 */
[----:B------:R-:W-:Y:S01]  /*6200*/  FADD.FTZ R2, R146, R53 ;  /* 0x0000003592027221 */ /* 0x000fe20000010000 */
[-CC-:B------:R-:W-:Y:S01]  /*6210*/  FFMA.FTZ R123, R59, R15.reuse, -R49.reuse ;  /* 0x0000000f3b7b7223 */ /* 0x180fe20000010831 */
[----:B------:R-:W-:-:S02]  /*6220*/  FFMA.FTZ R44, R44, R15, -R49 ;  /* 0x0000000f2c2c7223 */ /* 0x000fc40000010831 */
[----:B------:R-:W-:Y:S02]  /*6230*/  FADD.FTZ R53, R11, R2 ;  /* 0x000000020b357221 */ /* 0x000fe40000010000 */
[----:B------:R-:W0:Y:S01]  /*6240*/  MUFU.EX2 R145, R145 ;  /* 0x0000009100917308 */ /* 0x000e220000000800 */
[----:B--2---:R-:W-:Y:S01]  /*6250*/  FADD.FTZ R5, R151, R0 ;  /* 0x0000000097057221 */ /* 0x004fe20000010000 */
[----:B------:R-:W-:-:S04]  /*6260*/  FADD.FTZ R2, R140, R53 ;  /* 0x000000358c027221 */ /* 0x000fc80000010000 */
[----:B------:R-:W-:Y:S02]  /*6270*/  FADD.FTZ R53, R13, R2 ;  /* 0x000000020d357221 */ /* 0x000fe40000010000 */
[----:B------:R-:W2:Y:S01]  /*6280*/  MUFU.EX2 R10, R10 ;  /* 0x0000000a000a7308 */ /* 0x000ea20000000800 */
[----:B-1----:R-:W-:Y:S01]  /*6290*/  FADD.FTZ R0, R8, R5 ;  /* 0x0000000508007221 */ /* 0x002fe20000010000 */
[----:B------:R-:W-:-:S06]  /*62a0*/  FADD.FTZ R2, R142, R53 ;  /* 0x000000358e027221 */ /* 0x000fcc0000010000 */
        /* <DEDUP_REMOVED lines=94> */
[----:B-1----:R-:W-:-:S03]  /*6890*/  FADD.FTZ R2, R122, R5 ;  /* 0x000000057a027221 */ /* 0x002fc60000010000 */
[----:B0-----:R-:W-:Y:S01]  /*68a0*/  FADD.FTZ R0, R44, R0 ;  /* 0x000000002c007221 */ /* 0x001fe20000010000 */
[----:B------:R-:W-:Y:S06]  /*68b0*/  @!P0 BRA `(.L_x_2134) ;  /* 0x0000000000048947 */ /* 0x000fec0003800000 */
[----:B------:R-:W-:Y:S01]  /*68c0*/  BPT.TRAP 0x1 ;  /* 0x000000040000795c */ /* 0x000fe20000300000 */
.L_x_2134:
[----:B------:R-:W-:Y:S01]  /*68d0*/  UISETP.GT.AND UP0, UPT, UR25, UR23, UPT ;  /* 0x000000171900728c */ /* 0x000fe2000bf04270 */
[-C--:B------:R-:W-:Y:S01]  /*68e0*/  FMUL.FTZ R88, R88, R4.reuse ;  /* 0x0000000458587220 */ /* 0x080fe20000410000 */
[----:B------:R-:W-:Y:S01]  /*68f0*/  ULEA UR6, UR24, UR45, 0x3 ;  /* 0x0000002d18067291 */ /* 0x000fe2000f8e183f */
[-C--:B------:R-:W-:Y:S01]  /*6900*/  FMUL.FTZ R89, R89, R4.reuse ;  /* 0x0000000459597220 */ /* 0x080fe20000410000 */
[----:B------:R-:W-:Y:S01]  /*6910*/  UIADD3 UR7, UR25, -0x1, URZ ;  /* 0xffffffff19077890 */ /* 0x000fe2000fffe03f */
[-C--:B------:R-:W-:Y:S01]  /*6920*/  FMUL.FTZ R92, R92, R4.reuse ;  /* 0x000000045c5c7220 */ /* 0x080fe20000410000 */
[----:B------:R-:W-:Y:S01]  /*6930*/  UIADD3 UR6, UR6, 0x16860, URZ ;  /* 0x0001686006067890 */ /* 0x000fe2000fffe03f */
[----:B------:R-:W-:Y:S01]  /*6940*/  PLOP3.LUT P1, PT, PT, PT, UP0, 0x80, 0x0 ;  /* 0x000000000000781c */ /* 0x000fe20003f2f008 */
[----:B------:R-:W-:Y:S01]  /*6950*/  UMOV UR26, UR37 ;  /* 0x00000025001a7c82 */ /* 0x000fe20008000000 */
[----:B------:R-:W-:Y:S01]  /*6960*/  UMOV UR24, UR38 ;  /* 0x0000002600187c82 */ /* 0x000fe20008000000 */
[----:B------:R-:W-:Y:S01]  /*6970*/  UPRMT UR6, UR43, 0x654, UR6 ;  /* 0x000006542b067896 */ /* 0x000fe20008000006 */
[-C--:B------:R-:W-:Y:S01]  /*6980*/  FMUL.FTZ R93, R93, R4.reuse ;  /* 0x000000045d5d7220 */ /* 0x080fe20000410000 */
[----:B------:R-:W-:Y:S01]  /*6990*/  UMOV UR25, UR7 ;  /* 0x0000000700197c82 */ /* 0x000fe20008000000 */
        /* <DEDUP_REMOVED lines=64> */
[----:B------:R-:W-:-:S05]  /*6da0*/  UMOV UR25, UR7 ;  /* 0x0000000700197c82 */ /* 0x000fca0008000000 */
.L_x_2124:
[----:B------:R-:W-:-:S13]  /*6db0*/  ISETP.LE.AND P1, PT, RZ, UR25, PT ;  /* 0x00000019ff007c0c */ /* 0x000fda000bf23270 */
[----:B------:R-:W-:Y:S05]  /*6dc0*/  @!P1 BRA `(.L_x_2136) ;  /* 0x00000024004c9947 */ /* 0x000fea0003800000 */
[----:B------:R-:W-:Y:S01]  /*6dd0*/  MOV R4, R6 ;  /* 0x0000000600047202 */ /* 0x000fe20000000f00 */
[----:B------:R-:W-:Y:S01]  /*6de0*/  IMAD.MOV.U32 R3, RZ, RZ, R24 ;  /* 0x000000ffff037224 */ /* 0x000fe200078e0018 */
[----:B------:R-:W-:Y:S01]  /*6df0*/  UMOV UR22, UR37 ;  /* 0x0000002500167c82 */ /* 0x000fe20008000000 */
[----:B------:R-:W-:Y:S01]  /*6e00*/  UMOV UR21, UR38 ;  /* 0x0000002600157c82 */ /* 0x000fe20008000000 */
[----:B------:R-:W-:-:S05]  /*6e10*/  ULDC UR23, c[0x0][0x9d8] ;  /* 0x0002760000177ab9 */ /* 0x000fca0000000800 */
.L_x_2147:
[----:B------:R-:W-:Y:S01]  /*6e20*/  ISETP.NE.AND P2, PT, RZ, UR44, PT ;  /* 0x0000002cff007c0c */ /* 0x000fe2000bf45270 */
[----:B------:R-:W-:-:S04]  /*6e30*/  UISETP.NE.AND UP0, UPT, UR21, 0x1, UPT ;  /* 0x000000011500788c */ /* 0x000fc8000bf05270 */
[----:B------:R-:W-:-:S04]  /*6e40*/  USEL UR37, URZ, 0x1, UP0 ;  /* 0x000000013f257887 */ /* 0x000fc80008000000 */
[----:B------:R-:W-:-:S04]  /*6e50*/  ULOP3.LUT UR37, UR22, UR37, URZ, 0x3c, !UPT ;  /* 0x0000002516257292 */ /* 0x000fc8000f8e3c3f */
[----:B------:R-:W-:Y:S08]  /*6e60*/  @P2 BRA `(.L_x_2137) ;  /* 0x0000000000382947 */ /* 0x000ff00003800000 */
[----:B------:R-:W-:Y:S05]  /*6e70*/  @!P0 BRA `(.L_x_2138) ;  /* 0x0000000000048947 */ /* 0x000fea0003800000 */
[----:B------:R-:W-:Y:S01]  /*6e80*/  BPT.TRAP 0x1 ;  /* 0x000000040000795c */ /* 0x000fe20000300000 */
.L_x_2138:
        /* <DEDUP_REMOVED lines=9> */
.L_x_2139:
[----:B-1----:R-:W-:Y:S05]  /*6f20*/  @P1 BRA `(.L_x_2137) ;  /* 0x0000000000081947 */ /* 0x002fea0003800000 */
[----:B------:R-:W1:Y:S02]  /*6f30*/  SYNCS.PHASECHK.TRANS64.TRYWAIT P1, [UR6+0x16830], R5 ;  /* 0x01683005ff0075a7 */ /* 0x000e640008020146 */
[----:B-1----:R-:W-:Y:S05]  /*6f40*/  @!P1 BRA `(.L_x_2140) ;  /* 0x0000008800089947 */ /* 0x002fea0003800000 */
.L_x_2137:
        /* <DEDUP_REMOVED lines=28> */
.L_x_2142:
[----:B------:R-:W-:Y:S01]  /*7110*/  ULEA UR6, UR21, UR45, 0x3 ;  /* 0x0000002d15067291 */ /* 0x000fe2000f8e183f */
[----:B------:R-:W-:-:S05]  /*7120*/  IMAD.U32 R5, RZ, RZ, UR22 ;  /* 0x00000016ff057e24 */ /* 0x000fca000f8e00ff */
[----:B------:R-:W-:-:S04]  /*7130*/  SHF.L.U32 R5, R5, 0x1f, RZ ;  /* 0x0000001f05057819 */ /* 0x000fc800000006ff */
[----:B------:R0:W1:Y:S01]  /*7140*/  SYNCS.PHASECHK.TRANS64.TRYWAIT P1, [UR6+0x16850], R5 ;  /* 0x01685005ff0075a7 */ /* 0x0000620008020146 */
[----:B------:R-:W-:Y:S05]  /*7150*/  @!P0 BRA `(.L_x_2143) ;  /* 0x0000000000048947 */ /* 0x000fea0003800000 */
[----:B------:R-:W-:Y:S01]  /*7160*/  BPT.TRAP 0x1 ;  /* 0x000000040000795c */ /* 0x000fe20000300000 */
.L_x_2143:
[----:B-1----:R-:W-:Y:S05]  /*7170*/  @P1 BRA `(.L_x_2141) ;  /* 0x0000000000081947 */ /* 0x002fea0003800000 */
[----:B------:R-:W1:Y:S02]  /*7180*/  SYNCS.PHASECHK.TRANS64.TRYWAIT P1, [UR6+0x16850], R5 ;  /* 0x01685005ff0075a7 */ /* 0x000e640008020146 */
[----:B-1----:R-:W-:Y:S05]  /*7190*/  @!P1 BRA `(.L_x_2144) ;  /* 0x00000084008c9947 */ /* 0x002fea0003800000 */
.L_x_2141:
        /* <DEDUP_REMOVED lines=51> */
.L_x_2145:
        /* <DEDUP_REMOVED lines=199> */
[----:B-1----:R-:W-:Y:S02]  /*8140*/  FMNMX.FTZ R29, R7, R6, !PT ;  /* 0x00000006071d7209 */ /* 0x002fe40007810000 */
[----:B--2---:R-:W-:-:S03]  /*8150*/  FMNMX.FTZ R31, R27, R24, !PT ;  /* 0x000000181b1f7209 */ /* 0x004fc60007810000 */
        /* <DEDUP_REMOVED lines=11> */
[-C--:B------:R-:W-:Y:S01]  /*8210*/  FMUL.FTZ R3, R4, R15.reuse ;  /* 0x0000000f04037220 */ /* 0x080fe20000410000 */
[-CC-:B------:R-:W-:Y:S01]  /*8220*/  FFMA.FTZ R53, R10, R15.reuse, -R67.reuse ;  /* 0x0000000f0a357223 */ /* 0x180fe20000010843 */
        /* <DEDUP_REMOVED lines=24> */
[-C--:B------:R-:W-:Y:S01]  /*83b0*/  FFMA.FTZ R34, R128, R15.reuse, -R25 ;  /* 0x0000000f80227223 */ /* 0x080fe20000010819 */
[-C--:B------:R-:W-:Y:S01]  /*83c0*/  FFMA.FTZ R20, R130, R15.reuse, -R67 ;  /* 0x0000000f82147223 */ /* 0x080fe20000010843 */
[-C--:B------:R-:W-:Y:S01]  /*83d0*/  FFMA.FTZ R143, R44, R15.reuse, -R25 ;  /* 0x0000000f2c8f7223 */ /* 0x080fe20000010819 */
[-C--:B------:R-:W-:Y:S01]  /*83e0*/  FFMA.FTZ R47, R132, R15.reuse, -R67 ;  /* 0x0000000f842f7223 */ /* 0x080fe20000010843 */
[-C--:B------:R-:W-:Y:S01]  /*83f0*/  FFMA.FTZ R38, R46, R15.reuse, -R25 ;  /* 0x0000000f2e267223 */ /* 0x080fe20000010819 */
        /* <DEDUP_REMOVED lines=164> */
.L_x_2146:
[----:B------:R-:W-:Y:S01]  /*8e40*/  ULEA UR6, UR21, UR45, 0x3 ;  /* 0x0000002d15067291 */ /* 0x000fe2000f8e183f */
[----:B------:R-:W-:Y:S01]  /*8e50*/  ISETP.LT.AND P1, PT, RZ, UR25, PT ;  /* 0x00000019ff007c0c */ /* 0x000fe2000bf21270 */
[----:B------:R-:W-:Y:S01]  /*8e60*/  UIADD3 UR7, UR25, -0x1, URZ ;  /* 0xffffffff19077890 */ /* 0x000fe2000fffe03f */
[----:B------:R-:W-:Y:S01]  /*8e70*/  F2FP.BF16.F32.PACK_AB R120, R9, R4 ;  /* 0x000000040978723e */ /* 0x000fe200000010ff */
[----:B------:R-:W-:Y:S01]  /*8e80*/  UIADD3 UR6, UR6, 0x16860, URZ ;  /* 0x0001686006067890 */ /* 0x000fe2000fffe03f */
[-C--:B------:R-:W-:Y:S01]  /*8e90*/  FMUL.FTZ R90, R90, R3.reuse ;  /* 0x000000035a5a7220 */ /* 0x080fe20000410000 */
        /* <DEDUP_REMOVED lines=68> */
[----:B------:R-:W-:Y:S01]  /*92e0*/  MOV R4, R6 ;  /* 0x0000000600047202 */ /* 0x000fe20000000f00 */
[----:B------:R-:W-:Y:S06]  /*92f0*/  @P1 BRA `(.L_x_2147) ;  /* 0xffffffd800c81947 */ /* 0x000fec000383ffff */
.L_x_2136:
[----:B------:R-:W-:Y:S06]  /*9300*/  BAR.ARV 0x8, 0x200 ;  /* 0x0208000000007b1d */ /* 0x000fec0000002000 */
[----:B------:R-:W-:Y:S05]  /*9310*/  @!P0 BRA `(.L_x_2148) ;  /* 0x0000000000048947 */ /* 0x000fea0003800000 */
[----:B------:R-:W-:Y:S01]  /*9320*/  BPT.TRAP 0x1 ;  /* 0x000000040000795c */ /* 0x000fe20000300000 */
.L_x_2148:
[----:B------:R-:W-:Y:S01]  /*9330*/  ULEA UR5, UR38, UR45, 0x3 ;  /* 0x0000002d26057291 */ /* 0x000fe2000f8e183f */
[----:B------:R-:W-:-:S05]  /*9340*/  IMAD.U32 R3, RZ, RZ, UR37 ;  /* 0x00000025ff037e24 */ /* 0x000fca000f8e00ff */
[----:B------:R-:W-:-:S04]  /*9350*/  SHF.L.U32 R3, R3, 0x1f, RZ ;  /* 0x0000001f03037819 */ /* 0x000fc800000006ff */
[----:B------:R0:W1:Y:S01]  /*9360*/  SYNCS.PHASECHK.TRANS64.TRYWAIT P1, [UR5+0x16850], R3 ;  /* 0x01685003ff0075a7 */ /* 0x0000620008020145 */
[----:B------:R-:W-:Y:S05]  /*9370*/  @!P0 BRA `(.L_x_2149) ;  /* 0x0000000000048947 */ /* 0x000fea0003800000 */
[----:B------:R-:W-:Y:S01]  /*9380*/  BPT.TRAP 0x1 ;  /* 0x000000040000795c */ /* 0x000fe20000300000 */
.L_x_2149:
[----:B-1----:R-:W-:Y:S05]  /*9390*/  @P1 BRA `(.L_x_2150) ;  /* 0x0000000000081947 */ /* 0x002fea0003800000 */
[----:B------:R-:W1:Y:S02]  /*93a0*/  SYNCS.PHASECHK.TRANS64.TRYWAIT P1, [UR5+0x16850], R3 ;  /* 0x01685003ff0075a7 */ /* 0x000e640008020145 */
[----:B-1----:R-:W-:Y:S05]  /*93b0*/  @!P1 BRA `(.L_x_2151) ;  /* 0x00000064001c9947 */ /* 0x002fea0003800000 */
.L_x_2150:
        /* <DEDUP_REMOVED lines=17> */
[----:B------:R-:W-:-:S03]  /*94d0*/  MOV R0, 0xff800000 ;  /* 0xff80000000007802 */ /* 0x000fc60000000f00 */
        /* <DEDUP_REMOVED lines=53> */
.L_x_2152:
        /* <DEDUP_REMOVED lines=42> */
.L_x_2116:
        /* <DEDUP_REMOVED lines=9> */
[----:B------:R-:W0:Y:S01]  /*9b60*/  LDC R32, c[0x0][0xbe8] ;  /* 0x0002fa00ff207b82 */ /* 0x000e220000000800 */
[----:B------:R-:W1:Y:S01]  /*9b70*/  S2R R5, SR_SWINHI ;  /* 0x0000000000057919 */ /* 0x000e620000002f00 */
[----:B------:R-:W-:Y:S01]  /*9b80*/  USHF.R.S32.HI UR12, URZ, 0x1f, UR42 ;  /* 0x0000001f3f0c7899 */ /* 0x000fe2000801142a */
[----:B------:R-:W-:Y:S01]  /*9b90*/  VIADD R37, R17, UR40 ;  /* 0x0000002811257c36 */ /* 0x000fe20008000000 */
[----:B------:R-:W-:Y:S01]  /*9ba0*/  ULDC.64 UR8, c[0x0][0xb90] ;  /* 0x0002e40000087ab9 */ /* 0x000fe20000000a00 */
[----:B------:R-:W-:Y:S01]  /*9bb0*/  USHF.R.S32.HI UR13, URZ, 0x1f, UR41 ;  /* 0x0000001f3f0d7899 */ /* 0x000fe20008011429 */
[----:B------:R-:W-:Y:S01]  /*9bc0*/  F2FP.BF16.F32.PACK_AB R112, R113, R112 ;  /* 0x000000707170723e */ /* 0x000fe200000010ff */
[----:B------:R-:W-:Y:S01]  /*9bd0*/  UIMAD UR5, UR12, UR8, URZ ;  /* 0x000000080c0572a4 */ /* 0x000fe2000f8e023f */
[----:B------:R-:W-:Y:S01]  /*9be0*/  MOV R28, R37 ;  /* 0x00000025001c7202 */ /* 0x000fe20000000f00 */
        /* <DEDUP_REMOVED lines=13> */
[----:B------:R-:W-:Y:S01]  /*9cc0*/  F2FP.BF16.F32.PACK_AB R115, R119, R118 ;  /* 0x000000767773723e */ /* 0x000fe200000010ff */
[----:B------:R-:W-:Y:S01]  /*9cd0*/  ULDC UR5, c[0x0][0xa88] ;  /* 0x0002a20000057ab9 */ /* 0x000fe20000000800 */
[----:B------:R-:W-:Y:S01]  /*9ce0*/  BAR.SYNC.DEFER_BLOCKING 0x1, 0x180 ;  /* 0x0046000000007b1d */ /* 0x000fe20000010000 */
[----:B0-----:R-:W-:Y:S01]  /*9cf0*/  ISETP.NE.AND P1, PT, R32, 0x1, PT ;  /* 0x000000012000780c */ /* 0x001fe20003f25270 */
[----:B------:R-:W-:-:S04]  /*9d00*/  IMAD.U32 R34, RZ, RZ, UR8 ;  /* 0x00000008ff227e24 */ /* 0x000fc8000f8e00ff */
[----:B------:R-:W-:Y:S01]  /*9d10*/  ULDC.64 UR8, c[0x0][0xae8] ;  /* 0x0002ba0000087ab9 */ /* 0x000fe20000000a00 */
[----:B------:R-:W-:Y:S01]  /*9d20*/  ULDC.64 UR10, c[0x0][0xaf0] ;  /* 0x0002bc00000a7ab9 */ /* 0x000fe20000000a00 */
[----:B------:R-:W-:Y:S02]  /*9d30*/  MOV R2, R26 ;  /* 0x0000001a00027202 */ /* 0x000fe40000000f00 */
[----:B-1----:R-:W-:Y:S01]  /*9d40*/  MOV R3, R5 ;  /* 0x0000000500037202 */ /* 0x002fe20000000f00 */
[----:B------:R-:W-:-:S03]  /*9d50*/  IMAD R5, R22, 0x40, R19 ;  /* 0x0000004016057824 */ /* 0x000fc600078e0213 */
[----:B------:R-:W0:Y:S01]  /*9d60*/  @P1 LDC R20, c[0x0][0xbec] ;  /* 0x0002fb00ff141b82 */ /* 0x000e220000000800 */
[----:B------:R-:W-:-:S04]  /*9d70*/  IMAD.WIDE R10, R155, 0x2, R2 ;  /* 0x000000029b0a7825 */ /* 0x000fc800078e0202 */
[----:B------:R-:W-:Y:S01]  /*9d80*/  IMAD.WIDE R2, R5, 0x2, R2 ;  /* 0x0000000205027825 */ /* 0x000fe200078e0202 */
[C---:B------:R-:W-:Y:S02]  /*9d90*/  LOP3.LUT R4, R10.reuse, 0x380, RZ, 0xc0, !PT ;  /* 0x000003800a047812 */ /* 0x040fe400078ec0ff */
[----:B------:R-:W1:Y:S01]  /*9da0*/  @P1 LDC R35, c[0x0][0xbf0] ;  /* 0x0002fc00ff231b82 */ /* 0x000e620000000800 */
[----:B------:R-:W-:Y:S02]  /*9db0*/  IADD3 R33, P0, R10, 0x60, RZ ;  /* 0x000000600a217810 */ /* 0x000fe40007f1e0ff */
[----:B------:R-:W-:Y:S02]  /*9dc0*/  SHF.R.U64 R5, R4, 0x3, RZ ;  /* 0x0000000304057819 */ /* 0x000fe400000012ff */
[----:B------:R-:W-:Y:S01]  /*9dd0*/  LOP3.LUT R4, R33, 0x380, RZ, 0xc0, !PT ;  /* 0x0000038021047812 */ /* 0x000fe200078ec0ff */
[----:B------:R-:W-:Y:S01]  /*9de0*/  IMAD.X R9, RZ, RZ, R11, P0 ;  /* 0x000000ffff097224 */ /* 0x000fe200000e060b */
[----:B------:R-:W-:-:S02]  /*9df0*/  IADD3 R31, P2, R10, 0x40, RZ ;  /* 0x000000400a1f7810 */ /* 0x000fc40007f5e0ff */
[----:B------:R-:W-:Y:S02]  /*9e00*/  SHF.R.U64 R4, R4, 0x3, RZ ;  /* 0x0000000304047819 */ /* 0x000fe400000012ff */
[----:B------:R-:W-:Y:S01]  /*9e10*/  IADD3 R29, P3, R10, 0x20, RZ ;  /* 0x000000200a1d7810 */ /* 0x000fe20007f7e0ff */
[----:B------:R-:W-:Y:S01]  /*9e20*/  IMAD.X R7, RZ, RZ, R11, P2 ;  /* 0x000000ffff077224 */ /* 0x000fe200010e060b */
[----:B------:R-:W-:Y:S02]  /*9e30*/  LOP3.LUT R6, R31, 0x380, RZ, 0xc0, !PT ;  /* 0x000003801f067812 */ /* 0x000fe400078ec0ff */
[----:B------:R-:W-:Y:S01]  /*9e40*/  LOP3.LUT R8, R4, R33, RZ, 0x3c, !PT ;  /* 0x0000002104087212 */ /* 0x000fe200078e3cff */
[----:B0-----:R-:W-:Y:S01]  /*9e50*/  @P1 IMAD.HI.U32 R20, R37, R20, RZ ;  /* 0x0000001425141227 */ /* 0x001fe200078e00ff */
[----:B------:R-:W-:Y:S02]  /*9e60*/  SHF.R.U64 R6, R6, 0x3, RZ ;  /* 0x0000000306067819 */ /* 0x000fe400000012ff */
[----:B------:R-:W-:-:S02]  /*9e70*/  LOP3.LUT R4, R29, 0x380, RZ, 0xc0, !PT ;  /* 0x000003801d047812 */ /* 0x000fc400078ec0ff */
[----:B------:R-:W-:Y:S02]  /*9e80*/  LOP3.LUT R6, R6, R31, RZ, 0x3c, !PT ;  /* 0x0000001f06067212 */ /* 0x000fe400078e3cff */
[----:B------:R-:W-:Y:S02]  /*9e90*/  SHF.R.U64 R4, R4, 0x3, RZ ;  /* 0x0000000304047819 */ /* 0x000fe400000012ff */
[----:B------:R-:W-:Y:S02]  /*9ea0*/  IADD3 R31, P2, R2, 0x3000, RZ ;  /* 0x00003000021f7810 */ /* 0x000fe40007f5e0ff */
[----:B------:R-:W-:Y:S02]  /*9eb0*/  LOP3.LUT R4, R4, R29, RZ, 0x3c, !PT ;  /* 0x0000001d04047212 */ /* 0x000fe400078e3cff */
[----:B------:R-:W-:Y:S01]  /*9ec0*/  LOP3.LUT R29, R31, 0x380, RZ, 0xc0, !PT ;  /* 0x000003801f1d7812 */ /* 0x000fe200078ec0ff */
[----:B------:R-:W-:Y:S01]  /*9ed0*/  IMAD.X R21, RZ, RZ, R3, P2 ;  /* 0x000000ffff157224 */ /* 0x000fe200010e0603 */
[----:B-1----:R-:W-:-:S02]  /*9ee0*/  @P1 SHF.R.U32.HI R28, RZ, R35, R20 ;  /* 0x00000023ff1c1219 */ /* 0x002fc40000011614 */
[----:B------:R-:W-:Y:S02]  /*9ef0*/  SHF.R.U64 R20, R29, 0x3, RZ ;  /* 0x000000031d147819 */ /* 0x000fe400000012ff */
[----:B------:R-:W-:Y:S01]  /*9f00*/  LOP3.LUT R10, R5, R10, RZ, 0x3c, !PT ;  /* 0x0000000a050a7212 */ /* 0x000fe200078e3cff */
[--C-:B------:R-:W-:Y:S01]  /*9f10*/  IMAD.MOV R29, RZ, RZ, -R28.reuse ;  /* 0x000000ffff1d7224 */ /* 0x100fe200078e0a1c */
[----:B------:R-:W-:Y:S01]  /*9f20*/  LOP3.LUT R20, R20, R31, RZ, 0x3c, !PT ;  /* 0x0000001f14147212 */ /* 0x000fe200078e3cff */
[----:B------:R-:W-:Y:S01]  /*9f30*/  IMAD.X R5, RZ, RZ, R11, P3 ;  /* 0x000000ffff057224 */ /* 0x000fe200018e060b */
[----:B------:R-:W-:Y:S01]  /*9f40*/  MOV R31, R10 ;  /* 0x0000000a001f7202 */ /* 0x000fe20000000f00 */
[----:B------:R-:W-:Y:S01]  /*9f50*/  IMAD R29, R32, R29, R37 ;  /* 0x0000001d201d7224 */ /* 0x000fe200078e0225 */
[----:B------:R-:W-:Y:S02]  /*9f60*/  SHF.R.S32.HI R11, RZ, 0x1f, R28 ;  /* 0x0000001fff0b7819 */ /* 0x000fe4000001141c */
[----:B------:R-:W-:-:S02]  /*9f70*/  IADD3 R10, P0, R28, UR6, RZ ;  /* 0x000000061c0a7c10 */ /* 0x000fc4000ff1e0ff */
[----:B------:R-:W-:Y:S02]  /*9f80*/  IADD3 R33, P3, R2, 0x1800, RZ ;  /* 0x0000180002217810 */ /* 0x000fe40007f7e0ff */
[----:B------:R-:W-:Y:S02]  /*9f90*/  SHF.R.S32.HI R30, RZ, 0x1f, R29 ;  /* 0x0000001fff1e7819 */ /* 0x000fe4000001141d */
[----:B------:R-:W-:Y:S01]  /*9fa0*/  IADD3.X R11, R11, UR7, R34, P0, !PT ;  /* 0x000000070b0b7c10 */ /* 0x000fe200087fe422 */
[----:B------:R-:W-:Y:S01]  /*9fb0*/  ULDC.64 UR6, c[0x0][0xb88] ;  /* 0x0002e20000067ab9 */ /* 0x000fe20000000a00 */
[----:B------:R-:W-:Y:S02]  /*9fc0*/  LOP3.LUT R24, R33, 0x380, RZ, 0xc0, !PT ;  /* 0x0000038021187812 */ /* 0x000fe400078ec0ff */
[----:B------:R-:W-:Y:S01]  /*9fd0*/  MOV R28, R8 ;  /* 0x00000008001c7202 */ /* 0x000fe20000000f00 */
[----:B------:R-:W-:Y:S01]  /*9fe0*/  IMAD R8, R30, UR6, RZ ;  /* 0x000000061e087c24 */ /* 0x000fe2000f8e02ff */
[----:B------:R-:W-:Y:S01]  /*9ff0*/  MOV R30, R6 ;  /* 0x00000006001e7202 */ /* 0x000fe20000000f00 */
[----:B------:R-:W-:Y:S01]  /*a000*/  IMAD.WIDE.U32 R6, R29, UR6, R10 ;  /* 0x000000061d067c25 */ /* 0x000fe2000f8e000a */
[----:B------:R-:W-:-:S02]  /*a010*/  SHF.R.U64 R24, R24, 0x3, RZ ;  /* 0x0000000318187819 */ /* 0x000fc400000012ff */
[----:B------:R-:W-:Y:S01]  /*a020*/  LOP3.LUT P0, RZ, R152, 0x3, RZ, 0xc0, !PT ;  /* 0x0000000398ff7812 */ /* 0x000fe2000780c0ff */
[----:B------:R-:W-:Y:S01]  /*a030*/  IMAD R29, R29, UR7, R8 ;  /* 0x000000071d1d7c24 */ /* 0x000fe2000f8e0208 */
[----:B------:R-:W-:Y:S01]  /*a040*/  LOP3.LUT R24, R24, R33, RZ, 0x3c, !PT ;  /* 0x0000002118187212 */ /* 0x000fe200078e3cff */
[----:B------:R-:W-:Y:S01]  /*a050*/  VIADD R10, R154, UR40 ;  /* 0x000000289a0a7c36 */ /* 0x000fe20008000000 */
[----:B------:R-:W-:Y:S01]  /*a060*/  ULDC.64 UR6, c[0x0][0xb50] ;  /* 0x0002d40000067ab9 */ /* 0x000fe20000000a00 */
[----:B------:R-:W-:Y:S01]  /*a070*/  IMAD R33, R32, UR5, RZ ;  /* 0x0000000520217c24 */ /* 0x000fe2000f8e02ff */
[----:B------:R-:W-:Y:S01]  /*a080*/  LEA R34, P5, R6, UR6, 0x2 ;  /* 0x0000000606227c11 */ /* 0x000fe2000f8a10ff */
[----:B------:R-:W-:Y:S01]  /*a090*/  IMAD.IADD R7, R7, 0x1, R29 ;  /* 0x0000000107077824 */ /* 0x000fe200078e021d */
[----:B------:R-:W-:Y:S01]  /*a0a0*/  MOV R29, R4 ;  /* 0x00000004001d7202 */ /* 0x000fe20000000f00 */
        /* <DEDUP_REMOVED lines=11> */
[----:B------:R1:W2:Y:S01]  /*a160*/  SHFL.IDX PT, R39, R35, 0x1, 0x1c1f ;  /* 0x003c1f0023277f89 */ /* 0x0002a200000e0000 */
[----:B------:R-:W-:-:S02]  /*a170*/  F2FP.BF16.F32.PACK_AB R8, R97, R96 ;  /* 0x000000606108723e */ /* 0x000fc400000010ff */
[----:B------:R-:W-:Y:S01]  /*a180*/  F2FP.BF16.F32.PACK_AB R9, R99, R98 ;  /* 0x000000626309723e */ /* 0x000fe200000010ff */
[----:B------:R3:W-:Y:S01]  /*a190*/  STSM.16.M88.4 [R31], R4 ;  /* 0x000000041f007844 */ /* 0x0007e20000000200 */
[----:B------:R-:W-:Y:S02]  /*a1a0*/  F2FP.BF16.F32.PACK_AB R10, R101, R100 ;  /* 0x00000064650a723e */ /* 0x000fe400000010ff */
[----:B------:R-:W-:Y:S02]  /*a1b0*/  F2FP.BF16.F32.PACK_AB R11, R103, R102 ;  /* 0x00000066670b723e */ /* 0x000fe400000010ff */
[----:B-1----:R-:W-:Y:S02]  /*a1c0*/  LOP3.LUT R35, R2, 0x380, RZ, 0xc0, !PT ;  /* 0x0000038002237812 */ /* 0x002fe400078ec0ff */
[----:B------:R-:W-:Y:S01]  /*a1d0*/  IADD3.X R25, RZ, R3, RZ, P3, !PT ;  /* 0x00000003ff197210 */ /* 0x000fe20001ffe4ff */
        /* <DEDUP_REMOVED lines=8> */
[----:B--2---:R2:W-:Y:S04]  /*a260*/  @!P0 ST.E desc[UR50][R38.64], R0 ;  /* 0x0000000026008985 */ /* 0x0045e8000c101932 */
[----:B---3--:R-:W3:Y:S04]  /*a270*/  LD.E.128 R4, desc[UR50][R34.64] ;  /* 0x0000003222047980 */ /* 0x008ee8000c101d00 */
[----:B-1----:R-:W4:Y:S01]  /*a280*/  LD.E.128 R8, desc[UR50][R24.64] ;  /* 0x0000003218087980 */ /* 0x002f22000c101d00 */
[----:B0-----:R-:W0:Y:S03]  /*a290*/  @P1 LDC R27, c[0x0][0xbf0] ;  /* 0x0002fc00ff1b1b82 */ /* 0x001e260000000800 */
[----:B------:R1:W4:Y:S01]  /*a2a0*/  LD.E.128 R28, desc[UR50][R20.64] ;  /* 0x00000032141c7980 */ /* 0x000322000c101d00 */
[----:B------:R-:W-:Y:S01]  /*a2b0*/  IADD3 R15, P0, R2, 0x4800, RZ ;  /* 0x00004800020f7810 */ /* 0x000fe20007f1e0ff */
[----:B--2---:R-:W-:Y:S01]  /*a2c0*/  IMAD R0, R18, 0x30, R22 ;  /* 0x0000003012007824 */ /* 0x004fe200078e0216 */
[----:B------:R-:W-:-:S02]  /*a2d0*/  UIMAD UR5, UR12, UR8, URZ ;  /* 0x000000080c0572a4 */ /* 0x000fc4000f8e023f */
[----:B------:R-:W-:Y:S01]  /*a2e0*/  UIMAD.WIDE.U32 UR6, UR42, UR8, URZ ;  /* 0x000000082a0672a5 */ /* 0x000fe2000f8e003f */
[----:B------:R-:W-:Y:S01]  /*a2f0*/  IMAD.X R13, RZ, RZ, R3, P0 ;  /* 0x000000ffff0d7224 */ /* 0x000fe200000e0603 */
[----:B------:R-:W-:Y:S01]  /*a300*/  LOP3.LUT R2, R15, 0x380, RZ, 0xc0, !PT ;  /* 0x000003800f027812 */ /* 0x000fe200078ec0ff */
[----:B------:R-:W2:Y:S01]  /*a310*/  @P1 LDC R3, c[0x0][0xbec] ;  /* 0x0002fb00ff031b82 */ /* 0x000ea20000000800 */
[----:B-1----:R-:W-:Y:S01]  /*a320*/  VIADD R20, R0, UR40 ;  /* 0x0000002800147c36 */ /* 0x002fe20008000000 */
        /* <DEDUP_REMOVED lines=9> */
[----:B--2---:R-:W-:Y:S01]  /*a3c0*/  @P1 IMAD.HI.U32 R0, R20, R3, RZ ;  /* 0x0000000314001227 */ /* 0x004fe200078e00ff */
[----:B------:R-:W-:-:S02]  /*a3d0*/  IADD3 R34, R22, UR40, RZ ;  /* 0x0000002816227c10 */ /* 0x000fc4000fffe0ff */
[----:B------:R-:W5:Y:S01]  /*a3e0*/  LD.E.128 R12, desc[UR50][R12.64] ;  /* 0x000000320c0c7980 */ /* 0x000f62000c101d00 */
[----:B------:R-:W-:Y:S02]  /*a3f0*/  UIADD3 UR5, UR7, UR5, URZ ;  /* 0x0000000507057290 */ /* 0x000fe4000fffe03f */
[----:B------:R-:W-:Y:S01]  /*a400*/  IMAD.U32 R3, RZ, RZ, UR7 ;  /* 0x00000007ff037e24 */ /* 0x000fe2000f8e00ff */
[----:B0-----:R-:W-:Y:S01]  /*a410*/  @P1 SHF.R.U32.HI R21, RZ, R27, R0 ;  /* 0x0000001bff151219 */ /* 0x001fe20000011600 */
[----:B------:R-:W-:Y:S01]  /*a420*/  IMAD.U32 R2, RZ, RZ, UR6 ;  /* 0x00000006ff027e24 */ /* 0x000fe2000f8e00ff */
[----:B------:R-:W-:Y:S01]  /*a430*/  ULDC.64 UR6, c[0x0][0xad8] ;  /* 0x0002b60000067ab9 */ /* 0x000fe20000000a00 */
[----:B------:R-:W-:Y:S01]  /*a440*/  @!PT LDS RZ, [RZ] ;  /* 0x00000000fffff984 */ /* 0x000fe20000000800 */
[----:B------:R-:W-:Y:S01]  /*a450*/  @!PT LDS RZ, [RZ] ;  /* 0x00000000fffff984 */ /* 0x000fe20000000800 */
[----:B------:R-:W-:Y:S01]  /*a460*/  @!PT LDS RZ, [RZ] ;  /* 0x00000000fffff984 */ /* 0x000fe20000000800 */
[----:B------:R-:W-:Y:S01]  /*a470*/  @!PT LDS RZ, [RZ] ;  /* 0x00000000fffff984 */ /* 0x000fe20000000800 */
[----:B------:R0:W-:Y:S06]  /*a480*/  MEMBAR.ALL.CTA ;  /* 0x0000000000007992 */ /* 0x0001ec0000008000 */
[----:B0-----:R-:W0:Y:S01]  /*a490*/  FENCE.VIEW.ASYNC.S ;  /* 0x00000000000073c6 */ /* 0x001e220000000000 */
[----:B------:R-:W-:Y:S01]  /*a4a0*/  SHF.R.S32.HI R0, RZ, 0x1f, R21 ;  /* 0x0000001fff007819 */ /* 0x000fe20000011415 */
[----:B------:R-:W-:Y:S01]  /*a4b0*/  IMAD.U32 R3, RZ, RZ, UR5 ;  /* 0x00000005ff037e24 */ /* 0x000fe2000f8e00ff */
[----:B------:R-:W-:Y:S01]  /*a4c0*/  IADD3 R25, -R21, RZ, RZ ;  /* 0x000000ff15197210 */ /* 0x000fe20007ffe1ff */
[----:B------:R-:W-:Y:S01]  /*a4d0*/  ULDC UR5, c[0x0][0xac8] ;  /* 0x0002b20000057ab9 */ /* 0x000fe20000000800 */
[----:B------:R-:W-:-:S02]  /*a4e0*/  VIADD R26, R26, 0x16820 ;  /* 0x000168201a1a7836 */ /* 0x000fc40000000000 */
[----:B------:R-:W-:Y:S02]  /*a4f0*/  IMAD R0, R0, UR8, RZ ;  /* 0x0000000800007c24 */ /* 0x000fe4000f8e02ff */
[----:B------:R-:W-:Y:S01]  /*a500*/  IMAD R25, R32, R25, R20 ;  /* 0x0000001920197224 */ /* 0x000fe200078e0214 */
[----:B------:R-:W-:Y:S01]  /*a510*/  PRMT R26, RZ, 0x654, R26 ;  /* 0x00000654ff1a7816 */ /* 0x000fe2000000001a */
[C---:B------:R-:W-:Y:S02]  /*a520*/  IMAD R27, R21.reuse, UR9, R0 ;  /* 0x00000009151b7c24 */ /* 0x040fe4000f8e0200 */
[----:B------:R-:W-:Y:S01]  /*a530*/  IMAD.WIDE.U32 R2, R21, UR8, R2 ;  /* 0x0000000815027c25 */ /* 0x000fe2000f8e0002 */
[----:B------:R-:W-:-:S03]  /*a540*/  SHF.R.S32.HI R0, RZ, 0x1f, R25 ;  /* 0x0000001fff007819 */ /* 0x000fc60000011419 */
[----:B------:R-:W-:Y:S02]  /*a550*/  IMAD.IADD R3, R3, 0x1, R27 ;  /* 0x0000000103037824 */ /* 0x000fe400078e021b */
[----:B------:R-:W-:Y:S02]  /*a560*/  IMAD R0, R0, UR6, RZ ;  /* 0x0000000600007c24 */ /* 0x000fe4000f8e02ff */
[C---:B------:R-:W-:Y:S01]  /*a570*/  IMAD.WIDE.U32 R2, R25.reuse, UR6, R2 ;  /* 0x0000000619027c25 */ /* 0x040fe2000f8e0002 */
[----:B0-----:R0:W-:Y:S03]  /*a580*/  SYNCS.ARRIVE.TRANS64.RED.A1T0 RZ, [R26+URZ], RZ ;  /* 0x000000ff1aff79a7 */ /* 0x0011e6000810043f */
        /* <DEDUP_REMOVED lines=11> */
[----:B------:R-:W2:Y:S01]  /*a640*/  SHFL.IDX PT, R36, R27, 0x2, 0x181f ;  /* 0x00581f001b247f89 */ /* 0x000ea200000e0000 */
[-C--:B------:R-:W-:Y:S01]  /*a650*/  ISETP.GE.OR P2, PT, R0, R33.reuse, P0 ;  /* 0x000000210000720c */ /* 0x080fe20000746670 */
[----:B------:R-:W-:Y:S01]  /*a660*/  VIADD R0, R34, 0x90 ;  /* 0x0000009022007836 */ /* 0x000fe20000000000 */
[-C--:B------:R-:W-:Y:S01]  /*a670*/  ISETP.GE.OR P3, PT, R2, R33.reuse, P0 ;  /* 0x000000210200720c */ /* 0x080fe20000766670 */
[----:B------:R-:W2:Y:S03]  /*a680*/  SHFL.IDX PT, R3, R32, RZ, 0x181f ;  /* 0x00181fff20037589 */ /* 0x000ea600000e0000 */
[----:B------:R-:W-:Y:S01]  /*a690*/  ISETP.GE.OR P0, PT, R0, R33, P0 ;  /* 0x000000210000720c */ /* 0x000fe20000706670 */
[----:B------:R-:W2:Y:S04]  /*a6a0*/  SHFL.IDX PT, R21, R32, 0x1, 0x181f ;  /* 0x00381f0020157f89 */ /* 0x000ea800000e0000 */
[----:B------:R-:W2:Y:S01]  /*a6b0*/  SHFL.IDX PT, R25, R32, 0x2, 0x181f ;  /* 0x00581f0020197f89 */ /* 0x000ea200000e0000 */
[----:B-1----:R-:W-:-:S03]  /*a6c0*/  @!P1 LEA R2, P4, R19, R20, 0x1 ;  /* 0x0000001413029211 */ /* 0x002fc600078808ff */
[----:B0-----:R0:W1:Y:S01]  /*a6d0*/  SHFL.IDX PT, R26, R27, 0x3, 0x181f ;  /* 0x00781f001b1a7f89 */ /* 0x00106200000e0000 */
[----:B--2---:R-:W-:-:S03]  /*a6e0*/  @!P2 LEA R20, P5, R19, R24, 0x1 ;  /* 0x000000181314a211 */ /* 0x004fc600078a08ff */
[----:B------:R-:W2:Y:S01]  /*a6f0*/  SHFL.IDX PT, R32, R32, 0x3, 0x181f ;  /* 0x00781f0020207f89 */ /* 0x000ea200000e0000 */
[C---:B------:R-:W-:Y:S02]  /*a700*/  @!P3 LEA R24, P6, R19.reuse, R36, 0x1 ;  /* 0x000000241318b211 */ /* 0x040fe400078c08ff */
        /* <DEDUP_REMOVED lines=11> */
.L_x_2154:
[----:B------:R-:W0:Y:S01]  /*a7c0*/  LDC R8, c[0x0][0xbe8] ;  /* 0x0002fa00ff087b82 */ /* 0x000e220000000800 */
[----:B------:R-:W-:Y:S01]  /*a7d0*/  ISETP.GE.AND P0, PT, R157, 0xc0, PT ;  /* 0x000000c09d00780c */ /* 0x000fe20003f06270 */
[----:B------:R-:W-:Y:S01]  /*a7e0*/  USHF.R.S32.HI UR8, URZ, 0x1f, UR42 ;  /* 0x0000001f3f087899 */ /* 0x000fe2000801142a */
[----:B------:R-:W-:Y:S01]  /*a7f0*/  BSSY B1, `(.L_x_2156) ;  /* 0x000002f000017945 */ /* 0x000fe20003800000 */
[----:B------:R-:W-:Y:S01]  /*a800*/  USHF.R.S32.HI UR9, URZ, 0x1f, UR41 ;  /* 0x0000001f3f097899 */ /* 0x000fe20008011429 */
[----:B------:R-:W-:Y:S01]  /*a810*/  IMAD R6, R18, 0x30, R22 ;  /* 0x0000003012067824 */ /* 0x000fe200078e0216 */
[----:B0-----:R-:W-:-:S13]  /*a820*/  ISETP.NE.AND P1, PT, R8, 0x1, PT ;  /* 0x000000010800780c */ /* 0x001fda0003f25270 */
[----:B------:R-:W0:Y:S08]  /*a830*/  @P1 LDC R9, c[0x0][0xbec] ;  /* 0x0002fb00ff091b82 */ /* 0x000e300000000800 */
[----:B------:R-:W1:Y:S01]  /*a840*/  @P1 LDC R11, c[0x0][0xbf0] ;  /* 0x0002fc00ff0b1b82 */ /* 0x000e620000000800 */
        /* <DEDUP_REMOVED lines=11> */
[----:B------:R-:W-:Y:S01]  /*a900*/  MOV R2, R4 ;  /* 0x0000000400027202 */ /* 0x000fe20000000f00 */
        /* <DEDUP_REMOVED lines=29> */
.L_x_2157:
[----:B------:R-:W-:Y:S05]  /*aae0*/  BSYNC B1 ;  /* 0x0000000000017941 */ /* 0x000fea0003800000 */
.L_x_2156:
[----:B------:R-:W-:Y:S01]  /*aaf0*/  ULDC.64 UR10, c[0x0][0xae8] ;  /* 0x0002ba00000a7ab9 */ /* 0x000fe20000000a00 */
[----:B------:R-:W-:Y:S01]  /*ab00*/  VIADD R6, R6, UR40 ;  /* 0x0000002806067c36 */ /* 0x000fe20008000000 */
[----:B------:R-:W-:Y:S02]  /*ab10*/  UIMAD UR5, UR8, UR10, URZ ;  /* 0x0000000a080572a4 */ /* 0x000fe4000f8e023f */
[----:B------:R-:W-:Y:S01]  /*ab20*/  UIMAD.WIDE.U32 UR6, UR42, UR10, URZ ;  /* 0x0000000a2a0672a5 */ /* 0x000fe2000f8e003f */
[----:B0-----:R-:W-:Y:S01]  /*ab30*/  @P1 IMAD.HI.U32 R0, R6, R9, RZ ;  /* 0x0000000906001227 */ /* 0x001fe200078e00ff */
[----:B------:R-:W-:Y:S01]  /*ab40*/  UIMAD UR5, UR42, UR11, UR5 ;  /* 0x0000000b2a0572a4 */ /* 0x000fe2000f8e0205 */
[----:B--2---:R-:W-:Y:S02]  /*ab50*/  MOV R5, R6 ;  /* 0x0000000600057202 */ /* 0x004fe40000000f00 */
[----:B------:R-:W-:Y:S01]  /*ab60*/  ULDC.64 UR10, c[0x0][0xaf0] ;  /* 0x0002bc00000a7ab9 */ /* 0x000fe20000000a00 */
[----:B------:R-:W-:Y:S01]  /*ab70*/  UIADD3 UR7, UR7, UR5, URZ ;  /* 0x0000000507077290 */ /* 0x000fe2000fffe03f */
[----:B-1----:R-:W-:Y:S01]  /*ab80*/  @P1 SHF.R.U32.HI R5, RZ, R11, R0 ;  /* 0x0000000bff051219 */ /* 0x002fe20000011600 */
[----:B------:R-:W-:Y:S01]  /*ab90*/  UIMAD UR5, UR9, UR10, URZ ;  /* 0x0000000a090572a4 */ /* 0x000fe2000f8e023f */
[----:B------:R-:W-:Y:S01]  /*aba0*/  IADD3 R11, R22, UR40, RZ ;  /* 0x00000028160b7c10 */ /* 0x000fe2000fffe0ff */
[----:B------:R-:W-:Y:S01]  /*abb0*/  UIMAD.WIDE.U32 UR6, UR41, UR10, UR6 ;  /* 0x0000000a290672a5 */ /* 0x000fe2000f8e0006 */
[--C-:B------:R-:W-:Y:S01]  /*abc0*/  SHF.R.S32.HI R0, RZ, 0x1f, R5.reuse ;  /* 0x0000001fff007819 */ /* 0x100fe20000011405 */
[----:B------:R-:W-:Y:S01]  /*abd0*/  UIMAD UR5, UR41, UR11, UR5 ;  /* 0x0000000b290572a4 */ /* 0x000fe2000f8e0205 */
[----:B------:R-:W-:Y:S01]  /*abe0*/  IMAD.MOV R7, RZ, RZ, -R5 ;  /* 0x000000ffff077224 */ /* 0x000fe200078e0a05 */
[----:B------:R-:W-:-:S02]  /*abf0*/  ULDC.64 UR8, c[0x0][0xae0] ;  /* 0x0002b80000087ab9 */ /* 0x000fc40000000a00 */
[----:B------:R-:W-:Y:S01]  /*ac00*/  UIADD3 UR5, UR7, UR5, URZ ;  /* 0x0000000507057290 */ /* 0x000fe2000fffe03f */
[----:B------:R-:W-:Y:S02]  /*ac10*/  IMAD R7, R8, R7, R6 ;  /* 0x0000000708077224 */ /* 0x000fe400078e0206 */
[----:B------:R-:W-:Y:S02]  /*ac20*/  IMAD R0, R0, UR8, RZ ;  /* 0x0000000800007c24 */ /* 0x000fe4000f8e02ff */
[----:B------:R-:W-:Y:S02]  /*ac30*/  IMAD.U32 R3, RZ, RZ, UR7 ;  /* 0x00000007ff037e24 */ /* 0x000fe4000f8e00ff */
        /* <DEDUP_REMOVED lines=13> */
[C---:B------:R-:W-:Y:S01]  /*ad10*/  LEA R12, P0, R2.reuse, UR6, 0x1 ;  /* 0x00000006020c7c11 */ /* 0x040fe2000f8008ff */
[----:B------:R-:W-:Y:S01]  /*ad20*/  ULDC UR6, c[0x0][0xa88] ;  /* 0x0002a20000067ab9 */ /* 0x000fe20000000800 */
[----:B------:R-:W-:Y:S02]  /*ad30*/  VIADD R3, R11, 0x30 ;  /* 0x000000300b037836 */ /* 0x000fe40000000000 */
[----:B------:R-:W-:Y:S01]  /*ad40*/  LEA.HI.X R13, R2, UR7, R5, 0x1, P0 ;  /* 0x00000007020d7c11 */ /* 0x000fe200080f0c05 */
[----:B------:R-:W0:Y:S01]  /*ad50*/  SHFL.IDX PT, R4, R12, 0x1, 0x181f ;  /* 0x00381f000c047f89 */ /* 0x000e2200000e0000 */
[----:B------:R-:W-:Y:S01]  /*ad60*/  IMAD R14, R8, UR6, RZ ;  /* 0x00000006080e7c24 */ /* 0x000fe2000f8e02ff */
[----:B------:R-:W-:Y:S01]  /*ad70*/  ISETP.GE.AND P0, PT, R19, UR5, PT ;  /* 0x0000000513007c0c */ /* 0x000fe2000bf06270 */
[C---:B------:R-:W-:Y:S01]  /*ad80*/  VIADD R8, R11.reuse, 0x60 ;  /* 0x000000600b087836 */ /* 0x040fe20000000000 */
[----:B------:R-:W1:Y:S02]  /*ad90*/  SHFL.IDX PT, R2, R12, RZ, 0x181f ;  /* 0x00181fff0c027589 */ /* 0x000e6400000e0000 */
        /* <DEDUP_REMOVED lines=23> */
.L_x_2155:
[----:B------:R-:W-:Y:S05]  /*af10*/  BSYNC B0 ;  /* 0x0000000000007941 */ /* 0x000fea0003800000 */
.L_x_2153:
[----:B------:R-:W-:Y:S02]  /*af20*/  ULDC UR5, c[0x0][0xc38] ;  /* 0x00030e0000057ab9 */ /* 0x000fe40000000800 */
[----:B------:R-:W-:-:S06]  /*af30*/  UISETP.GE.AND UP0, UPT, UR4, UR5, UPT ;  /* 0x000000050400728c */ /* 0x000fcc000bf06270 */
[----:B------:R-:W-:-:S13]  /*af40*/  PLOP3.LUT P0, PT, PT, PT, UP0, 0x80, 0x0 ;  /* 0x000000000000781c */ /* 0x000fda0003f0f008 */
[----:B------:R-:W-:Y:S05]  /*af50*/  @!P0 BRA `(.L_x_2158) ;  /* 0xffffff5c00548947 */ /* 0x000fea000383ffff */
[----:B------:R-:W-:Y:S05]  /*af60*/  EXIT ;  /* 0x000000000000794d */ /* 0x000fea0003800000 */
.L_x_2112:
[----:B------:R-:W-:-:S08]  /*af70*/  NOP ;  /* 0x0000000000007918 */ /* 0x000fd00000000000 */
[----:B------:R-:W0:-:S00]  /*af80*/  USETMAXREG.DEALLOC.CTAPOOL 0x20 ;  /* 0x00000020000079c8 */ /* 0x000e0000080e0500 */
[----:B0-----:R-:W-:-:S06]  /*af90*/  LOP3.LUT R0, R0, 0x3, RZ, 0xc0, !PT ;  /* 0x0000000300007812 */ /* 0x001fcc00078ec0ff */
[----:B-1----:R-:W0:Y:S01]  /*afa0*/  S2UR UR5, SR_CTAID.X ;  /* 0x00000000000579c3 */ /* 0x002e220000002500 */
[----:B------:R-:W-:Y:S01]  /*afb0*/  LOP3.LUT R26, R26, 0xffffffdf, RZ, 0xc0, !PT ;  /* 0xffffffdf1a1a7812 */ /* 0x000fe200078ec0ff */
[----:B------:R-:W-:Y:S01]  /*afc0*/  STL [R1+0x10], RZ ;  /* 0x000010ff01007387 */ /* 0x000fe20000100800 */
[----:B------:R-:W-:Y:S01]  /*afd0*/  IMAD.MOV.U32 R25, RZ, RZ, 0x1 ;  /* 0x00000001ff197424 */ /* 0x000fe200078e00ff */
[----:B------:R-:W-:Y:S02]  /*afe0*/  MOV R22, RZ ;  /* 0x000000ff00167202 */ /* 0x000fe40000000f00 */
[----:B------:R1:W2:Y:S02]  /*aff0*/  SHFL.IDX PT, R2, R0, RZ, 0x1f ;  /* 0x00001fff00027589 */ /* 0x0002a400000e0000 */
[----:B-1----:R-:W0:Y:S01]  /*b000*/  LDC R0, c[0x0][0xc38] ;  /* 0x00030e00ff007b82 */ /* 0x002e220000000800 */
[----:B--2---:R-:W-:-:S13]  /*b010*/  ISETP.NE.AND P0, PT, R2, RZ, PT ;  /* 0x000000ff0200720c */ /* 0x004fda0003f05270 */
[----:B------:R-:W-:Y:S01]  /*b020*/  @P0 LOP3.LUT R26, R26, 0x20, RZ, 0xfc, !PT ;  /* 0x000000201a1a0812 */ /* 0x000fe200078efcff */
[----:B------:R-:W-:Y:S06]  /*b030*/  @P0 BAR.ARV 0x4, 0x200 ;  /* 0x0108000000000b1d */ /* 0x000fec0000002000 */
[----:B0-----:R-:W-:-:S13]  /*b040*/  ISETP.LE.AND P0, PT, R0, UR5, PT ;  /* 0x0000000500007c0c */ /* 0x001fda000bf03270 */
[----:B------:R-:W-:Y:S05]  /*b050*/  @P0 BRA `(.L_x_2159) ;  /* 0x0000004000800947 */ /* 0x000fea0003800000 */
[----:B------:R-:W0:Y:S01]  /*b060*/  S2R R7, SR_TID.X ;  /* 0x0000000000077919 */ /* 0x000e220000002100 */
[----:B------:R-:W1:Y:S01]  /*b070*/  S2UR UR7, SR_CgaCtaId ;  /* 0x00000000000779c3 */ /* 0x000e620000008800 */
[----:B------:R-:W-:Y:S01]  /*b080*/  ULDC.64 UR36, c[0x0][0x2f0] ;  /* 0x0000bc0000247ab9 */ /* 0x000fe20000000a00 */
[----:B------:R-:W-:Y:S01]  /*b090*/  UMOV UR6, 0x400 ;  /* 0x0000040000067882 */ /* 0x000fe20000000000 */
[----:B------:R-:W-:Y:S01]  /*b0a0*/  ULDC.64 UR8, c[0x0][0x418] ;  /* 0x0001060000087ab9 */ /* 0x000fe20000000a00 */
[----:B------:R-:W-:Y:S01]  /*b0b0*/  LOP3.LUT R26, R26, 0xfffffffe, RZ, 0xc0, !PT ;  /* 0xfffffffe1a1a7812 */ /* 0x000fe200078ec0ff */
[----:B------:R-:W-:Y:S01]  /*b0c0*/  UISETP.NE.U32.AND UP0, UPT, UR8, URZ, UPT ;  /* 0x0000003f0800728c */ /* 0x000fe2000bf05070 */
[----:B------:R-:W-:Y:S01]  /*b0d0*/  IMAD.MOV.U32 R25, RZ, RZ, 0x1 ;  /* 0x00000001ff197424 */ /* 0x000fe200078e00ff */
[----:B------:R-:W-:Y:S01]  /*b0e0*/  ULDC UR4, c[0x0][0x424] ;  /* 0x0001090000047ab9 */ /* 0x000fe20000000800 */
[----:B------:R-:W-:Y:S01]  /*b0f0*/  ULDC UR8, c[0x0][0x2b8] ;  /* 0x0000ae0000087ab9 */ /* 0x000fe20000000800 */
[----:B------:R-:W-:Y:S01]  /*b100*/  UISETP.NE.AND.EX UP0, UPT, UR9, URZ, UPT, UP0 ;  /* 0x0000003f0900728c */ /* 0x000fe2000bf05300 */
[----:B------:R-:W-:Y:S01]  /*b110*/  MOV R22, RZ ;  /* 0x000000ff00167202 */ /* 0x000fe20000000f00 */
[----:B------:R-:W-:Y:S01]  /*b120*/  ULDC UR38, c[0x0][0x288] ;  /* 0x0000a20000267ab9 */ /* 0x000fe20000000800 */
[----:B------:R-:W-:-:S02]  /*b130*/  ULOP3.LUT UR45, UR39, 0x2, URZ, 0xfc, !UPT ;  /* 0x00000002272d7892 */ /* 0x000fc4000f8efc3f */
[----:B------:R-:W-:Y:S01]  /*b140*/  USEL UR4, UR4, 0x1, UP0 ;  /* 0x0000000104047887 */ /* 0x000fe20008000000 */
[----:B------:R-:W-:-:S03]  /*b150*/  ULDC UR46, c[0x0][0xc] ;  /* 0x00000300002e7ab9 */ /* 0x000fc60000000800 */
[----:B------:R-:W-:-:S04]  /*b160*/  UIMAD UR36, UR4, UR36, URZ ;  /* 0x00000024042472a4 */ /* 0x000fc8000f8e023f */
[----:B------:R-:W-:Y:S02]  /*b170*/  UIADD3 UR4, UR36, 0x7f, URZ ;  /* 0x0000007f24047890 */ /* 0x000fe4000fffe03f */
[----:B-1----:R-:W-:-:S06]  /*b180*/  ULEA UR6, UR7, UR6, 0x18 ;  /* 0x0000000607067291 */ /* 0x002fcc000f8ec03f */
[----:B------:R-:W-:Y:S01]  /*b190*/  IMAD.U32 R16, RZ, RZ, UR6 ;  /* 0x00000006ff107e24 */ /* 0x000fe2000f8e00ff */
[C---:B0-----:R-:W-:Y:S01]  /*b1a0*/  LOP3.LUT R6, R7.reuse, 0x7f, RZ, 0xc0, !PT ;  /* 0x0000007f07067812 */ /* 0x041fe200078ec0ff */
[----:B------:R-:W-:-:S05]  /*b1b0*/  IMAD.SHL.U32 R0, R7, 0x8, RZ ;  /* 0x0000000807007824 */ /* 0x000fca00078e00ff */
[C---:B------:R-:W-:Y:S02]  /*b1c0*/  LOP3.LUT R2, R0.reuse, 0x1f8, RZ, 0xc0, !PT ;  /* 0x000001f800027812 */ /* 0x040fe400078ec0ff */
[----:B------:R-:W-:Y:S02]  /*b1d0*/  LOP3.LUT R5, R0, 0x38, RZ, 0xc0, !PT ;  /* 0x0000003800057812 */ /* 0x000fe400078ec0ff */
[----:B------:R-:W-:Y:S01]  /*b1e0*/  LOP3.LUT R3, R2, 0x38, R7, 0x78, !PT ;  /* 0x0000003802037812 */ /* 0x000fe200078e7807 */
[----:B------:R-:W-:Y:S01]  /*b1f0*/  IMAD.U32 R2, RZ, RZ, UR5 ;  /* 0x00000005ff027e24 */ /* 0x000fe2000f8e00ff */
[----:B------:R-:W-:Y:S01]  /*b200*/  ISETP.GE.AND P1, PT, R5, UR37, PT ;  /* 0x0000002505007c0c */ /* 0x000fe2000bf26270 */
[----:B------:R-:W-:Y:S01]  /*b210*/  USHF.R.S32.HI UR5, URZ, 0x1f, UR4 ;  /* 0x0000001f3f057899 */ /* 0x000fe20008011404 */
[----:B------:R-:W-:Y:S01]  /*b220*/  LOP3.LUT R4, R3, 0x200, R0, 0xf8, !PT ;  /* 0x0000020003047812 */ /* 0x000fe200078ef800 */
[----:B------:R-:W-:Y:S01]  /*b230*/  IMAD.SHL.U32 R0, R7, 0x10, RZ ;  /* 0x0000001007007824 */ /* 0x000fe200078e00ff */
[----:B------:R0:W-:Y:S01]  /*b240*/  STL [R1+0xc], R2 ;  /* 0x00000c0201007387 */ /* 0x0001e20000100800 */
[----:B------:R-:W-:Y:S01]  /*b250*/  ISETP.GE.AND P0, PT, R5, UR37, PT ;  /* 0x0000002505007c0c */ /* 0x000fe2000bf06270 */
[----:B------:R-:W-:-:S02]  /*b260*/  ULEA.HI UR5, UR5, UR4, URZ, 0x7 ;  /* 0x0000000405057291 */ /* 0x000fc4000f8f383f */
[----:B------:R-:W-:Y:S01]  /*b270*/  LOP3.LUT R0, R0, 0x70, RZ, 0xc0, !PT ;  /* 0x0000007000007812 */ /* 0x000fe200078ec0ff */
[----:B------:R1:W-:Y:S01]  /*b280*/  STL [R1+0x10], RZ ;  /* 0x000010ff01007387 */ /* 0x0003e20000100800 */
[----:B------:R-:W-:Y:S01]  /*b290*/  ULDC UR37, c[0x0][0x448] ;  /* 0x0001120000257ab9 */ /* 0x000fe20000000800 */
[----:B------:R-:W-:Y:S02]  /*b2a0*/  USHF.R.S32.HI UR40, URZ, 0x7, UR5 ;  /* 0x000000073f287899 */ /* 0x000fe40008011405 */
[----:B------:R-:W-:Y:S01]  /*b2b0*/  @P1 LOP3.LUT R26, R26, 0x1, RZ, 0xfc, !PT ;  /* 0x000000011a1a1812 */ /* 0x000fe200078efcff */
[----:B------:R-:W-:Y:S01]  /*b2c0*/  UIMAD UR37, UR37, UR38, URZ ;  /* 0x00000026252572a4 */ /* 0x000fe2000f8e023f */
[----:B0-----:R-:W-:Y:S01]  /*b2d0*/  SHF.R.U32.HI R2, RZ, 0x3, R6 ;  /* 0x00000003ff027819 */ /* 0x001fe20000011606 */
[----:B------:R-:W-:Y:S01]  /*b2e0*/  UIADD3 UR38, UR36, 0x80, -UR38 ;  /* 0x0000008024267890 */ /* 0x000fe2000fffe826 */
        /* <DEDUP_REMOVED lines=8> */
.L_x_2208:
        /* <DEDUP_REMOVED lines=23> */
.L_x_2160:
[----:B------:R-:W-:Y:S01]  /*b4e0*/  ULDC UR8, c[0x0][0xc54] ;  /* 0x0003150000087ab9 */ /* 0x000fe20000000800 */
[----:B------:R-:W-:Y:S01]  /*b4f0*/  UMOV UR6, UR7 ;  /* 0x0000000700067c82 */ /* 0x000fe20008000000 */
[----:B------:R-:W-:-:S11]  /*b500*/  UISETP.NE.AND UP0, UPT, UR8, 0x1, UPT ;  /* 0x000000010800788c */ /* 0x000fd6000bf05270 */
[----:B------:R-:W-:Y:S02]  /*b510*/  @UP0 ULDC.64 UR10, c[0x0][0xc58] ;  /* 0x00031600000a0ab9 */ /* 0x000fe40000000a00 */
[----:B------:R-:W-:-:S04]  /*b520*/  UIMAD.WIDE.U32 UR4, UR7, UR10, URZ ;  /* 0x0000000a070472a5 */ /* 0x000fc8000f8e003f */
[----:B------:R-:W-:-:S04]  /*b530*/  @UP0 USHF.R.U32.HI UR6, URZ, UR11, UR5 ;  /* 0x0000000b3f060299 */ /* 0x000fc80008011605 */
[----:B------:R-:W-:-:S12]  /*b540*/  UIMAD UR4, UR6, UR8, URZ ;  /* 0x00000008060472a4 */ /* 0x000fd8000f8e023f */
.L_x_2161:
        /* <DEDUP_REMOVED lines=23> */
[----:B------:R-:W-:Y:S01]  /*b6c0*/  UISETP.NE.AND UP2, UPT, UR5, 0x1, UPT ;  /* 0x000000010500788c */ /* 0x000fe2000bf45270 */
[----:B------:R-:W-:Y:S01]  /*b6d0*/  BSSY B7, `(.L_x_2162) ;  /* 0x000039c000077945 */ /* 0x000fe20003800000 */
[----:B------:R-:W-:Y:S02]  /*b6e0*/  UIADD3 UR43, UR43, UR4, URZ ;  /* 0x000000042b2b7290 */ /* 0x000fe4000fffe03f */
[----:B------:R-:W-:Y:S02]  /*b6f0*/  UP2UR UR47, UPR, URZ, 0x4 ;  /* 0x000000043f2f7883 */ /* 0x000fe40008000000 */
[----:B------:R-:W-:-:S04]  /*b700*/  UIMAD UR6, UR43, 0xc0, URZ ;  /* 0x000000c02b0678a4 */ /* 0x000fc8000f8e023f */
[----:B------:R-:W-:Y:S01]  /*b710*/  UIADD3 UR6, UR6, 0xbf, URZ ;  /* 0x000000bf06067890 */ /* 0x000fe2000fffe03f */
[----:B------:R-:W-:Y:S01]  /*b720*/  @UP2 ULDC UR4, c[0x0][0x44c] ;  /* 0x0001130000042ab9 */ /* 0x000fe20000000800 */
[----:B------:R-:W-:Y:S02]  /*b730*/  @UP2 ULDC UR7, c[0x0][0x450] ;  /* 0x0001140000072ab9 */ /* 0x000fe40000000800 */
[----:B------:R-:W-:-:S04]  /*b740*/  UIMAD.WIDE.U32 UR4, UR6, UR4, URZ ;  /* 0x00000004060472a5 */ /* 0x000fc8000f8e003f */
[----:B------:R-:W-:-:S04]  /*b750*/  @UP2 USHF.R.U32.HI UR6, URZ, UR7, UR5 ;  /* 0x000000073f062299 */ /* 0x000fc80008011605 */
[----:B------:R-:W-:-:S04]  /*b760*/  UIADD3 UR6, UR38, UR6, URZ ;  /* 0x0000000626067290 */ /* 0x000fc8000fffe03f */
[----:B------:R-:W-:-:S04]  /*b770*/  USHF.R.S32.HI UR4, URZ, 0x1f, UR6 ;  /* 0x0000001f3f047899 */ /* 0x000fc80008011406 */
[----:B------:R-:W-:-:S04]  /*b780*/  ULEA.HI UR4, UR4, UR6, URZ, 0x7 ;  /* 0x0000000604047291 */ /* 0x000fc8000f8f383f */
[----:B------:R-:W-:-:S04]  /*b790*/  USHF.R.S32.HI UR4, URZ, 0x7, UR4 ;  /* 0x000000073f047899 */ /* 0x000fc80008011404 */
[----:B------:R-:W-:-:S04]  /*b7a0*/  UISETP.LT.AND UP0, UPT, UR40, UR4, UPT ;  /* 0x000000042800728c */ /* 0x000fc8000bf01270 */
[----:B------:R-:W-:-:S06]  /*b7b0*/  USEL UR44, UR40, UR4, UP0 ;  /* 0x00000004282c7287 */ /* 0x000fcc0008000000 */
[----:B------:R-:W-:Y:S01]  /*b7c0*/  ISETP.LT.AND P0, PT, RZ, UR44, PT ;  /* 0x0000002cff007c0c */ /* 0x000fe2000bf01270 */
[----:B--2---:R0:W-:-:S12]  /*b7d0*/  STL [R1+0x4], R18 ;  /* 0x0000041201007387 */ /* 0x0041d80000100800 */
        /* <DEDUP_REMOVED lines=19> */
.L_x_2163:
        /* <DEDUP_REMOVED lines=8> */
[----:B------:R-:W-:Y:S01]  /*b990*/  MOV R4, UR6 ;  /* 0x0000000600047c02 */ /* 0x000fe20008000f00 */
[----:B------:R-:W-:Y:S01]  /*b9a0*/  IMAD.U32 R5, RZ, RZ, UR7 ;  /* 0x00000007ff057e24 */ /* 0x000fe2000f8e00ff */
        /* <DEDUP_REMOVED lines=10> */
.L_x_2166:
[----:B------:R-:W-:Y:S05]  /*ba50*/  BSYNC B6 ;  /* 0x0000000000067941 */ /* 0x000fea0003800000 */
.L_x_2165:
        /* <DEDUP_REMOVED lines=9> */
[----:B------:R-:W-:Y:S01]  /*baf0*/  IMAD.U32 R4, RZ, RZ, UR6 ;  /* 0x00000006ff047e24 */ /* 0x000fe2000f8e00ff */
[----:B------:R-:W-:Y:S01]  /*bb00*/  MOV R6, UR8 ;  /* 0x0000000800067c02 */ /* 0x000fe20008000f00 */
[----:B------:R-:W-:Y:S01]  /*bb10*/  IMAD.U32 R5, RZ, RZ, UR7 ;  /* 0x00000007ff057e24 */ /* 0x000fe2000f8e00ff */
[----:B------:R-:W-:Y:S01]  /*bb20*/  MOV R13, RZ ;  /* 0x000000ff000d7202 */ /* 0x000fe20000000f00 */
[----:B------:R-:W-:Y:S02]  /*bb30*/  IMAD.U32 R7, RZ, RZ, UR9 ;  /* 0x00000009ff077e24 */ /* 0x000fe4000f8e00ff */
[----:B------:R-:W-:-:S02]  /*bb40*/  IMAD.U32 R10, RZ, RZ, UR4 ;  /* 0x00000004ff0a7e24 */ /* 0x000fc4000f8e00ff */
[----:B------:R-:W-:Y:S02]  /*bb50*/  IMAD.U32 R11, RZ, RZ, UR5 ;  /* 0x00000005ff0b7e24 */ /* 0x000fe4000f8e00ff */
[----:B------:R-:W-:Y:S02]  /*bb60*/  IMAD.MOV.U32 R8, RZ, RZ, 0x70 ;  /* 0x00000070ff087424 */ /* 0x000fe400078e00ff */
[----:B-1----:R-:W-:-:S07]  /*bb70*/  IMAD.MOV.U32 R12, RZ, RZ, 0x1 ;  /* 0x00000001ff0c7424 */ /* 0x002fce00078e00ff */
[----:B------:R-:W-:-:S07]  /*bb80*/  LEPC R20, `(.L_x_2169) ;  /* 0x000000001014794e */ /* 0x000fce0000000000 */
[----:B0-2---:R-:W-:Y:S05]  /*bb90*/  CALL.ABS.NOINC R2 ;  /* 0x0000000002007343 */ /* 0x005fea0003c00000 */
.L_x_2169:
[----:B------:R0:W1:Y:S01]  /*bba0*/  LDC.64 R2, c[0x4][R17] ;  /* 0x0100000011027b82 */ /* 0x0000620000000a00 */
[----:B------:R-:W-:Y:S01]  /*bbb0*/  ULDC.64 UR6, c[0x4][0x88] ;  /* 0x0100220000067ab9 */ /* 0x000fe20000000a00 */
[----:B------:R-:W-:Y:S01]  /*bbc0*/  ULDC.64 UR8, c[0x4][0x90] ;  /* 0x0100240000087ab9 */ /* 0x000fe20000000a00 */
[----:B------:R-:W-:Y:S01]  /*bbd0*/  ULDC.64 UR4, c[0x4][0x18] ;  /* 0x0100060000047ab9 */ /* 0x000fe20000000a00 */
        /* <DEDUP_REMOVED lines=11> */
.L_x_2168:
[----:B------:R-:W-:Y:S05]  /*bc90*/  BSYNC B6 ;  /* 0x0000000000067941 */ /* 0x000fea0003800000 */
.L_x_2167:
        /* <DEDUP_REMOVED lines=9> */
[----:B------:R-:W-:Y:S01]  /*bd30*/  MOV R3, UR5 ;  /* 0x0000000500037c02 */ /* 0x000fe20008000f00 */
[----:B------:R-:W-:-:S04]  /*bd40*/  ULDC UR4, c[0x0][0xc48] ;  /* 0x0003120000047ab9 */ /* 0x000fc80000000800 */
[----:B------:R2:W5:Y:S01]  /*bd50*/  @P0 LDG.E R29, desc[UR50][R2.64] ;  /* 0x00000032021d0981 */ /* 0x000562000c1e1900 */
[----:B------:R-:W-:Y:S01]  /*bd60*/  UMOV UR5, 0xffffffff ;  /* 0xffffffff00057882 */ /* 0x000fe20000000000 */
[----:B------:R-:W-:Y:S02]  /*bd70*/  IMAD.U32 R19, RZ, RZ, UR4 ;  /* 0x00000004ff137e24 */ /* 0x000fe4000f8e00ff */
[----:B------:R-:W-:Y:S05]  /*bd80*/  BRA.DIV UR5, `(.L_x_2170) ;  /* 0x0000003a05c07947 */ /* 0x000fea000b800000 */
.L_x_2224:
        /* <DEDUP_REMOVED lines=19> */
[----:B----4-:R-:W-:Y:S01]  /*bec0*/  @P1 IMAD.HI.U32 R2, R0, R3, RZ ;  /* 0x0000000300021227 */ /* 0x010fe200078e00ff */
[----:B------:R-:W-:-:S04]  /*bed0*/  MOV R7, R0 ;  /* 0x0000000000077202 */ /* 0x000fc80000000f00 */
[----:B0-----:R-:W-:Y:S01]  /*bee0*/  @P1 SHF.R.U32.HI R7, RZ, R9, R2 ;  /* 0x00000009ff071219 */ /* 0x001fe20000011602 */
[----:B------:R-:W-:Y:S02]  /*bef0*/  IMAD R2, RZ, RZ, -UR42 ;  /* 0x8000002aff027e24 */ /* 0x000fe4000f8e02ff */
[----:B------:R-:W3:Y:S01]  /*bf00*/  @!P0 LDC.64 R4, c[0x0][0x428] ;  /* 0x00010a00ff048b82 */ /* 0x000ee20000000a00 */
[--C-:B------:R-:W-:Y:S01]  /*bf10*/  @!P0 SHF.R.S32.HI R3, RZ, 0x1f, R7.reuse ;  /* 0x0000001fff038819 */ /* 0x100fe20000011407 */
[----:B------:R-:W-:Y:S02]  /*bf20*/  IMAD R19, R19, R2, UR41 ;  /* 0x0000002913137e24 */ /* 0x000fe4000f8e0202 */
[----:B------:R-:W-:Y:S02]  /*bf30*/  @!P0 IMAD.MOV.U32 R2, RZ, RZ, R7 ;  /* 0x000000ffff028224 */ /* 0x000fe400078e0007 */
[-C--:B---3--:R-:W-:Y:S02]  /*bf40*/  @!P0 IMAD R6, R6, R4.reuse, RZ ;  /* 0x0000000406068224 */ /* 0x088fe400078e02ff */
[----:B------:R-:W-:-:S04]  /*bf50*/  @!P0 IMAD.WIDE.U32 R2, R29, R4, R2 ;  /* 0x000000041d028225 */ /* 0x000fc800078e0002 */
[----:B------:R-:W-:Y:S02]  /*bf60*/  @!P0 IMAD R6, R29, R5, R6 ;  /* 0x000000051d068224 */ /* 0x000fe400078e0206 */
[----:B------:R-:W0:Y:S01]  /*bf70*/  @!P0 LDC.64 R4, c[0x0][0x418] ;  /* 0x00010600ff048b82 */ /* 0x000e220000000a00 */
[----:B------:R-:W-:Y:S02]  /*bf80*/  IMAD.U32 R9, RZ, RZ, UR45 ;  /* 0x0000002dff097e24 */ /* 0x000fe4000f8e00ff */
[----:B------:R-:W-:-:S03]  /*bf90*/  @!P0 IMAD.IADD R6, R3, 0x1, R6 ;  /* 0x0000000103068824 */ /* 0x000fc600078e0206 */
[----:B------:R-:W-:Y:S02]  /*bfa0*/  ISETP.NE.AND P2, PT, R9, 0x3, PT ;  /* 0x000000030900780c */ /* 0x000fe40003f45270 */
[----:B------:R-:W-:Y:S01]  /*bfb0*/  IADD3 R3, -R7, RZ, RZ ;  /* 0x000000ff07037210 */ /* 0x000fe20007ffe1ff */
[----:B------:R-:W-:Y:S01]  /*bfc0*/  IMAD.U32 R23, RZ, RZ, UR4 ;  /* 0x00000004ff177e24 */ /* 0x000fe2000f8e00ff */
[----:B------:R-:W-:Y:S02]  /*bfd0*/  LOP3.LUT R26, R26, 0xfffffffb, RZ, 0xc0, !PT ;  /* 0xfffffffb1a1a7812 */ /* 0x000fe400078ec0ff */
[----:B------:R-:W-:Y:S02]  /*bfe0*/  SHF.R.S32.HI R28, RZ, 0x1f, R19 ;  /* 0x0000001fff1c7819 */ /* 0x000fe40000011413 */
[----:B0-----:R-:W-:-:S04]  /*bff0*/  @!P0 LEA R4, P1, R2, R4, 0x2 ;  /* 0x0000000402048211 */ /* 0x001fc800078210ff */
[----:B------:R-:W-:Y:S01]  /*c000*/  @!P0 LEA.HI.X R5, R2, R5, R6, 0x2, P1 ;  /* 0x0000000502058211 */ /* 0x000fe200008f1406 */
[----:B------:R-:W-:Y:S01]  /*c010*/  IMAD.MOV.U32 R6, RZ, RZ, RZ ;  /* 0x000000ffff067224 */ /* 0x000fe200078e00ff */
[----:B------:R-:W-:-:S05]  /*c020*/  @P2 LOP3.LUT R26, R26, 0x4, RZ, 0xfc, !PT ;  /* 0x000000041a1a2812 */ /* 0x000fca00078efcff */
[----:B------:R0:W5:Y:S02]  /*c030*/  @!P0 LDG.E R6, desc[UR50][R4.64] ;  /* 0x0000003204068981 */ /* 0x000164000c1e1900 */
[----:B0-----:R-:W-:Y:S01]  /*c040*/  IMAD R5, R10, R3, R0 ;  /* 0x000000030a057224 */ /* 0x001fe200078e0200 */
[----:B------:R-:W-:Y:S06]  /*c050*/  @!P2 BRA `(.L_x_2171) ;  /* 0x000000000004a947 */ /* 0x000fec0003800000 */
[----:B------:R-:W-:Y:S01]  /*c060*/  BPT.TRAP 0x1 ;  /* 0x000000040000795c */ /* 0x000fe20000300000 */
.L_x_2171:
        /* <DEDUP_REMOVED lines=25> */
.L_x_2225:
[----:B------:R-:W-:Y:S05]  /*c200*/  BSYNC B0 ;  /* 0x0000000000007941 */ /* 0x000fea0003800000 */
.L_x_2172:
        /* <DEDUP_REMOVED lines=16> */
[----:B-1----:R-:W-:Y:S01]  /*c310*/  LOP3.LUT R9, R9, 0x7f, RZ, 0xc0, !PT ;  /* 0x0000007f09097812 */ /* 0x002fe200078ec0ff */
[----:B------:R-:W-:Y:S02]  /*c320*/  ULDC.64 UR4, c[0x0][0x2e8] ;  /* 0x0000ba0000047ab9 */ /* 0x000fe40000000a00 */
[----:B------:R-:W-:Y:S01]  /*c330*/  IMAD.IADD R5, R3, 0x1, R4 ;  /* 0x0000000103057824 */ /* 0x000fe200078e0204 */
[----:B------:R-:W-:Y:S02]  /*c340*/  SHF.R.U32.HI R10, RZ, 0x3, R9 ;  /* 0x00000003ff0a7819 */ /* 0x000fe40000011609 */
[----:B------:R-:W0:Y:S01]  /*c350*/  S2R R9, SR_TID.X ;  /* 0x0000000000097919 */ /* 0x000e220000002100 */
[----:B------:R-:W-:Y:S01]  /*c360*/  LEA R4, P0, R2, UR4, 0x1 ;  /* 0x0000000402047c11 */ /* 0x000fe2000f8008ff */
[----:B------:R-:W-:Y:S01]  /*c370*/  UMOV UR4, 0xffffffff ;  /* 0xffffffff00047882 */ /* 0x000fe20000000000 */
[----:B------:R-:W-:-:S02]  /*c380*/  IADD3 R7, -R10, UR36, -R8 ;  /* 0x000000240a077c10 */ /* 0x000fc4000fffe908 */
[----:B------:R-:W-:Y:S02]  /*c390*/  LEA.HI.X R5, R2, UR5, R5, 0x1, P0 ;  /* 0x0000000502057c11 */ /* 0x000fe400080f0c05 */
[----:B------:R-:W-:Y:S01]  /*c3a0*/  ISETP.GE.AND P0, PT, R7, 0x1, PT ;  /* 0x000000010700780c */ /* 0x000fe20003f06270 */
[C---:B0-----:R-:W-:Y:S02]  /*c3b0*/  IMAD.SHL.U32 R10, R9.reuse, 0x8, RZ ;  /* 0x00000008090a7824 */ /* 0x041fe400078e00ff */
[----:B------:R-:W-:-:S03]  /*c3c0*/  IMAD.SHL.U32 R11, R9, 0x8, RZ ;  /* 0x00000008090b7824 */ /* 0x000fc600078e00ff */
[----:B------:R-:W-:-:S04]  /*c3d0*/  LOP3.LUT R10, R10, 0x1f8, RZ, 0xc0, !PT ;  /* 0x000001f80a0a7812 */ /* 0x000fc800078ec0ff */
[----:B------:R-:W-:Y:S02]  /*c3e0*/  LOP3.LUT R10, R10, 0x38, R9, 0x78, !PT ;  /* 0x000000380a0a7812 */ /* 0x000fe400078e7809 */
[----:B------:R-:W-:Y:S02]  /*c3f0*/  SHF.L.U32 R9, R9, 0x3, RZ ;  /* 0x0000000309097819 */ /* 0x000fe400000006ff */
        /* <DEDUP_REMOVED lines=75> */
.L_x_2243:
        /* <DEDUP_REMOVED lines=10> */
.L_x_2175:
        /* <DEDUP_REMOVED lines=11> */
.L_x_2176:
[----:B------:R0:W-:Y:S02]  /*ca00*/  SYNCS.ARRIVE.TRANS64.A1T0 RZ, [R0+URZ+0x16830], RZ ;  /* 0x016830ff00ff79a7 */ /* 0x0001e4000810003f */
[----:B------:R-:W-:Y:S05]  /*ca10*/  WARPSYNC.ALL ;  /* 0x0000000000007948 */ /* 0x000fea0003800000 */
[----:B------:R-:W-:Y:S01]  /*ca20*/  BSSY B6, `(.L_x_2177) ;  /* 0x0000015000067945 */ /* 0x000fe20003800000 */
[----:B0-----:R-:W-:Y:S01]  /*ca30*/  IADD3 R0, R16, 0x8400, RZ ;  /* 0x0000840010007810 */ /* 0x001fe20007ffe0ff */
[----:B------:R-:W-:Y:S03]  /*ca40*/  BAR.SYNC.DEFER_BLOCKING 0x8, 0x200 ;  /* 0x0208000000007b1d */ /* 0x000fe60000010000 */
        /* <DEDUP_REMOVED lines=9> */
[----:B------:R-:W-:Y:S02]  /*cae0*/  IMAD.U32 R5, RZ, RZ, UR7 ;  /* 0x00000007ff057e24 */ /* 0x000fe4000f8e00ff */
[----:B------:R-:W-:Y:S02]  /*caf0*/  IMAD.U32 R6, RZ, RZ, UR8 ;  /* 0x00000008ff067e24 */ /* 0x000fe4000f8e00ff */
[----:B------:R-:W-:-:S02]  /*cb00*/  IMAD.U32 R7, RZ, RZ, UR9 ;  /* 0x00000009ff077e24 */ /* 0x000fc4000f8e00ff */
[----:B------:R-:W-:Y:S02]  /*cb10*/  IMAD.U32 R10, RZ, RZ, UR4 ;  /* 0x00000004ff0a7e24 */ /* 0x000fe4000f8e00ff */
[----:B------:R-:W-:Y:S02]  /*cb20*/  IMAD.MOV.U32 R8, RZ, RZ, 0x70 ;  /* 0x00000070ff087424 */ /* 0x000fe400078e00ff */
[----:B------:R-:W-:Y:S02]  /*cb30*/  IMAD.MOV.U32 R12, RZ, RZ, 0x1 ;  /* 0x00000001ff0c7424 */ /* 0x000fe400078e00ff */
[----:B------:R-:W-:-:S07]  /*cb40*/  IMAD.MOV.U32 R13, RZ, RZ, RZ ;  /* 0x000000ffff0d7224 */ /* 0x000fce00078e00ff */
[----:B------:R-:W-:-:S07]  /*cb50*/  LEPC R20, `(.L_x_2178) ;  /* 0x000000001014794e */ /* 0x000fce0000000000 */
[----:B0-----:R-:W-:Y:S05]  /*cb60*/  CALL.ABS.NOINC R2 ;  /* 0x0000000002007343 */ /* 0x001fea0003c00000 */
.L_x_2178:
[----:B------:R-:W-:Y:S05]  /*cb70*/  BSYNC B6 ;  /* 0x0000000000067941 */ /* 0x000fea0003800000 */
.L_x_2177:
[----:B------:R0:W5:Y:S01]  /*cb80*/  LDL R9, [R1+0x8] ;  /* 0x0000080001097983 */ /* 0x0001620000100800 */
[----:B------:R-:W-:Y:S01]  /*cb90*/  UISETP.NE.AND UP0, UPT, UR47, URZ, UPT ;  /* 0x0000003f2f00728c */ /* 0x000fe2000bf05270 */
[----:B------:R-:W-:Y:S01]  /*cba0*/  R2UR UR7, R28 ;  /* 0x000000001c0772ca */ /* 0x000fe200000e0000 */
[----:B------:R-:W-:Y:S01]  /*cbb0*/  IMAD.U32 R6, RZ, RZ, UR43 ;  /* 0x0000002bff067e24 */ /* 0x000fe2000f8e00ff */
[----:B------:R-:W1:Y:S01]  /*cbc0*/  S2R R20, SR_TID.X ;  /* 0x0000000000147919 */ /* 0x000e620000002100 */
[C---:B------:R-:W-:Y:S01]  /*cbd0*/  R2UR UR10, R19.reuse ;  /* 0x00000000130a72ca */ /* 0x040fe200000e0000 */
[----:B------:R-:W-:Y:S01]  /*cbe0*/  ULDC.64 UR8, c[0x0][0x2d8] ;  /* 0x0000b60000087ab9 */ /* 0x000fe20000000a00 */
[----:B------:R-:W-:Y:S01]  /*cbf0*/  PLOP3.LUT P0, PT, PT, PT, UP0, 0x80, 0x0 ;  /* 0x000000000000781c */ /* 0x000fe20003f0f008 */
[----:B------:R-:W2:Y:S01]  /*cc00*/  S2R R2, SR_TID.X ;  /* 0x0000000000027919 */ /* 0x000ea20000002100 */
[----:B------:R-:W-:Y:S01]  /*cc10*/  R2UR UR4, R19 ;  /* 0x00000000130472ca */ /* 0x000fe200000e0000 */
        /* <DEDUP_REMOVED lines=11> */
[----:B------:R-:W-:-:S04]  /*ccd0*/  IMAD R6, R6, 0xc0, R2 ;  /* 0x000000c006067824 */ /* 0x000fc800078e0202 */
[----:B------:R-:W-:Y:S01]  /*cce0*/  @P0 IMAD.HI.U32 R0, R6, UR5, RZ ;  /* 0x0000000506000c27 */ /* 0x000fe2000f8e00ff */
[----:B------:R-:W-:Y:S01]  /*ccf0*/  PLOP3.LUT P0, PT, PT, PT, UP0, 0x80, 0x0 ;  /* 0x000000000000781c */ /* 0x000fe20003f0f008 */
[----:B------:R-:W-:Y:S02]  /*cd00*/  UIMAD UR7, UR10, UR9, UR7 ;  /* 0x000000090a0772a4 */ /* 0x000fe4000f8e0207 */
[----:B------:R-:W-:Y:S01]  /*cd10*/  UIMAD.WIDE.U32 UR4, UR4, UR8, URZ ;  /* 0x00000008040472a5 */ /* 0x000fe2000f8e003f */
[----:B------:R-:W-:Y:S01]  /*cd20*/  MOV R2, R6 ;  /* 0x0000000600027202 */ /* 0x000fe20000000f00 */
        /* <DEDUP_REMOVED lines=30> */
[----:B------:R-:W-:Y:S01]  /*cf10*/  @UP0 ULDC UR13, c[0x0][0x450] ;  /* 0x00011400000d0ab9 */ /* 0x000fe20000000800 */
[----:B------:R-:W-:Y:S01]  /*cf20*/  MOV R2, R6 ;  /* 0x0000000600027202 */ /* 0x000fe20000000f00 */
[----:B------:R-:W1:Y:S10]  /*cf30*/  S2R R21, SR_TID.X ;  /* 0x0000000000157919 */ /* 0x000e740000002100 */
        /* <DEDUP_REMOVED lines=22> */
[----:B------:R-:W-:-:S03]  /*d0a0*/  IMAD.U32 R6, RZ, RZ, UR43 ;  /* 0x0000002bff067e24 */ /* 0x000fc6000f8e00ff */
[----:B------:R-:W1:Y:S01]  /*d0b0*/  SHFL.IDX PT, R2, R4, RZ, 0x181f ;  /* 0x00181fff04027589 */ /* 0x000e6200000e0000 */
[----:B------:R-:W-:-:S03]  /*d0c0*/  IMAD R6, R6, 0xc0, R8 ;  /* 0x000000c006067824 */ /* 0x000fc600078e0208 */
[----:B------:R-:W-:Y:S01]  /*d0d0*/  SHFL.IDX PT, R14, R5, RZ, 0x181f ;  /* 0x00181fff050e7589 */ /* 0x000fe200000e0000 */
[C---:B------:R-:W-:Y:S01]  /*d0e0*/  VIADD R8, R6.reuse, 0x80 ;  /* 0x0000008006087836 */ /* 0x040fe20000000000 */
[----:B------:R-:W-:-:S13]  /*d0f0*/  ISETP.GE.AND P1, PT, R6, UR37, PT ;  /* 0x0000002506007c0c */ /* 0x000fda000bf26270 */
[----:B0-----:R-:W-:-:S04]  /*d100*/  @!P1 LEA R3, P0, R10, R3, 0x1 ;  /* 0x000000030a039211 */ /* 0x001fc800078008ff */
[----:B-1----:R-:W-:-:S04]  /*d110*/  @!P1 IADD3.X R2, RZ, R2, RZ, P0, !PT ;  /* 0x00000002ff029210 */ /* 0x002fc800007fe4ff */
        /* <DEDUP_REMOVED lines=60> */
[----:B0-----:R-:W-:-:S04]  /*d4e0*/  @!P1 LEA R3, P0, R10, R3, 0x1 ;  /* 0x000000030a039211 */ /* 0x001fc800078008ff */
[----:B-1----:R-:W-:-:S04]  /*d4f0*/  @!P1 IADD3.X R2, RZ, R2, RZ, P0, !PT ;  /* 0x00000002ff029210 */ /* 0x002fc800007fe4ff */
        /* <DEDUP_REMOVED lines=19> */
[----:B0-----:R-:W-:-:S04]  /*d630*/  @!P1 LEA R2, P0, R10, R2, 0x1 ;  /* 0x000000020a029211 */ /* 0x001fc800078008ff */
[----:B------:R-:W-:Y:S02]  /*d640*/  @!P1 IADD3.X R3, RZ, R0, RZ, P0, !PT ;  /* 0x00000000ff039210 */ /* 0x000fe400007fe4ff */
        /* <DEDUP_REMOVED lines=9> */
.L_x_2268:
        /* <DEDUP_REMOVED lines=10> */
.L_x_2180:
        /* <DEDUP_REMOVED lines=14> */
[----:B------:R0:W-:Y:S01]  /*d860*/  SYNCS.ARRIVE.TRANS64.A1T0 RZ, [R16+URZ+0x16800], RZ ;  /* 0x016800ff10ff79a7 */ /* 0x0001e2000810003f */
[----:B------:R-:W-:Y:S01]  /*d870*/  BSSY B0, `(.L_x_2181) ;  /* 0x0000003000007945 */ /* 0x000fe20003800000 */
[----:B------:R-:W1:Y:S03]  /*d880*/  SYNCS.PHASECHK.TRANS64.TRYWAIT P0, [R16+URZ+0x16820], R3 ;  /* 0x01682003100075a7 */ /* 0x000e66000800017f */
[----:B01----:R-:W-:Y:S05]  /*d890*/  @!P0 BRA `(.L_x_2182) ;  /* 0x0000003800b48947 */ /* 0x003fea0003800000 */
.L_x_2269:
[----:B------:R-:W-:Y:S05]  /*d8a0*/  BSYNC B0 ;  /* 0x0000000000007941 */ /* 0x000fea0003800000 */
.L_x_2181:
[----:B------:R-:W-:-:S06]  /*d8b0*/  UISETP.GE.AND UP0, UPT, UR44, 0x2, UPT ;  /* 0x000000022c00788c */ /* 0x000fcc000bf06270 */
[----:B------:R-:W-:-:S13]  /*d8c0*/  PLOP3.LUT P0, PT, PT, PT, UP0, 0x80, 0x0 ;  /* 0x000000000000781c */ /* 0x000fda0003f0f008 */
[----:B------:R-:W-:Y:S05]  /*d8d0*/  @!P0 BRA `(.L_x_2183) ;  /* 0x0000001000108947 */ /* 0x000fea0003800000 */
[----:B------:R-:W-:Y:S01]  /*d8e0*/  UIADD3 UR4, UR44, -0x2, URZ ;  /* 0xfffffffe2c047890 */ /* 0x000fe2000fffe03f */
[----:B------:R-:W-:Y:S01]  /*d8f0*/  BSSY B0, `(.L_x_2183) ;  /* 0x0000102000007945 */ /* 0x000fe20003800000 */
[----:B------:R-:W-:Y:S02]  /*d900*/  IMAD.MOV.U32 R20, RZ, RZ, R25 ;  /* 0x000000ffff147224 */ /* 0x000fe400078e0019 */
[----:B------:R-:W-:Y:S02]  /*d910*/  IMAD.MOV.U32 R6, RZ, RZ, R22 ;  /* 0x000000ffff067224 */ /* 0x000fe400078e0016 */
[----:B------:R-:W-:Y:S02]  /*d920*/  IMAD.MOV.U32 R27, RZ, RZ, R23 ;  /* 0x000000ffff1b7224 */ /* 0x000fe400078e0017 */
[----:B------:R-:W-:-:S07]  /*d930*/  IMAD.U32 R7, RZ, RZ, UR4 ;  /* 0x00000004ff077e24 */ /* 0x000fce000f8e00ff */
.L_x_2196:
        /* <DEDUP_REMOVED lines=10> */
[----:B------:R-:W-:Y:S02]  /*d9e0*/  LOP3.LUT R5, R5, 0x70, RZ, 0xc0, !PT ;  /* 0x0000007005057812 */ /* 0x000fe400078ec0ff */
[----:B------:R-:W-:Y:S01]  /*d9f0*/  LEA R3, R7, R3, 0x7 ;  /* 0x0000000307037211 */ /* 0x000fe200078e38ff */
        /* <DEDUP_REMOVED lines=22> */
[----:B------:R-:W-:Y:S02]  /*db60*/  SEL R25, RZ, 0x1, P0 ;  /* 0x00000001ff197807 */ /* 0x000fe40000000000 */
[----:B------:R-:W-:Y:S02]  /*db70*/  SEL R22, R22, RZ, P0 ;  /* 0x000000ff16167207 */ /* 0x000fe40000000000 */
[----:B------:R-:W-:Y:S02]  /*db80*/  MOV R23, R7 ;  /* 0x0000000700177202 */ /* 0x000fe40000000f00 */
[----:B------:R-:W-:Y:S02]  /*db90*/  LOP3.LUT R25, R20, R25, RZ, 0x3c, !PT ;  /* 0x0000001914197212 */ /* 0x000fe400078e3cff */
[----:B--2---:R-:W-:Y:S01]  /*dba0*/  SHF.R.S32.HI R24, RZ, 0x1f, R4 ;  /* 0x0000001fff187819 */ /* 0x004fe20000011404 */
[----:B------:R-:W-:Y:S06]  /*dbb0*/  @!P1 BRA `(.L_x_2184) ;  /* 0x0000000000049947 */ /* 0x000fec0003800000 */
[----:B------:R-:W-:Y:S01]  /*dbc0*/  BPT.TRAP 0x1 ;  /* 0x000000040000795c */ /* 0x000fe20000300000 */
.L_x_2184:
[----:B------:R-:W-:Y:S01]  /*dbd0*/  IMAD R5, R22, 0x8, R16 ;  /* 0x0000000816057824 */ /* 0x000fe200078e0210 */
[----:B------:R-:W-:Y:S01]  /*dbe0*/  SHF.L.U32 R2, R25, 0x1f, RZ ;  /* 0x0000001f19027819 */ /* 0x000fe200000006ff */
[----:B------:R-:W-:Y:S03]  /*dbf0*/  BSSY B1, `(.L_x_2185) ;  /* 0x0000003000017945 */ /* 0x000fe60003800000 */
[----:B------:R-:W0:Y:S02]  /*dc00*/  SYNCS.PHASECHK.TRANS64.TRYWAIT P0, [R5+URZ+0x16840], R2 ;  /* 0x01684002050075a7 */ /* 0x000e24000800017f */
[----:B0-----:R-:W-:Y:S05]  /*dc10*/  @!P0 BRA `(.L_x_2186) ;  /* 0x0000003400e88947 */ /* 0x001fea0003800000 */
.L_x_2270:
[----:B------:R-:W-:Y:S05]  /*dc20*/  BSYNC B1 ;  /* 0x0000000000017941 */ /* 0x000fea0003800000 */
.L_x_2185:
        /* <DEDUP_REMOVED lines=14> */
[----:B------:R-:W-:Y:S01]  /*dd10*/  IMAD R7, R28, UR4, RZ ;  /* 0x000000041c077c24 */ /* 0x000fe2000f8e02ff */
[----:B-1----:R-:W-:Y:S01]  /*dd20*/  SHF.L.U32 R9, R12, 0x3, RZ ;  /* 0x000000030c097819 */ /* 0x002fe200000006ff */
[----:B------:R-:W-:-:S03]  /*dd30*/  IMAD.WIDE.U32 R2, R19, UR4, R2 ;  /* 0x0000000413027c25 */ /* 0x000fc6000f8e0002 */
[----:B------:R-:W-:Y:S01]  /*dd40*/  LOP3.LUT R9, R9, 0x1f8, RZ, 0xc0, !PT ;  /* 0x000001f809097812 */ /* 0x000fe200078ec0ff */
[----:B------:R-:W-:Y:S01]  /*dd50*/  IMAD R7, R19, UR5, R7 ;  /* 0x0000000513077c24 */ /* 0x000fe2000f8e0207 */
[----:B------:R-:W-:Y:S01]  /*dd60*/  ULDC.64 UR4, c[0x0][0x2e8] ;  /* 0x0000ba0000047ab9 */ /* 0x000fe20000000a00 */
        /* <DEDUP_REMOVED lines=52> */
.L_x_2288:
[----:B-1----:R-:W-:-:S04]  /*e0b0*/  IADD3 R2, P0, R2, R7, RZ ;  /* 0x0000000702027210 */ /* 0x002fc80007f1e0ff */
[----:B------:R-:W-:Y:S02]  /*e0c0*/  IADD3.X R3, RZ, R10, RZ, P0, !PT ;  /* 0x0000000aff037210 */ /* 0x000fe400007fe4ff */
[----:B------:R-:W-:-:S03]  /*e0d0*/  PLOP3.LUT P0, PT, PT, PT, PT, 0x80, 0x0 ;  /* 0x000000000000781c */ /* 0x000fc60003f0f070 */
[----:B------:R-:W-:Y:S01]  /*e0e0*/  @!PT LDS RZ, [RZ] ;  /* 0x00000000fffff984 */ /* 0x000fe20000000800 */
[----:B------:R-:W-:Y:S01]  /*e0f0*/  @!PT LDS RZ, [RZ] ;  /* 0x00000000fffff984 */ /* 0x000fe20000000800 */
[----:B------:R-:W-:Y:S01]  /*e100*/  @!PT LDS RZ, [RZ] ;  /* 0x00000000fffff984 */ /* 0x000fe20000000800 */
[----:B------:R1:W-:Y:S01]  /*e110*/  LDGSTS.E.BYPASS.LTC128B.128 [R9+0x11c00], desc[UR50][R2.64], !P1 ;  /* 0x11c0000002097fae */ /* 0x0003e2000c901d72 */
[----:B------:R-:W-:-:S09]  /*e120*/  NOP ;  /* 0x0000000000007918 */ /* 0x000fd20000000000 */
.L_x_2188:
        /* <DEDUP_REMOVED lines=11> */
.L_x_2189:
[----:B------:R1:W-:Y:S01]  /*e1e0*/  SYNCS.ARRIVE.TRANS64.A1T0 RZ, [R5+URZ+0x16830], RZ ;  /* 0x016830ff05ff79a7 */ /* 0x0003e2000810003f */
[----:B------:R-:W-:Y:S05]  /*e1f0*/  @!P2 BRA `(.L_x_2190) ;  /* 0x000000000004a947 */ /* 0x000fea0003800000 */
[----:B------:R-:W-:Y:S01]  /*e200*/  BPT.TRAP 0x1 ;  /* 0x000000040000795c */ /* 0x000fe20000300000 */
.L_x_2190:
[----:B------:R-:W-:Y:S01]  /*e210*/  SHF.L.U32 R2, R20, 0x1f, RZ ;  /* 0x0000001f14027819 */ /* 0x000fe200000006ff */
[----:B-1----:R-:W-:Y:S01]  /*e220*/  IMAD R5, R6, 0x8, R16 ;  /* 0x0000000806057824 */ /* 0x002fe200078e0210 */
[----:B------:R-:W-:Y:S03]  /*e230*/  BSSY B1, `(.L_x_2191) ;  /* 0x0000003000017945 */ /* 0x000fe60003800000 */
[----:B------:R-:W1:Y:S02]  /*e240*/  SYNCS.PHASECHK.TRANS64.TRYWAIT P0, [R5+URZ+0x16860], R2 ;  /* 0x01686002050075a7 */ /* 0x000e64000800017f */
[----:B-1----:R-:W-:Y:S05]  /*e250*/  @!P0 BRA `(.L_x_2192) ;  /* 0x0000003800a88947 */ /* 0x002fea0003800000 */
.L_x_2289:
[----:B------:R-:W-:Y:S05]  /*e260*/  BSYNC B1 ;  /* 0x0000000000017941 */ /* 0x000fea0003800000 */
.L_x_2191:
        /* <DEDUP_REMOVED lines=11> */
[----:B------:R-:W-:Y:S02]  /*e320*/  SHF.R.U32.HI R3, RZ, 0x3, R3 ;  /* 0x00000003ff037819 */ /* 0x000fe40000011603 */
[----:B------:R-:W-:-:S03]  /*e330*/  LEA R6, R6, R8, 0xd ;  /* 0x0000000806067211 */ /* 0x000fc600078e68ff */
        /* <DEDUP_REMOVED lines=24> */
[----:B0-----:R-:W-:-:S04]  /*e4c0*/  IADD3 R2, P0, R2, R7, RZ ;  /* 0x0000000702027210 */ /* 0x001fc80007f1e0ff */
[----:B-1----:R-:W-:Y:S02]  /*e4d0*/  IADD3.X R3, RZ, R3, RZ, P0, !PT ;  /* 0x00000003ff037210 */ /* 0x002fe400007fe4ff */
        /* <DEDUP_REMOVED lines=22> */
.L_x_2307:
        /* <DEDUP_REMOVED lines=11> */
[----:B------:R-:W-:-:S03]  /*e6f0*/  ULDC.64 UR4, c[0x0][0x338] ;  /* 0x0000ce0000047ab9 */ /* 0x000fc60000000a00 */
[----:B------:R-:W-:Y:S02]  /*e700*/  IMAD.IADD R3, R3, 0x1, R21 ;  /* 0x0000000103037824 */ /* 0x000fe400078e0215 */
[----:B------:R-:W-:Y:S02]  /*e710*/  IMAD R7, R24, UR4, RZ ;  /* 0x0000000418077c24 */ /* 0x000fe4000f8e02ff */
[----:B------:R-:W-:-:S04]  /*e720*/  IMAD.WIDE.U32 R2, R4, UR4, R2 ;  /* 0x0000000404027c25 */ /* 0x000fc8000f8e0002 */
[----:B------:R-:W-:Y:S01]  /*e730*/  IMAD R7, R4, UR5, R7 ;  /* 0x0000000504077c24 */ /* 0x000fe2000f8e0207 */
[----:B------:R-:W-:Y:S01]  /*e740*/  ULDC.64 UR4, c[0x0][0x330] ;  /* 0x0000cc0000047ab9 */ /* 0x000fe20000000a00 */
[----:B------:R-:W-:Y:S01]  /*e750*/  NOP ;  /* 0x0000000000007918 */ /* 0x000fe20000000000 */
[----:B------:R-:W-:Y:S02]  /*e760*/  IMAD R0, R28, UR4, RZ ;  /* 0x000000041c007c24 */ /* 0x000fe4000f8e02ff */
[----:B------:R-:W-:Y:S02]  /*e770*/  IADD3 R3, R3, R7, RZ ;  /* 0x0000000703037210 */ /* 0x000fe40007ffe0ff */
[C---:B------:R-:W-:Y:S02]  /*e780*/  IMAD R7, R19.reuse, UR5, R0 ;  /* 0x0000000513077c24 */ /* 0x040fe4000f8e0200 */
[----:B------:R-:W-:Y:S01]  /*e790*/  IMAD.WIDE.U32 R2, R19, UR4, R2 ;  /* 0x0000000413027c25 */ /* 0x000fe2000f8e0002 */
[----:B------:R-:W-:-:S03]  /*e7a0*/  ULDC.64 UR4, c[0x0][0x318] ;  /* 0x0000c60000047ab9 */ /* 0x000fc60000000a00 */
[----:B------:R-:W-:Y:S01]  /*e7b0*/  IMAD.IADD R3, R7, 0x1, R3 ;  /* 0x0000000107037824 */ /* 0x000fe200078e0203 */
[----:B0-----:R-:W-:-:S04]  /*e7c0*/  LEA R17, P0, R2, UR4, 0x1 ;  /* 0x0000000402117c11 */ /* 0x001fc8000f8008ff */
[----:B------:R-:W-:Y:S02]  /*e7d0*/  LEA.HI.X R18, R2, UR5, R3, 0x1, P0 ;  /* 0x0000000502127c11 */ /* 0x000fe400080f0c03 */
[----:B------:R-:W-:-:S13]  /*e7e0*/  PLOP3.LUT P0, PT, PT, PT, PT, 0x80, 0x0 ;  /* 0x000000000000781c */ /* 0x000fda0003f0f070 */
.L_x_2194:
        /* <DEDUP_REMOVED lines=11> */
.L_x_2195:
        /* <DEDUP_REMOVED lines=8> */
.L_x_2183:
        /* <DEDUP_REMOVED lines=18> */
.L_x_2198:
[----:B------:R-:W-:Y:S05]  /*ea40*/  BSYNC B0 ;  /* 0x0000000000007941 */ /* 0x000fea0003800000 */
.L_x_2197:
[----:B-1----:R-:W-:-:S05]  /*ea50*/  IMAD.U32 R0, RZ, RZ, UR45 ;  /* 0x0000002dff007e24 */ /* 0x002fca000f8e00ff */
[----:B------:R-:W-:-:S13]  /*ea60*/  ISETP.NE.AND P0, PT, R0, 0x3, PT ;  /* 0x000000030000780c */ /* 0x000fda0003f05270 */
[----:B------:R-:W-:Y:S05]  /*ea70*/  @!P0 BRA `(.L_x_2199) ;  /* 0x0000000000048947 */ /* 0x000fea0003800000 */
[----:B------:R-:W-:Y:S01]  /*ea80*/  BPT.TRAP 0x1 ;  /* 0x000000040000795c */ /* 0x000fe20000300000 */
.L_x_2199:
[----:B------:R-:W-:Y:S01]  /*ea90*/  IMAD R4, R22, 0x8, R16 ;  /* 0x0000000816047824 */ /* 0x000fe200078e0210 */
[----:B0-----:R-:W-:Y:S01]  /*eaa0*/  SHF.L.U32 R3, R25, 0x1f, RZ ;  /* 0x0000001f19037819 */ /* 0x001fe200000006ff */
[----:B------:R-:W-:Y:S03]  /*eab0*/  BSSY B0, `(.L_x_2200) ;  /* 0x0000003000007945 */ /* 0x000fe60003800000 */
[----:B------:R-:W0:Y:S02]  /*eac0*/  SYNCS.PHASECHK.TRANS64.TRYWAIT P0, [R4+URZ+0x16860], R3 ;  /* 0x01686003040075a7 */ /* 0x000e24000800017f */
[----:B0-----:R-:W-:Y:S05]  /*ead0*/  @!P0 BRA `(.L_x_2201) ;  /* 0x0000003800e48947 */ /* 0x001fea0003800000 */
.L_x_2308:
[----:B------:R-:W-:Y:S05]  /*eae0*/  BSYNC B0 ;  /* 0x0000000000007941 */ /* 0x000fea0003800000 */
.L_x_2200:
        /* <DEDUP_REMOVED lines=10> */
[----:B------:R-:W-:Y:S02]  /*eb90*/  LOP3.LUT R2, R2, 0x38, R8, 0x78, !PT ;  /* 0x0000003802027812 */ /* 0x000fe400078e7808 */
[----:B------:R-:W-:Y:S02]  /*eba0*/  IADD3 R5, -R7, R5, RZ ;  /* 0x0000000507057210 */ /* 0x000fe40007ffe1ff */
        /* <DEDUP_REMOVED lines=19> */
[----:B------:R-:W0:Y:S02]  /*ece0*/  SHFL.IDX PT, R14, R17, 0x3, 0x181f ;  /* 0x00781f00110e7f89 */ /* 0x000e2400000e0000 */
[----:B------:R-:W-:Y:S02]  /*ecf0*/  IADD3.X R3, RZ, R7, RZ, P0, !PT ;  /* 0x00000007ff037210 */ /* 0x000fe400007fe4ff */
        /* <DEDUP_REMOVED lines=31> */
.L_x_2326:
[----:B0-----:R-:W-:-:S04]  /*eef0*/  IADD3 R2, P0, R14, R6, RZ ;  /* 0x000000060e027210 */ /* 0x001fc80007f1e0ff */
[----:B------:R-:W-:Y:S02]  /*ef00*/  IADD3.X R3, RZ, R7, RZ, P0, !PT ;  /* 0x00000007ff037210 */ /* 0x000fe400007fe4ff */
[----:B------:R-:W-:-:S13]  /*ef10*/  ISETP.LT.OR P0, PT, R5, 0x71, P2 ;  /* 0x000000710500780c */ /* 0x000fda0001701670 */
[----:B------:R-:W-:Y:S01]  /*ef20*/  @!PT LDS RZ, [RZ] ;  /* 0x00000000fffff984 */ /* 0x000fe20000000800 */
[----:B------:R-:W-:Y:S01]  /*ef30*/  @!PT LDS RZ, [RZ] ;  /* 0x00000000fffff984 */ /* 0x000fe20000000800 */
[----:B------:R-:W-:Y:S01]  /*ef40*/  @!PT LDS RZ, [RZ] ;  /* 0x00000000fffff984 */ /* 0x000fe20000000800 */
[----:B------:R0:W-:Y:S01]  /*ef50*/  LDGSTS.E.BYPASS.LTC128B.128 [R0+0x3c00], desc[UR50][R2.64], !P0 ;  /* 0x03c0000002007fae */ /* 0x0001e2000c101d72 */
[----:B------:R-:W-:Y:S01]  /*ef60*/  PLOP3.LUT P0, PT, PT, PT, PT, 0x80, 0x0 ;  /* 0x000000000000781c */ /* 0x000fe20003f0f070 */
[----:B------:R-:W-:-:S12]  /*ef70*/  NOP ;  /* 0x0000000000007918 */ /* 0x000fd80000000000 */
.L_x_2203:
        /* <DEDUP_REMOVED lines=11> */
.L_x_2204:
[----:B------:R0:W-:Y:S01]  /*f030*/  SYNCS.ARRIVE.TRANS64.A1T0 RZ, [R4+URZ+0x16850], RZ ;  /* 0x016850ff04ff79a7 */ /* 0x0001e2000810003f */
[----:B------:R-:W-:-:S05]  /*f040*/  VIADD R22, R22, 0x1 ;  /* 0x0000000116167836 */ /* 0x000fca0000000000 */
[----:B------:R-:W-:-:S04]  /*f050*/  ISETP.NE.AND P0, PT, R22, 0x2, PT ;  /* 0x000000021600780c */ /* 0x000fc80003f05270 */
[----:B------:R-:W-:Y:S02]  /*f060*/  SEL R0, RZ, 0x1, P0 ;  /* 0x00000001ff007807 */ /* 0x000fe40000000000 */
[----:B------:R-:W-:Y:S02]  /*f070*/  SEL R22, R22, RZ, P0 ;  /* 0x000000ff16167207 */ /* 0x000fe40000000000 */
[----:B0-----:R-:W-:-:S07]  /*f080*/  LOP3.LUT R25, R25, R0, RZ, 0x3c, !PT ;  /* 0x0000000019197212 */ /* 0x001fce00078e3cff */
.L_x_2164:
[----:B------:R-:W-:Y:S05]  /*f090*/  BSYNC B7 ;  /* 0x0000000000077941 */ /* 0x000fea0003800000 */
.L_x_2162:
        /* <DEDUP_REMOVED lines=13> */
.L_x_2205:
[----:B------:R-:W-:-:S03]  /*f170*/  UMOV UR4, 0xffffffff ;  /* 0xffffffff00047882 */ /* 0x000fc60000000000 */
[----:B------:R-:W-:Y:S05]  /*f180*/  BRA.DIV UR4, `(.L_x_2207) ;  /* 0x0000003e04907947 */ /* 0x000fea000b800000 */
[----:B-----5:R2:W3:Y:S02]  /*f190*/  SHFL.IDX PT, R14, R2, RZ, 0x1f ;  /* 0x00001fff020e7589 */ /* 0x0204e400000e0000 */
.L_x_2329:
        /* <DEDUP_REMOVED lines=8> */
.L_x_2206:
[----:B-1----:R-:W4:Y:S01]  /*f220*/  LDL R0, [R1+0xc] ;  /* 0x00000c0001007983 */ /* 0x002f220000100800 */
[----:B------:R-:W-:Y:S02]  /*f230*/  ULDC UR4, c[0x0][0xc38] ;  /* 0x00030e0000047ab9 */ /* 0x000fe40000000800 */
[----:B----4-:R-:W-:-:S13]  /*f240*/  ISETP.GE.AND P0, PT, R0, UR4, PT ;  /* 0x0000000400007c0c */ /* 0x010fda000bf06270 */
[----:B------:R-:W-:Y:S05]  /*f250*/  @!P0 BRA `(.L_x_2208) ;  /* 0xffffffc000448947 */ /* 0x000fea000383ffff */
.L_x_2159:
[----:B------:R-:W4:Y:S01]  /*f260*/  LDL.LU R0, [R1+0x10] ;  /* 0x0000100001007983 */ /* 0x000f220000300800 */
[----:B------:R-:W-:Y:S01]  /*f270*/  BSSY B0, `(.L_x_2209) ;  /* 0x000000b000007945 */ /* 0x000fe20003800000 */
[----:B------:R-:W1:Y:S01]  /*f280*/  S2R R5, SR_CgaCtaId ;  /* 0x0000000000057919 */ /* 0x000e620000008800 */
[----:B----4-:R-:W-:-:S05]  /*f290*/  VIADD R0, R0, 0x1 ;  /* 0x0000000100007836 */ /* 0x010fca0000000000 */
[----:B--23--:R-:W-:-:S04]  /*f2a0*/  LEA.HI R2, R0, R0, RZ, 0x1 ;  /* 0x0000000000027211 */ /* 0x00cfc800078f08ff */
[----:B------:R-:W-:Y:S02]  /*f2b0*/  LOP3.LUT R3, R2, 0xfffffffe, RZ, 0xc0, !PT ;  /* 0xfffffffe02037812 */ /* 0x000fe400078ec0ff */
[----:B------:R-:W-:-:S03]  /*f2c0*/  MOV R2, 0x400 ;  /* 0x0000040000027802 */ /* 0x000fc60000000f00 */
[----:B------:R-:W-:Y:S01]  /*f2d0*/  IMAD.IADD R0, R0, 0x1, -R3 ;  /* 0x0000000100007824 */ /* 0x000fe200078e0a03 */
[----:B-1----:R-:W-:-:S04]  /*f2e0*/  LEA R5, R5, R2, 0x18 ;  /* 0x0000000205057211 */ /* 0x002fc800078ec0ff */
[----:B------:R-:W-:-:S04]  /*f2f0*/  SHF.L.U32 R0, R0, 0x1f, RZ ;  /* 0x0000001f00007819 */ /* 0x000fc800000006ff */
[----:B------:R-:W1:Y:S02]  /*f300*/  SYNCS.PHASECHK.TRANS64.TRYWAIT P0, [R5+URZ+0x16820], R0 ;  /* 0x01682000050075a7 */ /* 0x000e64000800017f */
[----:B-1----:R-:W-:Y:S05]  /*f310*/  @!P0 BRA `(.L_x_2210) ;  /* 0x0000003c00548947 */ /* 0x002fea0003800000 */
.L_x_2330:
[----:B------:R-:W-:Y:S05]  /*f320*/  BSYNC B0 ;  /* 0x0000000000007941 */ /* 0x000fea0003800000 */
.L_x_2209:
[----:B------:R-:W-:-:S03]  /*f330*/  UMOV UR4, 0xffffffff ;  /* 0xffffffff00047882 */ /* 0x000fc60000000000 */
[----:B------:R-:W-:Y:S05]  /*f340*/  BRA.DIV UR4, `(.L_x_2211) ;  /* 0x0000003e045c7947 */ /* 0x000fea000b800000 */
[----:B-1----:R-:W1:Y:S02]  /*f350*/  S2R R0, SR_TID.X ;  /* 0x0000000000007919 */ /* 0x002e640000002100 */
[----:B-1----:R-:W-:-:S04]  /*f360*/  SHF.R.U32.HI R0, RZ, 0x5, R0 ;  /* 0x00000005ff007819 */ /* 0x002fc80000011600 */
[----:B------:R-:W-:-:S05]  /*f370*/  LOP3.LUT R0, R0, 0x3, RZ, 0xc0, !PT ;  /* 0x0000000300007812 */ /* 0x000fca00078ec0ff */
[----:B------:R1:W2:Y:S02]  /*f380*/  SHFL.IDX PT, R14, R0, RZ, 0x1f ;  /* 0x00001fff000e7589 */ /* 0x0002a400000e0000 */
.L_x_2333:
[----:B--2---:R-:W-:Y:S01]  /*f390*/  ISETP.NE.AND P0, PT, R14, RZ, PT ;  /* 0x000000ff0e00720c */ /* 0x004fe20003f05270 */
[----:B------:R-:W-:-:S12]  /*f3a0*/  BSSY B0, `(.L_x_2212) ;  /* 0x0000024000007945 */ /* 0x000fd80003800000 */
[----:B------:R-:W-:Y:S05]  /*f3b0*/  @P0 BRA `(.L_x_2213) ;  /* 0x0000000000880947 */ /* 0x000fea0003800000 */
[----:B------:R-:W-:-:S03]  /*f3c0*/  UMOV UR4, 0xffffffff ;  /* 0xffffffff00047882 */ /* 0x000fc60000000000 */
[----:B------:R-:W-:Y:S05]  /*f3d0*/  BRA.DIV UR4, `(.L_x_2214) ;  /* 0x0000003e046c7947 */ /* 0x000fea000b800000 */
[----:B------:R-:W-:-:S13]  /*f3e0*/  ELECT P6, URZ, PT ;  /* 0x00000000003f782f */ /* 0x000fda00038c0000 */
.L_x_2336:
[----:B------:R-:W-:Y:S05]  /*f3f0*/  @!P6 BRA `(.L_x_2213) ;  /* 0x000000000078e947 */ /* 0x000fea0003800000 */
[----:B------:R-:W-:-:S06]  /*f400*/  ULOP3.LUT UR4, UR39, 0x2, URZ, 0xfc, !UPT ;  /* 0x0000000227047892 */ /* 0x000fcc000f8efc3f */
[----:B-1----:R-:W-:-:S04]  /*f410*/  MOV R0, UR4 ;  /* 0x0000000400007c02 */ /* 0x002fc80008000f00 */
[----:B------:R-:W-:-:S13]  /*f420*/  ISETP.NE.AND P0, PT, R0, 0x3, PT ;  /* 0x000000030000780c */ /* 0x000fda0003f05270 */
[----:B------:R-:W-:Y:S05]  /*f430*/  @!P0 BRA `(.L_x_2215) ;  /* 0x0000000000048947 */ /* 0x000fea0003800000 */
[----:B------:R-:W-:Y:S01]  /*f440*/  BPT.TRAP 0x1 ;  /* 0x000000040000795c */ /* 0x000fe20000300000 */
.L_x_2215:
[C---:B------:R-:W-:Y:S01]  /*f450*/  IMAD R3, R22.reuse, 0x8, R5 ;  /* 0x0000000816037824 */ /* 0x040fe200078e0205 */
[----:B------:R-:W-:Y:S01]  /*f460*/  SHF.L.U32 R2, R25, 0x1f, RZ ;  /* 0x0000001f19027819 */ /* 0x000fe200000006ff */
[----:B------:R-:W-:-:S03]  /*f470*/  VIADD R22, R22, 0x1 ;  /* 0x0000000116167836 */ /* 0x000fc60000000000 */
[----:B------:R-:W1:Y:S02]  /*f480*/  SYNCS.PHASECHK.TRANS64.TRYWAIT P1, [R3+URZ+0x16840], R2 ;  /* 0x01684002030075a7 */ /* 0x000e64000802017f */
[----:B------:R-:W-:-:S04]  /*f490*/  ISETP.NE.AND P2, PT, R22, 0x2, PT ;  /* 0x000000021600780c */ /* 0x000fc80003f45270 */
[----:B------:R-:W-:Y:S01]  /*f4a0*/  SEL R0, RZ, 0x1, P2 ;  /* 0x00000001ff007807 */ /* 0x000fe20001000000 */
[----:B-1----:R-:W-:Y:S08]  /*f4b0*/  @!P1 BRA `(.L_x_2216) ;  /* 0x0000003c00549947 */ /* 0x002ff00003800000 */
.L_x_2337:
[----:B------:R-:W-:Y:S02]  /*f4c0*/  SEL R22, R22, RZ, P2 ;  /* 0x000000ff16167207 */ /* 0x000fe40001000000 */
[----:B------:R-:W-:Y:S01]  /*f4d0*/  LOP3.LUT R0, R25, R0, RZ, 0x3c, !PT ;  /* 0x0000000019007212 */ /* 0x000fe200078e3cff */
[----:B------:R-:W-:Y:S06]  /*f4e0*/  @!P0 BRA `(.L_x_2217) ;  /* 0x0000000000048947 */ /* 0x000fec0003800000 */
[----:B------:R-:W-:Y:S01]  /*f4f0*/  BPT.TRAP 0x1 ;  /* 0x000000040000795c */ /* 0x000fe20000300000 */
.L_x_2217:
[----:B------:R-:W-:Y:S01]  /*f500*/  IMAD R5, R22, 0x8, R5 ;  /* 0x0000000816057824 */ /* 0x000fe200078e0205 */
[----:B------:R-:W-:-:S04]  /*f510*/  SHF.L.U32 R0, R0, 0x1f, RZ ;  /* 0x0000001f00007819 */ /* 0x000fc800000006ff */
[----:B------:R-:W2:Y:S02]  /*f520*/  SYNCS.PHASECHK.TRANS64.TRYWAIT P1, [R5+URZ+0x16840], R0 ;  /* 0x01684000050075a7 */ /* 0x000ea4000802017f */
[----:B--2---:R-:W-:Y:S05]  /*f530*/  @!P1 BRA `(.L_x_2218) ;  /* 0x0000003c00489947 */ /* 0x004fea0003800000 */
.L_x_2338:
[----:B------:R-:W-:Y:S05]  /*f540*/  @!P0 BRA `(.L_x_2219) ;  /* 0x0000000000048947 */ /* 0x000fea0003800000 */
[----:B------:R-:W-:Y:S01]  /*f550*/  BPT.TRAP 0x1 ;  /* 0x000000040000795c */ /* 0x000fe20000300000 */
.L_x_2219:
[----:B------:R-:W3:Y:S02]  /*f560*/  SYNCS.PHASECHK.TRANS64.TRYWAIT P1, [R3+URZ+0x16860], R2 ;  /* 0x01686002030075a7 */ /* 0x000ee4000802017f */
[----:B---3--:R-:W-:Y:S05]  /*f570*/  @!P1 BRA `(.L_x_2220) ;  /* 0x0000003c004c9947 */ /* 0x008fea0003800000 */
.L_x_2339:
[----:B------:R-:W-:Y:S05]  /*f580*/  @!P0 BRA `(.L_x_2221) ;  /* 0x0000000000048947 */ /* 0x000fea0003800000 */
[----:B------:R-:W-:Y:S01]  /*f590*/  BPT.TRAP 0x1 ;  /* 0x000000040000795c */ /* 0x000fe20000300000 */
.L_x_2221:
[----:B----4-:R4:W0:Y:S02]  /*f5a0*/  SYNCS.PHASECHK.TRANS64.TRYWAIT P0, [R5+URZ+0x16860], R0 ;  /* 0x01686000050075a7 */ /* 0x010824000800017f */
[----:B0-----:R-:W-:Y:S05]  /*f5b0*/  @!P0 NANOSLEEP.SYNCS 0x989680 ;  /* 0x009896800000895d */ /* 0x001fea0003900000 */
[----:B------:R-:W0:Y:S02]  /*f5c0*/  @!P0 SYNCS.PHASECHK.TRANS64 P0, [R5+URZ+0x16860], R0 ;  /* 0x01686000050085a7 */ /* 0x000e24000800007f */
[----:B0-----:R-:W-:Y:S05]  /*f5d0*/  @!P0 BRA `(.L_x_2221) ;  /* 0xfffffffc00f08947 */ /* 0x001fea000383ffff */
.L_x_2213:
[----:B------:R-:W-:Y:S05]  /*f5e0*/  BSYNC B0 ;  /* 0x0000000000007941 */ /* 0x000fea0003800000 */
.L_x_2212:
[----:B------:R-:W-:Y:S05]  /*f5f0*/  EXIT ;  /* 0x000000000000794d */ /* 0x000fea0003800000 */
.L_x_2118:
[----:B0-----:R-:W-:-:S04]  /*f600*/  IMAD.U32 R3, RZ, RZ, UR45 ;  /* 0x0000002dff037e24 */ /* 0x001fc8000f8e00ff */
[----:B------:R0:W1:Y:S03]  /*f610*/  SYNCS.PHASECHK.TRANS64.TRYWAIT P1, [R3+URZ+0x16800], R0 ;  /* 0x01680000030075a7 */ /* 0x000066000802017f */
[----:B-1----:R-:W-:Y:S05]  /*f620*/  @!P1 NANOSLEEP.SYNCS 0x989680 ;  /* 0x009896800000995d */ /* 0x002fea0003900000 */
[----:B------:R-:W1:Y:S02]  /*f630*/  @!P1 SYNCS.PHASECHK.TRANS64 P1, [R3+URZ+0x16800], R0 ;  /* 0x01680000030095a7 */ /* 0x000e64000802007f */
[----:B-1----:R-:W-:Y:S05]  /*f640*/  @!P1 BRA `(.L_x_2118) ;  /* 0xfffffffc00ec9947 */ /* 0x002fea000383ffff */
[----:B------:R-:W-:Y:S05]  /*f650*/  BRA `(.L_x_2222) ;  /* 0xffffff1c00b07947 */ /* 0x000fea000383ffff */
.L_x_2122:
[----:B-1----:R1:W2:Y:S02]  /*f660*/  SYNCS.PHASECHK.TRANS64.TRYWAIT P1, [R0+URZ+0x16830], R3 ;  /* 0x01683003000075a7 */ /* 0x0022a4000802017f */
[----:B--2---:R-:W-:Y:S05]  /*f670*/  @!P1 NANOSLEEP.SYNCS 0x989680 ;  /* 0x009896800000995d */ /* 0x004fea0003900000 */
[----:B------:R-:W2:Y:S02]  /*f680*/  @!P1 SYNCS.PHASECHK.TRANS64 P1, [R0+URZ+0x16830], R3 ;  /* 0x01683003000095a7 */ /* 0x000ea4000802007f */
[----:B--2---:R-:W-:Y:S05]  /*f690*/  @!P1 BRA `(.L_x_2122) ;  /* 0xfffffffc00f09947 */ /* 0x004fea000383ffff */
[----:B------:R-:W-:Y:S05]  /*f6a0*/  BRA `(.L_x_2121) ;  /* 0xffffff1c00cc7947 */ /* 0x000fea000383ffff */
.L_x_2128:
[----:B-1----:R-:W-:-:S04]  /*f6b0*/  IMAD.U32 R6, RZ, RZ, UR6 ;  /* 0x00000006ff067e24 */ /* 0x002fc8000f8e00ff */
[----:B------:R1:W2:Y:S03]  /*f6c0*/  SYNCS.PHASECHK.TRANS64.TRYWAIT P1, [R6+URZ+0x16830], R5 ;  /* 0x01683005060075a7 */ /* 0x0002a6000802017f */
[----:B--2---:R-:W-:Y:S05]  /*f6d0*/  @!P1 NANOSLEEP.SYNCS 0x989680 ;  /* 0x009896800000995d */ /* 0x004fea0003900000 */
[----:B------:R-:W2:Y:S02]  /*f6e0*/  @!P1 SYNCS.PHASECHK.TRANS64 P1, [R6+URZ+0x16830], R5 ;  /* 0x01683005060095a7 */ /* 0x000ea4000802007f */
[----:B--2---:R-:W-:Y:S05]  /*f6f0*/  @!P1 BRA `(.L_x_2128) ;  /* 0xfffffffc00ec9947 */ /* 0x004fea000383ffff */
[----:B------:R-:W-:Y:S05]  /*f700*/  BRA `(.L_x_2125) ;  /* 0xffffff4800547947 */ /* 0x000fea000383ffff */
.L_x_2132:
[----:B-1----:R-:W-:-:S04]  /*f710*/  MOV R6, UR6 ;  /* 0x0000000600067c02 */ /* 0x002fc80008000f00 */
[----:B------:R1:W2:Y:S03]  /*f720*/  SYNCS.PHASECHK.TRANS64.TRYWAIT P1, [R6+URZ+0x16850], R5 ;  /* 0x01685005060075a7 */ /* 0x0002a6000802017f */
[----:B--2---:R-:W-:Y:S05]  /*f730*/  @!P1 NANOSLEEP.SYNCS 0x989680 ;  /* 0x009896800000995d */ /* 0x004fea0003900000 */
[----:B------:R-:W2:Y:S02]  /*f740*/  @!P1 SYNCS.PHASECHK.TRANS64 P1, [R6+URZ+0x16850], R5 ;  /* 0x01685005060095a7 */ /* 0x000ea4000802007f */
[----:B--2---:R-:W-:Y:S05]  /*f750*/  @!P1 BRA `(.L_x_2132) ;  /* 0xfffffffc00ec9947 */ /* 0x004fea000383ffff */
[----:B------:R-:W-:Y:S05]  /*f760*/  BRA `(.L_x_2129) ;  /* 0xffffff4800d07947 */ /* 0x000fea000383ffff */
.L_x_2140:
[----:B-1----:R-:W-:-:S04]  /*f770*/  IMAD.U32 R6, RZ, RZ, UR6 ;  /* 0x00000006ff067e24 */ /* 0x002fc8000f8e00ff */
[----:B------:R1:W2:Y:S03]  /*f780*/  SYNCS.PHASECHK.TRANS64.TRYWAIT P1, [R6+URZ+0x16830], R5 ;  /* 0x01683005060075a7 */ /* 0x0002a6000802017f */
[----:B--2---:R-:W-:Y:S05]  /*f790*/  @!P1 NANOSLEEP.SYNCS 0x989680 ;  /* 0x009896800000995d */ /* 0x004fea0003900000 */
[----:B------:R-:W2:Y:S02]  /*f7a0*/  @!P1 SYNCS.PHASECHK.TRANS64 P1, [R6+URZ+0x16830], R5 ;  /* 0x01683005060095a7 */ /* 0x000ea4000802007f */
[----:B--2---:R-:W-:Y:S05]  /*f7b0*/  @!P1 BRA `(.L_x_2140) ;  /* 0xfffffffc00ec9947 */ /* 0x004fea000383ffff */
[----:B------:R-:W-:Y:S05]  /*f7c0*/  BRA `(.L_x_2137) ;  /* 0xffffff7400e07947 */ /* 0x000fea000383ffff */
.L_x_2144:
[----:B-1----:R-:W-:-:S04]  /*f7d0*/  IMAD.U32 R6, RZ, RZ, UR6 ;  /* 0x00000006ff067e24 */ /* 0x002fc8000f8e00ff */
[----:B------:R1:W2:Y:S03]  /*f7e0*/  SYNCS.PHASECHK.TRANS64.TRYWAIT P1, [R6+URZ+0x16850], R5 ;  /* 0x01685005060075a7 */ /* 0x0002a6000802017f */
[----:B--2---:R-:W-:Y:S05]  /*f7f0*/  @!P1 NANOSLEEP.SYNCS 0x989680 ;  /* 0x009896800000995d */ /* 0x004fea0003900000 */
[----:B------:R-:W2:Y:S02]  /*f800*/  @!P1 SYNCS.PHASECHK.TRANS64 P1, [R6+URZ+0x16850], R5 ;  /* 0x01685005060095a7 */ /* 0x000ea4000802007f */
[----:B--2---:R-:W-:Y:S05]  /*f810*/  @!P1 BRA `(.L_x_2144) ;  /* 0xfffffffc00ec9947 */ /* 0x004fea000383ffff */
[----:B------:R-:W-:Y:S05]  /*f820*/  BRA `(.L_x_2141) ;  /* 0xffffff78005c7947 */ /* 0x000fea000383ffff */
.L_x_2151:
[----:B-1----:R-:W-:-:S04]  /*f830*/  IMAD.U32 R4, RZ, RZ, UR5 ;  /* 0x00000005ff047e24 */ /* 0x002fc8000f8e00ff */
[----:B------:R1:W2:Y:S03]  /*f840*/  SYNCS.PHASECHK.TRANS64.TRYWAIT P1, [R4+URZ+0x16850], R3 ;  /* 0x01685003040075a7 */ /* 0x0002a6000802017f */
[----:B--2---:R-:W-:Y:S05]  /*f850*/  @!P1 NANOSLEEP.SYNCS 0x989680 ;  /* 0x009896800000995d */ /* 0x004fea0003900000 */
[----:B------:R-:W2:Y:S02]  /*f860*/  @!P1 SYNCS.PHASECHK.TRANS64 P1, [R4+URZ+0x16850], R3 ;  /* 0x01685003040095a7 */ /* 0x000ea4000802007f */
[----:B--2---:R-:W-:Y:S05]  /*f870*/  @!P1 BRA `(.L_x_2151) ;  /* 0xfffffffc00ec9947 */ /* 0x004fea000383ffff */
[----:B------:R-:W-:Y:S05]  /*f880*/  BRA `(.L_x_2150) ;  /* 0xffffff9800cc7947 */ /* 0x000fea000383ffff */
.L_x_2170:
[----:B------:R-:W3:Y:S01]  /*f890*/  S2R R17, SR_TID.X ;  /* 0x0000000000117919 */ /* 0x000ee20000002100 */
[----:B------:R-:W-:Y:S01]  /*f8a0*/  IMAD.MOV.U32 R12, RZ, RZ, RZ ;  /* 0x000000ffff0c7224 */ /* 0x000fe200078e00ff */
[----:B------:R-:W-:Y:S01]  /*f8b0*/  MOV R11, 0x1f ;  /* 0x0000001f000b7802 */ /* 0x000fe20000000f00 */
[----:B------:R-:W-:Y:S01]  /*f8c0*/  IMAD.MOV.U32 R15, RZ, RZ, -0x1 ;  /* 0xffffffffff0f7424 */ /* 0x000fe200078e00ff */
[----:B---3--:R-:W-:-:S04]  /*f8d0*/  SHF.R.U32.HI R17, RZ, 0x5, R17 ;  /* 0x00000005ff117819 */ /* 0x008fc80000011611 */
[----:B------:R-:W-:-:S05]  /*f8e0*/  LOP3.LUT R17, R17, 0x3, RZ, 0xc0, !PT ;  /* 0x0000000311117812 */ /* 0x000fca00078ec0ff */
[----:B------:R-:W-:-:S07]  /*f8f0*/  IMAD.MOV.U32 R13, RZ, RZ, R17 ;  /* 0x000000ffff0d7224 */ /* 0x000fce00078e0011 */
[----:B012--5:R-:W-:Y:S05]  /*f900*/  WARPSYNC.COLLECTIVE R15, `(.L_x_2223) ;  /* 0x000000000f087348 */ /* 0x027fea0003c00000 */
[----:B------:R3:W4:Y:S02]  /*f910*/  SHFL.IDX P6, R14, R13, R12, R11 ;  /* 0x0000000c0d0e7389 */ /* 0x00072400000c000b */
[----:B012345:R-:W-:Y:S01]  /*f920*/  ENDCOLLECTIVE ;  /* 0x000000000000791b */ /* 0x03ffe20003800000 */
.L_x_2223:
[----:B------:R-:W-:Y:S05]  /*f930*/  BRA `(.L_x_2224) ;  /* 0xffffffc400147947 */ /* 0x000fea000383ffff */
.L_x_2173:
[----:B0-----:R0:W1:Y:S02]  /*f940*/  SYNCS.PHASECHK.TRANS64.TRYWAIT P0, [R0+URZ+0x16840], R2 ;  /* 0x01684002000075a7 */ /* 0x001064000800017f */
[----:B-1----:R-:W-:Y:S05]  /*f950*/  @!P0 NANOSLEEP.SYNCS 0x989680 ;  /* 0x009896800000895d */ /* 0x002fea0003900000 */
[----:B------:R-:W1:Y:S02]  /*f960*/  @!P0 SYNCS.PHASECHK.TRANS64 P0, [R0+URZ+0x16840], R2 ;  /* 0x01684002000085a7 */ /* 0x000e64000800007f */
[----:B-1----:R-:W-:Y:S05]  /*f970*/  @!P0 BRA `(.L_x_2173) ;  /* 0xfffffffc00f08947 */ /* 0x002fea000383ffff */
[----:B------:R-:W-:Y:S05]  /*f980*/  BRA `(.L_x_2225) ;  /* 0xffffffc8001c7947 */ /* 0x000fea000383ffff */
.L_x_2174:
        /* <DEDUP_REMOVED lines=8> */
.L_x_2227:
[----:B------:R-:W-:Y:S05]  /*fa10*/  BSYNC B0 ;  /* 0x0000000000007941 */ /* 0x000fea0003800000 */
.L_x_2226:
[----:B------:R-:W-:Y:S01]  /*fa20*/  IMAD.MOV.U32 R13, RZ, RZ, R4 ;  /* 0x000000ffff0d7224 */ /* 0x000fe200078e0004 */
[----:B------:R-:W-:Y:S01]  /*fa30*/  MOV R2, R14 ;  /* 0x0000000e00027202 */ /* 0x000fe20000000f00 */
[----:B------:R-:W-:Y:S02]  /*fa40*/  IMAD.MOV.U32 R12, RZ, RZ, RZ ;  /* 0x000000ffff0c7224 */ /* 0x000fe400078e00ff */
[----:B------:R-:W-:Y:S02]  /*fa50*/  IMAD.MOV.U32 R11, RZ, RZ, 0x181f ;  /* 0x0000181fff0b7424 */ /* 0x000fe400078e00ff */
[----:B------:R-:W-:Y:S02]  /*fa60*/  IMAD.MOV.U32 R15, RZ, RZ, -0x1 ;  /* 0xffffffffff0f7424 */ /* 0x000fe400078e00ff */
[----:B------:R-:W-:-:S07]  /*fa70*/  @P0 IMAD R8, R6, 0x2, R16 ;  /* 0x0000000206080824 */ /* 0x000fce00078e0210 */
[----:B------:R-:W-:Y:S05]  /*fa80*/  WARPSYNC.COLLECTIVE R15, `(.L_x_2228) ;  /* 0x000000000f087348 */ /* 0x000fea0003c00000 */
[----:B------:R0:W1:Y:S02]  /*fa90*/  SHFL.IDX P6, R14, R13, R12, R11 ;  /* 0x0000000c0d0e7389 */ /* 0x00006400000c000b */
[----:B01----:R-:W-:Y:S01]  /*faa0*/  ENDCOLLECTIVE ;  /* 0x000000000000791b */ /* 0x003fe20003800000 */
.L_x_2228:
[----:B------:R-:W-:Y:S02]  /*fab0*/  IMAD.MOV.U32 R13, RZ, RZ, R5 ;  /* 0x000000ffff0d7224 */ /* 0x000fe400078e0005 */
[----:B------:R-:W-:Y:S02]  /*fac0*/  IMAD.MOV.U32 R12, RZ, RZ, 0x1 ;  /* 0x00000001ff0c7424 */ /* 0x000fe400078e00ff */
[----:B------:R-:W-:-:S07]  /*fad0*/  IMAD.MOV.U32 R3, RZ, RZ, R14 ;  /* 0x000000ffff037224 */ /* 0x000fce00078e000e */
[----:B------:R-:W-:Y:S05]  /*fae0*/  WARPSYNC.COLLECTIVE R15, `(.L_x_2229) ;  /* 0x000000000f087348 */ /* 0x000fea0003c00000 */
[----:B------:R0:W1:Y:S02]  /*faf0*/  SHFL.IDX P6, R14, R13, R12, R11 ;  /* 0x0000000c0d0e7389 */ /* 0x00006400000c000b */
[----:B01----:R-:W-:Y:S01]  /*fb00*/  ENDCOLLECTIVE ;  /* 0x000000000000791b */ /* 0x003fe20003800000 */
.L_x_2229:
[----:B------:R-:W-:-:S04]  /*fb10*/  @P0 LEA R3, P1, R9, R3, 0x1 ;  /* 0x0000000309030211 */ /* 0x000fc800078208ff */
[----:B------:R-:W-:Y:S02]  /*fb20*/  @P0 IADD3.X R2, RZ, R2, RZ, P1, !PT ;  /* 0x00000002ff020210 */ /* 0x000fe40000ffe4ff */
[----:B------:R-:W-:Y:S02]  /*fb30*/  ISETP.GE.AND P1, PT, R7, 0x11, PT ;  /* 0x000000110700780c */ /* 0x000fe40003f26270 */
        /* <DEDUP_REMOVED lines=12> */
.L_x_2230:
[----:B------:R-:W-:Y:S02]  /*fc00*/  @P1 IMAD R8, R6, 0x2, R16 ;  /* 0x0000000206081824 */ /* 0x000fe400078e0210 */
[----:B------:R-:W-:Y:S02]  /*fc10*/  IMAD.MOV.U32 R13, RZ, RZ, R5 ;  /* 0x000000ffff0d7224 */ /* 0x000fe400078e0005 */
[----:B------:R-:W-:Y:S01]  /*fc20*/  IMAD.MOV.U32 R12, RZ, RZ, 0x2 ;  /* 0x00000002ff0c7424 */ /* 0x000fe200078e00ff */
[----:B------:R-:W-:-:S07]  /*fc30*/  MOV R3, R14 ;  /* 0x0000000e00037202 */ /* 0x000fce0000000f00 */
[----:B------:R-:W-:Y:S05]  /*fc40*/  WARPSYNC.COLLECTIVE R15, `(.L_x_2231) ;  /* 0x000000000f087348 */ /* 0x000fea0003c00000 */
[----:B------:R0:W1:Y:S02]  /*fc50*/  SHFL.IDX P6, R14, R13, R12, R11 ;  /* 0x0000000c0d0e7389 */ /* 0x00006400000c000b */
[----:B01----:R-:W-:Y:S01]  /*fc60*/  ENDCOLLECTIVE ;  /* 0x000000000000791b */ /* 0x003fe20003800000 */
.L_x_2231:
        /* <DEDUP_REMOVED lines=15> */
.L_x_2232:
[----:B------:R-:W-:Y:S02]  /*fd60*/  @P1 IMAD R8, R6, 0x2, R16 ;  /* 0x0000000206081824 */ /* 0x000fe400078e0210 */
[----:B------:R-:W-:Y:S02]  /*fd70*/  IMAD.MOV.U32 R13, RZ, RZ, R5 ;  /* 0x000000ffff0d7224 */ /* 0x000fe400078e0005 */
[----:B------:R-:W-:Y:S02]  /*fd80*/  IMAD.MOV.U32 R12, RZ, RZ, 0x3 ;  /* 0x00000003ff0c7424 */ /* 0x000fe400078e00ff */
[----:B------:R-:W-:-:S07]  /*fd90*/  IMAD.MOV.U32 R3, RZ, RZ, R14 ;  /* 0x000000ffff037224 */ /* 0x000fce00078e000e */
[----:B------:R-:W-:Y:S05]  /*fda0*/  WARPSYNC.COLLECTIVE R15, `(.L_x_2233) ;  /* 0x000000000f087348 */ /* 0x000fea0003c00000 */
[----:B------:R0:W1:Y:S02]  /*fdb0*/  SHFL.IDX P6, R14, R13, R12, R11 ;  /* 0x0000000c0d0e7389 */ /* 0x00006400000c000b */
[----:B01----:R-:W-:Y:S01]  /*fdc0*/  ENDCOLLECTIVE ;  /* 0x000000000000791b */ /* 0x003fe20003800000 */
.L_x_2233:
        /* <DEDUP_REMOVED lines=15> */
.L_x_2234:
[----:B------:R-:W-:Y:S02]  /*fec0*/  @P1 IMAD R8, R6, 0x2, R16 ;  /* 0x0000000206081824 */ /* 0x000fe400078e0210 */
[----:B------:R-:W-:Y:S01]  /*fed0*/  IMAD.MOV.U32 R13, RZ, RZ, R5 ;  /* 0x000000ffff0d7224 */ /* 0x000fe200078e0005 */
[----:B------:R-:W-:Y:S01]  /*fee0*/  MOV R12, 0x4 ;  /* 0x00000004000c7802 */ /* 0x000fe20000000f00 */
[----:B------:R-:W-:-:S07]  /*fef0*/  IMAD.MOV.U32 R3, RZ, RZ, R14 ;  /* 0x000000ffff037224 */ /* 0x000fce00078e000e */
[----:B------:R-:W-:Y:S05]  /*ff00*/  WARPSYNC.COLLECTIVE R15, `(.L_x_2235) ;  /* 0x000000000f087348 */ /* 0x000fea0003c00000 */
[----:B------:R0:W1:Y:S02]  /*ff10*/  SHFL.IDX P6, R14, R13, R12, R11 ;  /* 0x0000000c0d0e7389 */ /* 0x00006400000c000b */
[----:B01----:R-:W-:Y:S01]  /*ff20*/  ENDCOLLECTIVE ;  /* 0x000000000000791b */ /* 0x003fe20003800000 */
.L_x_2235:
        /* <DEDUP_REMOVED lines=15> */
.L_x_2236:
[----:B------:R-:W-:Y:S01]  /*10020*/  @P1 IMAD R8, R6, 0x2, R16 ;  /* 0x0000000206081824 */ /* 0x000fe200078e0210 */
[----:B------:R-:W-:Y:S01]  /*10030*/  MOV R13, R5 ;  /* 0x00000005000d7202 */ /* 0x000fe20000000f00 */
[----:B------:R-:W-:Y:S02]  /*10040*/  IMAD.MOV.U32 R12, RZ, RZ, 0x5 ;  /* 0x00000005ff0c7424 */ /* 0x000fe400078e00ff */
[----:B------:R-:W-:-:S07]  /*10050*/  IMAD.MOV.U32 R3, RZ, RZ, R14 ;  /* 0x000000ffff037224 */ /* 0x000fce00078e000e */
[----:B------:R-:W-:Y:S05]  /*10060*/  WARPSYNC.COLLECTIVE R15, `(.L_x_2237) ;  /* 0x000000000f087348 */ /* 0x000fea0003c00000 */
[----:B------:R0:W1:Y:S02]  /*10070*/  SHFL.IDX P6, R14, R13, R12, R11 ;  /* 0x0000000c0d0e7389 */ /* 0x00006400000c000b */
[----:B01----:R-:W-:Y:S01]  /*10080*/  ENDCOLLECTIVE ;  /* 0x000000000000791b */ /* 0x003fe20003800000 */
.L_x_2237:
        /* <DEDUP_REMOVED lines=15> */
.L_x_2238:
[----:B------:R-:W-:Y:S01]  /*10180*/  @P1 LEA R8, R6, R16, 0x1 ;  /* 0x0000001006081211 */ /* 0x000fe200078e08ff */
[----:B------:R-:W-:Y:S02]  /*10190*/  IMAD.MOV.U32 R13, RZ, RZ, R5 ;  /* 0x000000ffff0d7224 */ /* 0x000fe400078e0005 */
[----:B------:R-:W-:Y:S02]  /*101a0*/  IMAD.MOV.U32 R12, RZ, RZ, 0x6 ;  /* 0x00000006ff0c7424 */ /* 0x000fe400078e00ff */
[----:B------:R-:W-:-:S07]  /*101b0*/  IMAD.MOV.U32 R3, RZ, RZ, R14 ;  /* 0x000000ffff037224 */ /* 0x000fce00078e000e */
[----:B------:R-:W-:Y:S05]  /*101c0*/  WARPSYNC.COLLECTIVE R15, `(.L_x_2239) ;  /* 0x000000000f087348 */ /* 0x000fea0003c00000 */
[----:B------:R0:W1:Y:S02]  /*101d0*/  SHFL.IDX P6, R14, R13, R12, R11 ;  /* 0x0000000c0d0e7389 */ /* 0x00006400000c000b */
[----:B01----:R-:W-:Y:S01]  /*101e0*/  ENDCOLLECTIVE ;  /* 0x000000000000791b */ /* 0x003fe20003800000 */
.L_x_2239:
        /* <DEDUP_REMOVED lines=15> */
.L_x_2240:
[----:B------:R-:W-:Y:S02]  /*102e0*/  @P1 IMAD R8, R6, 0x2, R16 ;  /* 0x0000000206081824 */ /* 0x000fe400078e0210 */
[----:B------:R-:W-:Y:S02]  /*102f0*/  IMAD.MOV.U32 R13, RZ, RZ, R5 ;  /* 0x000000ffff0d7224 */ /* 0x000fe400078e0005 */
[----:B------:R-:W-:Y:S02]  /*10300*/  IMAD.MOV.U32 R12, RZ, RZ, 0x7 ;  /* 0x00000007ff0c7424 */ /* 0x000fe400078e00ff */
[----:B------:R-:W-:-:S07]  /*10310*/  IMAD.MOV.U32 R3, RZ, RZ, R14 ;  /* 0x000000ffff037224 */ /* 0x000fce00078e000e */
[----:B------:R-:W-:Y:S05]  /*10320*/  WARPSYNC.COLLECTIVE R15, `(.L_x_2241) ;  /* 0x000000000f087348 */ /* 0x000fea0003c00000 */
[----:B------:R0:W1:Y:S02]  /*10330*/  SHFL.IDX P6, R14, R13, R12, R11 ;  /* 0x0000000c0d0e7389 */ /* 0x00006400000c000b */
[----:B01----:R-:W-:Y:S01]  /*10340*/  ENDCOLLECTIVE ;  /* 0x000000000000791b */ /* 0x003fe20003800000 */
.L_x_2241:
[----:B------:R-:W-:-:S04]  /*10350*/  @P1 LEA R3, P0, R9, R3, 0x1 ;  /* 0x0000000309031211 */ /* 0x000fc800078008ff */
[----:B------:R-:W-:-:S04]  /*10360*/  @P1 IADD3.X R2, RZ, R2, RZ, P0, !PT ;  /* 0x00000002ff021210 */ /* 0x000fc800007fe4ff */
        /* <DEDUP_REMOVED lines=12> */
.L_x_2242:
[----:B------:R-:W-:Y:S05]  /*10430*/  BRA `(.L_x_2243) ;  /* 0xffffffc4001c7947 */ /* 0x000fea000383ffff */
.L_x_2179:
[----:B------:R-:W-:Y:S01]  /*10440*/  MOV R13, R4 ;  /* 0x00000004000d7202 */ /* 0x000fe20000000f00 */
[----:B------:R-:W-:Y:S02]  /*10450*/  IMAD.MOV.U32 R12, RZ, RZ, RZ ;  /* 0x000000ffff0c7224 */ /* 0x000fe400078e00ff */
[----:B------:R-:W-:Y:S02]  /*10460*/  IMAD.MOV.U32 R11, RZ, RZ, 0x181f ;  /* 0x0000181fff0b7424 */ /* 0x000fe400078e00ff */
[----:B------:R-:W-:Y:S02]  /*10470*/  IMAD.MOV.U32 R15, RZ, RZ, -0x1 ;  /* 0xffffffffff0f7424 */ /* 0x000fe400078e00ff */
[----:B------:R-:W-:-:S07]  /*10480*/  IMAD.U32 R6, RZ, RZ, UR43 ;  /* 0x0000002bff067e24 */ /* 0x000fce000f8e00ff */
[----:B-----5:R-:W-:Y:S05]  /*10490*/  WARPSYNC.COLLECTIVE R15, `(.L_x_2244) ;  /* 0x000000000f087348 */ /* 0x020fea0003c00000 */
[----:B------:R0:W1:Y:S02]  /*104a0*/  SHFL.IDX P6, R14, R13, R12, R11 ;  /* 0x0000000c0d0e7389 */ /* 0x00006400000c000b */
[----:B01---5:R-:W-:Y:S01]  /*104b0*/  ENDCOLLECTIVE ;  /* 0x000000000000791b */ /* 0x023fe20003800000 */
.L_x_2244:
[----:B------:R-:W-:-:S05]  /*104c0*/  IMAD R6, R6, 0xc0, R8 ;  /* 0x000000c006067824 */ /* 0x000fca00078e0208 */
[----:B------:R-:W-:Y:S01]  /*104d0*/  ISETP.GE.AND P1, PT, R6, UR37, PT ;  /* 0x0000002506007c0c */ /* 0x000fe2000bf26270 */
[----:B------:R-:W-:Y:S02]  /*104e0*/  IMAD.MOV.U32 R13, RZ, RZ, R0 ;  /* 0x000000ffff0d7224 */ /* 0x000fe400078e0000 */
[----:B------:R-:W-:-:S10]  /*104f0*/  IMAD.MOV.U32 R2, RZ, RZ, R14 ;  /* 0x000000ffff027224 */ /* 0x000fd400078e000e */
[----:B------:R-:W-:Y:S05]  /*10500*/  WARPSYNC.COLLECTIVE R15, `(.L_x_2245) ;  /* 0x000000000f087348 */ /* 0x000fea0003c00000 */
[----:B------:R0:W1:Y:S02]  /*10510*/  SHFL.IDX P6, R14, R13, R12, R11 ;  /* 0x0000000c0d0e7389 */ /* 0x00006400000c000b */
[----:B01----:R-:W-:Y:S01]  /*10520*/  ENDCOLLECTIVE ;  /* 0x000000000000791b */ /* 0x003fe20003800000 */
.L_x_2245:
[----:B------:R-:W-:Y:S02]  /*10530*/  IMAD.MOV.U32 R13, RZ, RZ, R4 ;  /* 0x000000ffff0d7224 */ /* 0x000fe400078e0004 */
[----:B------:R-:W-:Y:S01]  /*10540*/  IMAD.MOV.U32 R12, RZ, RZ, 0x1 ;  /* 0x00000001ff0c7424 */ /* 0x000fe200078e00ff */
[----:B------:R-:W-:-:S07]  /*10550*/  MOV R3, R14 ;  /* 0x0000000e00037202 */ /* 0x000fce0000000f00 */
[----:B------:R-:W-:Y:S05]  /*10560*/  WARPSYNC.COLLECTIVE R15, `(.L_x_2246) ;  /* 0x000000000f087348 */ /* 0x000fea0003c00000 */
[----:B------:R0:W1:Y:S02]  /*10570*/  SHFL.IDX P6, R14, R13, R12, R11 ;  /* 0x0000000c0d0e7389 */ /* 0x00006400000c000b */
[----:B01----:R-:W-:Y:S01]  /*10580*/  ENDCOLLECTIVE ;  /* 0x000000000000791b */ /* 0x003fe20003800000 */
.L_x_2246:
        /* <DEDUP_REMOVED lines=11> */
[----:B------:R-:W-:Y:S02]  /*10640*/  ISETP.GE.AND P1, PT, R2, UR37, PT ;  /* 0x0000002502007c0c */ /* 0x000fe4000bf26270 */
[----:B------:R-:W-:-:S11]  /*10650*/  MOV R2, R14 ;  /* 0x0000000e00027202 */ /* 0x000fd60000000f00 */
[----:B------:R-:W-:Y:S05]  /*10660*/  WARPSYNC.COLLECTIVE R15, `(.L_x_2247) ;  /* 0x000000000f087348 */ /* 0x000fea0003c00000 */
[----:B------:R0:W1:Y:S02]  /*10670*/  SHFL.IDX P6, R14, R13, R12, R11 ;  /* 0x0000000c0d0e7389 */ /* 0x00006400000c000b */
[----:B01----:R-:W-:Y:S01]  /*10680*/  ENDCOLLECTIVE ;  /* 0x000000000000791b */ /* 0x003fe20003800000 */
.L_x_2247:
[----:B------:R-:W-:Y:S01]  /*10690*/  IMAD.MOV.U32 R13, RZ, RZ, R4 ;  /* 0x000000ffff0d7224 */ /* 0x000fe200078e0004 */
[----:B------:R-:W-:Y:S01]  /*106a0*/  MOV R12, 0x2 ;  /* 0x00000002000c7802 */ /* 0x000fe20000000f00 */
[----:B------:R-:W-:-:S07]  /*106b0*/  IMAD.MOV.U32 R3, RZ, RZ, R14 ;  /* 0x000000ffff037224 */ /* 0x000fce00078e000e */
[----:B------:R-:W-:Y:S05]  /*106c0*/  WARPSYNC.COLLECTIVE R15, `(.L_x_2248) ;  /* 0x000000000f087348 */ /* 0x000fea0003c00000 */
[----:B------:R0:W1:Y:S02]  /*106d0*/  SHFL.IDX P6, R14, R13, R12, R11 ;  /* 0x0000000c0d0e7389 */ /* 0x00006400000c000b */
[----:B01----:R-:W-:Y:S01]  /*106e0*/  ENDCOLLECTIVE ;  /* 0x000000000000791b */ /* 0x003fe20003800000 */
.L_x_2248:
        /* <DEDUP_REMOVED lines=16> */
.L_x_2249:
[----:B------:R-:W-:Y:S01]  /*107f0*/  MOV R13, R4 ;  /* 0x00000004000d7202 */ /* 0x000fe20000000f00 */
[----:B------:R-:W-:Y:S02]  /*10800*/  IMAD.MOV.U32 R12, RZ, RZ, 0x3 ;  /* 0x00000003ff0c7424 */ /* 0x000fe400078e00ff */
[----:B------:R-:W-:-:S07]  /*10810*/  IMAD.MOV.U32 R3, RZ, RZ, R14 ;  /* 0x000000ffff037224 */ /* 0x000fce00078e000e */
[----:B------:R-:W-:Y:S05]  /*10820*/  WARPSYNC.COLLECTIVE R15, `(.L_x_2250) ;  /* 0x000000000f087348 */ /* 0x000fea0003c00000 */
[----:B------:R0:W1:Y:S02]  /*10830*/  SHFL.IDX P6, R14, R13, R12, R11 ;  /* 0x0000000c0d0e7389 */ /* 0x00006400000c000b */
[----:B01----:R-:W-:Y:S01]  /*10840*/  ENDCOLLECTIVE ;  /* 0x000000000000791b */ /* 0x003fe20003800000 */
.L_x_2250:
        /* <DEDUP_REMOVED lines=16> */
.L_x_2251:
[----:B------:R-:W-:Y:S02]  /*10950*/  IMAD.MOV.U32 R13, RZ, RZ, R4 ;  /* 0x000000ffff0d7224 */ /* 0x000fe400078e0004 */
[----:B------:R-:W-:Y:S02]  /*10960*/  IMAD.MOV.U32 R12, RZ, RZ, 0x4 ;  /* 0x00000004ff0c7424 */ /* 0x000fe400078e00ff */
[----:B------:R-:W-:-:S07]  /*10970*/  IMAD.MOV.U32 R3, RZ, RZ, R14 ;  /* 0x000000ffff037224 */ /* 0x000fce00078e000e */
[----:B------:R-:W-:Y:S05]  /*10980*/  WARPSYNC.COLLECTIVE R15, `(.L_x_2252) ;  /* 0x000000000f087348 */ /* 0x000fea0003c00000 */
[----:B------:R0:W1:Y:S02]  /*10990*/  SHFL.IDX P6, R14, R13, R12, R11 ;  /* 0x0000000c0d0e7389 */ /* 0x00006400000c000b */
[----:B01----:R-:W-:Y:S01]  /*109a0*/  ENDCOLLECTIVE ;  /* 0x000000000000791b */ /* 0x003fe20003800000 */
.L_x_2252:
        /* <DEDUP_REMOVED lines=11> */
[----:B------:R-:W-:Y:S01]  /*10a60*/  ISETP.GE.AND P1, PT, R2, UR37, PT ;  /* 0x0000002502007c0c */ /* 0x000fe2000bf26270 */
[----:B------:R-:W-:-:S12]  /*10a70*/  IMAD.MOV.U32 R2, RZ, RZ, R14 ;  /* 0x000000ffff027224 */ /* 0x000fd800078e000e */
[----:B------:R-:W-:Y:S05]  /*10a80*/  WARPSYNC.COLLECTIVE R15, `(.L_x_2253) ;  /* 0x000000000f087348 */ /* 0x000fea0003c00000 */
[----:B------:R0:W1:Y:S02]  /*10a90*/  SHFL.IDX P6, R14, R13, R12, R11 ;  /* 0x0000000c0d0e7389 */ /* 0x00006400000c000b */
[----:B01----:R-:W-:Y:S01]  /*10aa0*/  ENDCOLLECTIVE ;  /* 0x000000000000791b */ /* 0x003fe20003800000 */
.L_x_2253:
[----:B------:R-:W-:Y:S02]  /*10ab0*/  IMAD.MOV.U32 R13, RZ, RZ, R4 ;  /* 0x000000ffff0d7224 */ /* 0x000fe400078e0004 */
[----:B------:R-:W-:Y:S02]  /*10ac0*/  IMAD.MOV.U32 R12, RZ, RZ, 0x5 ;  /* 0x00000005ff0c7424 */ /* 0x000fe400078e00ff */
[----:B------:R-:W-:-:S07]  /*10ad0*/  IMAD.MOV.U32 R3, RZ, RZ, R14 ;  /* 0x000000ffff037224 */ /* 0x000fce00078e000e */
[----:B------:R-:W-:Y:S05]  /*10ae0*/  WARPSYNC.COLLECTIVE R15, `(.L_x_2254) ;  /* 0x000000000f087348 */ /* 0x000fea0003c00000 */
[----:B------:R0:W1:Y:S02]  /*10af0*/  SHFL.IDX P6, R14, R13, R12, R11 ;  /* 0x0000000c0d0e7389 */ /* 0x00006400000c000b */
[----:B01----:R-:W-:Y:S01]  /*10b00*/  ENDCOLLECTIVE ;  /* 0x000000000000791b */ /* 0x003fe20003800000 */
.L_x_2254:
        /* <DEDUP_REMOVED lines=16> */
.L_x_2255:
[----:B------:R-:W-:Y:S02]  /*10c10*/  IMAD.MOV.U32 R13, RZ, RZ, R4 ;  /* 0x000000ffff0d7224 */ /* 0x000fe400078e0004 */
[----:B------:R-:W-:Y:S01]  /*10c20*/  IMAD.MOV.U32 R12, RZ, RZ, 0x6 ;  /* 0x00000006ff0c7424 */ /* 0x000fe200078e00ff */
[----:B------:R-:W-:-:S07]  /*10c30*/  MOV R3, R14 ;  /* 0x0000000e00037202 */ /* 0x000fce0000000f00 */
[----:B------:R-:W-:Y:S05]  /*10c40*/  WARPSYNC.COLLECTIVE R15, `(.L_x_2256) ;  /* 0x000000000f087348 */ /* 0x000fea0003c00000 */
[----:B------:R0:W1:Y:S02]  /*10c50*/  SHFL.IDX P6, R14, R13, R12, R11 ;  /* 0x0000000c0d0e7389 */ /* 0x00006400000c000b */
[----:B01----:R-:W-:Y:S01]  /*10c60*/  ENDCOLLECTIVE ;  /* 0x000000000000791b */ /* 0x003fe20003800000 */
.L_x_2256:
        /* <DEDUP_REMOVED lines=16> */
.L_x_2257:
[----:B------:R-:W-:Y:S02]  /*10d70*/  IMAD.MOV.U32 R13, RZ, RZ, R4 ;  /* 0x000000ffff0d7224 */ /* 0x000fe400078e0004 */
[----:B------:R-:W-:Y:S02]  /*10d80*/  IMAD.MOV.U32 R12, RZ, RZ, 0x7 ;  /* 0x00000007ff0c7424 */ /* 0x000fe400078e00ff */
[----:B------:R-:W-:-:S07]  /*10d90*/  IMAD.MOV.U32 R3, RZ, RZ, R14 ;  /* 0x000000ffff037224 */ /* 0x000fce00078e000e */
[----:B------:R-:W-:Y:S05]  /*10da0*/  WARPSYNC.COLLECTIVE R15, `(.L_x_2258) ;  /* 0x000000000f087348 */ /* 0x000fea0003c00000 */
[----:B------:R0:W1:Y:S02]  /*10db0*/  SHFL.IDX P6, R14, R13, R12, R11 ;  /* 0x0000000c0d0e7389 */ /* 0x00006400000c000b */
[----:B01----:R-:W-:Y:S01]  /*10dc0*/  ENDCOLLECTIVE ;  /* 0x000000000000791b */ /* 0x003fe20003800000 */
.L_x_2258:
[----:B------:R-:W-:-:S05]  /*10dd0*/  @!P1 LEA R3, P0, R10, R3, 0x1 ;  /* 0x000000030a039211 */ /* 0x000fca00078008ff */
[----:B------:R-:W-:-:S05]  /*10de0*/  @!P1 IMAD.X R2, RZ, RZ, R2, P0 ;  /* 0x000000ffff029224 */ /* 0x000fca00000e0602 */
[----:B------:R-:W-:Y:S02]  /*10df0*/  @!P1 LOP3.LUT R3, R3, R2, RZ, 0x3c, !PT ;  /* 0x0000000203039212 */ /* 0x000fe400078e3cff */
[----:B------:R-:W-:Y:S02]  /*10e00*/  MOV R13, R0 ;  /* 0x00000000000d7202 */ /* 0x000fe40000000f00 */
[----:B------:R-:W-:-:S04]  /*10e10*/  @!P1 LOP3.LUT R2, R3, R2, RZ, 0x3c, !PT ;  /* 0x0000000203029212 */ /* 0x000fc800078e3cff */
[----:B------:R-:W-:Y:S01]  /*10e20*/  @!P1 LOP3.LUT R3, R3, R2, RZ, 0x3c, !PT ;  /* 0x0000000203039212 */ /* 0x000fe200078e3cff */
[----:B------:R-:W-:-:S07]  /*10e30*/  IMAD.MOV.U32 R4, RZ, RZ, R14 ;  /* 0x000000ffff047224 */ /* 0x000fce00078e000e */
[----:B------:R-:W-:Y:S05]  /*10e40*/  WARPSYNC.COLLECTIVE R15, `(.L_x_2259) ;  /* 0x000000000f087348 */ /* 0x000fea0003c00000 */
[----:B------:R0:W1:Y:S02]  /*10e50*/  SHFL.IDX P6, R14, R13, R12, R11 ;  /* 0x0000000c0d0e7389 */ /* 0x00006400000c000b */
[----:B01----:R-:W-:Y:S01]  /*10e60*/  ENDCOLLECTIVE ;  /* 0x000000000000791b */ /* 0x003fe20003800000 */
.L_x_2259:
[----:B------:R-:W-:Y:S01]  /*10e70*/  @!PT LDS RZ, [RZ] ;  /* 0x00000000fffff984 */ /* 0x000fe20000000800 */
[----:B------:R-:W-:Y:S01]  /*10e80*/  @!PT LDS RZ, [RZ] ;  /* 0x00000000fffff984 */ /* 0x000fe20000000800 */
[----:B------:R-:W-:Y:S01]  /*10e90*/  @!PT LDS RZ, [RZ] ;  /* 0x00000000fffff984 */ /* 0x000fe20000000800 */
[----:B------:R0:W-:Y:S01]  /*10ea0*/  @!P1 LDGSTS.E.BYPASS.LTC128B.128 [R9+0xb400], desc[UR50][R2.64], !P5 ;  /* 0x0b40000002099fae */ /* 0x0001e2000e901d72 */
[----:B------:R-:W-:Y:S01]  /*10eb0*/  IMAD.MOV.U32 R13, RZ, RZ, R7 ;  /* 0x000000ffff0d7224 */ /* 0x000fe200078e0007 */
[----:B------:R-:W-:Y:S01]  /*10ec0*/  MOV R12, RZ ;  /* 0x000000ff000c7202 */ /* 0x000fe20000000f00 */
[----:B0-----:R-:W-:-:S05]  /*10ed0*/  VIADD R2, R6, 0x70 ;  /* 0x0000007006027836 */ /* 0x001fca0000000000 */
[----:B------:R-:W-:Y:S01]  /*10ee0*/  ISETP.GE.AND P1, PT, R2, UR37, PT ;  /* 0x0000002502007c0c */ /* 0x000fe2000bf26270 */
[----:B------:R-:W-:-:S12]  /*10ef0*/  IMAD.MOV.U32 R0, RZ, RZ, R14 ;  /* 0x000000ffff007224 */ /* 0x000fd800078e000e */
[----:B------:R-:W-:Y:S05]  /*10f00*/  WARPSYNC.COLLECTIVE R15, `(.L_x_2260) ;  /* 0x000000000f087348 */ /* 0x000fea0003c00000 */
[----:B------:R0:W1:Y:S02]  /*10f10*/  SHFL.IDX P6, R14, R13, R12, R11 ;  /* 0x0000000c0d0e7389 */ /* 0x00006400000c000b */
[----:B01----:R-:W-:Y:S01]  /*10f20*/  ENDCOLLECTIVE ;  /* 0x000000000000791b */ /* 0x003fe20003800000 */
.L_x_2260:
        /* <DEDUP_REMOVED lines=13> */
.L_x_2261:
[----:B------:R-:W-:Y:S01]  /*11000*/  IMAD.MOV.U32 R13, RZ, RZ, R7 ;  /* 0x000000ffff0d7224 */ /* 0x000fe200078e0007 */
[----:B------:R-:W-:Y:S02]  /*11010*/  MOV R12, 0x1 ;  /* 0x00000001000c7802 */ /* 0x000fe40000000f00 */
[----:B------:R-:W-:-:S13]  /*11020*/  @!P1 LEA R2, P0, R10, R14, 0x1 ;  /* 0x0000000e0a029211 */ /* 0x000fda00078008ff */
[----:B------:R-:W-:Y:S05]  /*11030*/  WARPSYNC.COLLECTIVE R15, `(.L_x_2262) ;  /* 0x000000000f087348 */ /* 0x000fea0003c00000 */
[----:B------:R0:W1:Y:S02]  /*11040*/  SHFL.IDX P6, R14, R13, R12, R11 ;  /* 0x0000000c0d0e7389 */ /* 0x00006400000c000b */
[----:B01----:R-:W-:Y:S01]  /*11050*/  ENDCOLLECTIVE ;  /* 0x000000000000791b */ /* 0x003fe20003800000 */
.L_x_2262:
        /* <DEDUP_REMOVED lines=12> */
.L_x_2263:
[----:B------:R-:W-:Y:S01]  /*11120*/  IMAD.MOV.U32 R13, RZ, RZ, R7 ;  /* 0x000000ffff0d7224 */ /* 0x000fe200078e0007 */
[----:B------:R-:W-:Y:S01]  /*11130*/  MOV R12, 0x2 ;  /* 0x00000002000c7802 */ /* 0x000fe20000000f00 */
[----:B------:R-:W-:-:S07]  /*11140*/  IMAD.MOV.U32 R2, RZ, RZ, R14 ;  /* 0x000000ffff027224 */ /* 0x000fce00078e000e */
[----:B------:R-:W-:Y:S05]  /*11150*/  WARPSYNC.COLLECTIVE R15, `(.L_x_2264) ;  /* 0x000000000f087348 */ /* 0x000fea0003c00000 */
[----:B------:R0:W1:Y:S02]  /*11160*/  SHFL.IDX P6, R14, R13, R12, R11 ;  /* 0x0000000c0d0e7389 */ /* 0x00006400000c000b */
[----:B01----:R-:W-:Y:S01]  /*11170*/  ENDCOLLECTIVE ;  /* 0x000000000000791b */ /* 0x003fe20003800000 */
.L_x_2264:
        /* <DEDUP_REMOVED lines=11> */
.L_x_2265:
[----:B------:R-:W-:-:S05]  /*11230*/  VIADD R3, R6, 0xa0 ;  /* 0x000000a006037836 */ /* 0x000fca0000000000 */
[----:B------:R-:W-:Y:S02]  /*11240*/  ISETP.GE.AND P1, PT, R3, UR37, PT ;  /* 0x0000002503007c0c */ /* 0x000fe4000bf26270 */
[----:B------:R-:W-:Y:S01]  /*11250*/  MOV R13, R7 ;  /* 0x00000007000d7202 */ /* 0x000fe20000000f00 */
[----:B------:R-:W-:Y:S02]  /*11260*/  IMAD.MOV.U32 R12, RZ, RZ, 0x3 ;  /* 0x00000003ff0c7424 */ /* 0x000fe400078e00ff */
[----:B------:R-:W-:-:S08]  /*11270*/  IMAD.MOV.U32 R2, RZ, RZ, R14 ;  /* 0x000000ffff027224 */ /* 0x000fd000078e000e */
[----:B------:R-:W-:Y:S05]  /*11280*/  WARPSYNC.COLLECTIVE R15, `(.L_x_2266) ;  /* 0x000000000f087348 */ /* 0x000fea0003c00000 */
[----:B------:R0:W1:Y:S02]  /*11290*/  SHFL.IDX P6, R14, R13, R12, R11 ;  /* 0x0000000c0d0e7389 */ /* 0x00006400000c000b */
[----:B01----:R-:W-:Y:S01]  /*112a0*/  ENDCOLLECTIVE ;  /* 0x000000000000791b */ /* 0x003fe20003800000 */
.L_x_2266:
        /* <DEDUP_REMOVED lines=11> */
.L_x_2267:
[----:B------:R-:W-:Y:S05]  /*11360*/  BRA `(.L_x_2268) ;  /* 0xffffffc000dc7947 */ /* 0x000fea000383ffff */
.L_x_2182:
[----:B0-----:R0:W1:Y:S02]  /*11370*/  SYNCS.PHASECHK.TRANS64.TRYWAIT P0, [R16+URZ+0x16820], R3 ;  /* 0x01682003100075a7 */ /* 0x001064000800017f */
[----:B-1----:R-:W-:Y:S05]  /*11380*/  @!P0 NANOSLEEP.SYNCS 0x989680 ;  /* 0x009896800000895d */ /* 0x002fea0003900000 */
[----:B------:R-:W1:Y:S02]  /*11390*/  @!P0 SYNCS.PHASECHK.TRANS64 P0, [R16+URZ+0x16820], R3 ;  /* 0x01682003100085a7 */ /* 0x000e64000800007f */
[----:B-1----:R-:W-:Y:S05]  /*113a0*/  @!P0 BRA `(.L_x_2182) ;  /* 0xfffffffc00f08947 */ /* 0x002fea000383ffff */
[----:B------:R-:W-:Y:S05]  /*113b0*/  BRA `(.L_x_2269) ;  /* 0xffffffc400387947 */ /* 0x000fea000383ffff */
.L_x_2186:
[----:B0-----:R0:W1:Y:S02]  /*113c0*/  SYNCS.PHASECHK.TRANS64.TRYWAIT P0, [R5+URZ+0x16840], R2 ;  /* 0x01684002050075a7 */ /* 0x001064000800017f */
[----:B-1----:R-:W-:Y:S05]  /*113d0*/  @!P0 NANOSLEEP.SYNCS 0x989680 ;  /* 0x009896800000895d */ /* 0x002fea0003900000 */
[----:B------:R-:W1:Y:S02]  /*113e0*/  @!P0 SYNCS.PHASECHK.TRANS64 P0, [R5+URZ+0x16840], R2 ;  /* 0x01684002050085a7 */ /* 0x000e64000800007f */
[----:B-1----:R-:W-:Y:S05]  /*113f0*/  @!P0 BRA `(.L_x_2186) ;  /* 0xfffffffc00f08947 */ /* 0x002fea000383ffff */
[----:B------:R-:W-:Y:S05]  /*11400*/  BRA `(.L_x_2270) ;  /* 0xffffffc800047947 */ /* 0x000fea000383ffff */
.L_x_2187:
        /* <DEDUP_REMOVED lines=8> */
.L_x_2272:
[----:B------:R-:W-:Y:S05]  /*11490*/  BSYNC B1 ;  /* 0x0000000000017941 */ /* 0x000fea0003800000 */
.L_x_2271:
        /* <DEDUP_REMOVED lines=10> */
.L_x_2273:
[----:B------:R-:W-:Y:S01]  /*11540*/  MOV R13, R10 ;  /* 0x0000000a000d7202 */ /* 0x000fe20000000f00 */
[----:B------:R-:W-:Y:S01]  /*11550*/  IMAD.MOV.U32 R12, RZ, RZ, 0x1 ;  /* 0x00000001ff0c7424 */ /* 0x000fe200078e00ff */
[----:B------:R-:W-:Y:S01]  /*11560*/  SHF.L.U32 R7, R7, 0x3, RZ ;  /* 0x0000000307077819 */ /* 0x000fe200000006ff */
[----:B------:R-:W-:-:S03]  /*11570*/  IMAD.MOV.U32 R2, RZ, RZ, R14 ;  /* 0x000000ffff027224 */ /* 0x000fc600078e000e */
[----:B------:R-:W-:-:S07]  /*11580*/  LOP3.LUT R7, R7, 0x38, RZ, 0xc0, !PT ;  /* 0x0000003807077812 */ /* 0x000fce00078ec0ff */
[----:B------:R-:W-:Y:S05]  /*11590*/  WARPSYNC.COLLECTIVE R15, `(.L_x_2274) ;  /* 0x000000000f087348 */ /* 0x000fea0003c00000 */
[----:B------:R0:W1:Y:S02]  /*115a0*/  SHFL.IDX P6, R14, R13, R12, R11 ;  /* 0x0000000c0d0e7389 */ /* 0x00006400000c000b */
[----:B01----:R-:W-:Y:S01]  /*115b0*/  ENDCOLLECTIVE ;  /* 0x000000000000791b */ /* 0x003fe20003800000 */
.L_x_2274:
        /* <DEDUP_REMOVED lines=12> */
.L_x_2275:
[----:B------:R-:W-:Y:S01]  /*11680*/  MOV R13, R10 ;  /* 0x0000000a000d7202 */ /* 0x000fe20000000f00 */
[----:B------:R-:W-:Y:S02]  /*11690*/  IMAD.MOV.U32 R12, RZ, RZ, 0x2 ;  /* 0x00000002ff0c7424 */ /* 0x000fe400078e00ff */
[----:B------:R-:W-:-:S07]  /*116a0*/  IMAD.MOV.U32 R2, RZ, RZ, R14 ;  /* 0x000000ffff027224 */ /* 0x000fce00078e000e */
[----:B------:R-:W-:Y:S05]  /*116b0*/  WARPSYNC.COLLECTIVE R15, `(.L_x_2276) ;  /* 0x000000000f087348 */ /* 0x000fea0003c00000 */
[----:B------:R0:W1:Y:S02]  /*116c0*/  SHFL.IDX P6, R14, R13, R12, R11 ;  /* 0x0000000c0d0e7389 */ /* 0x00006400000c000b */
[----:B01----:R-:W-:Y:S01]  /*116d0*/  ENDCOLLECTIVE ;  /* 0x000000000000791b */ /* 0x003fe20003800000 */
.L_x_2276:
        /* <DEDUP_REMOVED lines=11> */
.L_x_2277:
[----:B------:R-:W-:Y:S01]  /*11790*/  MOV R13, R10 ;  /* 0x0000000a000d7202 */ /* 0x000fe20000000f00 */
[----:B------:R-:W-:Y:S02]  /*117a0*/  IMAD.MOV.U32 R12, RZ, RZ, 0x3 ;  /* 0x00000003ff0c7424 */ /* 0x000fe400078e00ff */
[----:B------:R-:W-:-:S07]  /*117b0*/  IMAD.MOV.U32 R2, RZ, RZ, R14 ;  /* 0x000000ffff027224 */ /* 0x000fce00078e000e */
[----:B------:R-:W-:Y:S05]  /*117c0*/  WARPSYNC.COLLECTIVE R15, `(.L_x_2278) ;  /* 0x000000000f087348 */ /* 0x000fea0003c00000 */
[----:B------:R0:W1:Y:S02]  /*117d0*/  SHFL.IDX P6, R14, R13, R12, R11 ;  /* 0x0000000c0d0e7389 */ /* 0x00006400000c000b */
[----:B01----:R-:W-:Y:S01]  /*117e0*/  ENDCOLLECTIVE ;  /* 0x000000000000791b */ /* 0x003fe20003800000 */
.L_x_2278:
        /* <DEDUP_REMOVED lines=11> */
.L_x_2279:
[----:B------:R-:W-:Y:S01]  /*118a0*/  MOV R13, R10 ;  /* 0x0000000a000d7202 */ /* 0x000fe20000000f00 */
[----:B------:R-:W-:Y:S02]  /*118b0*/  IMAD.MOV.U32 R12, RZ, RZ, 0x4 ;  /* 0x00000004ff0c7424 */ /* 0x000fe400078e00ff */
[----:B------:R-:W-:-:S07]  /*118c0*/  IMAD.MOV.U32 R2, RZ, RZ, R14 ;  /* 0x000000ffff027224 */ /* 0x000fce00078e000e */
[----:B------:R-:W-:Y:S05]  /*118d0*/  WARPSYNC.COLLECTIVE R15, `(.L_x_2280) ;  /* 0x000000000f087348 */ /* 0x000fea0003c00000 */
[----:B------:R0:W1:Y:S02]  /*118e0*/  SHFL.IDX P6, R14, R13, R12, R11 ;  /* 0x0000000c0d0e7389 */ /* 0x00006400000c000b */
[----:B01----:R-:W-:Y:S01]  /*118f0*/  ENDCOLLECTIVE ;  /* 0x000000000000791b */ /* 0x003fe20003800000 */
.L_x_2280:
        /* <DEDUP_REMOVED lines=11> */
.L_x_2281:
[----:B------:R-:W-:Y:S01]  /*119b0*/  MOV R13, R10 ;  /* 0x0000000a000d7202 */ /* 0x000fe20000000f00 */
[----:B------:R-:W-:Y:S02]  /*119c0*/  IMAD.MOV.U32 R12, RZ, RZ, 0x5 ;  /* 0x00000005ff0c7424 */ /* 0x000fe400078e00ff */
[----:B------:R-:W-:-:S07]  /*119d0*/  IMAD.MOV.U32 R2, RZ, RZ, R14 ;  /* 0x000000ffff027224 */ /* 0x000fce00078e000e */
[----:B------:R-:W-:Y:S05]  /*119e0*/  WARPSYNC.COLLECTIVE R15, `(.L_x_2282) ;  /* 0x000000000f087348 */ /* 0x000fea0003c00000 */
[----:B------:R0:W1:Y:S02]  /*119f0*/  SHFL.IDX P6, R14, R13, R12, R11 ;  /* 0x0000000c0d0e7389 */ /* 0x00006400000c000b */
[----:B01----:R-:W-:Y:S01]  /*11a00*/  ENDCOLLECTIVE ;  /* 0x000000000000791b */ /* 0x003fe20003800000 */
.L_x_2282:
        /* <DEDUP_REMOVED lines=11> */
.L_x_2283:
[----:B------:R-:W-:Y:S01]  /*11ac0*/  MOV R13, R10 ;  /* 0x0000000a000d7202 */ /* 0x000fe20000000f00 */
[----:B------:R-:W-:Y:S02]  /*11ad0*/  IMAD.MOV.U32 R12, RZ, RZ, 0x6 ;  /* 0x00000006ff0c7424 */ /* 0x000fe400078e00ff */
[----:B------:R-:W-:-:S07]  /*11ae0*/  IMAD.MOV.U32 R2, RZ, RZ, R14 ;  /* 0x000000ffff027224 */ /* 0x000fce00078e000e */
[----:B------:R-:W-:Y:S05]  /*11af0*/  WARPSYNC.COLLECTIVE R15, `(.L_x_2284) ;  /* 0x000000000f087348 */ /* 0x000fea0003c00000 */
[----:B------:R0:W1:Y:S02]  /*11b00*/  SHFL.IDX P6, R14, R13, R12, R11 ;  /* 0x0000000c0d0e7389 */ /* 0x00006400000c000b */
[----:B01----:R-:W-:Y:S01]  /*11b10*/  ENDCOLLECTIVE ;  /* 0x000000000000791b */ /* 0x003fe20003800000 */
.L_x_2284:
        /* <DEDUP_REMOVED lines=11> */
.L_x_2285:
[----:B------:R-:W-:Y:S01]  /*11bd0*/  MOV R13, R10 ;  /* 0x0000000a000d7202 */ /* 0x000fe20000000f00 */
[----:B------:R-:W-:Y:S02]  /*11be0*/  IMAD.MOV.U32 R12, RZ, RZ, 0x7 ;  /* 0x00000007ff0c7424 */ /* 0x000fe400078e00ff */
[----:B------:R-:W-:-:S07]  /*11bf0*/  IMAD.MOV.U32 R2, RZ, RZ, R14 ;  /* 0x000000ffff027224 */ /* 0x000fce00078e000e */
[----:B------:R-:W-:Y:S05]  /*11c00*/  WARPSYNC.COLLECTIVE R15, `(.L_x_2286) ;  /* 0x000000000f087348 */ /* 0x000fea0003c00000 */
[----:B------:R0:W1:Y:S02]  /*11c10*/  SHFL.IDX P6, R14, R13, R12, R11 ;  /* 0x0000000c0d0e7389 */ /* 0x00006400000c000b */
[----:B01----:R-:W-:Y:S01]  /*11c20*/  ENDCOLLECTIVE ;  /* 0x000000000000791b */ /* 0x003fe20003800000 */
.L_x_2286:
        /* <DEDUP_REMOVED lines=11> */
.L_x_2287:
[----:B------:R-:W-:Y:S01]  /*11ce0*/  IMAD.MOV.U32 R2, RZ, RZ, R14 ;  /* 0x000000ffff027224 */ /* 0x000fe200078e000e */
[----:B------:R-:W-:Y:S06]  /*11cf0*/  BRA `(.L_x_2288) ;  /* 0xffffffc000ec7947 */ /* 0x000fec000383ffff */
.L_x_2192:
[----:B-1----:R1:W2:Y:S02]  /*11d00*/  SYNCS.PHASECHK.TRANS64.TRYWAIT P0, [R5+URZ+0x16860], R2 ;  /* 0x01686002050075a7 */ /* 0x0022a4000800017f */
[----:B--2---:R-:W-:Y:S05]  /*11d10*/  @!P0 NANOSLEEP.SYNCS 0x989680 ;  /* 0x009896800000895d */ /* 0x004fea0003900000 */
[----:B------:R-:W2:Y:S02]  /*11d20*/  @!P0 SYNCS.PHASECHK.TRANS64 P0, [R5+URZ+0x16860], R2 ;  /* 0x01686002050085a7 */ /* 0x000ea4000800007f */
[----:B--2---:R-:W-:Y:S05]  /*11d30*/  @!P0 BRA `(.L_x_2192) ;  /* 0xfffffffc00f08947 */ /* 0x004fea000383ffff */
[----:B------:R-:W-:Y:S05]  /*11d40*/  BRA `(.L_x_2289) ;  /* 0xffffffc400447947 */ /* 0x000fea000383ffff */
.L_x_2193:
        /* <DEDUP_REMOVED lines=8> */
.L_x_2291:
[----:B------:R-:W-:Y:S05]  /*11dd0*/  BSYNC B1 ;  /* 0x0000000000017941 */ /* 0x000fea0003800000 */
.L_x_2290:
[----:B------:R-:W-:Y:S01]  /*11de0*/  IMAD.MOV.U32 R13, RZ, RZ, R17 ;  /* 0x000000ffff0d7224 */ /* 0x000fe200078e0011 */
[----:B------:R-:W-:Y:S01]  /*11df0*/  MOV R11, 0x181f ;  /* 0x0000181f000b7802 */ /* 0x000fe20000000f00 */
[----:B------:R-:W-:Y:S02]  /*11e00*/  IMAD.MOV.U32 R12, RZ, RZ, RZ ;  /* 0x000000ffff0c7224 */ /* 0x000fe400078e00ff */
[----:B------:R-:W-:Y:S02]  /*11e10*/  IMAD.MOV.U32 R15, RZ, RZ, -0x1 ;  /* 0xffffffffff0f7424 */ /* 0x000fe400078e00ff */
[----:B------:R-:W-:Y:S02]  /*11e20*/  IMAD.MOV.U32 R3, RZ, RZ, R14 ;  /* 0x000000ffff037224 */ /* 0x000fe400078e000e */
[----:B------:R-:W-:-:S07]  /*11e30*/  IMAD R6, R6, 0x2, R16 ;  /* 0x0000000206067824 */ /* 0x000fce00078e0210 */
[----:B------:R-:W-:Y:S05]  /*11e40*/  WARPSYNC.COLLECTIVE R15, `(.L_x_2292) ;  /* 0x000000000f087348 */ /* 0x000fea0003c00000 */
[----:B------:R0:W1:Y:S02]  /*11e50*/  SHFL.IDX P6, R14, R13, R12, R11 ;  /* 0x0000000c0d0e7389 */ /* 0x00006400000c000b */
[----:B01----:R-:W-:Y:S01]  /*11e60*/  ENDCOLLECTIVE ;  /* 0x000000000000791b */ /* 0x003fe20003800000 */
.L_x_2292:
[----:B------:R-:W-:Y:S01]  /*11e70*/  IMAD.MOV.U32 R13, RZ, RZ, R18 ;  /* 0x000000ffff0d7224 */ /* 0x000fe200078e0012 */
[----:B------:R-:W-:Y:S01]  /*11e80*/  MOV R12, 0x1 ;  /* 0x00000001000c7802 */ /* 0x000fe20000000f00 */
[----:B------:R-:W-:-:S07]  /*11e90*/  IMAD.MOV.U32 R2, RZ, RZ, R14 ;  /* 0x000000ffff027224 */ /* 0x000fce00078e000e */
[----:B------:R-:W-:Y:S05]  /*11ea0*/  WARPSYNC.COLLECTIVE R15, `(.L_x_2293) ;  /* 0x000000000f087348 */ /* 0x000fea0003c00000 */
[----:B------:R0:W1:Y:S02]  /*11eb0*/  SHFL.IDX P6, R14, R13, R12, R11 ;  /* 0x0000000c0d0e7389 */ /* 0x00006400000c000b */
[----:B01----:R-:W-:Y:S01]  /*11ec0*/  ENDCOLLECTIVE ;  /* 0x000000000000791b */ /* 0x003fe20003800000 */
.L_x_2293:
        /* <DEDUP_REMOVED lines=12> */
.L_x_2294:
[----:B------:R-:W-:Y:S01]  /*11f90*/  IMAD.MOV.U32 R13, RZ, RZ, R18 ;  /* 0x000000ffff0d7224 */ /* 0x000fe200078e0012 */
[----:B------:R-:W-:Y:S01]  /*11fa0*/  MOV R12, 0x2 ;  /* 0x00000002000c7802 */ /* 0x000fe20000000f00 */
[----:B------:R-:W-:-:S07]  /*11fb0*/  IMAD.MOV.U32 R2, RZ, RZ, R14 ;  /* 0x000000ffff027224 */ /* 0x000fce00078e000e */
[----:B------:R-:W-:Y:S05]  /*11fc0*/  WARPSYNC.COLLECTIVE R15, `(.L_x_2295) ;  /* 0x000000000f087348 */ /* 0x000fea0003c00000 */
[----:B------:R0:W1:Y:S02]  /*11fd0*/  SHFL.IDX P6, R14, R13, R12, R11 ;  /* 0x0000000c0d0e7389 */ /* 0x00006400000c000b */
[----:B01----:R-:W-:Y:S01]  /*11fe0*/  ENDCOLLECTIVE ;  /* 0x000000000000791b */ /* 0x003fe20003800000 */
.L_x_2295:
        /* <DEDUP_REMOVED lines=12> */
.L_x_2296:
[----:B------:R-:W-:Y:S01]  /*120b0*/  IMAD.MOV.U32 R13, RZ, RZ, R18 ;  /* 0x000000ffff0d7224 */ /* 0x000fe200078e0012 */
[----:B------:R-:W-:Y:S01]  /*120c0*/  MOV R12, 0x3 ;  /* 0x00000003000c7802 */ /* 0x000fe20000000f00 */
[----:B------:R-:W-:-:S07]  /*120d0*/  IMAD.MOV.U32 R2, RZ, RZ, R14 ;  /* 0x000000ffff027224 */ /* 0x000fce00078e000e */
[----:B------:R-:W-:Y:S05]  /*120e0*/  WARPSYNC.COLLECTIVE R15, `(.L_x_2297) ;  /* 0x000000000f087348 */ /* 0x000fea0003c00000 */
[----:B------:R0:W1:Y:S02]  /*120f0*/  SHFL.IDX P6, R14, R13, R12, R11 ;  /* 0x0000000c0d0e7389 */ /* 0x00006400000c000b */
[----:B01----:R-:W-:Y:S01]  /*12100*/  ENDCOLLECTIVE ;  /* 0x000000000000791b */ /* 0x003fe20003800000 */
.L_x_2297:
        /* <DEDUP_REMOVED lines=12> */
.L_x_2298:
[----:B------:R-:W-:Y:S01]  /*121d0*/  IMAD.MOV.U32 R13, RZ, RZ, R18 ;  /* 0x000000ffff0d7224 */ /* 0x000fe200078e0012 */
[----:B------:R-:W-:Y:S01]  /*121e0*/  MOV R12, 0x4 ;  /* 0x00000004000c7802 */ /* 0x000fe20000000f00 */
[----:B------:R-:W-:-:S07]  /*121f0*/  IMAD.MOV.U32 R2, RZ, RZ, R14 ;  /* 0x000000ffff027224 */ /* 0x000fce00078e000e */
[----:B------:R-:W-:Y:S05]  /*12200*/  WARPSYNC.COLLECTIVE R15, `(.L_x_2299) ;  /* 0x000000000f087348 */ /* 0x000fea0003c00000 */
[----:B------:R0:W1:Y:S02]  /*12210*/  SHFL.IDX P6, R14, R13, R12, R11 ;  /* 0x0000000c0d0e7389 */ /* 0x00006400000c000b */
[----:B01----:R-:W-:Y:S01]  /*12220*/  ENDCOLLECTIVE ;  /* 0x000000000000791b */ /* 0x003fe20003800000 */
.L_x_2299:
        /* <DEDUP_REMOVED lines=12> */
.L_x_2300:
[----:B------:R-:W-:Y:S01]  /*122f0*/  IMAD.MOV.U32 R13, RZ, RZ, R18 ;  /* 0x000000ffff0d7224 */ /* 0x000fe200078e0012 */
[----:B------:R-:W-:Y:S01]  /*12300*/  MOV R12, 0x5 ;  /* 0x00000005000c7802 */ /* 0x000fe20000000f00 */
[----:B------:R-:W-:-:S07]  /*12310*/  IMAD.MOV.U32 R2, RZ, RZ, R14 ;  /* 0x000000ffff027224 */ /* 0x000fce00078e000e */
[----:B------:R-:W-:Y:S05]  /*12320*/  WARPSYNC.COLLECTIVE R15, `(.L_x_2301) ;  /* 0x000000000f087348 */ /* 0x000fea0003c00000 */
[----:B------:R0:W1:Y:S02]  /*12330*/  SHFL.IDX P6, R14, R13, R12, R11 ;  /* 0x0000000c0d0e7389 */ /* 0x00006400000c000b */
[----:B01----:R-:W-:Y:S01]  /*12340*/  ENDCOLLECTIVE ;  /* 0x000000000000791b */ /* 0x003fe20003800000 */
.L_x_2301:
        /* <DEDUP_REMOVED lines=12> */
.L_x_2302:
[----:B------:R-:W-:Y:S01]  /*12410*/  IMAD.MOV.U32 R13, RZ, RZ, R18 ;  /* 0x000000ffff0d7224 */ /* 0x000fe200078e0012 */
[----:B------:R-:W-:Y:S01]  /*12420*/  MOV R12, 0x6 ;  /* 0x00000006000c7802 */ /* 0x000fe20000000f00 */
[----:B------:R-:W-:-:S07]  /*12430*/  IMAD.MOV.U32 R2, RZ, RZ, R14 ;  /* 0x000000ffff027224 */ /* 0x000fce00078e000e */
[----:B------:R-:W-:Y:S05]  /*12440*/  WARPSYNC.COLLECTIVE R15, `(.L_x_2303) ;  /* 0x000000000f087348 */ /* 0x000fea0003c00000 */
[----:B------:R0:W1:Y:S02]  /*12450*/  SHFL.IDX P6, R14, R13, R12, R11 ;  /* 0x0000000c0d0e7389 */ /* 0x00006400000c000b */
[----:B01----:R-:W-:Y:S01]  /*12460*/  ENDCOLLECTIVE ;  /* 0x000000000000791b */ /* 0x003fe20003800000 */
.L_x_2303:
        /* <DEDUP_REMOVED lines=12> */
.L_x_2304:
[----:B------:R-:W-:Y:S01]  /*12530*/  IMAD.MOV.U32 R13, RZ, RZ, R18 ;  /* 0x000000ffff0d7224 */ /* 0x000fe200078e0012 */
[----:B------:R-:W-:Y:S01]  /*12540*/  MOV R12, 0x7 ;  /* 0x00000007000c7802 */ /* 0x000fe20000000f00 */
[----:B------:R-:W-:-:S07]  /*12550*/  IMAD.MOV.U32 R2, RZ, RZ, R14 ;  /* 0x000000ffff027224 */ /* 0x000fce00078e000e */
[----:B------:R-:W-:Y:S05]  /*12560*/  WARPSYNC.COLLECTIVE R15, `(.L_x_2305) ;  /* 0x000000000f087348 */ /* 0x000fea0003c00000 */
[----:B------:R0:W1:Y:S02]  /*12570*/  SHFL.IDX P6, R14, R13, R12, R11 ;  /* 0x0000000c0d0e7389 */ /* 0x00006400000c000b */
[----:B01----:R-:W-:Y:S01]  /*12580*/  ENDCOLLECTIVE ;  /* 0x000000000000791b */ /* 0x003fe20003800000 */
.L_x_2305:
        /* <DEDUP_REMOVED lines=12> */
.L_x_2306:
[----:B------:R-:W-:Y:S01]  /*12650*/  IMAD.MOV.U32 R2, RZ, RZ, R14 ;  /* 0x000000ffff027224 */ /* 0x000fe200078e000e */
[----:B------:R-:W-:Y:S06]  /*12660*/  BRA `(.L_x_2307) ;  /* 0xffffffbc00f47947 */ /* 0x000fec000383ffff */
.L_x_2201:
[----:B0-----:R0:W1:Y:S02]  /*12670*/  SYNCS.PHASECHK.TRANS64.TRYWAIT P0, [R4+URZ+0x16860], R3 ;  /* 0x01686003040075a7 */ /* 0x001064000800017f */
[----:B-1----:R-:W-:Y:S05]  /*12680*/  @!P0 NANOSLEEP.SYNCS 0x989680 ;  /* 0x009896800000895d */ /* 0x002fea0003900000 */
[----:B------:R-:W1:Y:S02]  /*12690*/  @!P0 SYNCS.PHASECHK.TRANS64 P0, [R4+URZ+0x16860], R3 ;  /* 0x01686003040085a7 */ /* 0x000e64000800007f */
[----:B-1----:R-:W-:Y:S05]  /*126a0*/  @!P0 BRA `(.L_x_2201) ;  /* 0xfffffffc00f08947 */ /* 0x002fea000383ffff */
[----:B------:R-:W-:Y:S05]  /*126b0*/  BRA `(.L_x_2308) ;  /* 0xffffffc400087947 */ /* 0x000fea000383ffff */
.L_x_2202:
        /* <DEDUP_REMOVED lines=8> */
.L_x_2310:
[----:B------:R-:W-:Y:S05]  /*12740*/  BSYNC B0 ;  /* 0x0000000000007941 */ /* 0x000fea0003800000 */
.L_x_2309:
        /* <DEDUP_REMOVED lines=10> */
.L_x_2311:
[----:B------:R-:W-:Y:S01]  /*127f0*/  IMAD.MOV.U32 R13, RZ, RZ, R18 ;  /* 0x000000ffff0d7224 */ /* 0x000fe200078e0012 */
[----:B------:R-:W-:Y:S02]  /*12800*/  MOV R12, 0x1 ;  /* 0x00000001000c7802 */ /* 0x000fe40000000f00 */
[----:B------:R-:W-:-:S04]  /*12810*/  SHF.L.U32 R2, R2, 0x3, RZ ;  /* 0x0000000302027819 */ /* 0x000fc800000006ff */
[----:B------:R-:W-:-:S05]  /*12820*/  LOP3.LUT R2, R2, 0x38, RZ, 0xc0, !PT ;  /* 0x0000003802027812 */ /* 0x000fca00078ec0ff */
[----:B------:R-:W-:-:S05]  /*12830*/  IMAD.SHL.U32 R6, R2, 0x2, RZ ;  /* 0x0000000202067824 */ /* 0x000fca00078e00ff */
[----:B------:R-:W-:-:S13]  /*12840*/  IADD3 R2, P0, R14, R6, RZ ;  /* 0x000000060e027210 */ /* 0x000fda0007f1e0ff */
[----:B------:R-:W-:Y:S05]  /*12850*/  WARPSYNC.COLLECTIVE R15, `(.L_x_2312) ;  /* 0x000000000f087348 */ /* 0x000fea0003c00000 */
[----:B------:R0:W1:Y:S02]  /*12860*/  SHFL.IDX P6, R14, R13, R12, R11 ;  /* 0x0000000c0d0e7389 */ /* 0x00006400000c000b */
[----:B01----:R-:W-:Y:S01]  /*12870*/  ENDCOLLECTIVE ;  /* 0x000000000000791b */ /* 0x003fe20003800000 */
.L_x_2312:
        /* <DEDUP_REMOVED lines=11> */
.L_x_2313:
[----:B------:R-:W-:Y:S02]  /*12930*/  IMAD.MOV.U32 R13, RZ, RZ, R18 ;  /* 0x000000ffff0d7224 */ /* 0x000fe400078e0012 */
[----:B------:R-:W-:Y:S01]  /*12940*/  IMAD.MOV.U32 R12, RZ, RZ, 0x2 ;  /* 0x00000002ff0c7424 */ /* 0x000fe200078e00ff */
[----:B------:R-:W-:-:S13]  /*12950*/  IADD3 R2, P0, R14, R6, RZ ;  /* 0x000000060e027210 */ /* 0x000fda0007f1e0ff */
[----:B------:R-:W-:Y:S05]  /*12960*/  WARPSYNC.COLLECTIVE R15, `(.L_x_2314) ;  /* 0x000000000f087348 */ /* 0x000fea0003c00000 */
[----:B------:R0:W1:Y:S02]  /*12970*/  SHFL.IDX P6, R14, R13, R12, R11 ;  /* 0x0000000c0d0e7389 */ /* 0x00006400000c000b */
[----:B01----:R-:W-:Y:S01]  /*12980*/  ENDCOLLECTIVE ;  /* 0x000000000000791b */ /* 0x003fe20003800000 */
.L_x_2314:
[----:B------:R-:W-:Y:S01]  /*12990*/  IMAD.X R3, RZ, RZ, R7, P0 ;  /* 0x000000ffff037224 */ /* 0x000fe200000e0607 */
[----:B------:R-:W-:Y:S01]  /*129a0*/  ISETP.LT.OR P0, PT, R5, 0x11, P2 ;  /* 0x000000110500780c */ /* 0x000fe20001701670 */
[----:B------:R-:W-:-:S12]  /*129b0*/  IMAD.MOV.U32 R13, RZ, RZ, R17 ;  /* 0x000000ffff0d7224 */ /* 0x000fd800078e0011 */
[----:B------:R-:W-:Y:S01]  /*129c0*/  @!PT LDS RZ, [RZ] ;  /* 0x00000000fffff984 */ /* 0x000fe20000000800 */
[----:B------:R-:W-:Y:S01]  /*129d0*/  @!PT LDS RZ, [RZ] ;  /* 0x00000000fffff984 */ /* 0x000fe20000000800 */
[----:B------:R-:W-:Y:S01]  /*129e0*/  @!PT LDS RZ, [RZ] ;  /* 0x00000000fffff984 */ /* 0x000fe20000000800 */
[----:B------:R0:W-:Y:S01]  /*129f0*/  LDGSTS.E.BYPASS.LTC128B.128 [R0+0xc00], desc[UR50][R2.64], !P0 ;  /* 0x00c0000002007fae */ /* 0x0001e2000c101d72 */
[----:B------:R-:W-:-:S07]  /*12a00*/  MOV R8, R14 ;  /* 0x0000000e00087202 */ /* 0x000fce0000000f00 */
[----:B0-----:R-:W-:Y:S05]  /*12a10*/  WARPSYNC.COLLECTIVE R15, `(.L_x_2315) ;  /* 0x000000000f087348 */ /* 0x001fea0003c00000 */
[----:B------:R1:W2:Y:S02]  /*12a20*/  SHFL.IDX P6, R14, R13, R12, R11 ;  /* 0x0000000c0d0e7389 */ /* 0x0002a400000c000b */
[----:B012---:R-:W-:Y:S01]  /*12a30*/  ENDCOLLECTIVE ;  /* 0x000000000000791b */ /* 0x007fe20003800000 */
.L_x_2315:
[----:B------:R-:W-:Y:S01]  /*12a40*/  IMAD.MOV.U32 R13, RZ, RZ, R18 ;  /* 0x000000ffff0d7224 */ /* 0x000fe200078e0012 */
[----:B------:R-:W-:Y:S01]  /*12a50*/  MOV R12, 0x3 ;  /* 0x00000003000c7802 */ /* 0x000fe20000000f00 */
[----:B------:R-:W-:-:S07]  /*12a60*/  IMAD.MOV.U32 R9, RZ, RZ, R14 ;  /* 0x000000ffff097224 */ /* 0x000fce00078e000e */
[----:B------:R-:W-:Y:S05]  /*12a70*/  WARPSYNC.COLLECTIVE R15, `(.L_x_2316) ;  /* 0x000000000f087348 */ /* 0x000fea0003c00000 */
[----:B------:R0:W1:Y:S02]  /*12a80*/  SHFL.IDX P6, R14, R13, R12, R11 ;  /* 0x0000000c0d0e7389 */ /* 0x00006400000c000b */
[----:B01----:R-:W-:Y:S01]  /*12a90*/  ENDCOLLECTIVE ;  /* 0x000000000000791b */ /* 0x003fe20003800000 */
.L_x_2316:
        /* <DEDUP_REMOVED lines=12> */
.L_x_2317:
[----:B------:R-:W-:Y:S01]  /*12b60*/  IMAD.MOV.U32 R13, RZ, RZ, R18 ;  /* 0x000000ffff0d7224 */ /* 0x000fe200078e0012 */
[----:B------:R-:W-:Y:S02]  /*12b70*/  MOV R12, 0x4 ;  /* 0x00000004000c7802 */ /* 0x000fe40000000f00 */
[----:B------:R-:W-:-:S13]  /*12b80*/  IADD3 R2, P0, R14, R6, RZ ;  /* 0x000000060e027210 */ /* 0x000fda0007f1e0ff */
[----:B------:R-:W-:Y:S05]  /*12b90*/  WARPSYNC.COLLECTIVE R15, `(.L_x_2318) ;  /* 0x000000000f087348 */ /* 0x000fea0003c00000 */
[----:B------:R0:W1:Y:S02]  /*12ba0*/  SHFL.IDX P6, R14, R13, R12, R11 ;  /* 0x0000000c0d0e7389 */ /* 0x00006400000c000b */
[----:B01----:R-:W-:Y:S01]  /*12bb0*/  ENDCOLLECTIVE ;  /* 0x000000000000791b */ /* 0x003fe20003800000 */
.L_x_2318:
        /* <DEDUP_REMOVED lines=11> */
.L_x_2319:
[----:B------:R-:W-:Y:S01]  /*12c70*/  MOV R13, R18 ;  /* 0x00000012000d7202 */ /* 0x000fe20000000f00 */
[----:B------:R-:W-:Y:S02]  /*12c80*/  IMAD.MOV.U32 R12, RZ, RZ, 0x5 ;  /* 0x00000005ff0c7424 */ /* 0x000fe400078e00ff */
[----:B------:R-:W-:-:S07]  /*12c90*/  IMAD.MOV.U32 R9, RZ, RZ, R14 ;  /* 0x000000ffff097224 */ /* 0x000fce00078e000e */
[----:B------:R-:W-:Y:S05]  /*12ca0*/  WARPSYNC.COLLECTIVE R15, `(.L_x_2320) ;  /* 0x000000000f087348 */ /* 0x000fea0003c00000 */
[----:B------:R0:W1:Y:S02]  /*12cb0*/  SHFL.IDX P6, R14, R13, R12, R11 ;  /* 0x0000000c0d0e7389 */ /* 0x00006400000c000b */
[----:B01----:R-:W-:Y:S01]  /*12cc0*/  ENDCOLLECTIVE ;  /* 0x000000000000791b */ /* 0x003fe20003800000 */
.L_x_2320:
        /* <DEDUP_REMOVED lines=12> */
.L_x_2321:
[----:B------:R-:W-:Y:S01]  /*12d90*/  MOV R13, R18 ;  /* 0x00000012000d7202 */ /* 0x000fe20000000f00 */
[----:B------:R-:W-:Y:S01]  /*12da0*/  IMAD.MOV.U32 R12, RZ, RZ, 0x6 ;  /* 0x00000006ff0c7424 */ /* 0x000fe200078e00ff */
[----:B------:R-:W-:-:S13]  /*12db0*/  IADD3 R2, P0, R14, R6, RZ ;  /* 0x000000060e027210 */ /* 0x000fda0007f1e0ff */
[----:B------:R-:W-:Y:S05]  /*12dc0*/  WARPSYNC.COLLECTIVE R15, `(.L_x_2322) ;  /* 0x000000000f087348 */ /* 0x000fea0003c00000 */
[----:B------:R0:W1:Y:S02]  /*12dd0*/  SHFL.IDX P6, R14, R13, R12, R11 ;  /* 0x0000000c0d0e7389 */ /* 0x00006400000c000b */
[----:B01----:R-:W-:Y:S01]  /*12de0*/  ENDCOLLECTIVE ;  /* 0x000000000000791b */ /* 0x003fe20003800000 */
.L_x_2322:
        /* <DEDUP_REMOVED lines=11> */
.L_x_2323:
[----:B------:R-:W-:Y:S02]  /*12ea0*/  IMAD.MOV.U32 R13, RZ, RZ, R18 ;  /* 0x000000ffff0d7224 */ /* 0x000fe400078e0012 */
[----:B------:R-:W-:Y:S02]  /*12eb0*/  IMAD.MOV.U32 R12, RZ, RZ, 0x7 ;  /* 0x00000007ff0c7424 */ /* 0x000fe400078e00ff */
[----:B------:R-:W-:-:S07]  /*12ec0*/  IMAD.MOV.U32 R9, RZ, RZ, R14 ;  /* 0x000000ffff097224 */ /* 0x000fce00078e000e */
[----:B------:R-:W-:Y:S05]  /*12ed0*/  WARPSYNC.COLLECTIVE R15, `(.L_x_2324) ;  /* 0x000000000f087348 */ /* 0x000fea0003c00000 */
[----:B------:R0:W1:Y:S02]  /*12ee0*/  SHFL.IDX P6, R14, R13, R12, R11 ;  /* 0x0000000c0d0e7389 */ /* 0x00006400000c000b */
[----:B01----:R-:W-:Y:S01]  /*12ef0*/  ENDCOLLECTIVE ;  /* 0x000000000000791b */ /* 0x003fe20003800000 */
.L_x_2324:
[----:B------:R-:W-:-:S04]  /*12f00*/  IADD3 R2, P0, R9, R6, RZ ;  /* 0x0000000609027210 */ /* 0x000fc80007f1e0ff */
[----:B------:R-:W-:Y:S02]  /*12f10*/  IADD3.X R3, RZ, R8, RZ, P0, !PT ;  /* 0x00000008ff037210 */ /* 0x000fe400007fe4ff */
        /* <DEDUP_REMOVED lines=10> */
.L_x_2325:
[----:B------:R-:W-:Y:S05]  /*12fc0*/  BRA `(.L_x_2326) ;  /* 0xffffffbc00c87947 */ /* 0x000fea000383ffff */
.L_x_2207:
[----:B------:R-:W-:Y:S01]  /*12fd0*/  BSSY B0, `(.L_x_2327) ;  /* 0x0000008000007945 */ /* 0x000fe20003800000 */
[----:B-----5:R-:W-:Y:S01]  /*12fe0*/  MOV R13, R2 ;  /* 0x00000002000d7202 */ /* 0x020fe20000000f00 */
[----:B------:R-:W-:Y:S02]  /*12ff0*/  IMAD.MOV.U32 R12, RZ, RZ, RZ ;  /* 0x000000ffff0c7224 */ /* 0x000fe400078e00ff */
[----:B------:R-:W-:Y:S02]  /*13000*/  IMAD.MOV.U32 R11, RZ, RZ, 0x1f ;  /* 0x0000001fff0b7424 */ /* 0x000fe400078e00ff */
[----:B------:R-:W-:-:S07]  /*13010*/  IMAD.MOV.U32 R15, RZ, RZ, -0x1 ;  /* 0xffffffffff0f7424 */ /* 0x000fce00078e00ff */
[----:B01----:R-:W-:Y:S05]  /*13020*/  WARPSYNC.COLLECTIVE R15, `(.L_x_2328) ;  /* 0x000000000f087348 */ /* 0x003fea0003c00000 */
[----:B------:R2:W3:Y:S02]  /*13030*/  SHFL.IDX P6, R14, R13, R12, R11 ;  /* 0x0000000c0d0e7389 */ /* 0x0004e400000c000b */
[----:B0123--:R-:W-:Y:S01]  /*13040*/  ENDCOLLECTIVE ;  /* 0x000000000000791b */ /* 0x00ffe20003800000 */
.L_x_2328:
[----:B------:R-:W-:Y:S05]  /*13050*/  BSYNC B0 ;  /* 0x0000000000007941 */ /* 0x000fea0003800000 */
.L_x_2327:
[----:B------:R-:W-:Y:S05]  /*13060*/  BRA `(.L_x_2329) ;  /* 0xffffffc0004c7947 */ /* 0x000fea000383ffff */
.L_x_2210:
[----:B-1----:R1:W2:Y:S02]  /*13070*/  SYNCS.PHASECHK.TRANS64.TRYWAIT P0, [R5+URZ+0x16820], R0 ;  /* 0x01682000050075a7 */ /* 0x0022a4000800017f */
[----:B--2---:R-:W-:Y:S05]  /*13080*/  @!P0 NANOSLEEP.SYNCS 0x989680 ;  /* 0x009896800000895d */ /* 0x004fea0003900000 */
[----:B------:R-:W2:Y:S02]  /*13090*/  @!P0 SYNCS.PHASECHK.TRANS64 P0, [R5+URZ+0x16820], R0 ;  /* 0x01682000050085a7 */ /* 0x000ea4000800007f */
[----:B--2---:R-:W-:Y:S05]  /*130a0*/  @!P0 BRA `(.L_x_2210) ;  /* 0xfffffffc00f08947 */ /* 0x004fea000383ffff */
[----:B------:R-:W-:Y:S05]  /*130b0*/  BRA `(.L_x_2330) ;  /* 0xffffffc000987947 */ /* 0x000fea000383ffff */
.L_x_2211:
[----:B------:R-:W2:Y:S01]  /*130c0*/  S2R R2, SR_TID.X ;  /* 0x0000000000027919 */ /* 0x000ea20000002100 */
[----:B------:R-:W-:Y:S01]  /*130d0*/  BSSY B0, `(.L_x_2331) ;  /* 0x000000a000007945 */ /* 0x000fe20003800000 */
[----:B------:R-:W-:Y:S01]  /*130e0*/  MOV R12, RZ ;  /* 0x000000ff000c7202 */ /* 0x000fe20000000f00 */
[----:B------:R-:W-:Y:S02]  /*130f0*/  IMAD.MOV.U32 R11, RZ, RZ, 0x1f ;  /* 0x0000001fff0b7424 */ /* 0x000fe400078e00ff */
[----:B------:R-:W-:Y:S01]  /*13100*/  IMAD.MOV.U32 R15, RZ, RZ, -0x1 ;  /* 0xffffffffff0f7424 */ /* 0x000fe200078e00ff */
[----:B--2---:R-:W-:-:S04]  /*13110*/  SHF.R.U32.HI R2, RZ, 0x5, R2 ;  /* 0x00000005ff027819 */ /* 0x004fc80000011602 */
[----:B------:R-:W-:-:S05]  /*13120*/  LOP3.LUT R2, R2, 0x3, RZ, 0xc0, !PT ;  /* 0x0000000302027812 */ /* 0x000fca00078ec0ff */
[----:B------:R-:W-:-:S07]  /*13130*/  IMAD.MOV.U32 R13, RZ, RZ, R2 ;  /* 0x000000ffff0d7224 */ /* 0x000fce00078e0002 */
[----:B01----:R-:W-:Y:S05]  /*13140*/  WARPSYNC.COLLECTIVE R15, `(.L_x_2332) ;  /* 0x000000000f087348 */ /* 0x003fea0003c00000 */
[----:B------:R2:W3:Y:S02]  /*13150*/  SHFL.IDX P6, R14, R13, R12, R11 ;  /* 0x0000000c0d0e7389 */ /* 0x0004e400000c000b */
[----:B0123--:R-:W-:Y:S01]  /*13160*/  ENDCOLLECTIVE ;  /* 0x000000000000791b */ /* 0x00ffe20003800000 */
.L_x_2332:
[----:B------:R-:W-:Y:S05]  /*13170*/  BSYNC B0 ;  /* 0x0000000000007941 */ /* 0x000fea0003800000 */
.L_x_2331:
[----:B------:R-:W-:Y:S05]  /*13180*/  BRA `(.L_x_2333) ;  /* 0xffffffc000807947 */ /* 0x000fea000383ffff */
.L_x_2214:
[----:B------:R-:W-:Y:S01]  /*13190*/  BSSY B1, `(.L_x_2334) ;  /* 0x0000006000017945 */ /* 0x000fe20003800000 */
[----:B------:R-:W-:-:S07]  /*131a0*/  IMAD.MOV.U32 R15, RZ, RZ, -0x1 ;  /* 0xffffffffff0f7424 */ /* 0x000fce00078e00ff */
[----:B01----:R-:W-:Y:S05]  /*131b0*/  WARPSYNC.COLLECTIVE R15, `(.L_x_2335) ;  /* 0x000000000f0c7348 */ /* 0x003fea0003c00000 */
[----:B------:R-:W-:Y:S02]  /*131c0*/  ELECT P6, UR62, PT ;  /* 0x00000000003e782f */ /* 0x000fe400038c0000 */
[----:B------:R-:W-:Y:S01]  /*131d0*/  MOV R14, UR62 ;  /* 0x0000003e000e7c02 */ /* 0x000fe20008000f00 */
[----:B01----:R-:W-:Y:S10]  /*131e0*/  ENDCOLLECTIVE ;  /* 0x000000000000791b */ /* 0x003ff40003800000 */
.L_x_2335:
[----:B------:R-:W-:Y:S05]  /*131f0*/  BSYNC B1 ;  /* 0x0000000000017941 */ /* 0x000fea0003800000 */
.L_x_2334:
[----:B------:R-:W-:Y:S05]  /*13200*/  BRA `(.L_x_2336) ;  /* 0xffffffc000787947 */ /* 0x000fea000383ffff */
.L_x_2216:
[----:B-1----:R1:W2:Y:S02]  /*13210*/  SYNCS.PHASECHK.TRANS64.TRYWAIT P1, [R3+URZ+0x16840], R2 ;  /* 0x01684002030075a7 */ /* 0x0022a4000802017f */
[----:B--2---:R-:W-:Y:S05]  /*13220*/  @!P1 NANOSLEEP.SYNCS 0x989680 ;  /* 0x009896800000995d */ /* 0x004fea0003900000 */
[----:B------:R-:W2:Y:S02]  /*13230*/  @!P1 SYNCS.PHASECHK.TRANS64 P1, [R3+URZ+0x16840], R2 ;  /* 0x01684002030095a7 */ /* 0x000ea4000802007f */
[----:B--2---:R-:W-:Y:S05]  /*13240*/  @!P1 BRA `(.L_x_2216) ;  /* 0xfffffffc00f09947 */ /* 0x004fea000383ffff */
[----:B------:R-:W-:Y:S05]  /*13250*/  BRA `(.L_x_2337) ;  /* 0xffffffc000987947 */ /* 0x000fea000383ffff */
.L_x_2218:
[----:B--2---:R2:W3:Y:S02]  /*13260*/  SYNCS.PHASECHK.TRANS64.TRYWAIT P1, [R5+URZ+0x16840], R0 ;  /* 0x01684000050075a7 */ /* 0x0044e4000802017f */
[----:B---3--:R-:W-:Y:S05]  /*13270*/  @!P1 NANOSLEEP.SYNCS 0x989680 ;  /* 0x009896800000995d */ /* 0x008fea0003900000 */
[----:B------:R-:W3:Y:S02]  /*13280*/  @!P1 SYNCS.PHASECHK.TRANS64 P1, [R5+URZ+0x16840], R0 ;  /* 0x01684000050095a7 */ /* 0x000ee4000802007f */
[----:B---3--:R-:W-:Y:S05]  /*13290*/  @!P1 BRA `(.L_x_2218) ;  /* 0xfffffffc00f09947 */ /* 0x008fea000383ffff */
[----:B------:R-:W-:Y:S05]  /*132a0*/  BRA `(.L_x_2338) ;  /* 0xffffffc000a47947 */ /* 0x000fea000383ffff */
.L_x_2220:
[----:B---3--:R3:W4:Y:S02]  /*132b0*/  SYNCS.PHASECHK.TRANS64.TRYWAIT P1, [R3+URZ+0x16860], R2 ;  /* 0x01686002030075a7 */ /* 0x008724000802017f */
[----:B----4-:R-:W-:Y:S05]  /*132c0*/  @!P1 NANOSLEEP.SYNCS 0x989680 ;  /* 0x009896800000995d */ /* 0x010fea0003900000 */
[----:B------:R-:W4:Y:S02]  /*132d0*/  @!P1 SYNCS.PHASECHK.TRANS64 P1, [R3+URZ+0x16860], R2 ;  /* 0x01686002030095a7 */ /* 0x000f24000802007f */
[----:B----4-:R-:W-:Y:S05]  /*132e0*/  @!P1 BRA `(.L_x_2220) ;  /* 0xfffffffc00f09947 */ /* 0x010fea000383ffff */
[----:B------:R-:W-:Y:S05]  /*132f0*/  BRA `(.L_x_2339) ;  /* 0xffffffc000a07947 */ /* 0x000fea000383ffff */
.L_x_2340:
        /* <DEDUP_REMOVED lines=16> */
.L_x_3111:


//--------------------- .text._ZN7cutlass13device_kernelIN5flash11enable_sm90INS1_16FlashAttnFwdSm90INS1_25CollectiveMainloopFwdSm90ILi2EN4cute5tupleIJNS5_1CILi1EEES8_S8_EEENS6_IJNS7_ILi192EEENS7_ILi128EEENS7_ILi64EEEEEELi64ENS_10bfloat16_tEfNS_4arch4Sm90ELb1ELb0ELb1ELb1ELb1ELb0ELb0ELb1ELb1ELb1ELb0ELb0EEENS1_21CollectiveEpilogueFwdINS6_IJSA_SC_SB_EEES9_SE_SG_Li384ELb1ELb1ELb0ELb0EEENS1_36VarlenDynamicPersistentTileSchedulerILi192ELi128ELi384ELi128ELb0ELb1ELb1ELb1ELb1ELb1EEEEEEEEEvNT_6ParamsE --------------------------
	.section	.text._ZN7cutlass13device_kernelIN5flash11enable_sm90INS1_16FlashAttnFwdSm90INS1_25CollectiveMainloopFwdSm90ILi2EN4cute5tupleIJNS5_1CILi1EEES8_S8_EEENS6_IJNS7_ILi192EEENS7_ILi128EEENS7_ILi64EEEEEELi64ENS_10bfloat16_tEfNS_4arch4Sm90ELb1ELb0ELb1ELb1ELb1ELb0ELb0ELb1ELb1ELb1ELb0ELb0EEENS1_21CollectiveEpilogueFwdINS6_IJSA_SC_SB_EEES9_SE_SG_Li384ELb1ELb1ELb0ELb0EEENS1_36VarlenDynamicPersistentTileSchedulerILi192ELi128ELi384ELi128ELb0ELb1ELb1ELb1ELb1ELb1EEEEEEEEEvNT_6ParamsE,"ax",@progbits
	.align	128
.text._ZN7cutlass13device_kernelIN5flash11enable_sm90INS1_16FlashAttnFwdSm90INS1_25CollectiveMainloopFwdSm90ILi2EN4cute5tupleIJNS5_1CILi1EEES8_S8_EEENS6_IJNS7_ILi192EEENS7_ILi128EEENS7_ILi64EEEEEELi64ENS_10bfloat16_tEfNS_4arch4Sm90ELb1ELb0ELb1ELb1ELb1ELb0ELb0ELb1ELb1ELb1ELb0ELb0EEENS1_21CollectiveEpilogueFwdINS6_IJSA_SC_SB_EEES9_SE_SG_Li384ELb1ELb1ELb0ELb0EEENS1_36VarlenDynamicPersistentTileSchedulerILi192ELi128ELi384ELi128ELb0ELb1ELb1ELb1ELb1ELb1EEEEEEEEEvNT_6ParamsE:
        .type           _ZN7cutlass13device_kernelIN5flash11enable_sm90INS1_16FlashAttnFwdSm90INS1_25CollectiveMainloopFwdSm90ILi2EN4cute5tupleIJNS5_1CILi1EEES8_S8_EEENS6_IJNS7_ILi192EEENS7_ILi128EEENS7_ILi64EEEEEELi64ENS_10bfloat16_tEfNS_4arch4Sm90ELb1ELb0ELb1ELb1ELb1ELb0ELb0ELb1ELb1ELb1ELb0ELb0EEENS1_21CollectiveEpilogueFwdINS6_IJSA_SC_SB_EEES9_SE_SG_Li384ELb1ELb1ELb0ELb0EEENS1_36VarlenDynamicPersistentTileSchedulerILi192ELi128ELi384ELi128ELb0ELb1ELb1ELb1ELb1ELb1EEEEEEEEEvNT_6ParamsE,@function
        .size           _ZN7cutlass13device_kernelIN5flash11enable_sm90INS1_16FlashAttnFwdSm90INS1_25CollectiveMainloopFwdSm90ILi2EN4cute5tupleIJNS5_1CILi1EEES8_S8_EEENS6_IJNS7_ILi192EEENS7_ILi128EEENS7_ILi64EEEEEELi64ENS_10bfloat16_tEfNS_4arch4Sm90ELb1ELb0ELb1ELb1ELb1ELb0ELb0ELb1ELb1ELb1ELb0ELb0EEENS1_21CollectiveEpilogueFwdINS6_IJSA_SC_SB_EEES9_SE_SG_Li384ELb1ELb1ELb0ELb0EEENS1_36VarlenDynamicPersistentTileSchedulerILi192ELi128ELi384ELi128ELb0ELb1ELb1ELb1ELb1ELb1EEEEEEEEEvNT_6ParamsE,(.L_x_3112 - _ZN7cutlass13device_kernelIN5flash11enable_sm90INS1_16FlashAttnFwdSm90INS1_25CollectiveMainloopFwdSm90ILi2EN4cute5tupleIJNS5_1CILi1EEES8_S8_EEENS6_IJNS7_ILi192EEENS7_ILi128EEENS7_ILi64EEEEEELi64ENS_10bfloat16_tEfNS_4arch4Sm90ELb1ELb0ELb1ELb1ELb1ELb0ELb0ELb1ELb1ELb1ELb0ELb0EEENS1_21CollectiveEpilogueFwdINS6_IJSA_SC_SB_EEES9_SE_SG_Li384ELb1ELb1ELb0ELb0EEENS1_36VarlenDynamicPersistentTileSchedulerILi192ELi128ELi384ELi128ELb0ELb1ELb1ELb1ELb1ELb1EEEEEEEEEvNT_6ParamsE)
        .other          _ZN7cutlass13device_kernelIN5flash11enable_sm90INS1_16FlashAttnFwdSm90INS1_25CollectiveMainloopFwdSm90ILi2EN4cute5tupleIJNS5_1CILi1EEES8_S8_EEENS6_IJNS7_ILi192EEENS7_ILi128EEENS7_ILi64EEEEEELi64ENS_10bfloat16_tEfNS_4arch4Sm90ELb1ELb0ELb1ELb1ELb1ELb0ELb0ELb1ELb1ELb1ELb0ELb0EEENS1_21CollectiveEpilogueFwdINS6_IJSA_SC_SB_EEES9_SE_SG_Li384ELb1ELb1ELb0ELb0EEENS1_36VarlenDynamicPersistentTileSchedulerILi192ELi128ELi384ELi128ELb0ELb1ELb1ELb1ELb1ELb1EEEEEEEEEvNT_6ParamsE,@"STO_CUDA_ENTRY STV_DEFAULT"
_ZN7cutlass13device_kernelIN5flash11enable_sm90INS1_16FlashAttnFwdSm90INS1_25CollectiveMainloopFwdSm90ILi2EN4cute5tupleIJNS5_1CILi1EEES8_S8_EEENS6_IJNS7_ILi192EEENS7_ILi128EEENS7_ILi64EEEEEELi64ENS_10bfloat16_tEfNS_4arch4Sm90ELb1ELb0ELb1ELb1ELb1ELb0ELb0ELb1ELb1ELb1ELb0ELb0EEENS1_21CollectiveEpilogueFwdINS6_IJSA_SC_SB_EEES9_SE_SG_Li384ELb1ELb1ELb0ELb0EEENS1_36VarlenDynamicPersistentTileSchedulerILi192ELi128ELi384ELi128ELb0ELb1ELb1ELb1ELb1ELb1EEEEEEEEEvNT_6ParamsE:
        /* <DEDUP_REMOVED lines=45> */
.L_x_2341:
        /* <DEDUP_REMOVED lines=22> */
.L_x_2342:
        /* <DEDUP_REMOVED lines=18> */
.L_x_2343:
        /* <DEDUP_REMOVED lines=22> */
.L_x_2344:
        /* <DEDUP_REMOVED lines=23> */
.L_x_2345:
        /* <DEDUP_REMOVED lines=8> */
.L_x_2347:
        /* <DEDUP_REMOVED lines=25> */
[----:B------:R-:W-:Y:S02]  /*0a30*/  UMOV UR37, URZ ;  /* 0x0000003f00257c82 */ /* 0x000fe40008000000 */
[CC--:B------:R-:W-:Y:S02]  /*0a40*/  LEA.HI R153, R0.reuse, R157.reuse, RZ, 0x7 ;  /* 0x0000009d00997211 */ /* 0x0c0fe400078f38ff */
[----:B------:R-:W-:-:S02]  /*0a50*/  LEA.HI R3, R0, R157, RZ, 0x5 ;  /* 0x0000009d00037211 */ /* 0x000fc400078f28ff */
[----:B------:R-:W-:Y:S02]  /*0a60*/  LOP3.LUT R152, R153, 0xffffff80, RZ, 0xc0, !PT ;  /* 0xffffff8099987812 */ /* 0x000fe400078ec0ff */
[CC--:B------:R-:W-:Y:S01]  /*0a70*/  LEA.HI R2, R0.reuse, R157.reuse, RZ, 0x4 ;  /* 0x0000009d00027211 */ /* 0x0c0fe200078f20ff */
[----:B------:R-:W-:Y:S01]  /*0a80*/  IMAD.SHL.U32 R5, R3, 0x20, RZ ;  /* 0x0000002003057824 */ /* 0x000fe200078e00ff */
[----:B------:R-:W-:Y:S01]  /*0a90*/  LEA.HI R10, R0, R157, RZ, 0x2 ;  /* 0x0000009d000a7211 */ /* 0x000fe200078f10ff */
[----:B------:R-:W-:Y:S01]  /*0aa0*/  IMAD.IADD R152, R157, 0x1, -R152 ;  /* 0x000000019d987824 */ /* 0x000fe200078e0a98 */
[----:B------:R-:W-:Y:S02]  /*0ab0*/  SHF.R.S32.HI R3, RZ, 0x4, R2 ;  /* 0x00000004ff037819 */ /* 0x000fe40000011402 */
[----:B------:R-:W-:Y:S02]  /*0ac0*/  LOP3.LUT R4, R2, 0x3fffff0, RZ, 0xc0, !PT ;  /* 0x03fffff002047812 */ /* 0x000fe400078ec0ff */
[----:B------:R-:W-:-:S02]  /*0ad0*/  SHF.R.S32.HI R7, RZ, 0x1f, R152 ;  /* 0x0000001fff077819 */ /* 0x000fc40000011498 */
[----:B------:R-:W-:Y:S01]  /*0ae0*/  LEA.HI R2, R2, R3, RZ, 0x1 ;  /* 0x0000000302027211 */ /* 0x000fe200078f08ff */
[----:B------:R-:W-:Y:S01]  /*0af0*/  IMAD.IADD R4, R157, 0x1, -R4 ;  /* 0x000000019d047824 */ /* 0x000fe200078e0a04 */
[----:B------:R-:W-:Y:S02]  /*0b00*/  LEA.HI R6, R7, R152, RZ, 0x2 ;  /* 0x0000009807067211 */ /* 0x000fe400078f10ff */
[----:B------:R-:W-:Y:S02]  /*0b10*/  LOP3.LUT R2, R2, 0x1ffffffe, RZ, 0xc0, !PT ;  /* 0x1ffffffe02027812 */ /* 0x000fe400078ec0ff */
[--C-:B------:R-:W-:Y:S02]  /*0b20*/  SHF.R.S32.HI R8, RZ, 0x2, R6.reuse ;  /* 0x00000002ff087819 */ /* 0x100fe40000011406 */
[----:B------:R-:W-:Y:S01]  /*0b30*/  SHF.R.S32.HI R9, RZ, 0x1f, R6 ;  /* 0x0000001fff097819 */ /* 0x000fe20000011406 */
[----:B------:R-:W-:Y:S01]  /*0b40*/  IMAD.IADD R2, R3, 0x1, -R2 ;  /* 0x0000000103027824 */ /* 0x000fe200078e0a02 */
[----:B------:R-:W-:-:S02]  /*0b50*/  SHF.R.S32.HI R153, RZ, 0x7, R153 ;  /* 0x00000007ff997819 */ /* 0x000fc40000011499 */
[----:B------:R-:W-:Y:S02]  /*0b60*/  LOP3.LUT R10, R10, 0xfffffffc, RZ, 0xc0, !PT ;  /* 0xfffffffc0a0a7812 */ /* 0x000fe400078ec0ff */
[----:B------:R-:W-:Y:S01]  /*0b70*/  LEA.HI R9, R9, R8, RZ, 0x3 ;  /* 0x0000000809097211 */ /* 0x000fe200078f18ff */
[----:B------:R-:W-:Y:S01]  /*0b80*/  IMAD.HI R3, R153, 0x55555556, RZ ;  /* 0x5555555699037827 */ /* 0x000fe200078e02ff */
[----:B------:R-:W-:Y:S02]  /*0b90*/  LOP3.LUT R5, R5, 0xfffffc00, RZ, 0xc0, !PT ;  /* 0xfffffc0005057812 */ /* 0x000fe400078ec0ff */
[----:B------:R-:W-:Y:S01]  /*0ba0*/  LEA.HI R0, R0, R157, RZ, 0x3 ;  /* 0x0000009d00007211 */ /* 0x000fe200078f18ff */
[----:B------:R-:W-:Y:S01]  /*0bb0*/  IMAD.IADD R10, R157, 0x1, -R10 ;  /* 0x000000019d0a7824 */ /* 0x000fe200078e0a0a */
[----:B------:R-:W-:Y:S02]  /*0bc0*/  LOP3.LUT R9, R9, 0xfffffff8, RZ, 0xc0, !PT ;  /* 0xfffffff809097812 */ /* 0x000fe400078ec0ff */
[----:B------:R-:W-:-:S02]  /*0bd0*/  LEA.HI R7, R7, R152, RZ, 0x5 ;  /* 0x0000009807077211 */ /* 0x000fc400078f28ff */
[----:B------:R-:W-:Y:S01]  /*0be0*/  LEA R5, R4, R5, 0x6 ;  /* 0x0000000504057211 */ /* 0x000fe200078e30ff */
[----:B------:R-:W-:Y:S01]  /*0bf0*/  IMAD.IADD R8, R8, 0x1, -R9 ;  /* 0x0000000108087824 */ /* 0x000fe200078e0a09 */
[----:B------:R-:W-:Y:S02]  /*0c00*/  LEA.HI R4, R3, R3, RZ, 0x1 ;  /* 0x0000000303047211 */ /* 0x000fe400078f08ff */
[----:B------:R-:W-:Y:S01]  /*0c10*/  LOP3.LUT R18, R0, 0xfffffff8, RZ, 0xc0, !PT ;  /* 0xfffffff800127812 */ /* 0x000fe200078ec0ff */
[----:B------:R-:W-:Y:S01]  /*0c20*/  IMAD R155, R2, 0x8, R5 ;  /* 0x00000008029b7824 */ /* 0x000fe200078e0205 */
[----:B------:R-:W-:Y:S01]  /*0c30*/  LEA.HI R3, R10, R10, RZ, 0x1 ;  /* 0x0000000a0a037211 */ /* 0x000fe200078f08ff */
[----:B------:R-:W-:Y:S01]  /*0c40*/  IMAD R4, R4, -0x3, R153 ;  /* 0xfffffffd04047824 */ /* 0x000fe200078e0299 */
[----:B------:R-:W-:Y:S01]  /*0c50*/  SHF.R.S32.HI R7, RZ, 0x5, R7 ;  /* 0x00000005ff077819 */ /* 0x000fe20000011407 */
[----:B------:R-:W-:Y:S01]  /*0c60*/  IMAD.IADD R18, R157, 0x1, -R18 ;  /* 0x000000019d127824 */ /* 0x000fe200078e0a12 */
[----:B------:R-:W-:-:S02]  /*0c70*/  LOP3.LUT R3, R3, 0x1ffffffe, RZ, 0xc0, !PT ;  /* 0x1ffffffe03037812 */ /* 0x000fc400078ec0ff */
[----:B------:R-:W-:Y:S01]  /*0c80*/  LOP3.LUT R5, R6, 0x7ffffffc, RZ, 0xc0, !PT ;  /* 0x7ffffffc06057812 */ /* 0x000fe200078ec0ff */
[----:B------:R-:W-:Y:S01]  /*0c90*/  IMAD R7, R7, 0x10, R8 ;  /* 0x0000001007077824 */ /* 0x000fe200078e0208 */
[----:B------:R-:W-:Y:S01]  /*0ca0*/  IADD3 R3, R10, -R3, RZ ;  /* 0x800000030a037210 */ /* 0x000fe20007ffe0ff */
[----:B------:R-:W-:Y:S01]  /*0cb0*/  IMAD.SHL.U32 R19, R18, 0x8, RZ ;  /* 0x0000000812137824 */ /* 0x000fe200078e00ff */
[----:B------:R-:W-:Y:S01]  /*0cc0*/  SHF.R.S32.HI R22, RZ, 0x3, R0 ;  /* 0x00000003ff167819 */ /* 0x000fe20000011400 */
[----:B------:R-:W-:Y:S02]  /*0cd0*/  IMAD R154, R4, 0x40, R7 ;  /* 0x00000040049a7824 */ /* 0x000fe400078e0207 */
[----:B------:R-:W-:Y:S01]  /*0ce0*/  IMAD.IADD R16, R152, 0x1, -R5 ;  /* 0x0000000198107824 */ /* 0x000fe200078e0a05 */
[----:B------:R-:W-:Y:S01]  /*0cf0*/  SHF.R.S32.HI R156, RZ, 0x1f, R19 ;  /* 0x0000001fff9c7819 */ /* 0x000fe20000011413 */
[----:B------:R-:W-:-:S07]  /*0d00*/  IMAD R17, R3, 0x8, R154 ;  /* 0x0000000803117824 */ /* 0x000fce00078e029a */
.L_x_2395:
[----:B012---:R-:W0:Y:S01]  /*0d10*/  LDC.64 R2, c[0x0][0xc88] ;  /* 0x00032200ff027b82 */ /* 0x007e220000000a00 */
[----:B------:R-:W-:Y:S01]  /*0d20*/  ULDC.64 UR8, c[0x0][0xa28] ;  /* 0x00028a0000087ab9 */ /* 0x000fe20000000a00 */
[----:B------:R-:W-:Y:S01]  /*0d30*/  ULDC.64 UR10, c[0x0][0xa18] ;  /* 0x00028600000a7ab9 */ /* 0x000fe20000000a00 */
[----:B------:R-:W-:Y:S01]  /*0d40*/  ULDC UR4, c[0x0][0x424] ;  /* 0x0001090000047ab9 */ /* 0x000fe20000000800 */
        /* <DEDUP_REMOVED lines=11> */
[----:B------:R-:W-:-:S04]  /*0e00*/  @UP0 ULEA UR8, UP2, UR39, UR8, 0x2 ;  /* 0x0000000827080291 */ /* 0x000fc8000f84103f */
[----:B------:R-:W-:Y:S02]  /*0e10*/  @UP0 ULEA.HI.X UR9, UR39, UR9, UR40, 0x2, UP2 ;  /* 0x0000000927090291 */ /* 0x000fe400090f1428 */
[----:B------:R-:W-:Y:S01]  /*0e20*/  @UP1 ULEA UR10, UP0, UR39, UR10, 0x2 ;  /* 0x0000000a270a1291 */ /* 0x000fe2000f80103f */
[----:B------:R-:W-:-:S03]  /*0e30*/  MOV R2, UR8 ;  /* 0x0000000800027c02 */ /* 0x000fc60008000f00 */
[----:B------:R-:W-:Y:S01]  /*0e40*/  @UP1 ULEA.HI.X UR11, UR39, UR11, UR40, 0x2, UP0 ;  /* 0x0000000b270b1291 */ /* 0x000fe200080f1428 */
[----:B------:R-:W-:Y:S01]  /*0e50*/  IMAD.U32 R3, RZ, RZ, UR9 ;  /* 0x00000009ff037e24 */ /* 0x000fe2000f8e00ff */
[----:B------:R-:W-:Y:S01]  /*0e60*/  ULDC.64 UR8, c[0x0][0x418] ;  /* 0x0001060000087ab9 */ /* 0x000fe20000000a00 */
[----:B------:R-:W-:-:S03]  /*0e70*/  IMAD.U32 R4, RZ, RZ, UR10 ;  /* 0x0000000aff047e24 */ /* 0x000fc6000f8e00ff */
[----:B------:R-:W-:Y:S01]  /*0e80*/  IMAD.U32 R5, RZ, RZ, UR11 ;  /* 0x0000000bff057e24 */ /* 0x000fe2000f8e00ff */
[----:B------:R-:W2:Y:S04]  /*0e90*/  @P0 LDG.E R2, desc[UR52][R2.64] ;  /* 0x0000003402020981 */ /* 0x000ea8000c1e1900 */
[----:B------:R-:W3:Y:S01]  /*0ea0*/  @P2 LDG.E R4, desc[UR52][R4.64] ;  /* 0x0000003404042981 */ /* 0x000ee2000c1e1900 */
[----:B------:R-:W-:Y:S01]  /*0eb0*/  UISETP.NE.U32.AND UP0, UPT, UR8, URZ, UPT ;  /* 0x0000003f0800728c */ /* 0x000fe2000bf05070 */
[----:B------:R-:W-:Y:S01]  /*0ec0*/  UMOV UR48, URZ ;  /* 0x0000003f00307c82 */ /* 0x000fe20008000000 */
[----:B------:R-:W-:Y:S02]  /*0ed0*/  UMOV UR41, UR6 ;  /* 0x0000000600297c82 */ /* 0x000fe40008000000 */
[----:B------:R-:W-:-:S03]  /*0ee0*/  UISETP.NE.AND.EX UP0, UPT, UR9, URZ, UPT, UP0 ;  /* 0x0000003f0900728c */ /* 0x000fc6000bf05300 */
[----:B------:R-:W-:Y:S01]  /*0ef0*/  ULDC.64 UR8, c[0x0][0xa20] ;  /* 0x0002880000087ab9 */ /* 0x000fe20000000a00 */
[----:B------:R-:W-:Y:S01]  /*0f00*/  USEL UR4, UR4, 0x1, UP0 ;  /* 0x0000000104047887 */ /* 0x000fe20008000000 */
[----:B------:R-:W-:-:S03]  /*0f10*/  ISETP.NE.U32.AND P1, PT, RZ, UR8, PT ;  /* 0x00000008ff007c0c */ /* 0x000fc6000bf25070 */
        /* <DEDUP_REMOVED lines=19> */
.L_x_2348:
[----:B------:R-:W-:Y:S05]  /*1050*/  @!P1 BRA `(.L_x_2349) ;  /* 0x00000000001c9947 */ /* 0x000fea0003800000 */
[----:B------:R-:W-:-:S04]  /*1060*/  ULEA UR4, UP0, UR39, UR8, 0x2 ;  /* 0x0000000827047291 */ /* 0x000fc8000f80103f */
[----:B------:R-:W-:Y:S02]  /*1070*/  ULEA.HI.X UR6, UR39, UR9, UR40, 0x2, UP0 ;  /* 0x0000000927067291 */ /* 0x000fe400080f1428 */
[----:B------:R-:W-:-:S04]  /*1080*/  MOV R2, UR4 ;  /* 0x0000000400027c02 */ /* 0x000fc80008000f00 */
[----:B------:R-:W-:-:S05]  /*1090*/  IMAD.U32 R3, RZ, RZ, UR6 ;  /* 0x00000006ff037e24 */ /* 0x000fca000f8e00ff */
[----:B------:R-:W2:Y:S02]  /*10a0*/  LDG.E R2, desc[UR52][R2.64] ;  /* 0x0000003402027981 */ /* 0x000ea4000c1e1900 */
[----:B--2---:R-:W-:Y:S01]  /*10b0*/  R2UR UR4, R2 ;  /* 0x00000000020472ca */ /* 0x004fe200000e0000 */
[----:B------:R-:W-:-:S14]  /*10c0*/  BRA `(.L_x_2350) ;  /* 0x0000000000347947 */ /* 0x000fdc0003800000 */
.L_x_2349:
        /* <DEDUP_REMOVED lines=13> */
.L_x_2350:
[----:B------:R-:W-:Y:S01]  /*11a0*/  ULDC UR6, c[0x0][0x448] ;  /* 0x0001120000067ab9 */ /* 0x000fe20000000800 */
[----:B------:R-:W-:Y:S01]  /*11b0*/  UIMAD UR42, UR5, 0xc0, URZ ;  /* 0x000000c0052a78a4 */ /* 0x000fe2000f8e023f */
[----:B------:R-:W-:Y:S01]  /*11c0*/  PLOP3.LUT P0, PT, PT, PT, PT, 0x80, 0x0 ;  /* 0x000000000000781c */ /* 0x000fe20003f0f070 */
[----:B------:R-:W-:Y:S01]  /*11d0*/  UISETP.NE.AND UP0, UPT, UR6, 0x1, UPT ;  /* 0x000000010600788c */ /* 0x000fe2000bf05270 */
[----:B------:R-:W-:Y:S01]  /*11e0*/  IMAD.MOV.U32 R0, RZ, RZ, RZ ;  /* 0x000000ffff007224 */ /* 0x000fe200078e00ff */
[----:B------:R-:W-:Y:S01]  /*11f0*/  UIADD3 UR6, UR42, 0xbf, URZ ;  /* 0x000000bf2a067890 */ /* 0x000fe2000fffe03f */
[----:B------:R-:W-:Y:S01]  /*1200*/  IMAD.MOV.U32 R21, RZ, RZ, RZ ;  /* 0x000000ffff157224 */ /* 0x000fe200078e00ff */
[----:B------:R-:W-:Y:S01]  /*1210*/  UIADD3 UR48, -UR48, UR4, URZ ;  /* 0x0000000430307290 */ /* 0x000fe2000fffe13f */
[----:B------:R-:W-:Y:S01]  /*1220*/  CS2R R118, SRZ ;  /* 0x0000000000767805 */ /* 0x000fe2000001ff00 */
[----:B------:R-:W-:Y:S01]  /*1230*/  UP2UR UR50, UPR, URZ, 0x1 ;  /* 0x000000013f327883 */ /* 0x000fe20008000000 */
[----:B------:R-:W-:Y:S01]  /*1240*/  CS2R R116, SRZ ;  /* 0x0000000000747805 */ /* 0x000fe2000001ff00 */
[----:B------:R-:W-:Y:S01]  /*1250*/  UIADD3 UR7, UR48, 0x80, -UR49 ;  /* 0x0000008030077890 */ /* 0x000fe2000fffe831 */
[----:B------:R-:W-:-:S02]  /*1260*/  CS2R R114, SRZ ;  /* 0x0000000000727805 */ /* 0x000fc4000001ff00 */
[----:B------:R-:W-:Y:S01]  /*1270*/  CS2R R112, SRZ ;  /* 0x0000000000707805 */ /* 0x000fe2000001ff00 */
[----:B------:R-:W-:Y:S01]  /*1280*/  @UP0 ULDC UR4, c[0x0][0x44c] ;  /* 0x0001130000040ab9 */ /* 0x000fe20000000800 */
[----:B------:R-:W-:Y:S01]  /*1290*/  @UP0 ULDC UR8, c[0x0][0x450] ;  /* 0x0001140000080ab9 */ /* 0x000fe20000000800 */
[----:B------:R-:W-:Y:S01]  /*12a0*/  UIMAD.WIDE.U32 UR4, UR6, UR4, URZ ;  /* 0x00000004060472a5 */ /* 0x000fe2000f8e003f */
[----:B------:R-:W-:Y:S01]  /*12b0*/  CS2R R14, SRZ ;  /* 0x00000000000e7805 */ /* 0x000fe2000001ff00 */
[----:B------:R-:W-:Y:S01]  /*12c0*/  UIADD3 UR4, UR48, 0x7f, URZ ;  /* 0x0000007f30047890 */ /* 0x000fe2000fffe03f */
[----:B------:R-:W-:Y:S01]  /*12d0*/  MOV R110, RZ ;  /* 0x000000ff006e7202 */ /* 0x000fe20000000f00 */
[----:B------:R-:W-:Y:S01]  /*12e0*/  @UP0 USHF.R.U32.HI UR6, URZ, UR8, UR5 ;  /* 0x000000083f060299 */ /* 0x000fe20008011605 */
[----:B------:R-:W-:Y:S01]  /*12f0*/  IMAD.MOV.U32 R25, RZ, RZ, RZ ;  /* 0x000000ffff197224 */ /* 0x000fe200078e00ff */
[----:B------:R-:W-:Y:S01]  /*1300*/  USHF.R.S32.HI UR5, URZ, 0x1f, UR4 ;  /* 0x0000001f3f057899 */ /* 0x000fe20008011404 */
[----:B------:R-:W-:Y:S01]  /*1310*/  CS2R R12, SRZ ;  /* 0x00000000000c7805 */ /* 0x000fe2000001ff00 */
[----:B------:R-:W-:Y:S01]  /*1320*/  UIADD3 UR6, UR7, UR6, URZ ;  /* 0x0000000607067290 */ /* 0x000fe2000fffe03f */
[----:B------:R-:W-:Y:S01]  /*1330*/  IMAD.MOV.U32 R106, RZ, RZ, RZ ;  /* 0x000000ffff6a7224 */ /* 0x000fe200078e00ff */
[----:B------:R-:W-:Y:S01]  /*1340*/  ULEA.HI UR5, UR5, UR4, URZ, 0x7 ;  /* 0x0000000405057291 */ /* 0x000fe2000f8f383f */
[----:B------:R-:W-:Y:S01]  /*1350*/  IMAD.MOV.U32 R27, RZ, RZ, RZ ;  /* 0x000000ffff1b7224 */ /* 0x000fe200078e00ff */
[----:B------:R-:W-:Y:S01]  /*1360*/  USHF.R.S32.HI UR7, URZ, 0x1f, UR6 ;  /* 0x0000001f3f077899 */ /* 0x000fe20008011406 */
[----:B------:R-:W-:Y:S01]  /*1370*/  CS2R R102, SRZ ;  /* 0x0000000000667805 */ /* 0x000fe2000001ff00 */
[----:B------:R-:W-:Y:S01]  /*1380*/  USHF.R.S32.HI UR5, URZ, 0x7, UR5 ;  /* 0x000000073f057899 */ /* 0x000fe20008011405 */
[----:B------:R-:W-:Y:S01]  /*1390*/  CS2R R100, SRZ ;  /* 0x0000000000647805 */ /* 0x000fe2000001ff00 */
[----:B------:R-:W-:Y:S01]  /*13a0*/  ULEA.HI UR7, UR7, UR6, URZ, 0x7 ;  /* 0x0000000607077291 */ /* 0x000fe2000f8f383f */
[----:B------:R-:W-:-:S02]  /*13b0*/  CS2R R98, SRZ ;  /* 0x0000000000627805 */ /* 0x000fc4000001ff00 */
[----:B------:R-:W-:Y:S02]  /*13c0*/  CS2R R96, SRZ ;  /* 0x0000000000607805 */ /* 0x000fe4000001ff00 */
[----:B------:R-:W-:Y:S01]  /*13d0*/  CS2R R94, SRZ ;  /* 0x00000000005e7805 */ /* 0x000fe2000001ff00 */
[----:B------:R-:W-:Y:S01]  /*13e0*/  USHF.R.S32.HI UR7, URZ, 0x7, UR7 ;  /* 0x000000073f077899 */ /* 0x000fe20008011407 */
[----:B------:R-:W-:Y:S02]  /*13f0*/  CS2R R92, SRZ ;  /* 0x00000000005c7805 */ /* 0x000fe4000001ff00 */
[----:B------:R-:W-:Y:S02]  /*1400*/  CS2R R90, SRZ ;  /* 0x00000000005a7805 */ /* 0x000fe4000001ff00 */
[----:B------:R-:W-:Y:S01]  /*1410*/  CS2R R88, SRZ ;  /* 0x0000000000587805 */ /* 0x000fe2000001ff00 */
[----:B------:R-:W-:-:S04]  /*1420*/  UISETP.LT.AND UP0, UPT, UR5, UR7, UPT ;  /* 0x000000070500728c */ /* 0x000fc8000bf01270 */
[----:B------:R-:W-:-:S04]  /*1430*/  USEL UR51, UR5, UR7, UP0 ;  /* 0x0000000705337287 */ /* 0x000fc80008000000 */
[----:B------:R-:W-:-:S06]  /*1440*/  UISETP.GE.AND UP0, UPT, UR51, 0x1, UPT ;  /* 0x000000013300788c */ /* 0x000fcc000bf06270 */
[----:B------:R-:W-:-:S13]  /*1450*/  PLOP3.LUT P1, PT, PT, PT, UP0, 0x80, 0x0 ;  /* 0x000000000000781c */ /* 0x000fda0003f2f008 */
        /* <DEDUP_REMOVED lines=26> */
[----:B------:R-:W-:Y:S01]  /*1600*/  MOV R13, RZ ;  /* 0x000000ff000d7202 */ /* 0x000fe20000000f00 */
[----:B------:R-:W-:-:S02]  /*1610*/  IMAD.U32 R11, RZ, RZ, UR7 ;  /* 0x00000007ff0b7e24 */ /* 0x000fc4000f8e00ff */
[----:B------:R-:W-:Y:S02]  /*1620*/  IMAD.MOV.U32 R8, RZ, RZ, 0x70 ;  /* 0x00000070ff087424 */ /* 0x000fe400078e00ff */
[----:B0-----:R-:W-:-:S07]  /*1630*/  IMAD.MOV.U32 R12, RZ, RZ, 0x1 ;  /* 0x00000001ff0c7424 */ /* 0x001fce00078e00ff */
[----:B------:R-:W-:-:S07]  /*1640*/  LEPC R20, `(.L_x_2352) ;  /* 0x000000001014794e */ /* 0x000fce0000000000 */
[----:B-1----:R-:W-:Y:S05]  /*1650*/  CALL.ABS.NOINC R2 ;  /* 0x0000000002007343 */ /* 0x002fea0003c00000 */
.L_x_2352:
        /* <DEDUP_REMOVED lines=9> */
.L_x_2480:
[----:B------:R-:W-:Y:S05]  /*16f0*/  @!P0 BRA `(.L_x_2354) ;  /* 0x0000000000048947 */ /* 0x000fea0003800000 */
[----:B------:R-:W-:Y:S01]  /*1700*/  BPT.TRAP 0x1 ;  /* 0x000000040000795c */ /* 0x000fe20000300000 */
.L_x_2354:
[----:B0-----:R-:W-:Y:S02]  /*1710*/  IMAD.U32 R0, RZ, RZ, UR37 ;  /* 0x00000025ff007e24 */ /* 0x001fe4000f8e00ff */
[----:B------:R-:W-:-:S03]  /*1720*/  IMAD.U32 R3, RZ, RZ, UR36 ;  /* 0x00000024ff037e24 */ /* 0x000fc6000f8e00ff */
[----:B------:R-:W-:Y:S02]  /*1730*/  LEA R0, R0, UR45, 0x3 ;  /* 0x0000002d00007c11 */ /* 0x000fe4000f8e18ff */
[----:B------:R-:W-:-:S04]  /*1740*/  SHF.L.U32 R3, R3, 0x1f, RZ ;  /* 0x0000001f03037819 */ /* 0x000fc800000006ff */
[----:B------:R0:W1:Y:S01]  /*1750*/  SYNCS.PHASECHK.TRANS64.TRYWAIT P1, [R0+URZ+0x16830], R3 ;  /* 0x01683003000075a7 */ /* 0x000062000802017f */
[----:B------:R-:W-:Y:S05]  /*1760*/  @!P0 BRA `(.L_x_2355) ;  /* 0x0000000000048947 */ /* 0x000fea0003800000 */
[----:B------:R-:W-:Y:S01]  /*1770*/  BPT.TRAP 0x1 ;  /* 0x000000040000795c */ /* 0x000fe20000300000 */
.L_x_2355:
[----:B-1----:R-:W-:Y:S05]  /*1780*/  @P1 BRA `(.L_x_2356) ;  /* 0x0000000000081947 */ /* 0x002fea0003800000 */
[----:B------:R-:W1:Y:S02]  /*1790*/  SYNCS.PHASECHK.TRANS64.TRYWAIT P1, [R0+URZ+0x16830], R3 ;  /* 0x01683003000075a7 */ /* 0x000e64000802017f */
[----:B-1----:R-:W-:Y:S05]  /*17a0*/  @!P1 BRA `(.L_x_2357) ;  /* 0x000000f800a89947 */ /* 0x002fea0003800000 */
.L_x_2356:
        /* <DEDUP_REMOVED lines=35> */
.L_x_2358:
[----:B------:R-:W-:Y:S01]  /*19e0*/  UISETP.NE.AND UP0, UPT, UR50, URZ, UPT ;  /* 0x0000003f3200728c */ /* 0x000fe2000bf05270 */
[----:B------:R-:W-:Y:S01]  /*19f0*/  VIADD R14, R17, UR42 ;  /* 0x0000002a110e7c36 */ /* 0x000fe20008000000 */
[----:B------:R-:W-:Y:S01]  /*1a00*/  ULDC UR10, c[0x0][0x9d8] ;  /* 0x00027600000a7ab9 */ /* 0x000fe20000000800 */
[----:B------:R-:W-:Y:S02]  /*1a10*/  IMAD.U32 R4, RZ, RZ, UR49 ;  /* 0x00000031ff047e24 */ /* 0x000fe4000f8e00ff */
[----:B------:R-:W-:Y:S01]  /*1a20*/  FMUL.FTZ R26, R26, UR10 ;  /* 0x0000000a1a1a7c20 */ /* 0x000fe20008410000 */
[----:B------:R-:W-:Y:S01]  /*1a30*/  FMUL.FTZ R27, R27, UR10 ;  /* 0x0000000a1b1b7c20 */ /* 0x000fe20008410000 */
[----:B------:R-:W-:Y:S01]  /*1a40*/  PLOP3.LUT P1, PT, PT, PT, UP0, 0x80, 0x0 ;  /* 0x000000000000781c */ /* 0x000fe20003f2f008 */
[----:B------:R-:W-:Y:S01]  /*1a50*/  FMUL.FTZ R30, R30, UR10 ;  /* 0x0000000a1e1e7c20 */ /* 0x000fe20008410000 */
[----:B------:R-:W-:Y:S01]  /*1a60*/  PLOP3.LUT P2, PT, PT, PT, UP0, 0x80, 0x0 ;  /* 0x000000000000781c */ /* 0x000fe20003f4f008 */
[----:B------:R-:W-:Y:S01]  /*1a70*/  MUFU.TANH R105, R27 ;  /* 0x0000001b00697308 */ /* 0x000fe20000002400 */
[----:B------:R-:W-:Y:S01]  /*1a80*/  FMUL.FTZ R31, R31, UR10 ;  /* 0x0000000a1f1f7c20 */ /* 0x000fe20008410000 */
[----:B------:R-:W-:Y:S01]  /*1a90*/  @UP0 ULDC UR6, c[0x0][0x44c] ;  /* 0x0001130000060ab9 */ /* 0x000fe20000000800 */
[----:B------:R-:W-:Y:S01]  /*1aa0*/  FMUL.FTZ R34, R34, UR10 ;  /* 0x0000000a22227c20 */ /* 0x000fe20008410000 */
[----:B------:R-:W-:Y:S01]  /*1ab0*/  FMUL.FTZ R35, R35, UR10 ;  /* 0x0000000a23237c20 */ /* 0x000fe20008410000 */
[----:B------:R-:W-:Y:S01]  /*1ac0*/  FMUL.FTZ R38, R38, UR10 ;  /* 0x0000000a26267c20 */ /* 0x000fe20008410000 */
[----:B------:R-:W-:Y:S01]  /*1ad0*/  FMUL.FTZ R39, R39, UR10 ;  /* 0x0000000a27277c20 */ /* 0x000fe20008410000 */
[----:B------:R-:W-:Y:S01]  /*1ae0*/  FMUL.FTZ R42, R42, UR10 ;  /* 0x0000000a2a2a7c20 */ /* 0x000fe20008410000 */
[----:B------:R-:W2:Y:S01]  /*1af0*/  MUFU.TANH R26, R26 ;  /* 0x0000001a001a7308 */ /* 0x000ea20000002400 */
        /* <DEDUP_REMOVED lines=8> */
[----:B------:R-:W3:Y:S01]  /*1b80*/  MUFU.TANH R101, R30 ;  /* 0x0000001e00657308 */ /* 0x000ee20000002400 */
[----:B------:R-:W-:Y:S01]  /*1b90*/  UIMAD UR6, UR51, UR6, 0x80 ;  /* 0x00000080330674a4 */ /* 0x000fe2000f8e0206 */
[----:B------:R-:W-:Y:S01]  /*1ba0*/  FMUL.FTZ R51, R51, UR10 ;  /* 0x0000000a33337c20 */ /* 0x000fe20008410000 */
[----:B------:R-:W4:Y:S01]  /*1bb0*/  SHFL.IDX PT, R2, R14, 0x1, 0x1c1f ;  /* 0x003c1f000e027f89 */ /* 0x000f2200000e0000 */
[----:B------:R-:W-:Y:S01]  /*1bc0*/  FMUL.FTZ R54, R54, UR10 ;  /* 0x0000000a36367c20 */ /* 0x000fe20008410000 */
[----:B------:R-:W-:Y:S01]  /*1bd0*/  UIADD3 UR7, UR6, 0x1, URZ ;  /* 0x0000000106077890 */ /* 0x000fe2000fffe03f */
[----:B------:R-:W-:Y:S01]  /*1be0*/  FMUL.FTZ R63, R63, UR10 ;  /* 0x0000000a3f3f7c20 */ /* 0x000fe20008410000 */
[----:B------:R-:W-:Y:S01]  /*1bf0*/  UIADD3 UR6, UR48, UR6, URZ ;  /* 0x0000000630067290 */ /* 0x000fe2000fffe03f */
[----:B------:R5:W3:Y:S01]  /*1c00*/  MUFU.TANH R99, R31 ;  /* 0x0000001f00637308 */ /* 0x000ae20000002400 */
[----:B------:R-:W-:Y:S01]  /*1c10*/  FMUL.FTZ R9, R25, UR10 ;  /* 0x0000000a19097c20 */ /* 0x000fe20008410000 */
[----:B------:R-:W-:Y:S01]  /*1c20*/  FMUL.FTZ R25, R36, UR10 ;  /* 0x0000000a24197c20 */ /* 0x000fe20008410000 */
[----:B------:R-:W-:Y:S01]  /*1c30*/  MOV R103, UR7 ;  /* 0x0000000700677c02 */ /* 0x000fe20008000f00 */
[----:B------:R-:W-:Y:S01]  /*1c40*/  FMUL.FTZ R36, R53, UR10 ;  /* 0x0000000a35247c20 */ /* 0x000fe20008410000 */
[----:B01----:R-:W-:-:S02]  /*1c50*/  IMAD.U32 R3, RZ, RZ, UR6 ;  /* 0x00000006ff037e24 */ /* 0x003fc4000f8e00ff */
[----:B------:R-:W-:Y:S01]  /*1c60*/  FMUL.FTZ R55, R55, UR10 ;  /* 0x0000000a37377c20 */ /* 0x000fe20008410000 */
[----:B------:R-:W-:Y:S01]  /*1c70*/  FMUL.FTZ R59, R59, UR10 ;  /* 0x0000000a3b3b7c20 */ /* 0x000fe20008410000 */
[C---:B------:R-:W-:Y:S01]  /*1c80*/  IMAD R103, R16.reuse, -0x2, R103 ;  /* 0xfffffffe10677824 */ /* 0x040fe200078e0267 */
[----:B------:R-:W0:Y:S01]  /*1c90*/  MUFU.TANH R97, R34 ;  /* 0x0000002200617308 */ /* 0x000e220000002400 */
[----:B------:R-:W-:Y:S02]  /*1ca0*/  IMAD R20, R16, -0x2, R3 ;  /* 0xfffffffe10147824 */ /* 0x000fe400078e0203 */
[----:B------:R-:W-:Y:S01]  /*1cb0*/  FMUL.FTZ R3, R67, UR10 ;  /* 0x0000000a43037c20 */ /* 0x000fe20008410000 */
[----:B-----5:R-:W-:Y:S01]  /*1cc0*/  FMUL.FTZ R31, R45, UR10 ;  /* 0x0000000a2d1f7c20 */ /* 0x020fe20008410000 */
[----:B------:R-:W-:Y:S01]  /*1cd0*/  IADD3 R103, -R4, UR48, R103 ;  /* 0x0000003004677c10 */ /* 0x000fe2000fffe167 */
[----:B------:R-:W-:Y:S01]  /*1ce0*/  FMUL.FTZ R58, R58, UR10 ;  /* 0x0000000a3a3a7c20 */ /* 0x000fe20008410000 */
[----:B------:R-:W-:Y:S01]  /*1cf0*/  FMUL.FTZ R11, R29, UR10 ;  /* 0x0000000a1d0b7c20 */ /* 0x000fe20008410000 */
[----:B------:R-:W-:Y:S01]  /*1d00*/  FMUL.FTZ R21, R32, UR10 ;  /* 0x0000000a20157c20 */ /* 0x000fe20008410000 */
[----:B------:R-:W1:Y:S01]  /*1d10*/  MUFU.TANH R35, R35 ;  /* 0x0000002300237308 */ /* 0x000e620000002400 */
[----:B------:R-:W-:Y:S01]  /*1d20*/  FMUL.FTZ R29, R40, UR10 ;  /* 0x0000000a281d7c20 */ /* 0x000fe20008410000 */
[----:B----4-:R-:W-:Y:S01]  /*1d30*/  VIADDMNMX R2, R2, R103, R20, PT ;  /* 0x0000006702027246 */ /* 0x010fe20003800114 */
[----:B------:R-:W-:Y:S01]  /*1d40*/  FMUL.FTZ R32, R49, UR10 ;  /* 0x0000000a31207c20 */ /* 0x000fe20008410000 */
[----:B------:R-:W-:Y:S01]  /*1d50*/  FMUL.FTZ R40, R57, UR10 ;  /* 0x0000000a39287c20 */ /* 0x000fe20008410000 */
[----:B------:R-:W-:Y:S01]  /*1d60*/  FMUL.FTZ R62, R62, UR10 ;  /* 0x0000000a3e3e7c20 */ /* 0x000fe20008410000 */
[----:B------:R-:W-:Y:S01]  /*1d70*/  ISETP.GT.AND P1, PT, R2, RZ, PT ;  /* 0x000000ff0200720c */ /* 0x000fe20003f24270 */
[----:B------:R-:W-:Y:S01]  /*1d80*/  FMUL.FTZ R66, R66, UR10 ;  /* 0x0000000a42427c20 */ /* 0x000fe20008410000 */
[C---:B------:R-:W-:Y:S01]  /*1d90*/  ISETP.GT.AND P2, PT, R2.reuse, 0x1, PT ;  /* 0x000000010200780c */ /* 0x040fe20003f44270 */
[----:B------:R-:W4:Y:S01]  /*1da0*/  MUFU.TANH R93, R38 ;  /* 0x00000026005d7308 */ /* 0x000f220000002400 */
[----:B------:R-:W-:Y:S01]  /*1db0*/  ISETP.GT.AND P3, PT, R2, 0x8, PT ;  /* 0x000000080200780c */ /* 0x000fe20003f64270 */
[----:B------:R-:W-:Y:S01]  /*1dc0*/  FMUL.FTZ R13, R28, UR10 ;  /* 0x0000000a1c0d7c20 */ /* 0x000fe20008410000 */
[----:B--2---:R-:W-:Y:S01]  /*1dd0*/  FSEL R107, R26, -INF , P1 ;  /* 0xff8000001a6b7808 */ /* 0x004fe20000800000 */
[----:B------:R-:W-:Y:S01]  /*1de0*/  FMUL.FTZ R28, R41, UR10 ;  /* 0x0000000a291c7c20 */ /* 0x000fe20008410000 */
[----:B------:R-:W-:Y:S01]  /*1df0*/  FSEL R105, R105, -INF , P2 ;  /* 0xff80000069697808 */ /* 0x000fe20001000000 */
[----:B------:R-:W-:Y:S01]  /*1e00*/  FMUL.FTZ R70, R70, UR10 ;  /* 0x0000000a46467c20 */ /* 0x000fe20008410000 */
[C---:B------:R-:W-:Y:S01]  /*1e10*/  ISETP.GT.AND P1, PT, R2.reuse, 0x9, PT ;  /* 0x000000090200780c */ /* 0x040fe20003f24270 */
[----:B------:R-:W2:Y:S01]  /*1e20*/  MUFU.TANH R39, R39 ;  /* 0x0000002700277308 */ /* 0x000ea20000002400 */
[----:B---3--:R-:W-:Y:S01]  /*1e30*/  FSEL R101, R101, -INF , P3 ;  /* 0xff80000065657808 */ /* 0x008fe20001800000 */
[----:B------:R-:W-:Y:S01]  /*1e40*/  FMUL.FTZ R27, R37, UR10 ;  /* 0x0000000a251b7c20 */ /* 0x000fe20008410000 */
[----:B------:R-:W-:Y:S01]  /*1e50*/  FMNMX.FTZ R4, R107, R105, !PT ;  /* 0x000000696b047209 */ /* 0x000fe20007810000 */
[----:B------:R-:W-:Y:S01]  /*1e60*/  FMUL.FTZ R71, R71, UR10 ;  /* 0x0000000a47477c20 */ /* 0x000fe20008410000 */
[----:B------:R-:W-:Y:S01]  /*1e70*/  ISETP.GT.AND P2, PT, R2, 0x10, PT ;  /* 0x000000100200780c */ /* 0x000fe20003f44270 */
[----:B------:R-:W-:Y:S01]  /*1e80*/  FMUL.FTZ R74, R74, UR10 ;  /* 0x0000000a4a4a7c20 */ /* 0x000fe20008410000 */
[----:B------:R-:W-:Y:S01]  /*1e90*/  FSEL R99, R99, -INF , P1 ;  /* 0xff80000063637808 */ /* 0x000fe20000800000 */
[----:B------:R-:W3:Y:S01]  /*1ea0*/  MUFU.TANH R89, R42 ;  /* 0x0000002a00597308 */ /* 0x000ee20000002400 */
[----:B------:R-:W-:Y:S01]  /*1eb0*/  FMNMX.FTZ R4, R101, R4, !PT ;  /* 0x0000000465047209 */ /* 0x000fe20007810000 */
[----:B------:R-:W-:Y:S01]  /*1ec0*/  FMUL.FTZ R7, R24, UR10 ;  /* 0x0000000a18077c20 */ /* 0x000fe20008410000 */
[C---:B------:R-:W-:Y:S01]  /*1ed0*/  ISETP.GT.AND P1, PT, R2.reuse, 0x11, PT ;  /* 0x000000110200780c */ /* 0x040fe20003f24270 */
[----:B------:R-:W-:Y:S01]  /*1ee0*/  FMUL.FTZ R75, R75, UR10 ;  /* 0x0000000a4b4b7c20 */ /* 0x000fe20008410000 */
[----:B0-----:R-:W-:Y:S01]  /*1ef0*/  FSEL R97, R97, -INF , P2 ;  /* 0xff80000061617808 */ /* 0x001fe20001000000 */
[----:B------:R-:W-:Y:S01]  /*1f00*/  FMUL.FTZ R24, R33, UR10 ;  /* 0x0000000a21187c20 */ /* 0x000fe20008410000 */
[----:B------:R-:W-:Y:S01]  /*1f10*/  FMNMX.FTZ R4, R99, R4, !PT ;  /* 0x0000000463047209 */ /* 0x000fe20007810000 */
[----:B------:R-:W0:Y:S01]  /*1f20*/  MUFU.TANH R43, R43 ;  /* 0x0000002b002b7308 */ /* 0x000e220000002400 */
[----:B------:R-:W-:Y:S01]  /*1f30*/  ISETP.GT.AND P2, PT, R2, 0x18, PT ;  /* 0x000000180200780c */ /* 0x000fe20003f44270 */
[----:B------:R-:W-:Y:S01]  /*1f40*/  FMUL.FTZ R78, R78, UR10 ;  /* 0x0000000a4e4e7c20 */ /* 0x000fe20008410000 */
[----:B-1----:R-:W-:Y:S01]  /*1f50*/  FSEL R95, R35, -INF , P1 ;  /* 0xff800000235f7808 */ /* 0x002fe20000800000 */
[----:B------:R-:W-:Y:S01]  /*1f60*/  FMUL.FTZ R79, R79, UR10 ;  /* 0x0000000a4f4f7c20 */ /* 0x000fe20008410000 */
[----:B------:R-:W-:Y:S01]  /*1f70*/  FMNMX.FTZ R4, R97, R4, !PT ;  /* 0x0000000461047209 */ /* 0x000fe20007810000 */
[----:B------:R-:W-:Y:S01]  /*1f80*/  FMUL.FTZ R82, R82, UR10 ;  /* 0x0000000a52527c20 */ /* 0x000fe20008410000 */
[----:B------:R-:W-:Y:S01]  /*1f90*/  ISETP.GT.AND P1, PT, R2, 0x19, PT ;  /* 0x000000190200780c */ /* 0x000fe20003f24270 */
[----:B------:R-:W1:Y:S01]  /*1fa0*/  MUFU.TANH R46, R46 ;  /* 0x0000002e002e7308 */ /* 0x000e620000002400 */
[----:B----4-:R-:W-:Y:S01]  /*1fb0*/  FSEL R93, R93, -INF , P2 ;  /* 0xff8000005d5d7808 */ /* 0x010fe20001000000 */
[----:B------:R-:W-:Y:S01]  /*1fc0*/  FMUL.FTZ R83, R83, UR10 ;  /* 0x0000000a53537c20 */ /* 0x000fe20008410000 */
[----:B------:R-:W-:Y:S01]  /*1fd0*/  FMNMX.FTZ R4, R95, R4, !PT ;  /* 0x000000045f047209 */ /* 0x000fe20007810000 */
[----:B------:R-:W-:Y:S01]  /*1fe0*/  FMUL.FTZ R86, R86, UR10 ;  /* 0x0000000a56567c20 */ /* 0x000fe20008410000 */
[----:B------:R-:W-:Y:S01]  /*1ff0*/  ISETP.GT.AND P2, PT, R2, 0x20, PT ;  /* 0x000000200200780c */ /* 0x000fe20003f44270 */
[----:B------:R-:W-:Y:S01]  /*2000*/  FMUL.FTZ R87, R87, UR10 ;  /* 0x0000000a57577c20 */ /* 0x000fe20008410000 */
[----:B--2---:R-:W-:Y:S01]  /*2010*/  FSEL R91, R39, -INF , P1 ;  /* 0xff800000275b7808 */ /* 0x004fe20000800000 */
[----:B------:R-:W-:Y:S01]  /*2020*/  MUFU.TANH R47, R47 ;  /* 0x0000002f002f7308 */ /* 0x000fe20000002400 */
[----:B------:R-:W-:Y:S01]  /*2030*/  FMNMX.FTZ R4, R93, R4, !PT ;  /* 0x000000045d047209 */ /* 0x000fe20007810000 */
[----:B------:R-:W-:Y:S01]  /*2040*/  FMUL.FTZ R30, R44, UR10 ;  /* 0x0000000a2c1e7c20 */ /* 0x000fe20008410000 */
[C---:B------:R-:W-:Y:S01]  /*2050*/  ISETP.GT.AND P1, PT, R2.reuse, 0x21, PT ;  /* 0x000000210200780c */ /* 0x040fe20003f24270 */
[----:B------:R-:W2:Y:S01]  /*2060*/  SHFL.IDX PT, R26, R14, RZ, 0x1c1f ;  /* 0x001c1fff0e1a7589 */ /* 0x000ea200000e0000 */
[----:B---3--:R-:W-:Y:S01]  /*2070*/  FSEL R89, R89, -INF , P2 ;  /* 0xff80000059597808 */ /* 0x008fe20001000000 */
[----:B------:R-:W-:Y:S01]  /*2080*/  ULDC UR6, c[0x0][0x988] ;  /* 0x0002620000067ab9 */ /* 0x000fe20000000800 */
        /* <DEDUP_REMOVED lines=9> */
[----:B------:R-:W-:Y:S01]  /*2120*/  MUFU.TANH R51, R51 ;  /* 0x0000003300337308 */ /* 0x000fe20000002400 */
[----:B------:R-:W-:Y:S01]  /*2130*/  FMNMX.FTZ R4, R67, R4, !PT ;  /* 0x0000000443047209 */ /* 0x000fe20007810000 */
[----:B------:R-:W-:Y:S01]  /*2140*/  @UP0 ULDC UR14, c[0x0][0x450] ;  /* 0x00011400000e0ab9 */ /* 0x000fe20000000800 */
[----:B------:R-:W-:Y:S01]  /*2150*/  R2UR UR11, R0 ;  /* 0x00000000000b72ca */ /* 0x000fe200000e0000 */
[----:B------:R-:W-:Y:S01]  /*2160*/  UIADD3 UR24, UR51, -0x2, URZ ;  /* 0xfffffffe33187890 */ /* 0x000fe2000fffe03f */
[----:B------:R-:W-:-:S02]  /*2170*/  CS2R R118, SRZ ;  /* 0x0000000000767805 */ /* 0x000fc4000001ff00 */
[----:B------:R-:W-:Y:S02]  /*2180*/  CS2R R116, SRZ ;  /* 0x0000000000747805 */ /* 0x000fe4000001ff00 */
[----:B------:R-:W-:Y:S01]  /*2190*/  CS2R R114, SRZ ;  /* 0x0000000000727805 */ /* 0x000fe2000001ff00 */
[----:B------:R-:W0:Y:S01]  /*21a0*/  MUFU.TANH R53, R54 ;  /* 0x0000003600357308 */ /* 0x000e220000002400 */
[----:B------:R-:W-:Y:S02]  /*21b0*/  CS2R R112, SRZ ;  /* 0x0000000000707805 */ /* 0x000fe4000001ff00 */
[----:B--2---:R-:W-:-:S05]  /*21c0*/  VIADDMNMX R103, R26, R103, R20, PT ;  /* 0x000000671a677246 */ /* 0x004fca0003800114 */
[----:B------:R1:W-:Y:S01]  /*21d0*/  MUFU.TANH R6, R63 ;  /* 0x0000003f00067308 */ /* 0x0003e20000002400 */
[----:B------:R-:W-:-:S07]  /*21e0*/  ISETP.GT.AND P3, PT, R103, 0x8, PT ;  /* 0x000000086700780c */ /* 0x000fce0003f64270 */
[----:B------:R-:W2:Y:S01]  /*21f0*/  MUFU.TANH R5, R55 ;  /* 0x0000003700057308 */ /* 0x000ea20000002400 */
[----:B-1----:R-:W-:Y:S02]  /*2200*/  FSEL R63, R46, -INF , P2 ;  /* 0xff8000002e3f7808 */ /* 0x002fe40001000000 */
[----:B------:R-:W-:Y:S02]  /*2210*/  ISETP.GT.AND P2, PT, R2, 0x30, PT ;  /* 0x000000300200780c */ /* 0x000fe40003f44270 */
[----:B------:R-:W-:Y:S02]  /*2220*/  FMNMX.FTZ R4, R63, R4, !PT ;  /* 0x000000043f047209 */ /* 0x000fe40007810000 */
[----:B---3--:R-:W-:Y:S01]  /*2230*/  FSEL R57, R50, -INF , P2 ;  /* 0xff80000032397808 */ /* 0x008fe20001000000 */
[----:B------:R1:W-:Y:S01]  /*2240*/  MUFU.TANH R45, R59 ;  /* 0x0000003b002d7308 */ /* 0x0003e20000002400 */
[----:B------:R-:W-:-:S04]  /*2250*/  ISETP.GT.AND P2, PT, R2, 0x38, PT ;  /* 0x000000380200780c */ /* 0x000fc80003f44270 */
[----:B0-----:R-:W-:Y:S02]  /*2260*/  FSEL R53, R53, -INF , P2 ;  /* 0xff80000035357808 */ /* 0x001fe40001000000 */
[C---:B------:R-:W-:Y:S01]  /*2270*/  ISETP.GT.AND P2, PT, R2.reuse, 0x40, PT ;  /* 0x000000400200780c */ /* 0x040fe20003f44270 */
[----:B------:R0:W3:Y:S01]  /*2280*/  MUFU.TANH R49, R58 ;  /* 0x0000003a00317308 */ /* 0x0000e20000002400 */
[----:B-1----:R-:W-:Y:S02]  /*2290*/  FSEL R59, R47, -INF , P1 ;  /* 0xff8000002f3b7808 */ /* 0x002fe40000800000 */
[C---:B------:R-:W-:Y:S02]  /*22a0*/  ISETP.GT.AND P1, PT, R2.reuse, 0x31, PT ;  /* 0x000000310200780c */ /* 0x040fe40003f24270 */
[----:B------:R-:W-:Y:S02]  /*22b0*/  FMNMX.FTZ R4, R59, R4, !PT ;  /* 0x000000043b047209 */ /* 0x000fe40007810000 */
[----:B------:R-:W-:Y:S01]  /*22c0*/  FSEL R55, R51, -INF , P1 ;  /* 0xff80000033377808 */ /* 0x000fe20000800000 */
[----:B------:R-:W1:Y:S01]  /*22d0*/  MUFU.TANH R62, R62 ;  /* 0x0000003e003e7308 */ /* 0x000e620000002400 */
[----:B------:R-:W-:Y:S01]  /*22e0*/  FMNMX.FTZ R4, R57, R4, !PT ;  /* 0x0000000439047209 */ /* 0x000fe20007810000 */
[----:B0-----:R-:W-:Y:S01]  /*22f0*/  FMUL.FTZ R58, R69, UR10 ;  /* 0x0000000a453a7c20 */ /* 0x001fe20008410000 */
[----:B------:R-:W-:Y:S01]  /*2300*/  ISETP.GT.AND P1, PT, R2, 0x39, PT ;  /* 0x000000390200780c */ /* 0x000fe20003f24270 */
[----:B------:R-:W-:Y:S01]  /*2310*/  FMUL.FTZ R69, R81, UR10 ;  /* 0x0000000a51457c20 */ /* 0x000fe20008410000 */
[----:B------:R-:W-:-:S02]  /*2320*/  FMNMX.FTZ R4, R55, R4, !PT ;  /* 0x0000000437047209 */ /* 0x000fc40007810000 */
[----:B--2---:R-:W-:Y:S01]  /*2330*/  FSEL R51, R5, -INF , P1 ;  /* 0xff80000005337808 */ /* 0x004fe20000800000 */
[----:B------:R-:W0:Y:S01]  /*2340*/  MUFU.TANH R41, R66 ;  /* 0x0000004200297308 */ /* 0x000e220000002400 */
        /* <DEDUP_REMOVED lines=10> */
[----:B-1----:R-:W-:Y:S01]  /*23f0*/  FSEL R47, R62, -INF , P2 ;  /* 0xff8000003e2f7808 */ /* 0x002fe20001000000 */
[----:B------:R-:W-:Y:S01]  /*2400*/  FMUL.FTZ R62, R72, UR10 ;  /* 0x0000000a483e7c20 */ /* 0x000fe20008410000 */
[----:B------:R-:W-:Y:S02]  /*2410*/  FMNMX.FTZ R4, R45, R4, !PT ;  /* 0x000000042d047209 */ /* 0x000fe40007810000 */
[----:B------:R-:W-:-:S02]  /*2420*/  ISETP.GT.AND P2, PT, R2, 0x50, PT ;  /* 0x000000500200780c */ /* 0x000fc40003f44270 */
[----:B------:R-:W-:Y:S01]  /*2430*/  FSEL R43, R6, -INF , P1 ;  /* 0xff800000062b7808 */ /* 0x000fe20000800000 */
[----:B------:R1:W4:Y:S01]  /*2440*/  MUFU.TANH R35, R71 ;  /* 0x0000004700237308 */ /* 0x0003220000002400 */
[----:B------:R-:W-:Y:S02]  /*2450*/  FMNMX.FTZ R4, R47, R4, !PT ;  /* 0x000000042f047209 */ /* 0x000fe40007810000 */
[C---:B------:R-:W-:Y:S02]  /*2460*/  ISETP.GT.AND P1, PT, R2.reuse, 0x51, PT ;  /* 0x000000510200780c */ /* 0x040fe40003f24270 */
[----:B0-----:R-:W-:Y:S02]  /*2470*/  FSEL R41, R41, -INF , P2 ;  /* 0xff80000029297808 */ /* 0x001fe40001000000 */
[----:B------:R-:W-:Y:S01]  /*2480*/  FMNMX.FTZ R4, R43, R4, !PT ;  /* 0x000000042b047209 */ /* 0x000fe20007810000 */
[----:B------:R0:W5:Y:S01]  /*2490*/  MUFU.TANH R33, R74 ;  /* 0x0000004a00217308 */ /* 0x0001620000002400 */
[----:B------:R-:W-:Y:S01]  /*24a0*/  ISETP.GT.AND P2, PT, R2, 0x58, PT ;  /* 0x000000580200780c */ /* 0x000fe20003f44270 */
[----:B-1----:R-:W-:Y:S01]  /*24b0*/  FMUL.FTZ R71, R85, UR10 ;  /* 0x0000000a55477c20 */ /* 0x002fe20008410000 */
[----:B--2---:R-:W-:-:S02]  /*24c0*/  FSEL R39, R3, -INF , P1 ;  /* 0xff80000003277808 */ /* 0x004fc40000800000 */
[----:B------:R-:W-:Y:S02]  /*24d0*/  FMNMX.FTZ R4, R41, R4, !PT ;  /* 0x0000000429047209 */ /* 0x000fe40007810000 */
[----:B------:R-:W-:Y:S01]  /*24e0*/  ISETP.GT.AND P1, PT, R2, 0x59, PT ;  /* 0x000000590200780c */ /* 0x000fe20003f24270 */
[----:B------:R-:W1:Y:S01]  /*24f0*/  MUFU.TANH R75, R75 ;  /* 0x0000004b004b7308 */ /* 0x000e620000002400 */
[----:B---3--:R-:W-:Y:S01]  /*2500*/  FSEL R37, R37, -INF , P2 ;  /* 0xff80000025257808 */ /* 0x008fe20001000000 */
[----:B0-----:R-:W-:Y:S01]  /*2510*/  FMUL.FTZ R74, R60, UR10 ;  /* 0x0000000a3c4a7c20 */ /* 0x001fe20008410000 */
[----:B------:R-:W-:Y:S02]  /*2520*/  FMNMX.FTZ R4, R39, R4, !PT ;  /* 0x0000000427047209 */ /* 0x000fe40007810000 */
[----:B------:R-:W-:Y:S02]  /*2530*/  ISETP.GT.AND P2, PT, R2, 0x60, PT ;  /* 0x000000600200780c */ /* 0x000fe40003f44270 */
[----:B----4-:R-:W-:Y:S01]  /*2540*/  FSEL R35, R35, -INF , P1 ;  /* 0xff80000023237808 */ /* 0x010fe20000800000 */
[----:B------:R0:W2:Y:S01]  /*2550*/  MUFU.TANH R5, R78 ;  /* 0x0000004e00057308 */ /* 0x0000a20000002400 */
[----:B------:R-:W-:-:S02]  /*2560*/  FMNMX.FTZ R4, R37, R4, !PT ;  /* 0x0000000425047209 */ /* 0x000fc40007810000 */
[C---:B------:R-:W-:Y:S02]  /*2570*/  ISETP.GT.AND P1, PT, R2.reuse, 0x61, PT ;  /* 0x000000610200780c */ /* 0x040fe40003f24270 */
[----:B-----5:R-:W-:Y:S02]  /*2580*/  FSEL R33, R33, -INF , P2 ;  /* 0xff80000021217808 */ /* 0x020fe40001000000 */
[----:B------:R-:W-:Y:S01]  /*2590*/  FMNMX.FTZ R4, R35, R4, !PT ;  /* 0x0000000423047209 */ /* 0x000fe20007810000 */
[----:B------:R3:W4:Y:S01]  /*25a0*/  MUFU.TANH R12, R79 ;  /* 0x0000004f000c7308 */ /* 0x0007220000002400 */
[----:B------:R-:W-:Y:S01]  /*25b0*/  ISETP.GT.AND P2, PT, R2, 0x68, PT ;  /* 0x000000680200780c */ /* 0x000fe20003f44270 */
[----:B0-----:R-:W-:Y:S01]  /*25c0*/  FMUL.FTZ R78, R65, UR10 ;  /* 0x0000000a414e7c20 */ /* 0x001fe20008410000 */
[----:B-1----:R-:W-:Y:S01]  /*25d0*/  FSEL R3, R75, -INF , P1 ;  /* 0xff8000004b037808 */ /* 0x002fe20000800000 */
[----:B------:R-:W-:Y:S01]  /*25e0*/  FMUL.FTZ R65, R76, UR10 ;  /* 0x0000000a4c417c20 */ /* 0x000fe20008410000 */
[----:B------:R-:W-:Y:S01]  /*25f0*/  FMNMX.FTZ R4, R33, R4, !PT ;  /* 0x0000000421047209 */ /* 0x000fe20007810000 */
[----:B------:R-:W-:Y:S01]  /*2600*/  FMUL.FTZ R75, R61, UR10 ;  /* 0x0000000a3d4b7c20 */ /* 0x000fe20008410000 */
[----:B------:R-:W-:Y:S01]  /*2610*/  ISETP.GT.AND P1, PT, R2, 0x69, PT ;  /* 0x000000690200780c */ /* 0x000fe20003f24270 */
[----:B------:R0:W1:Y:S01]  /*2620*/  MUFU.TANH R10, R82 ;  /* 0x00000052000a7308 */ /* 0x0000620000002400 */
[----:B--2---:R-:W-:Y:S01]  /*2630*/  FSEL R5, R5, -INF , P2 ;  /* 0xff80000005057808 */ /* 0x004fe20001000000 */
[----:B---3--:R-:W-:Y:S01]  /*2640*/  FMUL.FTZ R79, R68, UR10 ;  /* 0x0000000a444f7c20 */ /* 0x008fe20008410000 */
[----:B------:R-:W-:Y:S01]  /*2650*/  FMNMX.FTZ R4, R3, R4, !PT ;  /* 0x0000000403047209 */ /* 0x000fe20007810000 */
[----:B------:R-:W-:Y:S01]  /*2660*/  FMUL.FTZ R68, R80, UR10 ;  /* 0x0000000a50447c20 */ /* 0x000fe20008410000 */
[----:B------:R-:W-:Y:S01]  /*2670*/  ISETP.GT.AND P2, PT, R2, 0x70, PT ;  /* 0x000000700200780c */ /* 0x000fe20003f44270 */
[----:B------:R-:W-:Y:S01]  /*2680*/  FMUL.FTZ R61, R73, UR10 ;  /* 0x0000000a493d7c20 */ /* 0x000fe20008410000 */
[----:B------:R-:W-:Y:S01]  /*2690*/  FMNMX.FTZ R15, R5, R4, !PT ;  /* 0x00000004050f7209 */ /* 0x000fe20007810000 */
[----:B------:R-:W2:Y:S01]  /*26a0*/  MUFU.TANH R8, R83 ;  /* 0x0000005300087308 */ /* 0x000ea20000002400 */
[----:B----4-:R-:W-:Y:S01]  /*26b0*/  FSEL R12, R12, -INF , P1 ;  /* 0xff8000000c0c7808 */ /* 0x010fe20000800000 */
[----:B0-----:R-:W-:Y:S01]  /*26c0*/  FMUL.FTZ R82, R64, UR10 ;  /* 0x0000000a40527c20 */ /* 0x001fe20008410000 */
[----:B------:R-:W-:Y:S01]  /*26d0*/  ISETP.GT.AND P1, PT, R2, 0x71, PT ;  /* 0x000000710200780c */ /* 0x000fe20003f24270 */
[----:B------:R-:W-:Y:S01]  /*26e0*/  FMUL.FTZ R73, R84, UR10 ;  /* 0x0000000a54497c20 */ /* 0x000fe20008410000 */
[----:B------:R-:W-:Y:S01]  /*26f0*/  FMNMX.FTZ R15, R12, R15, !PT ;  /* 0x0000000f0c0f7209 */ /* 0x000fe20007810000 */
[----:B------:R-:W-:Y:S01]  /*2700*/  FMUL.FTZ R64, R77, UR10 ;  /* 0x0000000a4d407c20 */ /* 0x000fe20008410000 */
[----:B------:R-:W-:Y:S01]  /*2710*/  UMOV UR10, UR42 ;  /* 0x0000002a000a7c82 */ /* 0x000fe20008000000 */
[----:B------:R-:W0:Y:S01]  /*2720*/  MUFU.TANH R86, R86 ;  /* 0x0000005600567308 */ /* 0x000e220000002400 */
[----:B-1----:R-:W-:-:S02]  /*2730*/  FSEL R10, R10, -INF , P2 ;  /* 0xff8000000a0a7808 */ /* 0x002fc40001000000 */
[----:B------:R-:W-:Y:S02]  /*2740*/  ISETP.GT.AND P2, PT, R2, 0x78, PT ;  /* 0x000000780200780c */ /* 0x000fe40003f44270 */
[----:B------:R-:W-:-:S03]  /*2750*/  FMNMX.FTZ R15, R10, R15, !PT ;  /* 0x0000000f0a0f7209 */ /* 0x000fc60007810000 */
[----:B------:R-:W1:Y:S01]  /*2760*/  MUFU.TANH R87, R87 ;  /* 0x0000005700577308 */ /* 0x000e620000002400 */
[----:B--2---:R-:W-:Y:S02]  /*2770*/  FSEL R8, R8, -INF , P1 ;  /* 0xff80000008087808 */ /* 0x004fe40000800000 */
[----:B------:R-:W-:Y:S02]  /*2780*/  ISETP.GT.AND P1, PT, R2, 0x79, PT ;  /* 0x000000790200780c */ /* 0x000fe40003f24270 */
[----:B------:R-:W-:-:S03]  /*2790*/  FMNMX.FTZ R15, R8, R15, !PT ;  /* 0x0000000f080f7209 */ /* 0x000fc60007810000 */
[----:B------:R-:W-:Y:S01]  /*27a0*/  MUFU.TANH R7, R7 ;  /* 0x0000000700077308 */ /* 0x000fe20000002400 */
[----:B0-----:R-:W-:Y:S02]  /*27b0*/  FSEL R4, R86, -INF , P2 ;  /* 0xff80000056047808 */ /* 0x001fe40001000000 */
[----:B------:R-:W-:Y:S02]  /*27c0*/  ISETP.GT.AND P2, PT, R103, 0x1, PT ;  /* 0x000000016700780c */ /* 0x000fe40003f44270 */
[----:B------:R-:W-:-:S03]  /*27d0*/  FMNMX.FTZ R15, R4, R15, !PT ;  /* 0x0000000f040f7209 */ /* 0x000fc60007810000 */
[----:B------:R-:W0:Y:S01]  /*27e0*/  MUFU.TANH R9, R9 ;  /* 0x0000000900097308 */ /* 0x000e220000002400 */
[----:B-1----:R-:W-:-:S04]  /*27f0*/  FSEL R2, R87, -INF , P1 ;  /* 0xff80000057027808 */ /* 0x002fc80000800000 */
[----:B------:R-:W-:-:S03]  /*2800*/  FMNMX.FTZ R15, R2, R15, !PT ;  /* 0x0000000f020f7209 */ /* 0x000fc60007810000 */
[----:B------:R-:W1:Y:S02]  /*2810*/  MUFU.TANH R13, R13 ;  /* 0x0000000d000d7308 */ /* 0x000e640000002400 */
[----:B------:R-:W2:Y:S06]  /*2820*/  SHFL.BFLY PT, R6, R15, 0x2, 0x1f ;  /* 0x0c401f000f067f89 */ /* 0x000eac00000e0000 */
[----:B------:R-:W-:Y:S01]  /*2830*/  MUFU.TANH R11, R11 ;  /* 0x0000000b000b7308 */ /* 0x000fe20000002400 */
[----:B0-----:R-:W-:Y:S02]  /*2840*/  FSEL R9, R9, -INF , P2 ;  /* 0xff80000009097808 */ /* 0x001fe40001000000 */
[----:B------:R-:W-:-:S05]  /*2850*/  ISETP.GT.AND P2, PT, R103, 0x10, PT ;  /* 0x000000106700780c */ /* 0x000fca0003f44270 */
[----:B------:R-:W0:Y:S01]  /*2860*/  MUFU.TANH R21, R21 ;  /* 0x0000001500157308 */ /* 0x000e220000002400 */
[----:B-1----:R-:W-:-:S07]  /*2870*/  FSEL R46, R13, -INF , P3 ;  /* 0xff8000000d2e7808 */ /* 0x002fce0001800000 */
[----:B------:R-:W-:Y:S01]  /*2880*/  MUFU.TANH R24, R24 ;  /* 0x0000001800187308 */ /* 0x000fe20000002400 */
[----:B--2---:R-:W-:-:S05]  /*2890*/  FMNMX.FTZ R44, R15, R6, !PT ;  /* 0x000000060f2c7209 */ /* 0x004fca0007810000 */
[----:B------:R-:W1:Y:S02]  /*28a0*/  SHFL.BFLY PT, R15, R44, 0x1, 0x1f ;  /* 0x0c201f002c0f7f89 */ /* 0x000e6400000e0000 */
[----:B------:R-:W2:Y:S01]  /*28b0*/  MUFU.TANH R25, R25 ;  /* 0x0000001900197308 */ /* 0x000ea20000002400 */
[----:B0-----:R-:W-:Y:S02]  /*28c0*/  FSEL R50, R21, -INF , P2 ;  /* 0xff80000015327808 */ /* 0x001fe40001000000 */
[----:B------:R-:W-:-:S05]  /*28d0*/  ISETP.GT.AND P2, PT, R103, 0x18, PT ;  /* 0x000000186700780c */ /* 0x000fca0003f44270 */
[----:B------:R-:W-:Y:S08]  /*28e0*/  MUFU.TANH R27, R27 ;  /* 0x0000001b001b7308 */ /* 0x000ff00000002400 */
[----:B------:R-:W0:Y:S01]  /*28f0*/  MUFU.TANH R29, R29 ;  /* 0x0000001d001d7308 */ /* 0x000e220000002400 */
        /* <DEDUP_REMOVED lines=14> */
[----:B0-----:R-:W-:Y:S01]  /*29e0*/  FSEL R60, R29, -INF , P2 ;  /* 0xff8000001d3c7808 */ /* 0x001fe20001000000 */
[-CC-:B------:R-:W-:Y:S01]  /*29f0*/  FFMA.FTZ R100, R3, R15.reuse, -R14.reuse ;  /* 0x0000000f03647223 */ /* 0x180fe2000001080e */
[----:B------:R-:W-:Y:S01]  /*2a00*/  FSEL R44, R7, -INF , P1 ;  /* 0xff800000072c7808 */ /* 0x000fe20000800000 */
[--C-:B------:R-:W-:Y:S01]  /*2a10*/  FFMA.FTZ R149, R107, R15, -R14.reuse ;  /* 0x0000000f6b957223 */ /* 0x100fe2000001080e */
[----:B------:R-:W-:Y:S01]  /*2a20*/  ISETP.GT.AND P1, PT, R103, 0x9, PT ;  /* 0x000000096700780c */ /* 0x000fe20003f24270 */
[----:B------:R-:W0:Y:S01]  /*2a30*/  MUFU.TANH R31, R31 ;  /* 0x0000001f001f7308 */ /* 0x000e220000002400 */
[----:B------:R-:W-:Y:S01]  /*2a40*/  FMNMX.FTZ R7, R44, R9, !PT ;  /* 0x000000092c077209 */ /* 0x000fe20007810000 */
[-CC-:B------:R-:W-:Y:S01]  /*2a50*/  FFMA.FTZ R20, R105, R15.reuse, -R14.reuse ;  /* 0x0000000f69147223 */ /* 0x180fe2000001080e */
[----:B------:R-:W-:Y:S01]  /*2a60*/  FSEL R48, R11, -INF , P1 ;  /* 0xff8000000b307808 */ /* 0x000fe20000800000 */
[--C-:B------:R-:W-:Y:S01]  /*2a70*/  FFMA.FTZ R151, R101, R15, -R14.reuse ;  /* 0x0000000f65977223 */ /* 0x100fe2000001080e */
[----:B------:R-:W-:Y:S01]  /*2a80*/  FMNMX.FTZ R7, R46, R7, !PT ;  /* 0x000000072e077209 */ /* 0x000fe20007810000 */
[--C-:B------:R-:W-:Y:S01]  /*2a90*/  FFMA.FTZ R127, R5, R15, -R14.reuse ;  /* 0x0000000f057f7223 */ /* 0x100fe2000001080e */
[----:B------:R-:W-:Y:S01]  /*2aa0*/  ISETP.GT.AND P1, PT, R103, 0x11, PT ;  /* 0x000000116700780c */ /* 0x000fe20003f24270 */
[----:B------:R-:W3:Y:S01]  /*2ab0*/  MUFU.TANH R34, R34 ;  /* 0x0000002200227308 */ /* 0x000ee20000002400 */
[----:B------:R-:W-:Y:S01]  /*2ac0*/  FMNMX.FTZ R7, R48, R7, !PT ;  /* 0x0000000730077209 */ /* 0x000fe20007810000 */
[-CC-:B------:R-:W-:Y:S01]  /*2ad0*/  FFMA.FTZ R26, R99, R15.reuse, -R14.reuse ;  /* 0x0000000f631a7223 */ /* 0x180fe2000001080e */
[----:B------:R-:W-:Y:S01]  /*2ae0*/  FSEL R52, R24, -INF , P1 ;  /* 0xff80000018347808 */ /* 0x000fe20000800000 */
[--C-:B------:R-:W-:Y:S01]  /*2af0*/  FFMA.FTZ R145, R97, R15, -R14.reuse ;  /* 0x0000000f61917223 */ /* 0x100fe2000001080e */
[----:B------:R-:W-:Y:S01]  /*2b00*/  FMNMX.FTZ R7, R50, R7, !PT ;  /* 0x0000000732077209 */ /* 0x000fe20007810000 */
        /* <DEDUP_REMOVED lines=13> */
[----:B------:R-:W-:Y:S01]  /*2be0*/  ISETP.GT.AND P2, PT, R103, 0x28, PT ;  /* 0x000000286700780c */ /* 0x000fe20003f44270 */
[-CC-:B------:R-:W-:Y:S01]  /*2bf0*/  FFMA.FTZ R141, R89, R15.reuse, -R14.reuse ;  /* 0x0000000f598d7223 */ /* 0x180fe2000001080e */
[----:B-1----:R-:W-:Y:S01]  /*2c00*/  FSEL R66, R28, -INF , P1 ;  /* 0xff8000001c427808 */ /* 0x002fe20000800000 */
[--C-:B------:R-:W-:Y:S01]  /*2c10*/  FFMA.FTZ R28, R95, R15, -R14.reuse ;  /* 0x0000000f5f1c7223 */ /* 0x100fe2000001080e */
[----:B------:R-:W-:Y:S01]  /*2c20*/  FMNMX.FTZ R7, R60, R7, !PT ;  /* 0x000000073c077209 */ /* 0x000fe20007810000 */
[----:B------:R-:W1:Y:S01]  /*2c30*/  MUFU.TANH R36, R36 ;  /* 0x0000002400247308 */ /* 0x000e620000002400 */
[----:B------:R-:W-:Y:S01]  /*2c40*/  ISETP.GT.AND P1, PT, R103, 0x29, PT ;  /* 0x000000296700780c */ /* 0x000fe20003f24270 */
[-CC-:B------:R-:W-:Y:S01]  /*2c50*/  FFMA.FTZ R131, R37, R15.reuse, -R14.reuse ;  /* 0x0000000f25837223 */ /* 0x180fe2000001080e */
[----:B--2---:R-:W-:Y:S01]  /*2c60*/  FSEL R70, R30, -INF , P2 ;  /* 0xff8000001e467808 */ /* 0x004fe20001000000 */
[--C-:B------:R-:W-:Y:S01]  /*2c70*/  FFMA.FTZ R30, R91, R15, -R14.reuse ;  /* 0x0000000f5b1e7223 */ /* 0x100fe2000001080e */
[----:B------:R-:W-:Y:S01]  /*2c80*/  FMNMX.FTZ R7, R66, R7, !PT ;  /* 0x0000000742077209 */ /* 0x000fe20007810000 */
[-CC-:B------:R-:W-:Y:S01]  /*2c90*/  FFMA.FTZ R143, R63, R15.reuse, -R14.reuse ;  /* 0x0000000f3f8f7223 */ /* 0x180fe2000001080e */
[----:B------:R-:W-:Y:S01]  /*2ca0*/  ISETP.GT.AND P2, PT, R103, 0x30, PT ;  /* 0x000000306700780c */ /* 0x000fe20003f44270 */
[----:B------:R-:W2:Y:S01]  /*2cb0*/  MUFU.TANH R42, R42 ;  /* 0x0000002a002a7308 */ /* 0x000ea20000002400 */
[----:B0-----:R-:W-:Y:S01]  /*2cc0*/  FSEL R72, R31, -INF , P1 ;  /* 0xff8000001f487808 */ /* 0x001fe20000800000 */
[--C-:B------:R-:W-:Y:S01]  /*2cd0*/  FFMA.FTZ R137, R57, R15, -R14.reuse ;  /* 0x0000000f39897223 */ /* 0x100fe2000001080e */
[----:B------:R-:W-:Y:S01]  /*2ce0*/  FMNMX.FTZ R7, R70, R7, !PT ;  /* 0x0000000746077209 */ /* 0x000fe20007810000 */
[-CC-:B------:R-:W-:Y:S01]  /*2cf0*/  FFMA.FTZ R96, R39, R15.reuse, -R14.reuse ;  /* 0x0000000f27607223 */ /* 0x180fe2000001080e */
[----:B------:R-:W-:Y:S01]  /*2d00*/  ISETP.GT.AND P1, PT, R103, 0x31, PT ;  /* 0x000000316700780c */ /* 0x000fe20003f24270 */
[--C-:B------:R-:W-:Y:S01]  /*2d10*/  FFMA.FTZ R139, R53, R15, -R14.reuse ;  /* 0x0000000f358b7223 */ /* 0x100fe2000001080e */
[----:B---3--:R-:W-:Y:S01]  /*2d20*/  FSEL R34, R34, -INF , P2 ;  /* 0xff80000022227808 */ /* 0x008fe20001000000 */
[----:B------:R-:W0:Y:S01]  /*2d30*/  MUFU.TANH R40, R40 ;  /* 0x0000002800287308 */ /* 0x000e220000002400 */
[----:B------:R-:W-:Y:S01]  /*2d40*/  FMNMX.FTZ R7, R72, R7, !PT ;  /* 0x0000000748077209 */ /* 0x000fe20007810000 */
[-CC-:B------:R-:W-:Y:S01]  /*2d50*/  FFMA.FTZ R133, R49, R15.reuse, -R14.reuse ;  /* 0x0000000f31857223 */ /* 0x180fe2000001080e */
[----:B------:R-:W-:Y:S01]  /*2d60*/  ISETP.GT.AND P2, PT, R103, 0x38, PT ;  /* 0x000000386700780c */ /* 0x000fe20003f44270 */
[-CC-:B------:R-:W-:Y:S01]  /*2d70*/  FFMA.FTZ R92, R45, R15.reuse, -R14.reuse ;  /* 0x0000000f2d5c7223 */ /* 0x180fe2000001080e */
[----:B----4-:R-:W-:Y:S01]  /*2d80*/  FSEL R76, R32, -INF , P1 ;  /* 0xff800000204c7808 */ /* 0x010fe20000800000 */
[--C-:B------:R-:W-:Y:S01]  /*2d90*/  FFMA.FTZ R32, R67, R15, -R14.reuse ;  /* 0x0000000f43207223 */ /* 0x100fe2000001080e */
[----:B------:R-:W-:Y:S01]  /*2da0*/  FMNMX.FTZ R7, R34, R7, !PT ;  /* 0x0000000722077209 */ /* 0x000fe20007810000 */
[----:B------:R-:W3:Y:S01]  /*2db0*/  MUFU.TANH R74, R74 ;  /* 0x0000004a004a7308 */ /* 0x000ee20000002400 */
[----:B------:R-:W-:Y:S01]  /*2dc0*/  ISETP.GT.AND P1, PT, R103, 0x39, PT ;  /* 0x000000396700780c */ /* 0x000fe20003f24270 */
[-CC-:B------:R-:W-:Y:S01]  /*2dd0*/  FFMA.FTZ R135, R47, R15.reuse, -R14.reuse ;  /* 0x0000000f2f877223 */ /* 0x180fe2000001080e */
[----:B-----5:R-:W-:Y:S01]  /*2de0*/  FSEL R38, R38, -INF , P2 ;  /* 0xff80000026267808 */ /* 0x020fe20001000000 */
[--C-:B------:R-:W-:Y:S01]  /*2df0*/  FFMA.FTZ R129, R41, R15, -R14.reuse ;  /* 0x0000000f29817223 */ /* 0x100fe2000001080e */
[----:B------:R-:W-:Y:S01]  /*2e00*/  FMNMX.FTZ R7, R76, R7, !PT ;  /* 0x000000074c077209 */ /* 0x000fe20007810000 */
[----:B------:R-:W-:Y:S01]  /*2e10*/  UIADD3 UR7, UR10, UR48, -UR49 ;  /* 0x000000300a077290 */ /* 0x000fe2000fffe831 */
[C---:B------:R-:W-:Y:S01]  /*2e20*/  ISETP.GT.AND P2, PT, R103.reuse, 0x40, PT ;  /* 0x000000406700780c */ /* 0x040fe20003f44270 */
[----:B------:R-:W4:Y:S01]  /*2e30*/  MUFU.TANH R75, R75 ;  /* 0x0000004b004b7308 */ /* 0x000f220000002400 */
[----:B-1----:R-:W-:Y:S01]  /*2e40*/  FSEL R36, R36, -INF , P1 ;  /* 0xff80000024247808 */ /* 0x002fe20000800000 */
[----:B------:R-:W-:Y:S01]  /*2e50*/  USHF.R.S32.HI UR10, URZ, 0x1f, UR7 ;  /* 0x0000001f3f0a7899 */ /* 0x000fe20008011407 */
[----:B------:R-:W-:Y:S01]  /*2e60*/  FMNMX.FTZ R7, R38, R7, !PT ;  /* 0x0000000726077209 */ /* 0x000fe20007810000 */
[--C-:B------:R-:W-:Y:S01]  /*2e70*/  FFMA.FTZ R12, R12, R15, -R14.reuse ;  /* 0x0000000f0c0c7223 */ /* 0x100fe2000001080e */
[C---:B------:R-:W-:Y:S01]  /*2e80*/  ISETP.GT.AND P1, PT, R103.reuse, 0x41, PT ;  /* 0x000000416700780c */ /* 0x040fe20003f24270 */
[----:B------:R-:W-:Y:S01]  /*2e90*/  ULEA.HI UR10, UR10, UR7, URZ, 0x7 ;  /* 0x000000070a0a7291 */ /* 0x000fe2000f8f383f */
[----:B--2---:R-:W-:Y:S01]  /*2ea0*/  FSEL R42, R42, -INF , P2 ;  /* 0xff8000002a2a7808 */ /* 0x004fe20001000000 */
[----:B------:R-:W1:Y:S01]  /*2eb0*/  MUFU.TANH R82, R82 ;  /* 0x0000005200527308 */ /* 0x000e620000002400 */
[----:B------:R-:W-:Y:S01]  /*2ec0*/  FMNMX.FTZ R7, R36, R7, !PT ;  /* 0x0000000724077209 */ /* 0x000fe20007810000 */
[----:B------:R-:W-:Y:S01]  /*2ed0*/  USHF.R.S32.HI UR10, URZ, 0x7, UR10 ;  /* 0x000000073f0a7899 */ /* 0x000fe2000801140a */
[C---:B------:R-:W-:Y:S01]  /*2ee0*/  ISETP.GT.AND P2, PT, R103.reuse, 0x48, PT ;  /* 0x000000486700780c */ /* 0x040fe20003f44270 */
[--C-:B------:R-:W-:Y:S01]  /*2ef0*/  FFMA.FTZ R8, R8, R15, -R14.reuse ;  /* 0x0000000f08087223 */ /* 0x100fe2000001080e */
[----:B0-----:R-:W-:Y:S01]  /*2f00*/  FSEL R40, R40, -INF , P1 ;  /* 0xff80000028287808 */ /* 0x001fe20000800000 */
[----:B------:R-:W-:Y:S01]  /*2f10*/  UISETP.LT.AND UP0, UPT, URZ, UR10, UPT ;  /* 0x0000000a3f00728c */ /* 0x000fe2000bf01270 */
[----:B------:R-:W-:Y:S01]  /*2f20*/  FMNMX.FTZ R7, R42, R7, !PT ;  /* 0x000000072a077209 */ /* 0x000fe20007810000 */
[----:B------:R-:W0:Y:S01]  /*2f30*/  MUFU.TANH R78, R78 ;  /* 0x0000004e004e7308 */ /* 0x000e220000002400 */
[----:B------:R-:W-:Y:S01]  /*2f40*/  ISETP.GT.AND P1, PT, R103, 0x49, PT ;  /* 0x000000496700780c */ /* 0x000fe20003f24270 */
[----:B------:R-:W-:Y:S01]  /*2f50*/  USEL UR22, URZ, UR10, !UP0 ;  /* 0x0000000a3f167287 */ /* 0x000fe2000c000000 */
[----:B---3--:R-:W-:Y:S01]  /*2f60*/  FSEL R80, R74, -INF , P2 ;  /* 0xff8000004a507808 */ /* 0x008fe20001000000 */
[--C-:B------:R-:W-:Y:S01]  /*2f70*/  FFMA.FTZ R74, R59, R15, -R14.reuse ;  /* 0x0000000f3b4a7223 */ /* 0x100fe2000001080e */
[----:B------:R-:W-:Y:S01]  /*2f80*/  FMNMX.FTZ R7, R40, R7, !PT ;  /* 0x0000000728077209 */ /* 0x000fe20007810000 */
[----:B------:R-:W-:Y:S01]  /*2f90*/  FFMA.FTZ R2, R2, R15, -R14 ;  /* 0x0000000f02027223 */ /* 0x000fe2000001080e */
[----:B------:R-:W-:Y:S01]  /*2fa0*/  ISETP.GT.AND P2, PT, R103, 0x50, PT ;  /* 0x000000506700780c */ /* 0x000fe20003f44270 */
[----:B------:R-:W2:Y:S01]  /*2fb0*/  MUFU.TANH R79, R79 ;  /* 0x0000004f004f7308 */ /* 0x000ea20000002400 */
[----:B----4-:R-:W-:Y:S01]  /*2fc0*/  FSEL R84, R75, -INF , P1 ;  /* 0xff8000004b547808 */ /* 0x010fe20000800000 */
[----:B------:R-:W-:Y:S01]  /*2fd0*/  UISETP.GE.AND UP0, UPT, UR24, UR22, UPT ;  /* 0x000000161800728c */ /* 0x000fe2000bf06270 */
[----:B------:R-:W-:Y:S01]  /*2fe0*/  FMNMX.FTZ R7, R80, R7, !PT ;  /* 0x0000000750077209 */ /* 0x000fe20007810000 */
[----:B------:R-:W-:Y:S01]  /*2ff0*/  UPRMT UR6, UR43, 0x654, UR6 ;  /* 0x000006542b067896 */ /* 0x000fe20008000006 */
[----:B------:R-:W-:-:S02]  /*3000*/  ISETP.GT.AND P1, PT, R103, 0x51, PT ;  /* 0x000000516700780c */ /* 0x000fc40003f24270 */
[----:B-1----:R-:W-:Y:S01]  /*3010*/  FSEL R82, R82, -INF , P2 ;  /* 0xff80000052527808 */ /* 0x002fe20001000000 */
[----:B------:R-:W1:Y:S01]  /*3020*/  MUFU.TANH R58, R58 ;  /* 0x0000003a003a7308 */ /* 0x000e620000002400 */
[----:B------:R-:W-:Y:S02]  /*3030*/  FMNMX.FTZ R7, R84, R7, !PT ;  /* 0x0000000754077209 */ /* 0x000fe40007810000 */
[C---:B------:R-:W-:Y:S02]  /*3040*/  ISETP.GT.AND P2, PT, R103.reuse, 0x58, PT ;  /* 0x000000586700780c */ /* 0x040fe40003f44270 */
[----:B0-----:R-:W-:Y:S01]  /*3050*/  FSEL R78, R78, -INF , P1 ;  /* 0xff8000004e4e7808 */ /* 0x001fe20000800000 */
[----:B------:R-:W-:Y:S01]  /*3060*/  SYNCS.ARRIVE.TRANS64.RED.A1T0 RZ, [UR6], RZ ;  /* 0x000000ffffff79a7 */ /* 0x000fe20008100406 */
[----:B------:R-:W-:Y:S01]  /*3070*/  FMNMX.FTZ R7, R82, R7, !PT ;  /* 0x0000000752077209 */ /* 0x000fe20007810000 */
[----:B------:R-:W0:Y:S01]  /*3080*/  MUFU.TANH R62, R62 ;  /* 0x0000003e003e7308 */ /* 0x000e220000002400 */
[----:B------:R-:W-:-:S02]  /*3090*/  ISETP.GT.AND P1, PT, R103, 0x59, PT ;  /* 0x000000596700780c */ /* 0x000fc40003f24270 */
[----:B--2---:R-:W-:Y:S02]  /*30a0*/  FSEL R86, R79, -INF , P2 ;  /* 0xff8000004f567808 */ /* 0x004fe40001000000 */
[----:B------:R-:W-:Y:S02]  /*30b0*/  FMNMX.FTZ R7, R78, R7, !PT ;  /* 0x000000074e077209 */ /* 0x000fe40007810000 */
[C---:B------:R-:W-:Y:S01]  /*30c0*/  ISETP.GT.AND P2, PT, R103.reuse, 0x60, PT ;  /* 0x000000606700780c */ /* 0x040fe20003f44270 */
[----:B------:R-:W2:Y:S01]  /*30d0*/  MUFU.TANH R61, R61 ;  /* 0x0000003d003d7308 */ /* 0x000ea20000002400 */
[----:B-1----:R-:W-:Y:S02]  /*30e0*/  FSEL R58, R58, -INF , P1 ;  /* 0xff8000003a3a7808 */ /* 0x002fe40000800000 */
[----:B------:R-:W-:Y:S02]  /*30f0*/  FMNMX.FTZ R7, R86, R7, !PT ;  /* 0x0000000756077209 */ /* 0x000fe40007810000 */
[----:B------:R-:W-:-:S02]  /*3100*/  ISETP.GT.AND P1, PT, R103, 0x61, PT ;  /* 0x000000616700780c */ /* 0x000fc40003f24270 */
[----:B------:R-:W-:Y:S01]  /*3110*/  FMNMX.FTZ R7, R58, R7, !PT ;  /* 0x000000073a077209 */ /* 0x000fe20007810000 */
[----:B------:R-:W1:Y:S01]  /*3120*/  MUFU.TANH R65, R65 ;  /* 0x0000004100417308 */ /* 0x000e620000002400 */
[----:B0-----:R-:W-:Y:S01]  /*3130*/  FSEL R88, R62, -INF , P2 ;  /* 0xff8000003e587808 */ /* 0x001fe20001000000 */
[----:B------:R-:W-:Y:S01]  /*3140*/  FFMA.FTZ R62, R55, R15, -R14 ;  /* 0x0000000f373e7223 */ /* 0x000fe2000001080e */
[----:B------:R-:W-:Y:S02]  /*3150*/  ISETP.GT.AND P2, PT, R103, 0x68, PT ;  /* 0x000000686700780c */ /* 0x000fe40003f44270 */
[----:B------:R-:W-:-:S03]  /*3160*/  FMNMX.FTZ R7, R88, R7, !PT ;  /* 0x0000000758077209 */ /* 0x000fc60007810000 */
[----:B------:R-:W0:Y:S01]  /*3170*/  MUFU.TANH R64, R64 ;  /* 0x0000004000407308 */ /* 0x000e220000002400 */
[----:B--2---:R-:W-:Y:S02]  /*3180*/  FSEL R90, R61, -INF , P1 ;  /* 0xff8000003d5a7808 */ /* 0x004fe40000800000 */
[----:B------:R-:W-:Y:S02]  /*3190*/  ISETP.GT.AND P1, PT, R103, 0x69, PT ;  /* 0x000000696700780c */ /* 0x000fe40003f24270 */
[----:B------:R-:W-:-:S03]  /*31a0*/  FMNMX.FTZ R7, R90, R7, !PT ;  /* 0x000000075a077209 */ /* 0x000fc60007810000 */
[----:B------:R-:W2:Y:S01]  /*31b0*/  MUFU.TANH R68, R68 ;  /* 0x0000004400447308 */ /* 0x000ea20000002400 */
[----:B-1----:R-:W-:Y:S02]  /*31c0*/  FSEL R94, R65, -INF , P2 ;  /* 0xff800000415e7808 */ /* 0x002fe40001000000 */
[----:B------:R-:W-:Y:S02]  /*31d0*/  ISETP.GT.AND P2, PT, R103, 0x70, PT ;  /* 0x000000706700780c */ /* 0x000fe40003f44270 */
[----:B------:R-:W-:-:S03]  /*31e0*/  FMNMX.FTZ R7, R94, R7, !PT ;  /* 0x000000075e077209 */ /* 0x000fc60007810000 */
[----:B------:R-:W1:Y:S01]  /*31f0*/  MUFU.TANH R69, R69 ;  /* 0x0000004500457308 */ /* 0x000e620000002400 */
[----:B0-----:R-:W-:Y:S01]  /*3200*/  FSEL R98, R64, -INF , P1 ;  /* 0xff80000040627808 */ /* 0x001fe20000800000 */
[----:B------:R-:W-:Y:S01]  /*3210*/  FFMA.FTZ R64, R51, R15, -R14 ;  /* 0x0000000f33407223 */ /* 0x000fe2000001080e */
[----:B------:R-:W-:Y:S02]  /*3220*/  ISETP.GT.AND P1, PT, R103, 0x71, PT ;  /* 0x000000716700780c */ /* 0x000fe40003f24270 */
[----:B------:R-:W-:-:S03]  /*3230*/  FMNMX.FTZ R7, R98, R7, !PT ;  /* 0x0000000762077209 */ /* 0x000fc60007810000 */
[----:B------:R-:W0:Y:S01]  /*3240*/  MUFU.TANH R73, R73 ;  /* 0x0000004900497308 */ /* 0x000e220000002400 */
[----:B--2---:R-:W-:Y:S01]  /*3250*/  FSEL R104, R68, -INF , P2 ;  /* 0xff80000044687808 */ /* 0x004fe20001000000 */
[----:B------:R-:W-:Y:S01]  /*3260*/  FFMA.FTZ R68, R43, R15, -R14 ;  /* 0x0000000f2b447223 */ /* 0x000fe2000001080e */
[----:B------:R-:W-:Y:S02]  /*3270*/  ISETP.GT.AND P2, PT, R103, 0x78, PT ;  /* 0x000000786700780c */ /* 0x000fe40003f44270 */
[----:B------:R-:W-:-:S03]  /*3280*/  FMNMX.FTZ R7, R104, R7, !PT ;  /* 0x0000000768077209 */ /* 0x000fc60007810000 */
[----:B------:R-:W2:Y:S01]  /*3290*/  MUFU.TANH R71, R71 ;  /* 0x0000004700477308 */ /* 0x000ea20000002400 */
[----:B-1----:R-:W-:Y:S02]  /*32a0*/  FSEL R106, R69, -INF , P1 ;  /* 0xff800000456a7808 */ /* 0x002fe40000800000 */
[----:B------:R-:W-:Y:S02]  /*32b0*/  ISETP.GT.AND P1, PT, R103, 0x79, PT ;  /* 0x000000796700780c */ /* 0x000fe40003f24270 */
[----:B------:R-:W-:-:S03]  /*32c0*/  FMNMX.FTZ R7, R106, R7, !PT ;  /* 0x000000076a077209 */ /* 0x000fc60007810000 */
[----:B------:R-:W-:Y:S01]  /*32d0*/  MUFU.EX2 R149, R149 ;  /* 0x0000009500957308 */ /* 0x000fe20000000800 */
[----:B0-----:R-:W-:-:S04]  /*32e0*/  FSEL R108, R73, -INF , P2 ;  /* 0xff800000496c7808 */ /* 0x001fc80001000000 */
[----:B------:R-:W-:-:S03]  /*32f0*/  FMNMX.FTZ R7, R108, R7, !PT ;  /* 0x000000076c077209 */ /* 0x000fc60007810000 */
[----:B------:R-:W0:Y:S01]  /*3300*/  MUFU.EX2 R20, R20 ;  /* 0x0000001400147308 */ /* 0x000e220000000800 */
[----:B--2---:R-:W-:-:S04]  /*3310*/  FSEL R110, R71, -INF , P1 ;  /* 0xff800000476e7808 */ /* 0x004fc80000800000 */
        /* <DEDUP_REMOVED lines=128> */
[----:B------:R-:W-:Y:S02]  /*3b20*/  F2FP.BF16.F32.PACK_AB R133, R92, R133 ;  /* 0x000000855c85723e */ /* 0x000fe400000010ff */
[----:B------:R-:W-:-:S04]  /*3b30*/  CS2R R92, SRZ ;  /* 0x00000000005c7805 */ /* 0x000fc8000001ff00 */
        /* <DEDUP_REMOVED lines=39> */
[----:B------:R-:W-:Y:S02]  /*3db0*/  F2FP.BF16.F32.PACK_AB R124, R7, R88 ;  /* 0x00000058077c723e */ /* 0x000fe400000010ff */
[----:B------:R-:W-:-:S04]  /*3dc0*/  CS2R R88, SRZ ;  /* 0x0000000000587805 */ /* 0x000fc8000001ff00 */
        /* <DEDUP_REMOVED lines=40> */
[----:B------:R-:W-:Y:S01]  /*4050*/  MOV R119, RZ ;  /* 0x000000ff00777202 */ /* 0x000fe20000000f00 */
[----:B------:R-:W-:Y:S01]  /*4060*/  IMAD.MOV.U32 R3, RZ, RZ, R24 ;  /* 0x000000ffff037224 */ /* 0x000fe200078e0018 */
[----:B------:R-:W-:Y:S01]  /*4070*/  UMOV UR25, UR36 ;  /* 0x0000002400197c82 */ /* 0x000fe20008000000 */
[----:B------:R-:W-:Y:S01]  /*4080*/  UMOV UR23, UR37 ;  /* 0x0000002500177c82 */ /* 0x000fe20008000000 */
[----:B------:R-:W-:-:S05]  /*4090*/  ULDC UR21, c[0x0][0x9d8] ;  /* 0x0002760000157ab9 */ /* 0x000fca0000000800 */
.L_x_2370:
[----:B------:R-:W-:Y:S01]  /*40a0*/  ISETP.NE.AND P2, PT, RZ, UR44, PT ;  /* 0x0000002cff007c0c */ /* 0x000fe2000bf45270 */
[----:B------:R-:W-:-:S04]  /*40b0*/  UISETP.NE.AND UP0, UPT, UR23, 0x1, UPT ;  /* 0x000000011700788c */ /* 0x000fc8000bf05270 */
[----:B------:R-:W-:-:S04]  /*40c0*/  USEL UR36, URZ, 0x1, UP0 ;  /* 0x000000013f247887 */ /* 0x000fc80008000000 */
[----:B------:R-:W-:-:S04]  /*40d0*/  ULOP3.LUT UR36, UR25, UR36, URZ, 0x3c, !UPT ;  /* 0x0000002419247292 */ /* 0x000fc8000f8e3c3f */
[----:B------:R-:W-:Y:S08]  /*40e0*/  @P2 BRA `(.L_x_2360) ;  /* 0x0000000000382947 */ /* 0x000ff00003800000 */
[----:B------:R-:W-:Y:S05]  /*40f0*/  @!P0 BRA `(.L_x_2361) ;  /* 0x0000000000048947 */ /* 0x000fea0003800000 */
[----:B------:R-:W-:Y:S01]  /*4100*/  BPT.TRAP 0x1 ;  /* 0x000000040000795c */ /* 0x000fe20000300000 */
.L_x_2361:
        /* <DEDUP_REMOVED lines=9> */
.L_x_2362:
[----:B-1----:R-:W-:Y:S05]  /*41a0*/  @P1 BRA `(.L_x_2360) ;  /* 0x0000000000081947 */ /* 0x002fea0003800000 */
[----:B------:R-:W1:Y:S02]  /*41b0*/  SYNCS.PHASECHK.TRANS64.TRYWAIT P1, [UR6+0x16830], R5 ;  /* 0x01683005ff0075a7 */ /* 0x000e640008020146 */
[----:B-1----:R-:W-:Y:S05]  /*41c0*/  @!P1 BRA `(.L_x_2363) ;  /* 0x000000d000349947 */ /* 0x002fea0003800000 */
.L_x_2360:
        /* <DEDUP_REMOVED lines=28> */
.L_x_2365:
[----:B------:R-:W-:Y:S01]  /*4390*/  ULEA UR6, UR23, UR45, 0x3 ;  /* 0x0000002d17067291 */ /* 0x000fe2000f8e183f */
[----:B------:R-:W-:-:S05]  /*43a0*/  IMAD.U32 R5, RZ, RZ, UR25 ;  /* 0x00000019ff057e24 */ /* 0x000fca000f8e00ff */
[----:B------:R-:W-:-:S04]  /*43b0*/  SHF.L.U32 R5, R5, 0x1f, RZ ;  /* 0x0000001f05057819 */ /* 0x000fc800000006ff */
[----:B------:R0:W1:Y:S01]  /*43c0*/  SYNCS.PHASECHK.TRANS64.TRYWAIT P1, [UR6+0x16850], R5 ;  /* 0x01685005ff0075a7 */ /* 0x0000620008020146 */
[----:B------:R-:W-:Y:S05]  /*43d0*/  @!P0 BRA `(.L_x_2366) ;  /* 0x0000000000048947 */ /* 0x000fea0003800000 */
[----:B------:R-:W-:Y:S01]  /*43e0*/  BPT.TRAP 0x1 ;  /* 0x000000040000795c */ /* 0x000fe20000300000 */
.L_x_2366:
[----:B-1----:R-:W-:Y:S05]  /*43f0*/  @P1 BRA `(.L_x_2364) ;  /* 0x0000000000081947 */ /* 0x002fea0003800000 */
[----:B------:R-:W1:Y:S02]  /*4400*/  SYNCS.PHASECHK.TRANS64.TRYWAIT P1, [UR6+0x16850], R5 ;  /* 0x01685005ff0075a7 */ /* 0x000e640008020146 */
[----:B-1----:R-:W-:Y:S05]  /*4410*/  @!P1 BRA `(.L_x_2367) ;  /* 0x000000cc00b89947 */ /* 0x002fea0003800000 */
.L_x_2364:
        /* <DEDUP_REMOVED lines=51> */
.L_x_2368:
[----:B------:R-:W-:Y:S01]  /*4750*/  UISETP.NE.AND UP0, UPT, UR50, URZ, UPT ;  /* 0x0000003f3200728c */ /* 0x000fe2000bf05270 */
[----:B------:R-:W-:Y:S02]  /*4760*/  VIADD R123, R17, UR42 ;  /* 0x0000002a117b7c36 */ /* 0x000fe40008000000 */
[----:B------:R-:W-:Y:S01]  /*4770*/  FMUL.FTZ R138, R28, UR21 ;  /* 0x000000151c8a7c20 */ /* 0x000fe20008410000 */
[----:B------:R-:W-:Y:S01]  /*4780*/  FMUL.FTZ R20, R46, UR21 ;  /* 0x000000152e147c20 */ /* 0x000fe20008410000 */
[----:B------:R-:W-:Y:S01]  /*4790*/  FMUL.FTZ R134, R24, UR21 ;  /* 0x0000001518867c20 */ /* 0x000fe20008410000 */
[----:B------:R-:W-:Y:S01]  /*47a0*/  FMUL.FTZ R7, R30, UR21 ;  /* 0x000000151e077c20 */ /* 0x000fe20008410000 */
[----:B------:R-:W-:Y:S01]  /*47b0*/  PLOP3.LUT P1, PT, PT, PT, UP0, 0x80, 0x0 ;  /* 0x000000000000781c */ /* 0x000fe20003f2f008 */
[----:B------:R-:W-:Y:S01]  /*47c0*/  FMUL.FTZ R136, R25, UR21 ;  /* 0x0000001519887c20 */ /* 0x000fe20008410000 */
[----:B------:R-:W-:Y:S01]  /*47d0*/  PLOP3.LUT P2, PT, PT, PT, UP0, 0x80, 0x0 ;  /* 0x000000000000781c */ /* 0x000fe20003f4f008 */
[----:B------:R-:W-:Y:S01]  /*47e0*/  IMAD.U32 R30, RZ, RZ, UR49 ;  /* 0x00000031ff1e7e24 */ /* 0x000fe2000f8e00ff */
[----:B------:R-:W1:Y:S01]  /*47f0*/  MUFU.TANH R134, R134 ;  /* 0x0000008600867308 */ /* 0x000e620000002400 */
[----:B------:R-:W-:Y:S01]  /*4800*/  @UP0 ULDC UR6, c[0x0][0x44c] ;  /* 0x0001130000060ab9 */ /* 0x000fe20000000800 */
[----:B------:R-:W-:Y:S01]  /*4810*/  FMUL.FTZ R132, R29, UR21 ;  /* 0x000000151d847c20 */ /* 0x000fe20008410000 */
[----:B------:R-:W-:Y:S01]  /*4820*/  FMUL.FTZ R128, R33, UR21 ;  /* 0x0000001521807c20 */ /* 0x000fe20008410000 */
[----:B------:R-:W-:Y:S01]  /*4830*/  FMUL.FTZ R130, R32, UR21 ;  /* 0x0000001520827c20 */ /* 0x000fe20008410000 */
[----:B------:R-:W-:Y:S01]  /*4840*/  FMUL.FTZ R126, R36, UR21 ;  /* 0x00000015247e7c20 */ /* 0x000fe20008410000 */
[----:B------:R-:W-:Y:S01]  /*4850*/  FMUL.FTZ R8, R31, UR21 ;  /* 0x000000151f087c20 */ /* 0x000fe20008410000 */
[----:B------:R-:W-:Y:S01]  /*4860*/  FMUL.FTZ R124, R37, UR21 ;  /* 0x00000015257c7c20 */ /* 0x000fe20008410000 */
[----:B------:R-:W2:Y:S01]  /*4870*/  MUFU.TANH R136, R136 ;  /* 0x0000008800887308 */ /* 0x000ea20000002400 */
        /* <DEDUP_REMOVED lines=10> */
[----:B------:R-:W4:Y:S01]  /*4920*/  SHFL.IDX PT, R46, R123, RZ, 0x1c1f ;  /* 0x001c1fff7b2e7589 */ /* 0x000f2200000e0000 */
[----:B------:R-:W-:Y:S01]  /*4930*/  FMUL.FTZ R34, R45, UR21 ;  /* 0x000000152d227c20 */ /* 0x000fe20008410000 */
[----:B------:R-:W-:Y:S01]  /*4940*/  FMUL.FTZ R36, R48, UR21 ;  /* 0x0000001530247c20 */ /* 0x000fe20008410000 */
[----:B------:R-:W-:Y:S01]  /*4950*/  FMUL.FTZ R32, R49, UR21 ;  /* 0x0000001531207c20 */ /* 0x000fe20008410000 */
[----:B------:R-:W-:Y:S01]  /*4960*/  MOV R121, UR6 ;  /* 0x0000000600797c02 */ /* 0x000fe20008000f00 */
[----:B------:R-:W5:Y:S01]  /*4970*/  MUFU.TANH R132, R132 ;  /* 0x0000008400847308 */ /* 0x000f620000002400 */
[----:B------:R-:W-:Y:S01]  /*4980*/  FMUL.FTZ R11, R38, UR21 ;  /* 0x00000015260b7c20 */ /* 0x000fe20008410000 */
[----:B------:R-:W-:Y:S01]  /*4990*/  FMUL.FTZ R38, R52, UR21 ;  /* 0x0000001534267c20 */ /* 0x000fe20008410000 */
[----:B------:R-:W-:Y:S01]  /*49a0*/  FMUL.FTZ R40, R53, UR21 ;  /* 0x0000001535287c20 */ /* 0x000fe20008410000 */
[----:B------:R-:W-:-:S02]  /*49b0*/  IMAD R121, R16, -0x2, R121 ;  /* 0xfffffffe10797824 */ /* 0x000fc400078e0279 */
[----:B------:R-:W-:Y:S01]  /*49c0*/  FMUL.FTZ R25, R50, UR21 ;  /* 0x0000001532197c20 */ /* 0x000fe20008410000 */
[----:B------:R-:W-:Y:S01]  /*49d0*/  FMUL.FTZ R13, R42, UR21 ;  /* 0x000000152a0d7c20 */ /* 0x000fe20008410000 */
[----:B------:R-:W-:Y:S01]  /*49e0*/  FMUL.FTZ R42, R56, UR21 ;  /* 0x00000015382a7c20 */ /* 0x000fe20008410000 */
[----:B------:R-:W0:Y:S01]  /*49f0*/  MUFU.TANH R130, R130 ;  /* 0x0000008200827308 */ /* 0x000e220000002400 */
[----:B------:R-:W-:Y:S01]  /*4a00*/  IADD3 R121, -R30, UR48, R121 ;  /* 0x000000301e797c10 */ /* 0x000fe2000fffe179 */
        /* <DEDUP_REMOVED lines=9> */
[----:B----4-:R-:W-:-:S02]  /*4aa0*/  IMAD.IADD R33, R121, 0x1, R46 ;  /* 0x0000000179217824 */ /* 0x010fc400078e022e */
[----:B------:R-:W-:Y:S01]  /*4ab0*/  FMUL.FTZ R46, R61, UR21 ;  /* 0x000000153d2e7c20 */ /* 0x000fe20008410000 */
[----:B------:R-:W-:Y:S01]  /*4ac0*/  FMUL.FTZ R69, R69, UR21 ;  /* 0x0000001545457c20 */ /* 0x000fe20008410000 */
[----:B------:R-:W-:Y:S01]  /*4ad0*/  FMUL.FTZ R72, R72, UR21 ;  /* 0x0000001548487c20 */ /* 0x000fe20008410000 */
[----:B------:R-:W-:Y:S01]  /*4ae0*/  FMUL.FTZ R73, R73, UR21 ;  /* 0x0000001549497c20 */ /* 0x000fe20008410000 */
[C---:B------:R-:W-:Y:S01]  /*4af0*/  ISETP.GT.AND P1, PT, R33.reuse, RZ, PT ;  /* 0x000000ff2100720c */ /* 0x040fe20003f24270 */
[----:B------:R-:W4:Y:S01]  /*4b00*/  MUFU.TANH R126, R126 ;  /* 0x0000007e007e7308 */ /* 0x000f220000002400 */
[----:B------:R-:W-:Y:S01]  /*4b10*/  ISETP.GT.AND P2, PT, R33, 0x1, PT ;  /* 0x000000012100780c */ /* 0x000fe20003f44270 */
[----:B------:R-:W-:Y:S01]  /*4b20*/  FMUL.FTZ R76, R76, UR21 ;  /* 0x000000154c4c7c20 */ /* 0x000fe20008410000 */
[----:B-1----:R-:W-:Y:S01]  /*4b30*/  FSEL R134, R134, -INF , P1 ;  /* 0xff80000086867808 */ /* 0x002fe20000800000 */
        /* <DEDUP_REMOVED lines=10> */
[----:B------:R-:W-:Y:S01]  /*4be0*/  FMUL.FTZ R85, R85, UR21 ;  /* 0x0000001555557c20 */ /* 0x000fe20008410000 */
[----:B------:R-:W-:Y:S01]  /*4bf0*/  FMNMX.FTZ R31, R136, R31, !PT ;  /* 0x0000001f881f7209 */ /* 0x000fe20007810000 */
[----:B------:R-:W2:Y:S01]  /*4c00*/  MUFU.TANH R120, R120 ;  /* 0x0000007800787308 */ /* 0x000ea20000002400 */
[----:B------:R-:W-:Y:S01]  /*4c10*/  ISETP.GT.AND P1, PT, R33, 0x10, PT ;  /* 0x000000102100780c */ /* 0x000fe20003f24270 */
[----:B------:R-:W-:Y:S01]  /*4c20*/  FMUL.FTZ R10, R35, UR21 ;  /* 0x00000015230a7c20 */ /* 0x000fe20008410000 */
[----:B-----5:R-:W-:Y:S01]  /*4c30*/  FSEL R132, R132, -INF , P2 ;  /* 0xff80000084847808 */ /* 0x020fe20001000000 */
[----:B------:R-:W-:Y:S01]  /*4c40*/  FMUL.FTZ R35, R66, UR21 ;  /* 0x0000001542237c20 */ /* 0x000fe20008410000 */
[----:B------:R-:W-:Y:S01]  /*4c50*/  FMNMX.FTZ R31, R138, R31, !PT ;  /* 0x0000001f8a1f7209 */ /* 0x000fe20007810000 */
[----:B------:R-:W3:Y:S01]  /*4c60*/  SHFL.IDX PT, R66, R123, 0x1, 0x1c1f ;  /* 0x003c1f007b427f89 */ /* 0x000ee200000e0000 */
[----:B------:R-:W-:Y:S01]  /*4c70*/  ISETP.GT.AND P2, PT, R33, 0x11, PT ;  /* 0x000000112100780c */ /* 0x000fe20003f44270 */
[----:B------:R-:W5:Y:S01]  /*4c80*/  MUFU.TANH R15, R15 ;  /* 0x0000000f000f7308 */ /* 0x000f620000002400 */
[----:B0-----:R-:W-:Y:S01]  /*4c90*/  FSEL R130, R130, -INF , P1 ;  /* 0xff80000082827808 */ /* 0x001fe20000800000 */
[----:B------:R-:W-:Y:S01]  /*4ca0*/  FMUL.FTZ R5, R26, UR21 ;  /* 0x000000151a057c20 */ /* 0x000fe20008410000 */
[----:B------:R-:W-:Y:S01]  /*4cb0*/  FMNMX.FTZ R31, R132, R31, !PT ;  /* 0x0000001f841f7209 */ /* 0x000fe20007810000 */
[----:B------:R-:W-:Y:S01]  /*4cc0*/  FMUL.FTZ R12, R39, UR21 ;  /* 0x00000015270c7c20 */ /* 0x000fe20008410000 */
[----:B------:R-:W-:Y:S01]  /*4cd0*/  ISETP.GT.AND P1, PT, R33, 0x18, PT ;  /* 0x000000182100780c */ /* 0x000fe20003f24270 */
[----:B------:R-:W-:Y:S01]  /*4ce0*/  FMUL.FTZ R28, R55, UR21 ;  /* 0x00000015371c7c20 */ /* 0x000fe20008410000 */
[----:B------:R-:W-:Y:S01]  /*4cf0*/  FSEL R128, R128, -INF , P2 ;  /* 0xff80000080807808 */ /* 0x000fe20001000000 */
[----:B------:R-:W0:Y:S01]  /*4d00*/  MUFU.TANH R24, R24 ;  /* 0x0000001800187308 */ /* 0x000e220000002400 */
[----:B------:R-:W-:Y:S01]  /*4d10*/  FMNMX.FTZ R31, R130, R31, !PT ;  /* 0x0000001f821f7209 */ /* 0x000fe20007810000 */
[----:B------:R-:W-:Y:S01]  /*4d20*/  FMUL.FTZ R39, R70, UR21 ;  /* 0x0000001546277c20 */ /* 0x000fe20008410000 */
[----:B------:R-:W-:Y:S01]  /*4d30*/  ISETP.GT.AND P2, PT, R33, 0x19, PT ;  /* 0x000000192100780c */ /* 0x000fe20003f44270 */
[----:B------:R-:W-:Y:S01]  /*4d40*/  FMUL.FTZ R14, R43, UR21 ;  /* 0x000000152b0e7c20 */ /* 0x000fe20008410000 */
[----:B----4-:R-:W-:Y:S01]  /*4d50*/  FSEL R126, R126, -INF , P1 ;  /* 0xff8000007e7e7808 */ /* 0x010fe20000800000 */
[----:B------:R-:W-:Y:S01]  /*4d60*/  FMUL.FTZ R43, R74, UR21 ;  /* 0x000000154a2b7c20 */ /* 0x000fe20008410000 */
[----:B------:R-:W-:Y:S01]  /*4d70*/  FMNMX.FTZ R31, R128, R31, !PT ;  /* 0x0000001f801f7209 */ /* 0x000fe20007810000 */
[----:B------:R-:W4:Y:S01]  /*4d80*/  MUFU.TANH R34, R34 ;  /* 0x0000002200227308 */ /* 0x000f220000002400 */
        /* <DEDUP_REMOVED lines=14> */
[----:B-----5:R-:W-:Y:S01]  /*4e70*/  FSEL R52, R15, -INF , P2 ;  /* 0xff8000000f347808 */ /* 0x020fe20001000000 */
[----:B------:R-:W2:Y:S01]  /*4e80*/  MUFU.TANH R32, R32 ;  /* 0x0000002000207308 */ /* 0x000ea20000002400 */
[----:B------:R-:W-:Y:S01]  /*4e90*/  FMNMX.FTZ R31, R120, R31, !PT ;  /* 0x0000001f781f7209 */ /* 0x000fe20007810000 */
[----:B------:R-:W-:Y:S01]  /*4ea0*/  FMUL.FTZ R37, R67, UR21 ;  /* 0x0000001543257c20 */ /* 0x000fe20008410000 */
[----:B------:R-:W-:Y:S01]  /*4eb0*/  ISETP.GT.AND P2, PT, R33, 0x29, PT ;  /* 0x000000292100780c */ /* 0x000fe20003f44270 */
[----:B------:R-:W-:Y:S01]  /*4ec0*/  FMUL.FTZ R41, R71, UR21 ;  /* 0x0000001547297c20 */ /* 0x000fe20008410000 */
[----:B0-----:R-:W-:Y:S01]  /*4ed0*/  FSEL R50, R24, -INF , P1 ;  /* 0xff80000018327808 */ /* 0x001fe20000800000 */
[----:B------:R-:W-:Y:S01]  /*4ee0*/  FMUL.FTZ R45, R75, UR21 ;  /* 0x000000154b2d7c20 */ /* 0x000fe20008410000 */
[----:B------:R-:W-:Y:S01]  /*4ef0*/  FMNMX.FTZ R31, R52, R31, !PT ;  /* 0x0000001f341f7209 */ /* 0x000fe20007810000 */
[----:B------:R-:W0:Y:S01]  /*4f00*/  MUFU.TANH R38, R38 ;  /* 0x0000002600267308 */ /* 0x000e220000002400 */
        /* <DEDUP_REMOVED lines=8> */
[----:B-1----:R-:W-:Y:S01]  /*4f90*/  FSEL R36, R36, -INF , P1 ;  /* 0xff80000024247808 */ /* 0x002fe20000800000 */
[----:B------:R-:W-:Y:S01]  /*4fa0*/  ULEA UR6, UR37, UR45, 0x3 ;  /* 0x0000002d25067291 */ /* 0x000fe2000f8e183f */
[----:B------:R-:W-:-:S02]  /*4fb0*/  FMNMX.FTZ R31, R34, R31, !PT ;  /* 0x0000001f221f7209 */ /* 0x000fc40007810000 */
[C---:B------:R-:W-:Y:S01]  /*4fc0*/  ISETP.GT.AND P1, PT, R33.reuse, 0x38, PT ;  /* 0x000000382100780c */ /* 0x040fe20003f24270 */
[----:B------:R-:W-:Y:S01]  /*4fd0*/  UIADD3 UR6, UR6, 0x16840, URZ ;  /* 0x0001684006067890 */ /* 0x000fe2000fffe03f */
[----:B--2---:R-:W-:Y:S01]  /*4fe0*/  FSEL R32, R32, -INF , P2 ;  /* 0xff80000020207808 */ /* 0x004fe20001000000 */
[----:B------:R-:W1:Y:S01]  /*4ff0*/  MUFU.TANH R42, R42 ;  /* 0x0000002a002a7308 */ /* 0x000e620000002400 */
[----:B------:R-:W-:Y:S01]  /*5000*/  FMNMX.FTZ R31, R36, R31, !PT ;  /* 0x0000001f241f7209 */ /* 0x000fe20007810000 */
[----:B------:R-:W-:Y:S01]  /*5010*/  UPRMT UR6, UR43, 0x654, UR6 ;  /* 0x000006542b067896 */ /* 0x000fe20008000006 */
[C---:B------:R-:W-:Y:S02]  /*5020*/  ISETP.GT.AND P2, PT, R33.reuse, 0x39, PT ;  /* 0x000000392100780c */ /* 0x040fe40003f44270 */
[----:B0-----:R-:W-:Y:S02]  /*5030*/  FSEL R38, R38, -INF , P1 ;  /* 0xff80000026267808 */ /* 0x001fe40000800000 */
[----:B------:R-:W-:Y:S01]  /*5040*/  FMNMX.FTZ R31, R32, R31, !PT ;  /* 0x0000001f201f7209 */ /* 0x000fe20007810000 */
[----:B------:R-:W0:Y:S01]  /*5050*/  MUFU.TANH R44, R44 ;  /* 0x0000002c002c7308 */ /* 0x000e220000002400 */
[----:B------:R-:W-:-:S02]  /*5060*/  ISETP.GT.AND P1, PT, R33, 0x40, PT ;  /* 0x000000402100780c */ /* 0x000fc40003f24270 */
[----:B----4-:R-:W-:Y:S01]  /*5070*/  FSEL R40, R40, -INF , P2 ;  /* 0xff80000028287808 */ /* 0x010fe20001000000 */
[----:B------:R-:W-:Y:S01]  /*5080*/  SYNCS.ARRIVE.TRANS64.RED.A1T0 RZ, [UR6], RZ ;  /* 0x000000ffffff79a7 */ /* 0x000fe20008100406 */
        /* <DEDUP_REMOVED lines=8> */
[----:B0-----:R-:W-:Y:S02]  /*5110*/  FSEL R44, R44, -INF , P2 ;  /* 0xff8000002c2c7808 */ /* 0x001fe40001000000 */
        /* <DEDUP_REMOVED lines=37> */
[----:B------:R-:W-:Y:S01]  /*5370*/  FMNMX.FTZ R15, R72, R31, !PT ;  /* 0x0000001f480f7209 */ /* 0x000fe20007810000 */
[----:B------:R-:W-:Y:S02]  /*5380*/  FMUL.FTZ R31, R62, UR21 ;  /* 0x000000153e1f7c20 */ /* 0x000fe40008410000 */
[----:B------:R-:W0:Y:S01]  /*5390*/  MUFU.TANH R81, R81 ;  /* 0x0000005100517308 */ /* 0x000e220000002400 */
[----:B--2---:R-:W-:Y:S02]  /*53a0*/  FSEL R76, R77, -INF , P2 ;  /* 0xff8000004d4c7808 */ /* 0x004fe40001000000 */
[----:B------:R-:W-:-:S02]  /*53b0*/  ISETP.GT.AND P2, PT, R33, 0x71, PT ;  /* 0x000000712100780c */ /* 0x000fc40003f44270 */
[----:B------:R-:W-:-:S03]  /*53c0*/  FMNMX.FTZ R15, R76, R15, !PT ;  /* 0x0000000f4c0f7209 */ /* 0x000fc60007810000 */
[----:B------:R-:W2:Y:S01]  /*53d0*/  MUFU.TANH R84, R84 ;  /* 0x0000005400547308 */ /* 0x000ea20000002400 */
[----:B-1----:R-:W-:Y:S02]  /*53e0*/  FSEL R62, R80, -INF , P1 ;  /* 0xff800000503e7808 */ /* 0x002fe40000800000 */
[----:B------:R-:W-:Y:S02]  /*53f0*/  ISETP.GT.AND P1, PT, R33, 0x78, PT ;  /* 0x000000782100780c */ /* 0x000fe40003f24270 */
[----:B------:R-:W-:-:S03]  /*5400*/  FMNMX.FTZ R15, R62, R15, !PT ;  /* 0x0000000f3e0f7209 */ /* 0x000fc60007810000 */
[----:B------:R-:W1:Y:S01]  /*5410*/  MUFU.TANH R85, R85 ;  /* 0x0000005500557308 */ /* 0x000e620000002400 */
[----:B0-----:R-:W-:Y:S02]  /*5420*/  FSEL R80, R81, -INF , P2 ;  /* 0xff80000051507808 */ /* 0x001fe40001000000 */
[----:B------:R-:W-:Y:S01]  /*5430*/  ISETP.GT.AND P2, PT, R33, 0x79, PT ;  /* 0x000000792100780c */ /* 0x000fe20003f44270 */
[----:B------:R-:W-:Y:S01]  /*5440*/  FMUL.FTZ R33, R63, UR21 ;  /* 0x000000153f217c20 */ /* 0x000fe20008410000 */
[----:B------:R-:W-:Y:S01]  /*5450*/  FMNMX.FTZ R15, R80, R15, !PT ;  /* 0x0000000f500f7209 */ /* 0x000fe20007810000 */
[----:B---3--:R-:W-:Y:S02]  /*5460*/  IMAD.IADD R63, R121, 0x1, R66 ;  /* 0x00000001793f7824 */ /* 0x008fe400078e0242 */
[----:B------:R-:W0:Y:S01]  /*5470*/  MUFU.TANH R5, R5 ;  /* 0x0000000500057308 */ /* 0x000e220000002400 */
[----:B--2---:R-:W-:Y:S02]  /*5480*/  FSEL R84, R84, -INF , P1 ;  /* 0xff80000054547808 */ /* 0x004fe40000800000 */
[----:B------:R-:W-:-:S02]  /*5490*/  ISETP.GT.AND P3, PT, R63, 0x1, PT ;  /* 0x000000013f00780c */ /* 0x000fc40003f64270 */
[----:B------:R-:W-:-:S03]  /*54a0*/  FMNMX.FTZ R15, R84, R15, !PT ;  /* 0x0000000f540f7209 */ /* 0x000fc60007810000 */
[----:B------:R-:W2:Y:S01]  /*54b0*/  MUFU.TANH R6, R6 ;  /* 0x0000000600067308 */ /* 0x000ea20000002400 */
[----:B-1----:R-:W-:Y:S02]  /*54c0*/  FSEL R122, R85, -INF , P2 ;  /* 0xff800000557a7808 */ /* 0x002fe40001000000 */
[----:B------:R-:W-:Y:S02]  /*54d0*/  ISETP.GT.AND P2, PT, R63, RZ, PT ;  /* 0x000000ff3f00720c */ /* 0x000fe40003f44270 */
[----:B------:R-:W-:-:S03]  /*54e0*/  FMNMX.FTZ R15, R122, R15, !PT ;  /* 0x0000000f7a0f7209 */ /* 0x000fc60007810000 */
[----:B------:R-:W1:Y:S01]  /*54f0*/  MUFU.TANH R7, R7 ;  /* 0x0000000700077308 */ /* 0x000e620000002400 */
[----:B0-----:R-:W-:Y:S01]  /*5500*/  FSEL R5, R5, -INF , P2 ;  /* 0xff80000005057808 */ /* 0x001fe20001000000 */
[----:B------:R-:W0:Y:S01]  /*5510*/  SHFL.BFLY PT, R24, R15, 0x2, 0x1f ;  /* 0x0c401f000f187f89 */ /* 0x000e2200000e0000 */
[----:B------:R-:W-:Y:S02]  /*5520*/  ISETP.GT.AND P2, PT, R63, 0x8, PT ;  /* 0x000000083f00780c */ /* 0x000fe40003f44270 */
[----:B------:R-:W-:-:S03]  /*5530*/  FMNMX.FTZ R65, R5, R4, !PT ;  /* 0x0000000405417209 */ /* 0x000fc60007810000 */
[----:B------:R-:W3:Y:S01]  /*5540*/  MUFU.TANH R8, R8 ;  /* 0x0000000800087308 */ /* 0x000ee20000002400 */
        /* <DEDUP_REMOVED lines=8> */
[----:B---3--:R-:W-:Y:S02]  /*55d0*/  FSEL R8, R8, -INF , P3 ;  /* 0xff80000008087808 */ /* 0x008fe40001800000 */
[----:B0-----:R-:W-:Y:S02]  /*55e0*/  FMNMX.FTZ R24, R15, R24, !PT ;  /* 0x000000180f187209 */ /* 0x001fe40007810000 */
[----:B------:R-:W0:Y:S01]  /*55f0*/  LDC R15, c[0x0][0x988] ;  /* 0x00026200ff0f7b82 */ /* 0x000e220000000800 */
[----:B------:R-:W-:Y:S02]  /*5600*/  ISETP.GT.AND P3, PT, R63, 0x11, PT ;  /* 0x000000113f00780c */ /* 0x000fe40003f64270 */
[----:B------:R-:W3:Y:S01]  /*5610*/  MUFU.TANH R11, R11 ;  /* 0x0000000b000b7308 */ /* 0x000ee20000002400 */
[----:B------:R-:W4:Y:S01]  /*5620*/  SHFL.BFLY PT, R55, R24, 0x1, 0x1f ;  /* 0x0c201f0018377f89 */ /* 0x000f2200000e0000 */
[----:B--2---:R-:W-:-:S02]  /*5630*/  FSEL R74, R9, -INF , P2 ;  /* 0xff800000094a7808 */ /* 0x004fc40001000000 */
[----:B------:R-:W-:Y:S02]  /*5640*/  FMNMX.FTZ R65, R8, R65, !PT ;  /* 0x0000004108417209 */ /* 0x000fe40007810000 */
[C---:B------:R-:W-:Y:S02]  /*5650*/  ISETP.GT.AND P2, PT, R63.reuse, 0x18, PT ;  /* 0x000000183f00780c */ /* 0x040fe40003f44270 */
[----:B------:R-:W2:Y:S01]  /*5660*/  MUFU.TANH R12, R12 ;  /* 0x0000000c000c7308 */ /* 0x000ea20000002400 */
[----:B-1----:R-:W-:Y:S02]  /*5670*/  FSEL R10, R10, -INF , P3 ;  /* 0xff8000000a0a7808 */ /* 0x002fe40001800000 */
[----:B------:R-:W-:Y:S02]  /*5680*/  FMNMX.FTZ R65, R74, R65, !PT ;  /* 0x000000414a417209 */ /* 0x000fe40007810000 */
[----:B------:R-:W-:Y:S02]  /*5690*/  ISETP.GT.AND P3, PT, R63, 0x19, PT ;  /* 0x000000193f00780c */ /* 0x000fe40003f64270 */
[----:B------:R-:W-:Y:S01]  /*56a0*/  FMNMX.FTZ R65, R10, R65, !PT ;  /* 0x000000410a417209 */ /* 0x000fe20007810000 */
[----:B------:R-:W1:Y:S01]  /*56b0*/  MUFU.TANH R13, R13 ;  /* 0x0000000d000d7308 */ /* 0x000e620000002400 */
        /* <DEDUP_REMOVED lines=9> */
[----:B-1----:R-:W-:Y:S01]  /*5750*/  FSEL R82, R13, -INF , P2 ;  /* 0xff8000000d527808 */ /* 0x002fe20001000000 */
[----:B0-----:R-:W-:Y:S01]  /*5760*/  FMUL.FTZ R55, R24, R15 ;  /* 0x0000000f18377220 */ /* 0x001fe20000410000 */
        /* <DEDUP_REMOVED lines=301> */
.L_x_2369:
        /* <DEDUP_REMOVED lines=78> */
.L_x_2359:
[----:B------:R-:W-:-:S13]  /*6f20*/  ISETP.LE.AND P1, PT, RZ, UR24, PT ;  /* 0x00000018ff007c0c */ /* 0x000fda000bf23270 */
[----:B------:R-:W-:Y:S05]  /*6f30*/  @!P1 BRA `(.L_x_2371) ;  /* 0x00000024003c9947 */ /* 0x000fea0003800000 */
[----:B------:R-:W-:Y:S01]  /*6f40*/  MOV R4, R6 ;  /* 0x0000000600047202 */ /* 0x000fe20000000f00 */
[----:B------:R-:W-:Y:S01]  /*6f50*/  IMAD.MOV.U32 R3, RZ, RZ, R24 ;  /* 0x000000ffff037224 */ /* 0x000fe200078e0018 */
[----:B------:R-:W-:Y:S01]  /*6f60*/  UMOV UR23, UR36 ;  /* 0x0000002400177c82 */ /* 0x000fe20008000000 */
[----:B------:R-:W-:Y:S01]  /*6f70*/  UMOV UR21, UR37 ;  /* 0x0000002500157c82 */ /* 0x000fe20008000000 */
[----:B------:R-:W-:-:S05]  /*6f80*/  ULDC UR22, c[0x0][0x9d8] ;  /* 0x0002760000167ab9 */ /* 0x000fca0000000800 */
.L_x_2382:
        /* <DEDUP_REMOVED lines=9> */
.L_x_2373:
[----:B------:R-:W-:Y:S01]  /*7020*/  ULEA UR6, UR37, UR45, 0x3 ;  /* 0x0000002d25067291 */ /* 0x000fe2000f8e183f */
[----:B------:R-:W-:-:S05]  /*7030*/  IMAD.U32 R5, RZ, RZ, UR36 ;  /* 0x00000024ff057e24 */ /* 0x000fca000f8e00ff */
[----:B------:R-:W-:-:S04]  /*7040*/  SHF.L.U32 R5, R5, 0x1f, RZ ;  /* 0x0000001f05057819 */ /* 0x000fc800000006ff */
[----:B------:R0:W1:Y:S01]  /*7050*/  SYNCS.PHASECHK.TRANS64.TRYWAIT P1, [UR6+0x16830], R5 ;  /* 0x01683005ff0075a7 */ /* 0x0000620008020146 */
[----:B------:R-:W-:Y:S05]  /*7060*/  @!P0 BRA `(.L_x_2374) ;  /* 0x0000000000048947 */ /* 0x000fea0003800000 */
[----:B------:R-:W-:Y:S01]  /*7070*/  BPT.TRAP 0x1 ;  /* 0x000000040000795c */ /* 0x000fe20000300000 */
.L_x_2374:
[----:B-1----:R-:W-:Y:S05]  /*7080*/  @P1 BRA `(.L_x_2372) ;  /* 0x0000000000081947 */ /* 0x002fea0003800000 */
[----:B------:R-:W1:Y:S02]  /*7090*/  SYNCS.PHASECHK.TRANS64.TRYWAIT P1, [UR6+0x16830], R5 ;  /* 0x01683005ff0075a7 */ /* 0x000e640008020146 */
[----:B-1----:R-:W-:Y:S05]  /*70a0*/  @!P1 BRA `(.L_x_2375) ;  /* 0x000000a000ac9947 */ /* 0x002fea0003800000 */
.L_x_2372:
        /* <DEDUP_REMOVED lines=25> */
.L_x_2377:
[----:B------:R-:W-:Y:S01]  /*7240*/  ULEA UR6, UR21, UR45, 0x3 ;  /* 0x0000002d15067291 */ /* 0x000fe2000f8e183f */
[----:B------:R-:W-:-:S05]  /*7250*/  IMAD.U32 R5, RZ, RZ, UR23 ;  /* 0x00000017ff057e24 */ /* 0x000fca000f8e00ff */
[----:B------:R-:W-:-:S04]  /*7260*/  SHF.L.U32 R5, R5, 0x1f, RZ ;  /* 0x0000001f05057819 */ /* 0x000fc800000006ff */
[----:B------:R0:W1:Y:S01]  /*7270*/  SYNCS.PHASECHK.TRANS64.TRYWAIT P1, [UR6+0x16850], R5 ;  /* 0x01685005ff0075a7 */ /* 0x0000620008020146 */
[----:B------:R-:W-:Y:S05]  /*7280*/  @!P0 BRA `(.L_x_2378) ;  /* 0x0000000000048947 */ /* 0x000fea0003800000 */
[----:B------:R-:W-:Y:S01]  /*7290*/  BPT.TRAP 0x1 ;  /* 0x000000040000795c */ /* 0x000fe20000300000 */
.L_x_2378:
[----:B-1----:R-:W-:Y:S05]  /*72a0*/  @P1 BRA `(.L_x_2376) ;  /* 0x0000000000081947 */ /* 0x002fea0003800000 */
[----:B------:R-:W1:Y:S02]  /*72b0*/  SYNCS.PHASECHK.TRANS64.TRYWAIT P1, [UR6+0x16850], R5 ;  /* 0x01685005ff0075a7 */ /* 0x000e640008020146 */
[----:B-1----:R-:W-:Y:S05]  /*72c0*/  @!P1 BRA `(.L_x_2379) ;  /* 0x000000a0003c9947 */ /* 0x002fea0003800000 */
.L_x_2376:
        /* <DEDUP_REMOVED lines=51> */
.L_x_2380:
        /* <DEDUP_REMOVED lines=407> */
.L_x_2381:
        /* <DEDUP_REMOVED lines=76> */
.L_x_2371:
[----:B------:R-:W-:Y:S06]  /*9430*/  BAR.ARV 0x8, 0x200 ;  /* 0x0208000000007b1d */ /* 0x000fec0000002000 */
[----:B------:R-:W-:Y:S05]  /*9440*/  @!P0 BRA `(.L_x_2383) ;  /* 0x0000000000048947 */ /* 0x000fea0003800000 */
[----:B------:R-:W-:Y:S01]  /*9450*/  BPT.TRAP 0x1 ;  /* 0x000000040000795c */ /* 0x000fe20000300000 */
.L_x_2383:
[----:B------:R-:W-:Y:S01]  /*9460*/  ULEA UR5, UR37, UR45, 0x3 ;  /* 0x0000002d25057291 */ /* 0x000fe2000f8e183f */
[----:B------:R-:W-:-:S05]  /*9470*/  IMAD.U32 R3, RZ, RZ, UR36 ;  /* 0x00000024ff037e24 */ /* 0x000fca000f8e00ff */
[----:B------:R-:W-:-:S04]  /*9480*/  SHF.L.U32 R3, R3, 0x1f, RZ ;  /* 0x0000001f03037819 */ /* 0x000fc800000006ff */
[----:B------:R0:W1:Y:S01]  /*9490*/  SYNCS.PHASECHK.TRANS64.TRYWAIT P1, [UR5+0x16850], R3 ;  /* 0x01685003ff0075a7 */ /* 0x0000620008020145 */
[----:B------:R-:W-:Y:S05]  /*94a0*/  @!P0 BRA `(.L_x_2384) ;  /* 0x0000000000048947 */ /* 0x000fea0003800000 */
[----:B------:R-:W-:Y:S01]  /*94b0*/  BPT.TRAP 0x1 ;  /* 0x000000040000795c */ /* 0x000fe20000300000 */
.L_x_2384:
[----:B-1----:R-:W-:Y:S05]  /*94c0*/  @P1 BRA `(.L_x_2385) ;  /* 0x0000000000081947 */ /* 0x002fea0003800000 */
[----:B------:R-:W1:Y:S02]  /*94d0*/  SYNCS.PHASECHK.TRANS64.TRYWAIT P1, [UR5+0x16850], R3 ;  /* 0x01685003ff0075a7 */ /* 0x000e640008020145 */
[----:B-1----:R-:W-:Y:S05]  /*94e0*/  @!P1 BRA `(.L_x_2386) ;  /* 0x0000007c00cc9947 */ /* 0x002fea0003800000 */
.L_x_2385:
        /* <DEDUP_REMOVED lines=71> */
.L_x_2387:
        /* <DEDUP_REMOVED lines=42> */
.L_x_2351:
        /* <DEDUP_REMOVED lines=24> */
[----:B------:R-:W1:Y:S01]  /*9d80*/  LDC R33, c[0x0][0xbe8] ;  /* 0x0002fa00ff217b82 */ /* 0x000e620000000800 */
[----:B------:R-:W-:Y:S01]  /*9d90*/  F2FP.BF16.F32.PACK_AB R115, R119, R118 ;  /* 0x000000767773723e */ /* 0x000fe200000010ff */
[----:B------:R-:W-:-:S02]  /*9da0*/  UIADD3.X UR7, UR18, UR9, URZ, UP1, !UPT ;  /* 0x0000000912077290 */ /* 0x000fc40008ffe43f */
[----:B------:R-:W-:-:S04]  /*9db0*/  IMAD.U32 R24, RZ, RZ, UR4 ;  /* 0x00000004ff187e24 */ /* 0x000fc8000f8e00ff */
[----:B------:R-:W-:Y:S01]  /*9dc0*/  BAR.SYNC.DEFER_BLOCKING 0x1, 0x180 ;  /* 0x0046000000007b1d */ /* 0x000fe20000010000 */
[----:B------:R-:W-:Y:S01]  /*9dd0*/  IMAD.U32 R25, RZ, RZ, UR7 ;  /* 0x00000007ff197e24 */ /* 0x000fe2000f8e00ff */
[----:B------:R-:W-:-:S04]  /*9de0*/  USHF.R.S32.HI UR17, URZ, 0x1f, UR41 ;  /* 0x0000001f3f117899 */ /* 0x000fc80008011429 */
[----:B------:R-:W-:Y:S01]  /*9df0*/  ULDC.64 UR10, c[0x0][0xb90] ;  /* 0x0002e400000a7ab9 */ /* 0x000fe20000000a00 */
        /* <DEDUP_REMOVED lines=27> */
[----:B------:R-:W-:Y:S02]  /*9fb0*/  F2FP.BF16.F32.PACK_AB R4, R89, R88 ;  /* 0x000000585904723e */ /* 0x000fe400000010ff */
[----:B------:R-:W-:-:S02]  /*9fc0*/  F2FP.BF16.F32.PACK_AB R5, R91, R90 ;  /* 0x0000005a5b05723e */ /* 0x000fc400000010ff */
[----:B------:R-:W-:Y:S02]  /*9fd0*/  F2FP.BF16.F32.PACK_AB R6, R93, R92 ;  /* 0x0000005c5d06723e */ /* 0x000fe400000010ff */
[----:B------:R-:W-:Y:S02]  /*9fe0*/  F2FP.BF16.F32.PACK_AB R7, R95, R94 ;  /* 0x0000005e5f07723e */ /* 0x000fe400000010ff */
[----:B------:R-:W-:Y:S02]  /*9ff0*/  F2FP.BF16.F32.PACK_AB R8, R97, R96 ;  /* 0x000000606108723e */ /* 0x000fe400000010ff */
[----:B------:R-:W-:Y:S01]  /*a000*/  F2FP.BF16.F32.PACK_AB R9, R99, R98 ;  /* 0x000000626309723e */ /* 0x000fe200000010ff */
[----:B------:R-:W-:Y:S01]  /*a010*/  STSM.16.M88.4 [R32], R4 ;  /* 0x0000000420007844 */ /* 0x000fe20000000200 */
[----:B------:R-:W-:Y:S02]  /*a020*/  F2FP.BF16.F32.PACK_AB R10, R101, R100 ;  /* 0x00000064650a723e */ /* 0x000fe400000010ff */
[----:B------:R-:W-:-:S02]  /*a030*/  F2FP.BF16.F32.PACK_AB R11, R103, R102 ;  /* 0x00000066670b723e */ /* 0x000fc400000010ff */
[----:B------:R-:W-:-:S03]  /*a040*/  PLOP3.LUT P2, PT, PT, PT, UP0, 0x80, 0x0 ;  /* 0x000000000000781c */ /* 0x000fc60003f4f008 */
[----:B------:R0:W-:Y:S04]  /*a050*/  STSM.16.M88.4 [R30], R8 ;  /* 0x000000081e007844 */ /* 0x0001e80000000200 */
[----:B------:R2:W-:Y:S04]  /*a060*/  STSM.16.M88.4 [R29], R12 ;  /* 0x0000000c1d007844 */ /* 0x0005e80000000200 */
[----:B------:R2:W-:Y:S01]  /*a070*/  STSM.16.M88.4 [R28], R112 ;  /* 0x000000701c007844 */ /* 0x0005e20000000200 */
[----:B------:R-:W-:Y:S06]  /*a080*/  BAR.SYNC.DEFER_BLOCKING 0x1, 0x180 ;  /* 0x0046000000007b1d */ /* 0x000fec0000010000 */
[----:B------:R-:W3:Y:S01]  /*a090*/  @P2 LDG.E R26, desc[UR52][R24.64] ;  /* 0x00000034181a2981 */ /* 0x000ee2000c1e1900 */
[----:B-1----:R-:W-:Y:S01]  /*a0a0*/  ISETP.NE.AND P1, PT, R33, 0x1, PT ;  /* 0x000000012100780c */ /* 0x002fe20003f25270 */
[----:B------:R-:W-:Y:S01]  /*a0b0*/  UMOV UR4, URZ ;  /* 0x0000003f00047c82 */ /* 0x000fe20008000000 */
[----:B0-----:R-:W-:Y:S01]  /*a0c0*/  IADD3 R8, R17, UR42, RZ ;  /* 0x0000002a11087c10 */ /* 0x001fe2000fffe0ff */
[----:B------:R-:W-:-:S02]  /*a0d0*/  UIMAD UR7, UR17, UR10, URZ ;  /* 0x0000000a110772a4 */ /* 0x000fc4000f8e023f */
[----:B------:R-:W-:Y:S02]  /*a0e0*/  USEL UR40, UR40, URZ, !UP0 ;  /* 0x0000003f28287287 */ /* 0x000fe4000c000000 */
[----:B------:R-:W-:Y:S01]  /*a0f0*/  IMAD.MOV.U32 R4, RZ, RZ, R8 ;  /* 0x000000ffff047224 */ /* 0x000fe200078e0008 */
[----:B------:R-:W-:Y:S02]  /*a100*/  UIMAD UR7, UR41, UR11, UR7 ;  /* 0x0000000b290772a4 */ /* 0x000fe4000f8e0207 */
[----:B------:R-:W-:Y:S02]  /*a110*/  UISETP.NE.U32.AND UP1, UPT, UR12, URZ, UPT ;  /* 0x0000003f0c00728c */ /* 0x000fe4000bf25070 */
        /* <DEDUP_REMOVED lines=11> */
[----:B---3--:R-:W-:-:S13]  /*a1d0*/  @P2 R2UR UR4, R26 ;  /* 0x000000001a0422ca */ /* 0x008fda00000e0000 */
        /* <DEDUP_REMOVED lines=9> */
[----:B------:R-:W-:Y:S01]  /*a270*/  IMAD R8, R5, UR14, RZ ;  /* 0x0000000e05087c24 */ /* 0x000fe2000f8e02ff */
[----:B------:R-:W-:Y:S01]  /*a280*/  @UP0 UIADD3 UR10, UP1, UR16, UR12, URZ ;  /* 0x0000000c100a0290 */ /* 0x000fe2000ff3e03f */
[----:B------:R-:W-:Y:S01]  /*a290*/  IMAD.U32 R9, RZ, RZ, UR7 ;  /* 0x00000007ff097e24 */ /* 0x000fe2000f8e00ff */
[----:B------:R-:W-:-:S04]  /*a2a0*/  ULDC UR7, c[0x0][0xa88] ;  /* 0x0002a20000077ab9 */ /* 0x000fc80000000800 */
[----:B------:R-:W-:Y:S01]  /*a2b0*/  IADD3.X R5, R6, UR11, R9, P0, !PT ;  /* 0x0000000b06057c10 */ /* 0x000fe200087fe409 */
[----:B------:R-:W-:Y:S01]  /*a2c0*/  @UP0 UIADD3.X UR11, UR18, UR13, URZ, UP1, !UPT ;  /* 0x0000000d120b0290 */ /* 0x000fe20008ffe43f */
[C---:B------:R-:W-:Y:S01]  /*a2d0*/  IMAD R9, R7.reuse, UR15, R8 ;  /* 0x0000000f07097c24 */ /* 0x040fe2000f8e0208 */
[----:B------:R-:W-:Y:S01]  /*a2e0*/  MOV R8, UR10 ;  /* 0x0000000a00087c02 */ /* 0x000fe20008000f00 */
[----:B------:R-:W-:Y:S01]  /*a2f0*/  IMAD.U32 R6, RZ, RZ, UR7 ;  /* 0x00000007ff067e24 */ /* 0x000fe2000f8e00ff */
[----:B------:R-:W-:Y:S01]  /*a300*/  ULDC.64 UR12, c[0x0][0xb50] ;  /* 0x0002d400000c7ab9 */ /* 0x000fe20000000a00 */
[----:B------:R-:W-:-:S04]  /*a310*/  IMAD.WIDE.U32 R4, R7, UR14, R4 ;  /* 0x0000000e07047c25 */ /* 0x000fc8000f8e0004 */
[----:B------:R-:W-:Y:S01]  /*a320*/  IMAD.IADD R5, R5, 0x1, R9 ;  /* 0x0000000105057824 */ /* 0x000fe200078e0209 */
[----:B------:R-:W-:Y:S01]  /*a330*/  LEA R7, P0, R4, UR12, 0x2 ;  /* 0x0000000c04077c11 */ /* 0x000fe2000f8010ff */
[----:B------:R-:W-:-:S03]  /*a340*/  IMAD.U32 R9, RZ, RZ, UR11 ;  /* 0x0000000bff097e24 */ /* 0x000fc6000f8e00ff */
[----:B------:R-:W-:Y:S01]  /*a350*/  LEA.HI.X R10, R4, UR13, R5, 0x2, P0 ;  /* 0x0000000d040a7c11 */ /* 0x000fe200080f1405 */
[----:B------:R-:W-:Y:S01]  /*a360*/  IMAD R5, R22, 0x40, R19 ;  /* 0x0000004016057824 */ /* 0x000fe200078e0213 */
[----:B------:R2:W5:Y:S01]  /*a370*/  @P3 LDG.E R6, desc[UR52][R8.64] ;  /* 0x0000003408063981 */ /* 0x000562000c1e1900 */
[----:B------:R-:W-:Y:S06]  /*a380*/  @P3 BRA `(.L_x_2390) ;  /* 0x0000000000103947 */ /* 0x000fec0003800000 */
[----:B------:R-:W-:Y:S05]  /*a390*/  @!P2 BRA `(.L_x_2390) ;  /* 0x00000000000ca947 */ /* 0x000fea0003800000 */
[----:B--2---:R-:W2:Y:S04]  /*a3a0*/  LDG.E R9, desc[UR52][R24.64] ;  /* 0x0000003418097981 */ /* 0x004ea8000c1e1900 */
[----:B-----5:R-:W2:Y:S02]  /*a3b0*/  LDG.E R6, desc[UR52][R24.64+0x4] ;  /* 0x0000043418067981 */ /* 0x020ea4000c1e1900 */
[----:B--2---:R-:W-:-:S07]  /*a3c0*/  IMAD.IADD R6, R6, 0x1, -R9 ;  /* 0x0000000106067824 */ /* 0x004fce00078e0a09 */
.L_x_2390:
[----:B--2---:R-:W-:Y:S01]  /*a3d0*/  SHFL.IDX PT, R12, R7, RZ, 0x1c1f ;  /* 0x001c1fff070c7589 */ /* 0x004fe200000e0000 */
[----:B------:R-:W-:Y:S01]  /*a3e0*/  IMAD.WIDE R2, R5, 0x2, R2 ;  /* 0x0000000205027825 */ /* 0x000fe200078e0202 */
[----:B------:R-:W-:Y:S01]  /*a3f0*/  LOP3.LUT P0, RZ, R152, 0x3, RZ, 0xc0, !PT ;  /* 0x0000000398ff7812 */ /* 0x000fe2000780c0ff */
[----:B------:R-:W-:Y:S01]  /*a400*/  ULDC.64 UR10, c[0x0][0xaa0] ;  /* 0x0002a800000a7ab9 */ /* 0x000fe20000000a00 */
[----:B------:R-:W0:Y:S01]  /*a410*/  SHFL.IDX PT, R13, R10, RZ, 0x1c1f ;  /* 0x001c1fff0a0d7589 */ /* 0x000e2200000e0000 */
[----:B------:R-:W-:Y:S01]  /*a420*/  VIADD R8, R154, UR42 ;  /* 0x0000002a9a087c36 */ /* 0x000fe20008000000 */
[----:B------:R-:W-:Y:S01]  /*a430*/  IADD3 R9, P3, R2, 0x1800, RZ ;  /* 0x0000180002097810 */ /* 0x000fe20007f7e0ff */
[----:B-----5:R-:W-:Y:S01]  /*a440*/  IMAD R35, R6, R33, RZ ;  /* 0x0000002106237224 */ /* 0x020fe200078e02ff */
[----:B------:R-:W-:Y:S01]  /*a450*/  SHFL.IDX PT, R14, R7, 0x1, 0x1c1f ;  /* 0x003c1f00070e7f89 */ /* 0x000fe200000e0000 */
[----:B------:R-:W-:Y:S01]  /*a460*/  VIADD R4, R8, 0x8 ;  /* 0x0000000808047836 */ /* 0x000fe20000000000 */
[----:B------:R-:W-:-:S02]  /*a470*/  IADD3 R25, P4, R2, 0x3000, RZ ;  /* 0x0000300002197810 */ /* 0x000fc40007f9e0ff */
[----:B------:R-:W1:Y:S01]  /*a480*/  SHFL.IDX PT, R15, R10, 0x1, 0x1c1f ;  /* 0x003c1f000a0f7f89 */ /* 0x000e6200000e0000 */
[-C--:B------:R-:W-:Y:S02]  /*a490*/  ISETP.GE.OR P2, PT, R8, R35.reuse, P0 ;  /* 0x000000230800720c */ /* 0x080fe40000746670 */
[----:B------:R-:W-:Y:S02]  /*a4a0*/  LOP3.LUT R5, R2, 0x380, RZ, 0xc0, !PT ;  /* 0x0000038002057812 */ /* 0x000fe400078ec0ff */
[----:B------:R-:W-:Y:S02]  /*a4b0*/  LOP3.LUT R8, R9, 0x380, RZ, 0xc0, !PT ;  /* 0x0000038009087812 */ /* 0x000fe400078ec0ff */
[----:B------:R-:W-:Y:S02]  /*a4c0*/  ISETP.GE.OR P0, PT, R4, R35, P0 ;  /* 0x000000230400720c */ /* 0x000fe40000706670 */
[----:B------:R-:W-:Y:S02]  /*a4d0*/  LOP3.LUT R24, R25, 0x380, RZ, 0xc0, !PT ;  /* 0x0000038019187812 */ /* 0x000fe400078ec0ff */
[----:B------:R-:W-:-:S02]  /*a4e0*/  SHF.R.U64 R5, R5, 0x3, RZ ;  /* 0x0000000305057819 */ /* 0x000fc400000012ff */
[----:B------:R-:W-:Y:S02]  /*a4f0*/  SHF.R.U64 R8, R8, 0x3, RZ ;  /* 0x0000000308087819 */ /* 0x000fe400000012ff */
[----:B------:R-:W-:Y:S01]  /*a500*/  SHF.R.U64 R24, R24, 0x3, RZ ;  /* 0x0000000318187819 */ /* 0x000fe200000012ff */
[----:B0-----:R0:W-:Y:S01]  /*a510*/  @!P2 ST.E desc[UR52][R12.64], R21 ;  /* 0x000000150c00a985 */ /* 0x0011e2000c101934 */
[----:B------:R-:W-:Y:S01]  /*a520*/  LOP3.LUT R4, R5, R2, RZ, 0x3c, !PT ;  /* 0x0000000205047212 */ /* 0x000fe200078e3cff */
[--C-:B------:R-:W-:Y:S01]  /*a530*/  IMAD.MOV.U32 R5, RZ, RZ, R3.reuse ;  /* 0x000000ffff057224 */ /* 0x100fe200078e0003 */
[----:B------:R-:W-:Y:S02]  /*a540*/  LOP3.LUT R8, R8, R9, RZ, 0x3c, !PT ;  /* 0x0000000908087212 */ /* 0x000fe400078e3cff */
[----:B------:R-:W-:Y:S01]  /*a550*/  LOP3.LUT R24, R24, R25, RZ, 0x3c, !PT ;  /* 0x0000001918187212 */ /* 0x000fe200078e3cff */
[----:B------:R-:W-:Y:S01]  /*a560*/  IMAD.X R25, RZ, RZ, R3, P4 ;  /* 0x000000ffff197224 */ /* 0x000fe200020e0603 */
[----:B------:R-:W-:Y:S01]  /*a570*/  IADD3.X R9, RZ, R3, RZ, P3, !PT ;  /* 0x00000003ff097210 */ /* 0x000fe20001ffe4ff */
        /* <DEDUP_REMOVED lines=8> */
[----:B------:R-:W-:-:S04]  /*a600*/  SHF.R.U64 R2, R2, 0x3, RZ ;  /* 0x0000000302027819 */ /* 0x000fc800000012ff */
[----:B------:R-:W-:-:S03]  /*a610*/  LOP3.LUT R12, R2, R29, RZ, 0x3c, !PT ;  /* 0x0000001d020c7212 */ /* 0x000fc600078e3cff */
[----:B------:R-:W0:Y:S01]  /*a620*/  @P1 LDC R2, c[0x0][0xbec] ;  /* 0x0002fb00ff021b82 */ /* 0x000e220000000800 */
[----:B------:R-:W-:Y:S02]  /*a630*/  UIMAD UR7, UR9, UR10, URZ ;  /* 0x0000000a090772a4 */ /* 0x000fe4000f8e023f */
[----:B------:R-:W-:Y:S01]  /*a640*/  UIMAD.WIDE.U32 UR8, UR4, UR10, URZ ;  /* 0x0000000a040872a5 */ /* 0x000fe2000f8e003f */
[----:B-1----:R-:W-:Y:S01]  /*a650*/  IMAD R0, R18, 0x30, R22 ;  /* 0x0000003012007824 */ /* 0x002fe200078e0216 */
[----:B------:R-:W-:Y:S01]  /*a660*/  UIMAD UR7, UR4, UR11, UR7 ;  /* 0x0000000b040772a4 */ /* 0x000fe2000f8e0207 */
[----:B------:R-:W-:Y:S01]  /*a670*/  IADD3 R34, R22, UR42, RZ ;  /* 0x0000002a16227c10 */ /* 0x000fe2000fffe0ff */
[----:B------:R-:W5:Y:S01]  /*a680*/  LD.E.128 R12, desc[UR52][R12.64] ;  /* 0x000000340c0c7980 */ /* 0x000f62000c101d00 */
[----:B------:R-:W-:Y:S01]  /*a690*/  ULDC.64 UR10, c[0x0][0xae8] ;  /* 0x0002ba00000a7ab9 */ /* 0x000fe20000000a00 */
[----:B------:R-:W-:Y:S01]  /*a6a0*/  UIADD3 UR9, UR9, UR7, URZ ;  /* 0x0000000709097290 */ /* 0x000fe2000fffe03f */
[----:B------:R-:W-:Y:S01]  /*a6b0*/  VIADD R29, R0, UR42 ;  /* 0x0000002a001d7c36 */ /* 0x000fe20008000000 */
[----:B------:R-:W-:Y:S01]  /*a6c0*/  UIMAD UR4, UR17, UR10, URZ ;  /* 0x0000000a110472a4 */ /* 0x000fe2000f8e023f */
[----:B------:R-:W-:Y:S01]  /*a6d0*/  @!PT LDS RZ, [RZ] ;  /* 0x00000000fffff984 */ /* 0x000fe20000000800 */
[----:B------:R-:W-:Y:S01]  /*a6e0*/  @!PT LDS RZ, [RZ] ;  /* 0x00000000fffff984 */ /* 0x000fe20000000800 */
[----:B------:R-:W-:Y:S01]  /*a6f0*/  @!PT LDS RZ, [RZ] ;  /* 0x00000000fffff984 */ /* 0x000fe20000000800 */
[----:B------:R-:W-:Y:S01]  /*a700*/  @!PT LDS RZ, [RZ] ;  /* 0x00000000fffff984 */ /* 0x000fe20000000800 */
[----:B------:R1:W-:Y:S06]  /*a710*/  MEMBAR.ALL.CTA ;  /* 0x0000000000007992 */ /* 0x0003ec0000008000 */
[----:B-1----:R-:W1:Y:S01]  /*a720*/  FENCE.VIEW.ASYNC.S ;  /* 0x00000000000073c6 */ /* 0x002e620000000000 */
[----:B------:R-:W-:Y:S01]  /*a730*/  UIMAD.WIDE.U32 UR8, UR41, UR10, UR8 ;  /* 0x0000000a290872a5 */ /* 0x000fe2000f8e0008 */
[----:B------:R-:W-:Y:S01]  /*a740*/  IMAD.MOV.U32 R21, RZ, RZ, R29 ;  /* 0x000000ffff157224 */ /* 0x000fe200078e001d */
[----:B------:R-:W-:Y:S01]  /*a750*/  UIMAD UR4, UR41, UR11, UR4 ;  /* 0x0000000b290472a4 */ /* 0x000fe2000f8e0204 */
[----:B------:R-:W-:-:S02]  /*a760*/  VIADD R20, R20, 0x16820 ;  /* 0x0001682014147836 */ /* 0x000fc40000000000 */
[----:B------:R-:W-:Y:S01]  /*a770*/  ULDC.64 UR10, c[0x0][0xaf0] ;  /* 0x0002bc00000a7ab9 */ /* 0x000fe20000000a00 */
[----:B------:R-:W-:Y:S02]  /*a780*/  UIADD3 UR9, UR9, UR4, URZ ;  /* 0x0000000409097290 */ /* 0x000fe4000fffe03f */
[----:B------:R-:W-:Y:S02]  /*a790*/  UIMAD UR4, UR40, UR10, URZ ;  /* 0x0000000a280472a4 */ /* 0x000fe4000f8e023f */
[----:B------:R-:W-:Y:S01]  /*a7a0*/  UIMAD.WIDE.U32 UR8, UR39, UR10, UR8 ;  /* 0x0000000a270872a5 */ /* 0x000fe2000f8e0008 */
[----:B0-----:R-:W-:Y:S01]  /*a7b0*/  @P1 IMAD.HI.U32 R0, R29, R2, RZ ;  /* 0x000000021d001227 */ /* 0x001fe200078e00ff */
[----:B------:R-:W-:-:S03]  /*a7c0*/  UIMAD UR4, UR39, UR11, UR4 ;  /* 0x0000000b270472a4 */ /* 0x000fc6000f8e0204 */
[----:B------:R-:W-:Y:S01]  /*a7d0*/  ULDC.64 UR10, c[0x0][0xae0] ;  /* 0x0002b800000a7ab9 */ /* 0x000fe20000000a00 */
[----:B------:R-:W-:Y:S01]  /*a7e0*/  @P1 SHF.R.U32.HI R21, RZ, R3, R0 ;  /* 0x00000003ff151219 */ /* 0x000fe20000011600 */
[----:B------:R-:W-:Y:S02]  /*a7f0*/  UIADD3 UR4, UR9, UR4, URZ ;  /* 0x0000000409047290 */ /* 0x000fe4000fffe03f */
[----:B------:R-:W-:Y:S01]  /*a800*/  IMAD.U32 R3, RZ, RZ, UR9 ;  /* 0x00000009ff037e24 */ /* 0x000fe2000f8e00ff */
[----:B------:R-:W-:Y:S01]  /*a810*/  SHF.R.S32.HI R0, RZ, 0x1f, R21 ;  /* 0x0000001fff007819 */ /* 0x000fe20000011415 */
[----:B------:R-:W-:Y:S01]  /*a820*/  IMAD.U32 R2, RZ, RZ, UR8 ;  /* 0x00000008ff027e24 */ /* 0x000fe2000f8e00ff */
[----:B------:R-:W-:Y:S01]  /*a830*/  IADD3 R28, -R21, RZ, RZ ;  /* 0x000000ff151c7210 */ /* 0x000fe20007ffe1ff */
[----:B------:R-:W-:Y:S01]  /*a840*/  IMAD.U32 R3, RZ, RZ, UR4 ;  /* 0x00000004ff037e24 */ /* 0x000fe2000f8e00ff */
[----:B------:R-:W-:Y:S01]  /*a850*/  ULDC.64 UR8, c[0x0][0xad8] ;  /* 0x0002b60000087ab9 */ /* 0x000fe20000000a00 */
[----:B------:R-:W-:Y:S01]  /*a860*/  IMAD R0, R0, UR10, RZ ;  /* 0x0000000a00007c24 */ /* 0x000fe2000f8e02ff */
[----:B------:R-:W-:Y:S01]  /*a870*/  ULDC UR4, c[0x0][0xac8] ;  /* 0x0002b20000047ab9 */ /* 0x000fe20000000800 */
[----:B------:R-:W-:-:S02]  /*a880*/  IMAD R29, R33, R28, R29 ;  /* 0x0000001c211d7224 */ /* 0x000fc400078e021d */
[C---:B------:R-:W-:Y:S02]  /*a890*/  IMAD R33, R21.reuse, UR11, R0 ;  /* 0x0000000b15217c24 */ /* 0x040fe4000f8e0200 */
[----:B------:R-:W-:Y:S01]  /*a8a0*/  IMAD.WIDE.U32 R2, R21, UR10, R2 ;  /* 0x0000000a15027c25 */ /* 0x000fe2000f8e0002 */
[----:B------:R-:W-:-:S03]  /*a8b0*/  SHF.R.S32.HI R0, RZ, 0x1f, R29 ;  /* 0x0000001fff007819 */ /* 0x000fc6000001141d */
[----:B------:R-:W-:Y:S02]  /*a8c0*/  IMAD.IADD R3, R3, 0x1, R33 ;  /* 0x0000000103037824 */ /* 0x000fe400078e0221 */
[----:B------:R-:W-:Y:S02]  /*a8d0*/  IMAD R0, R0, UR8, RZ ;  /* 0x0000000800007c24 */ /* 0x000fe4000f8e02ff */
[----:B------:R-:W-:-:S04]  /*a8e0*/  IMAD.WIDE.U32 R2, R29, UR8, R2 ;  /* 0x000000081d027c25 */ /* 0x000fc8000f8e0002 */
[----:B------:R-:W-:Y:S01]  /*a8f0*/  IMAD R21, R29, UR9, R0 ;  /* 0x000000091d157c24 */ /* 0x000fe2000f8e0200 */
[----:B------:R-:W-:Y:S01]  /*a900*/  ULDC.64 UR8, c[0x0][0xa80] ;  /* 0x0002a00000087ab9 */ /* 0x000fe20000000a00 */
[----:B------:R-:W-:Y:S01]  /*a910*/  VIADD R0, R34, 0x30 ;  /* 0x0000003022007836 */ /* 0x000fe20000000000 */
[----:B------:R-:W-:Y:S01]  /*a920*/  LEA R30, P0, R2, UR8, 0x1 ;  /* 0x00000008021e7c11 */ /* 0x000fe2000f8008ff */
[----:B------:R-:W-:-:S04]  /*a930*/  IMAD.IADD R3, R3, 0x1, R21 ;  /* 0x0000000103037824 */ /* 0x000fc800078e0215 */
[----:B-1----:R-:W0:Y:S01]  /*a940*/  SHFL.IDX PT, R28, R30, RZ, 0x181f ;  /* 0x00181fff1e1c7589 */ /* 0x002e2200000e0000 */
[----:B------:R-:W-:Y:S01]  /*a950*/  LEA.HI.X R32, R2, UR9, R3, 0x1, P0 ;  /* 0x0000000902207c11 */ /* 0x000fe200080f0c03 */
[C---:B------:R-:W-:Y:S01]  /*a960*/  VIADD R2, R34.reuse, 0x60 ;  /* 0x0000006022027836 */ /* 0x040fe20000000000 */
[----:B------:R-:W-:Y:S01]  /*a970*/  ISETP.GE.AND P0, PT, R19, UR4, PT ;  /* 0x0000000413007c0c */ /* 0x000fe2000bf06270 */
[----:B------:R-:W1:Y:S03]  /*a980*/  SHFL.IDX PT, R36, R30, 0x1, 0x181f ;  /* 0x00381f001e247f89 */ /* 0x000e6600000e0000 */
        /* <DEDUP_REMOVED lines=9> */
[C---:B0-----:R-:W-:Y:S01]  /*aa20*/  @!P1 LEA R2, P4, R19.reuse, R28, 0x1 ;  /* 0x0000001c13029211 */ /* 0x041fe200078808ff */
[----:B------:R-:W-:Y:S02]  /*aa30*/  VIADD R0, R34, 0x90 ;  /* 0x0000009022007836 */ /* 0x000fe40000000000 */
[----:B------:R-:W0:Y:S01]  /*aa40*/  SHFL.IDX PT, R30, R30, 0x3, 0x181f ;  /* 0x00781f001e1e7f89 */ /* 0x000e2200000e0000 */
[C---:B-1----:R-:W-:Y:S02]  /*aa50*/  @!P2 LEA R20, P5, R19.reuse, R36, 0x1 ;  /* 0x000000241314a211 */ /* 0x042fe400078a08ff */
        /* <DEDUP_REMOVED lines=14> */
.L_x_2389:
        /* <DEDUP_REMOVED lines=8> */
[----:B------:R-:W-:Y:S01]  /*abc0*/  IMAD.U32 R2, RZ, RZ, UR8 ;  /* 0x00000008ff027e24 */ /* 0x000fe2000f8e00ff */
[----:B------:R-:W-:Y:S01]  /*abd0*/  MOV R3, UR9 ;  /* 0x0000000900037c02 */ /* 0x000fe20008000f00 */
[----:B------:R-:W-:Y:S02]  /*abe0*/  ULDC.64 UR8, c[0x0][0xc08] ;  /* 0x0003020000087ab9 */ /* 0x000fe40000000a00 */
[----:B------:R-:W-:-:S04]  /*abf0*/  UISETP.NE.U32.AND UP1, UPT, UR8, URZ, UPT ;  /* 0x0000003f0800728c */ /* 0x000fc8000bf25070 */
[----:B------:R-:W-:Y:S01]  /*ac00*/  UISETP.NE.AND.EX UP1, UPT, UR9, URZ, UPT, UP1 ;  /* 0x0000003f0900728c */ /* 0x000fe2000bf25310 */
[----:B------:R-:W2:Y:S01]  /*ac10*/  @P2 LDG.E R6, desc[UR52][R2.64] ;  /* 0x0000003402062981 */ /* 0x000ea2000c1e1900 */
[----:B------:R-:W-:-:S04]  /*ac20*/  IMAD.U32 R0, RZ, RZ, UR4 ;  /* 0x00000004ff007e24 */ /* 0x000fc8000f8e00ff */
        /* <DEDUP_REMOVED lines=18> */
.L_x_2392:
[----:B------:R-:W-:Y:S01]  /*ad50*/  USEL UR39, UR39, URZ, !UP0 ;  /* 0x0000003f27277287 */ /* 0x000fe2000c000000 */
[----:B------:R-:W-:Y:S01]  /*ad60*/  BSSY B1, `(.L_x_2393) ;  /* 0x000002c000017945 */ /* 0x000fe20003800000 */
[----:B------:R-:W-:-:S03]  /*ad70*/  USEL UR40, UR40, URZ, !UP0 ;  /* 0x0000003f28287287 */ /* 0x000fc6000c000000 */
[----:B------:R-:W-:Y:S09]  /*ad80*/  @P1 BRA `(.L_x_2394) ;  /* 0x0000000000a41947 */ /* 0x000ff20003800000 */
        /* <DEDUP_REMOVED lines=11> */
[----:B------:R-:W-:Y:S01]  /*ae40*/  MOV R2, R4 ;  /* 0x0000000400027202 */ /* 0x000fe20000000f00 */
        /* <DEDUP_REMOVED lines=29> */
.L_x_2394:
[----:B------:R-:W-:Y:S05]  /*b020*/  BSYNC B1 ;  /* 0x0000000000017941 */ /* 0x000fea0003800000 */
.L_x_2393:
[----:B0-----:R-:W0:Y:S01]  /*b030*/  @P0 LDC R3, c[0x0][0xbf0] ;  /* 0x0002fc00ff030b82 */ /* 0x001e220000000800 */
[----:B------:R-:W-:Y:S01]  /*b040*/  ULDC.64 UR12, c[0x0][0xaa0] ;  /* 0x0002a800000c7ab9 */ /* 0x000fe20000000a00 */
[----:B------:R-:W-:Y:S01]  /*b050*/  IMAD R2, R18, 0x30, R22 ;  /* 0x0000003012027824 */ /* 0x000fe200078e0216 */
[----:B------:R-:W-:Y:S01]  /*b060*/  UIMAD UR7, UR10, UR12, URZ ;  /* 0x0000000c0a0772a4 */ /* 0x000fe2000f8e023f */
[----:B------:R-:W-:Y:S01]  /*b070*/  IADD3 R20, R22, UR42, RZ ;  /* 0x0000002a16147c10 */ /* 0x000fe2000fffe0ff */
[----:B------:R-:W-:Y:S01]  /*b080*/  UIMAD.WIDE.U32 UR8, UR4, UR12, URZ ;  /* 0x0000000c040872a5 */ /* 0x000fe2000f8e003f */
[----:B------:R-:W-:Y:S01]  /*b090*/  VIADD R4, R2, UR42 ;  /* 0x0000002a02047c36 */ /* 0x000fe20008000000 */
[----:B------:R-:W-:Y:S01]  /*b0a0*/  UIMAD UR7, UR4, UR13, UR7 ;  /* 0x0000000d040772a4 */ /* 0x000fe2000f8e0207 */
[----:B-----5:R-:W-:Y:S02]  /*b0b0*/  IMAD R13, R0, R11, RZ ;  /* 0x0000000b000d7224 */ /* 0x020fe400078e02ff */
[----:B------:R-:W-:Y:S01]  /*b0c0*/  ULDC.64 UR12, c[0x0][0xae8] ;  /* 0x0002ba00000c7ab9 */ /* 0x000fe20000000a00 */
[----:B------:R-:W-:Y:S01]  /*b0d0*/  UIADD3 UR9, UR9, UR7, URZ ;  /* 0x0000000709097290 */ /* 0x000fe2000fffe03f */
[----:B------:R-:W-:Y:S01]  /*b0e0*/  @P0 IMAD.HI.U32 R2, R4, R9, RZ ;  /* 0x0000000904020227 */ /* 0x000fe200078e00ff */
[----:B------:R-:W-:Y:S01]  /*b0f0*/  UIMAD UR4, UR11, UR12, URZ ;  /* 0x0000000c0b0472a4 */ /* 0x000fe2000f8e023f */
[----:B------:R-:W-:Y:S01]  /*b100*/  MOV R5, R4 ;  /* 0x0000000400057202 */ /* 0x000fe20000000f00 */
[----:B------:R-:W-:Y:S01]  /*b110*/  UIMAD.WIDE.U32 UR8, UR41, UR12, UR8 ;  /* 0x0000000c290872a5 */ /* 0x000fe2000f8e0008 */
[----:B------:R-:W-:Y:S01]  /*b120*/  VIADD R0, R20, 0x30 ;  /* 0x0000003014007836 */ /* 0x000fe20000000000 */
[----:B------:R-:W-:Y:S01]  /*b130*/  UIMAD UR4, UR41, UR13, UR4 ;  /* 0x0000000d290472a4 */ /* 0x000fe2000f8e0204 */
[----:B------:R-:W-:-:S03]  /*b140*/  ULDC.64 UR10, c[0x0][0xaf0] ;  /* 0x0002bc00000a7ab9 */ /* 0x000fc60000000a00 */
[----:B------:R-:W-:Y:S02]  /*b150*/  UIADD3 UR9, UR9, UR4, URZ ;  /* 0x0000000409097290 */ /* 0x000fe4000fffe03f */
[----:B------:R-:W-:Y:S01]  /*b160*/  UIMAD UR4, UR40, UR10, URZ ;  /* 0x0000000a280472a4 */ /* 0x000fe2000f8e023f */
[----:B0-----:R-:W-:Y:S01]  /*b170*/  @P0 SHF.R.U32.HI R5, RZ, R3, R2 ;  /* 0x00000003ff050219 */ /* 0x001fe20000011602 */
        /* <DEDUP_REMOVED lines=51> */
.L_x_2391:
[----:B------:R-:W-:Y:S05]  /*b4b0*/  BSYNC B0 ;  /* 0x0000000000007941 */ /* 0x000fea0003800000 */
.L_x_2388:
[----:B------:R-:W-:Y:S02]  /*b4c0*/  ULDC UR4, c[0x0][0xc3c] ;  /* 0x00030f0000047ab9 */ /* 0x000fe40000000800 */
[----:B------:R-:W-:-:S13]  /*b4d0*/  ISETP.GE.AND P0, PT, R31, UR4, PT ;  /* 0x000000041f007c0c */ /* 0x000fda000bf06270 */
[----:B------:R-:W-:Y:S05]  /*b4e0*/  @!P0 BRA `(.L_x_2395) ;  /* 0xffffff5800088947 */ /* 0x000fea000383ffff */
[----:B------:R-:W-:Y:S05]  /*b4f0*/  EXIT ;  /* 0x000000000000794d */ /* 0x000fea0003800000 */
.L_x_2346:
        /* <DEDUP_REMOVED lines=18> */
.L_x_2396:
        /* <DEDUP_REMOVED lines=40> */
.L_x_2402:
        /* <DEDUP_REMOVED lines=12> */
.L_x_2401:
[----:B------:R-:W-:Y:S05]  /*b960*/  BSYNC B0 ;  /* 0x0000000000007941 */ /* 0x000fea0003800000 */
.L_x_2400:
[----:B0----5:R-:W0:Y:S02]  /*b970*/  SHFL.UP PT, R2, R0, 0x1, RZ ;  /* 0x0420000000027989 */ /* 0x021e2400000e00ff */
        /* <DEDUP_REMOVED lines=19> */
.L_x_2398:
        /* <DEDUP_REMOVED lines=15> */
[----:B0-----:R-:W-:-:S06]  /*bba0*/  IADD3 R11, R10, 0xffffffe, RZ ;  /* 0x0ffffffe0a0b7810 */ /* 0x001fcc0007ffe0ff */
[----:B------:R0:W1:Y:S01]  /*bbb0*/  F2I.FTZ.U32.TRUNC.NTZ R3, R11 ;  /* 0x0000000b00037305 */ /* 0x000062000021f000 */
[----:B------:R-:W-:Y:S05]  /*bbc0*/  @!P0 BRA `(.L_x_2403) ;  /* 0x0000000000088947 */ /* 0x000fea0003800000 */
[----:B------:R-:W-:-:S05]  /*bbd0*/  VIADD R7, R15, 0xffffffff ;  /* 0xffffffff0f077836 */ /* 0x000fca0000000000 */
[----:B------:R2:W3:Y:S02]  /*bbe0*/  SHFL.IDX PT, R16, R6, R7, 0x1f ;  /* 0x00001f0706107589 */ /* 0x0004e400000e0000 */
.L_x_2403:
        /* <DEDUP_REMOVED lines=9> */
[----:B------:R-:W-:Y:S01]  /*bc80*/  IMAD.MOV.U32 R3, RZ, RZ, R6 ;  /* 0x000000ffff037224 */ /* 0x000fe200078e0006 */
[----:B------:R-:W-:-:S03]  /*bc90*/  MOV R6, R10 ;  /* 0x0000000a00067202 */ /* 0x000fc60000000f00 */
        /* <DEDUP_REMOVED lines=22> */
[----:B0-----:R-:W-:-:S06]  /*be00*/  IADD3 R3, R10, 0xffffffe, RZ ;  /* 0x0ffffffe0a037810 */ /* 0x001fcc0007ffe0ff */
        /* <DEDUP_REMOVED lines=10> */
[-C--:B------:R-:W-:Y:S01]  /*beb0*/  @!P1 IADD3 R3, R3, -R8.reuse, RZ ;  /* 0x8000000803039210 */ /* 0x080fe20007ffe0ff */
        /* <DEDUP_REMOVED lines=11> */
[----:B------:R-:W-:-:S03]  /*bf70*/  IMAD R18, R2, R9, R3 ;  /* 0x0000000902127224 */ /* 0x000fc600078e0203 */
[----:B------:R-:W-:Y:S01]  /*bf80*/  IADD3 R17, R0, R17, RZ ;  /* 0x0000001100117210 */ /* 0x000fe20007ffe0ff */
[----:B------:R-:W-:Y:S06]  /*bf90*/  BRA `(.L_x_2404) ;  /* 0x0000000000147947 */ /* 0x000fec0003800000 */
.L_x_2399:
[----:B------:R-:W-:Y:S01]  /*bfa0*/  ULDC UR4, c[0x0][0xc3c] ;  /* 0x00030f0000047ab9 */ /* 0x000fe20000000800 */
[----:B------:R-:W-:Y:S02]  /*bfb0*/  IMAD.MOV.U32 R17, RZ, RZ, RZ ;  /* 0x000000ffff117224 */ /* 0x000fe400078e00ff */
[----:B------:R-:W-:Y:S02]  /*bfc0*/  IMAD.U32 R16, RZ, RZ, UR6 ;  /* 0x00000006ff107e24 */ /* 0x000fe4000f8e00ff */
[----:B------:R-:W-:Y:S02]  /*bfd0*/  IMAD.MOV.U32 R18, RZ, RZ, RZ ;  /* 0x000000ffff127224 */ /* 0x000fe400078e00ff */
[----:B------:R-:W-:-:S07]  /*bfe0*/  IMAD.U32 R19, RZ, RZ, UR4 ;  /* 0x00000004ff137e24 */ /* 0x000fce000f8e00ff */
.L_x_2404:
[----:B------:R-:W-:-:S13]  /*bff0*/  ISETP.NE.AND P0, PT, R5, RZ, PT ;  /* 0x000000ff0500720c */ /* 0x000fda0003f05270 */
[----:B------:R-:W0:Y:S01]  /*c000*/  @!P0 S2R R3, SR_CgaCtaId ;  /* 0x0000000000038919 */ /* 0x000e220000008800 */
[----:B------:R-:W-:-:S04]  /*c010*/  @!P0 MOV R0, 0x400 ;  /* 0x0000040000008802 */ /* 0x000fc80000000f00 */
[----:B0-----:R-:W-:-:S05]  /*c020*/  @!P0 LEA R0, R3, R0, 0x18 ;  /* 0x0000000003008211 */ /* 0x001fca00078ec0ff */
[----:B------:R0:W-:Y:S01]  /*c030*/  @!P0 STS.128 [R0+0x168d0], R16 ;  /* 0x0168d01000008388 */ /* 0x0001e20000000c00 */
[----:B------:R-:W-:Y:S06]  /*c040*/  BAR.ARV 0x5, 0x200 ;  /* 0x0148000000007b1d */ /* 0x000fec0000002000 */
.L_x_2397:
[----:B------:R2:W-:Y:S01]  /*c050*/  STL [R1+0x38], RZ ;  /* 0x000038ff01007387 */ /* 0x0005e20000100800 */
[----:B------:R-:W-:Y:S01]  /*c060*/  ULDC UR4, c[0x0][0xc3c] ;  /* 0x00030f0000047ab9 */ /* 0x000fe20000000800 */
[----:B------:R-:W-:Y:S01]  /*c070*/  IMAD.MOV.U32 R27, RZ, RZ, 0x1 ;  /* 0x00000001ff1b7424 */ /* 0x000fe200078e00ff */
[----:B-1----:R-:W-:Y:S02]  /*c080*/  ISETP.GE.AND P0, PT, R19, UR4, PT ;  /* 0x0000000413007c0c */ /* 0x002fe4000bf06270 */
[----:B------:R-:W-:-:S11]  /*c090*/  MOV R25, RZ ;  /* 0x000000ff00197202 */ /* 0x000fd60000000f00 */
        /* <DEDUP_REMOVED lines=21> */
[----:B------:R-:W-:Y:S02]  /*c1f0*/  LOP3.LUT R28, R28, 0x38, RZ, 0xc0, !PT ;  /* 0x000000381c1c7812 */ /* 0x000fe400078ec0ff */
[----:B------:R-:W-:-:S05]  /*c200*/  LEA R0, R0, R22, 0x1 ;  /* 0x0000001600007211 */ /* 0x000fca00078e08ff */
[----:B------:R3:W-:Y:S02]  /*c210*/  STL [R1+0x1c], R0 ;  /* 0x00001c0001007387 */ /* 0x0007e40000100800 */
.L_x_2466:
[----:B0-----:R-:W0:Y:S01]  /*c220*/  LDC.64 R2, c[0x0][0xc88] ;  /* 0x00032200ff027b82 */ /* 0x001e220000000a00 */
[----:B--2---:R-:W2:Y:S01]  /*c230*/  LDL.LU R6, [R1] ;  /* 0x0000000001067983 */ /* 0x004ea20000300800 */
        /* <DEDUP_REMOVED lines=8> */
[----:B---3--:R-:W-:-:S11]  /*c2c0*/  SHF.R.S32.HI R0, RZ, 0x1f, R29 ;  /* 0x0000001fff007819 */ /* 0x008fd6000001141d */
[C---:B------:R-:W-:Y:S01]  /*c2d0*/  @P0 LEA R2, P1, R29.reuse, UR4, 0x2 ;  /* 0x000000041d020c11 */ /* 0x040fe2000f8210ff */
[C---:B------:R-:W-:Y:S01]  /*c2e0*/  IMAD.SHL.U32 R23, R29.reuse, 0x4, RZ ;  /* 0x000000041d177824 */ /* 0x040fe200078e00ff */
[C-C-:B------:R-:W-:Y:S01]  /*c2f0*/  SHF.L.U64.HI R24, R29.reuse, 0x2, R0.reuse ;  /* 0x000000021d187819 */ /* 0x140fe20000010200 */
[----:B------:R0:W-:Y:S01]  /*c300*/  STL [R1+0x30], R0 ;  /* 0x0000300001007387 */ /* 0x0001e20000100800 */
[----:B------:R-:W-:Y:S01]  /*c310*/  @P0 LEA.HI.X R3, R29, UR5, R0, 0x2, P1 ;  /* 0x000000051d030c11 */ /* 0x000fe200088f1400 */
[----:B------:R-:W-:-:S04]  /*c320*/  ULDC.64 UR4, c[0x0][0xa00] ;  /* 0x0002800000047ab9 */ /* 0x000fc80000000a00 */
[----:B------:R1:W3:Y:S01]  /*c330*/  @P0 LDG.E R7, desc[UR52][R2.64] ;  /* 0x0000003402070981 */ /* 0x0002e2000c1e1900 */
[----:B------:R-:W-:Y:S02]  /*c340*/  ISETP.NE.U32.AND P0, PT, RZ, UR4, PT ;  /* 0x00000004ff007c0c */ /* 0x000fe4000bf05070 */
[----:B--2---:R-:W-:Y:S01]  /*c350*/  LOP3.LUT R6, R6, 0xffffffef, RZ, 0xc0, !PT ;  /* 0xffffffef06067812 */ /* 0x004fe200078ec0ff */
[----:B0-----:R-:W-:Y:S01]  /*c360*/  IMAD.MOV.U32 R0, RZ, RZ, RZ ;  /* 0x000000ffff007224 */ /* 0x001fe200078e00ff */
[----:B------:R-:W-:Y:S02]  /*c370*/  ISETP.NE.AND.EX P2, PT, RZ, UR5, PT, P0 ;  /* 0x00000005ff007c0c */ /* 0x000fe4000bf45300 */
[----:B------:R-:W-:Y:S02]  /*c380*/  ISETP.NE.U32.AND P0, PT, RZ, UR6, PT ;  /* 0x00000006ff007c0c */ /* 0x000fe4000bf05070 */
[----:B-1----:R-:W-:Y:S02]  /*c390*/  IADD3 R2, P1, R23, UR4, RZ ;  /* 0x0000000417027c10 */ /* 0x002fe4000ff3e0ff */
[----:B------:R-:W-:-:S02]  /*c3a0*/  ISETP.NE.AND.EX P0, PT, RZ, UR7, PT, P0 ;  /* 0x00000007ff007c0c */ /* 0x000fc4000bf05300 */
[----:B------:R-:W-:Y:S01]  /*c3b0*/  IADD3.X R3, R24, UR5, RZ, P1, !PT ;  /* 0x0000000518037c10 */ /* 0x000fe20008ffe4ff */
[----:B------:R-:W-:-:S04]  /*c3c0*/  ULDC.64 UR4, c[0x0][0x418] ;  /* 0x0001060000047ab9 */ /* 0x000fc80000000a00 */
[----:B------:R-:W-:Y:S01]  /*c3d0*/  @P2 LOP3.LUT R6, R6, 0x10, RZ, 0xfc, !PT ;  /* 0x0000001006062812 */ /* 0x000fe200078efcff */
[----:B------:R-:W2:Y:S05]  /*c3e0*/  @P2 LDG.E R0, desc[UR52][R2.64] ;  /* 0x0000003402002981 */ /* 0x000eaa000c1e1900 */
[----:B------:R-:W-:Y:S01]  /*c3f0*/  @P0 IADD3 R4, P1, R23, UR6, RZ ;  /* 0x0000000617040c10 */ /* 0x000fe2000ff3e0ff */
[----:B------:R-:W-:Y:S03]  /*c400*/  STL [R1], R6 ;  /* 0x0000000601007387 */ /* 0x000fe60000100800 */
[----:B------:R-:W-:-:S05]  /*c410*/  @P0 IADD3.X R5, R24, UR7, RZ, P1, !PT ;  /* 0x0000000718050c10 */ /* 0x000fca0008ffe4ff */
[----:B------:R-:W4:Y:S01]  /*c420*/  @P0 LDG.E R4, desc[UR52][R4.64] ;  /* 0x0000003404040981 */ /* 0x000f22000c1e1900 */
[----:B------:R-:W-:-:S03]  /*c430*/  UISETP.NE.U32.AND UP0, UPT, UR4, URZ, UPT ;  /* 0x0000003f0400728c */ /* 0x000fc6000bf05070 */
[----:B------:R-:W-:Y:S01]  /*c440*/  ULDC UR4, c[0x0][0x424] ;  /* 0x0001090000047ab9 */ /* 0x000fe20000000800 */
[----:B------:R-:W-:-:S03]  /*c450*/  UISETP.NE.AND.EX UP0, UPT, UR5, URZ, UPT, UP0 ;  /* 0x0000003f0500728c */ /* 0x000fc6000bf05300 */
[----:B------:R-:W-:Y:S01]  /*c460*/  ULDC UR5, c[0x0][0x2f0] ;  /* 0x0000bc0000057ab9 */ /* 0x000fe20000000800 */
[----:B------:R-:W-:-:S04]  /*c470*/  USEL UR4, UR4, 0x1, UP0 ;  /* 0x0000000104047887 */ /* 0x000fc80008000000 */
[----:B------:R-:W-:Y:S01]  /*c480*/  UIMAD UR4, UR4, UR5, URZ ;  /* 0x00000005040472a4 */ /* 0x000fe2000f8e023f */
[----:B--2---:R0:W-:Y:S04]  /*c490*/  STL [R1+0x20], R0 ;  /* 0x0000200001007387 */ /* 0x0041e80000100800 */
[----:B---3--:R1:W-:Y:S04]  /*c4a0*/  STL [R1+0x14], R7 ;  /* 0x0000140701007387 */ /* 0x0083e80000100800 */
[----:B----4-:R1:W-:Y:S01]  /*c4b0*/  @P0 STL [R1+0x2c], R4 ;  /* 0x00002c0401000387 */ /* 0x0103e20000100800 */
        /* <DEDUP_REMOVED lines=8> */
[----:B--2---:R-:W-:-:S05]  /*c540*/  IADD3 R2, -R5, R4, RZ ;  /* 0x0000000405027210 */ /* 0x004fca0007ffe1ff */
[----:B------:R2:W-:Y:S02]  /*c550*/  STL [R1+0x2c], R2 ;  /* 0x00002c0201007387 */ /* 0x0005e40000100800 */
.L_x_2406:
        /* <DEDUP_REMOVED lines=10> */
.L_x_2407:
        /* <DEDUP_REMOVED lines=8> */
[----:B--2---:R-:W-:-:S07]  /*c680*/  IMAD.IADD R0, R5, 0x1, -R0 ;  /* 0x0000000105007824 */ /* 0x004fce00078e0a00 */
.L_x_2408:
[----:B0-2---:R-:W-:Y:S01]  /*c690*/  IMAD.MOV.U32 R2, RZ, RZ, R6 ;  /* 0x000000ffff027224 */ /* 0x005fe200078e0006 */
[----:B------:R-:W0:Y:S01]  /*c6a0*/  LDC R3, c[0x0][0x448] ;  /* 0x00011200ff037b82 */ /* 0x000e220000000800 */
[----:B------:R-:W2:Y:S01]  /*c6b0*/  LDL R6, [R1+0x2c] ;  /* 0x00002c0001067983 */ /* 0x000ea20000100800 */
[----:B-----5:R-:W-:Y:S01]  /*c6c0*/  IMAD.IADD R5, R0, 0x1, -R7 ;  /* 0x0000000100057824 */ /* 0x020fe200078e0a07 */
[----:B------:R-:W-:Y:S01]  /*c6d0*/  BSSY B7, `(.L_x_2409) ;  /* 0x00003b4000077945 */ /* 0x000fe20003800000 */
[----:B------:R-:W-:Y:S02]  /*c6e0*/  LOP3.LUT R2, R2, 0xfffffff7, RZ, 0xc0, !PT ;  /* 0xfffffff702027812 */ /* 0x000fe400078ec0ff */
[----:B0-----:R-:W-:-:S13]  /*c6f0*/  ISETP.NE.AND P0, PT, R3, 0x1, PT ;  /* 0x000000010300780c */ /* 0x001fda0003f05270 */
[----:B------:R-:W0:Y:S01]  /*c700*/  @P0 LDC R4, c[0x0][0x44c] ;  /* 0x00011300ff040b82 */ /* 0x000e220000000800 */
[----:B------:R-:W-:-:S05]  /*c710*/  @P0 LOP3.LUT R2, R2, 0x8, RZ, 0xfc, !PT ;  /* 0x0000000802020812 */ /* 0x000fca00078efcff */
[----:B------:R1:W-:Y:S02]  /*c720*/  STL [R1], R2 ;  /* 0x0000000201007387 */ /* 0x0003e40000100800 */
[----:B------:R-:W3:Y:S02]  /*c730*/  @P0 LDC R3, c[0x0][0x450] ;  /* 0x00011400ff030b82 */ /* 0x000ee40000000800 */
[----:B------:R4:W-:Y:S01]  /*c740*/  STL [R1+0x10], R5 ;  /* 0x0000100501007387 */ /* 0x0009e20000100800 */
[----:B-1----:R-:W-:-:S04]  /*c750*/  IMAD R2, R17, 0xc0, RZ ;  /* 0x000000c011027824 */ /* 0x002fc800078e02ff */
[----:B------:R-:W-:-:S04]  /*c760*/  VIADD R2, R2, 0xbf ;  /* 0x000000bf02027836 */ /* 0x000fc80000000000 */
[----:B0-----:R-:W-:-:S05]  /*c770*/  @P0 IMAD.HI.U32 R4, R2, R4, RZ ;  /* 0x0000000402040227 */ /* 0x001fca00078e00ff */
[----:B---3--:R-:W-:Y:S02]  /*c780*/  @P0 SHF.R.U32.HI R2, RZ, R3, R4 ;  /* 0x00000003ff020219 */ /* 0x008fe40000011604 */
[----:B--2---:R-:W-:-:S04]  /*c790*/  IADD3 R0, R5, 0x80, -R6 ;  /* 0x0000008005007810 */ /* 0x004fc80007ffe806 */
[----:B------:R-:W-:-:S04]  /*c7a0*/  IADD3 R0, R0, R2, RZ ;  /* 0x0000000200007210 */ /* 0x000fc80007ffe0ff */
[----:B------:R-:W-:-:S04]  /*c7b0*/  SHF.R.S32.HI R2, RZ, 0x1f, R0 ;  /* 0x0000001fff027819 */ /* 0x000fc80000011400 */
[----:B------:R-:W-:Y:S01]  /*c7c0*/  LEA.HI R0, R2, R0, RZ, 0x7 ;  /* 0x0000000002007211 */ /* 0x000fe200078f38ff */
[----:B------:R-:W-:-:S03]  /*c7d0*/  VIADD R2, R5, 0x7f ;  /* 0x0000007f05027836 */ /* 0x000fc60000000000 */
[----:B------:R-:W-:Y:S02]  /*c7e0*/  SHF.R.S32.HI R0, RZ, 0x7, R0 ;  /* 0x00000007ff007819 */ /* 0x000fe40000011400 */
[----:B------:R-:W-:-:S04]  /*c7f0*/  SHF.R.S32.HI R3, RZ, 0x1f, R2 ;  /* 0x0000001fff037819 */ /* 0x000fc80000011402 */
[----:B------:R-:W-:-:S04]  /*c800*/  LEA.HI R2, R3, R2, RZ, 0x7 ;  /* 0x0000000203027211 */ /* 0x000fc800078f38ff */
[----:B------:R-:W-:-:S04]  /*c810*/  SHF.R.S32.HI R2, RZ, 0x7, R2 ;  /* 0x00000007ff027819 */ /* 0x000fc80000011402 */
[----:B------:R-:W-:-:S04]  /*c820*/  VIMNMX R4, R2, R0, PT ;  /* 0x0000000002047248 */ /* 0x000fc80003fe0100 */
[----:B------:R-:W-:Y:S01]  /*c830*/  ISETP.GT.AND P0, PT, R4, RZ, PT ;  /* 0x000000ff0400720c */ /* 0x000fe20003f04270 */
[----:B------:R4:W-:-:S12]  /*c840*/  STL [R1+0x28], R4 ;  /* 0x0000280401007387 */ /* 0x0009d80000100800 */
[----:B----4-:R-:W-:Y:S05]  /*c850*/  @P0 BRA `(.L_x_2410) ;  /* 0x0000000000440947 */ /* 0x010fea0003800000 */
        /* <DEDUP_REMOVED lines=17> */
.L_x_2410:
        /* <DEDUP_REMOVED lines=20> */
.L_x_2413:
[----:B------:R-:W-:Y:S05]  /*cab0*/  BSYNC B6 ;  /* 0x0000000000067941 */ /* 0x000fea0003800000 */
.L_x_2412:
[----:B------:R-:W-:Y:S01]  /*cac0*/  IADD3 R0, R22, 0x400, RZ ;  /* 0x0000040016007810 */ /* 0x000fe20007ffe0ff */
[----:B------:R-:W-:Y:S03]  /*cad0*/  BSSY B6, `(.L_x_2414) ;  /* 0x0000022000067945 */ /* 0x000fe60003800000 */
        /* <DEDUP_REMOVED lines=18> */
.L_x_2416:
[----:B------:R0:W1:Y:S01]  /*cc00*/  LDC.64 R2, c[0x4][R26] ;  /* 0x010000001a027b82 */ /* 0x0000620000000a00 */
[----:B------:R-:W-:Y:S01]  /*cc10*/  ULDC.64 UR6, c[0x4][0x88] ;  /* 0x0100220000067ab9 */ /* 0x000fe20000000a00 */
[----:B------:R-:W-:Y:S01]  /*cc20*/  ULDC.64 UR8, c[0x4][0x90] ;  /* 0x0100240000087ab9 */ /* 0x000fe20000000a00 */
[----:B------:R-:W-:Y:S01]  /*cc30*/  ULDC.64 UR4, c[0x4][0x18] ;  /* 0x0100060000047ab9 */ /* 0x000fe20000000a00 */
        /* <DEDUP_REMOVED lines=10> */
[----:B-1----:R-:W-:Y:S05]  /*cce0*/  CALL.ABS.NOINC R2 ;  /* 0x0000000002007343 */ /* 0x002fea0003c00000 */
.L_x_2415:
[----:B------:R-:W-:Y:S05]  /*ccf0*/  BSYNC B6 ;  /* 0x0000000000067941 */ /* 0x000fea0003800000 */
.L_x_2414:
        /* <DEDUP_REMOVED lines=10> */
[----:B------:R-:W0:Y:S03]  /*cda0*/  S2R R0, SR_TID.X ;  /* 0x0000000000007919 */ /* 0x000e260000002100 */
[----:B------:R-:W-:Y:S01]  /*cdb0*/  @P0 IADD3.X R3, R24, UR5, RZ, P1, !PT ;  /* 0x0000000518030c10 */ /* 0x000fe20008ffe4ff */
[----:B------:R-:W4:Y:S04]  /*cdc0*/  LDL.LU R20, [R1] ;  /* 0x0000000001147983 */ /* 0x000f280000300800 */
[----:B--2---:R-:W2:Y:S01]  /*cdd0*/  @P0 LDG.E R21, desc[UR52][R2.64] ;  /* 0x0000003402150981 */ /* 0x004ea2000c1e1900 */
[----:B-1----:R-:W-:Y:S01]  /*cde0*/  ISETP.NE.AND P2, PT, R7, 0x1, PT ;  /* 0x000000010700780c */ /* 0x002fe20003f45270 */
[----:B0-----:R-:W-:Y:S01]  /*cdf0*/  IMAD.SHL.U32 R5, R5, 0x10, RZ ;  /* 0x0000001005057824 */ /* 0x001fe200078e00ff */
[----:B------:R-:W-:Y:S01]  /*ce00*/  LOP3.LUT R0, R0, 0x7f, RZ, 0xc0, !PT ;  /* 0x0000007f00007812 */ /* 0x000fe200078ec0ff */
[----:B---3--:R-:W-:-:S03]  /*ce10*/  VIADD R26, R26, 0xffffffff ;  /* 0xffffffff1a1a7836 */ /* 0x008fc60000000000 */
[----:B------:R-:W-:Y:S01]  /*ce20*/  SHF.R.U32.HI R0, RZ, 0x3, R0 ;  /* 0x00000003ff007819 */ /* 0x000fe20000011600 */
[----:B------:R-:W-:Y:S01]  /*ce30*/  IMAD.SHL.U32 R8, R26, 0x80, RZ ;  /* 0x000000801a087824 */ /* 0x000fe200078e00ff */
[----:B------:R-:W-:-:S04]  /*ce40*/  LOP3.LUT R5, R5, 0x70, RZ, 0xc0, !PT ;  /* 0x0000007005057812 */ /* 0x000fc800078ec0ff */
        /* <DEDUP_REMOVED lines=8> */
[----:B------:R-:W-:Y:S01]  /*ced0*/  IMAD.MOV.U32 R4, RZ, RZ, R5 ;  /* 0x000000ffff047224 */ /* 0x000fe200078e0005 */
[----:B-1----:R-:W-:Y:S02]  /*cee0*/  @P2 SHF.R.U32.HI R4, RZ, R0, R6 ;  /* 0x00000000ff042219 */ /* 0x002fe40000011606 */
[----:B------:R-:W-:Y:S02]  /*cef0*/  SHF.R.S32.HI R6, RZ, 0x1f, R21 ;  /* 0x0000001fff067819 */ /* 0x000fe40000011415 */
[----:B------:R-:W-:-:S05]  /*cf00*/  IADD3 R0, -R4, RZ, RZ ;  /* 0x000000ff04007210 */ /* 0x000fca0007ffe1ff */
[----:B------:R-:W-:Y:S01]  /*cf10*/  IMAD R0, R7, R0, R5 ;  /* 0x0000000007007224 */ /* 0x000fe200078e0205 */
[--C-:B------:R-:W-:Y:S01]  /*cf20*/  @!P0 SHF.R.S32.HI R5, RZ, 0x1f, R4.reuse ;  /* 0x0000001fff058819 */ /* 0x100fe20000011404 */
[-C--:B0-----:R-:W-:Y:S02]  /*cf30*/  @!P0 IMAD R7, R6, R2.reuse, RZ ;  /* 0x0000000206078224 */ /* 0x081fe400078e02ff */
[----:B------:R-:W-:-:S04]  /*cf40*/  @!P0 IMAD.WIDE.U32 R4, R21, R2, R4 ;  /* 0x0000000215048225 */ /* 0x000fc800078e0004 */
[----:B------:R-:W-:Y:S02]  /*cf50*/  @!P0 IMAD R7, R21, R3, R7 ;  /* 0x0000000315078224 */ /* 0x000fe400078e0207 */
[----:B------:R-:W0:Y:S01]  /*cf60*/  @!P0 LDC.64 R2, c[0x0][0x418] ;  /* 0x00010600ff028b82 */ /* 0x000e220000000a00 */
[----:B------:R0:W-:Y:S01]  /*cf70*/  STL [R1+0x18], R6 ;  /* 0x0000180601007387 */ /* 0x0001e20000100800 */
        /* <DEDUP_REMOVED lines=11> */
[----:B------:R0:W-:Y:S01]  /*d030*/  STL [R1], R20 ;  /* 0x0000001401007387 */ /* 0x0001e20000100800 */
[----:B------:R-:W-:-:S03]  /*d040*/  UMOV UR4, 0xffffffff ;  /* 0xffffffff00047882 */ /* 0x000fc60000000000 */
[----:B------:R-:W-:Y:S05]  /*d050*/  BRA.DIV UR4, `(.L_x_2417) ;  /* 0x0000004604087947 */ /* 0x000fea000b800000 */
.L_x_2483:
[----:B------:R-:W-:-:S05]  /*d060*/  SHF.R.S32.HI R9, RZ, 0x1f, R18 ;  /* 0x0000001fff097819 */ /* 0x000fca0000011412 */
[----:B------:R1:W-:Y:S01]  /*d070*/  STL [R1+0x8], R9 ;  /* 0x0000080901007387 */ /* 0x0003e20000100800 */
[----:B------:R-:W-:Y:S05]  /*d080*/  @!P2 BRA `(.L_x_2418) ;  /* 0x000000000004a947 */ /* 0x000fea0003800000 */
[----:B------:R-:W-:Y:S01]  /*d090*/  BPT.TRAP 0x1 ;  /* 0x000000040000795c */ /* 0x000fe20000300000 */
.L_x_2418:
        /* <DEDUP_REMOVED lines=18> */
[----:B------:R-:W-:Y:S02]  /*d1c0*/  LEA R23, P0, R4, UR4, 0x1 ;  /* 0x0000000404177c11 */ /* 0x000fe4000f8008ff */
[----:B------:R-:W-:Y:S01]  /*d1d0*/  IADD3 R24, R5, R3, RZ ;  /* 0x0000000305187210 */ /* 0x000fe20007ffe0ff */
[----:B------:R-:W-:-:S03]  /*d1e0*/  IMAD R3, R25, 0x8, R22 ;  /* 0x0000000819037824 */ /* 0x000fc600078e0216 */
[----:B------:R-:W-:Y:S02]  /*d1f0*/  LEA.HI.X R24, R4, UR5, R24, 0x1, P0 ;  /* 0x0000000504187c11 */ /* 0x000fe400080f0c18 */
[----:B------:R-:W-:-:S04]  /*d200*/  SHF.L.U32 R4, R27, 0x1f, RZ ;  /* 0x0000001f1b047819 */ /* 0x000fc800000006ff */
[----:B------:R-:W0:Y:S02]  /*d210*/  SYNCS.PHASECHK.TRANS64.TRYWAIT P0, [R3+URZ+0x16840], R4 ;  /* 0x01684004030075a7 */ /* 0x000e24000800017f */
[----:B0-----:R-:W-:Y:S05]  /*d220*/  @!P0 BRA `(.L_x_2420) ;  /* 0x0000004000c88947 */ /* 0x001fea0003800000 */
.L_x_2484:
[----:B------:R-:W-:Y:S05]  /*d230*/  BSYNC B0 ;  /* 0x0000000000007941 */ /* 0x000fea0003800000 */
.L_x_2419:
        /* <DEDUP_REMOVED lines=21> */
[----:B------:R-:W-:Y:S02]  /*d390*/  ULDC.64 UR4, c[0x0][0x2e8] ;  /* 0x0000ba0000047ab9 */ /* 0x000fe40000000a00 */
[----:B------:R-:W-:Y:S01]  /*d3a0*/  LEA R0, P0, R4, UR4, 0x1 ;  /* 0x0000000404007c11 */ /* 0x000fe2000f8008ff */
[----:B------:R-:W-:Y:S01]  /*d3b0*/  ULDC UR4, c[0x0][0x2f4] ;  /* 0x0000bd0000047ab9 */ /* 0x000fe20000000800 */
[----:B----4-:R-:W-:Y:S01]  /*d3c0*/  LOP3.LUT R9, R9, 0xfffffffe, RZ, 0xc0, !PT ;  /* 0xfffffffe09097812 */ /* 0x010fe200078ec0ff */
[----:B------:R-:W-:Y:S01]  /*d3d0*/  IMAD.IADD R2, R5, 0x1, R2 ;  /* 0x0000000105027824 */ /* 0x000fe200078e0202 */
[----:B------:R-:W-:Y:S01]  /*d3e0*/  ISETP.GE.AND P2, PT, R28, UR4, PT ;  /* 0x000000041c007c0c */ /* 0x000fe2000bf46270 */
[----:B------:R-:W-:-:S03]  /*d3f0*/  UMOV UR4, 0xffffffff ;  /* 0xffffffff00047882 */ /* 0x000fc60000000000 */
[----:B------:R-:W-:Y:S02]  /*d400*/  LEA.HI.X R2, R4, UR5, R2, 0x1, P0 ;  /* 0x0000000504027c11 */ /* 0x000fe400080f0c02 */
[----:B---3--:R-:W-:-:S04]  /*d410*/  IADD3 R4, -R10, R11, -R8 ;  /* 0x0000000b0a047210 */ /* 0x008fc80007ffe908 */
[----:B------:R-:W-:-:S03]  /*d420*/  ISETP.GE.AND P0, PT, R4, 0x1, PT ;  /* 0x000000010400780c */ /* 0x000fc60003f06270 */
[----:B------:R-:W-:-:S05]  /*d430*/  @P2 LOP3.LUT R9, R9, 0x1, RZ, 0xfc, !PT ;  /* 0x0000000109092812 */ /* 0x000fca00078efcff */
[----:B------:R1:W-:Y:S01]  /*d440*/  STL [R1], R9 ;  /* 0x0000000901007387 */ /* 0x0003e20000100800 */
[C---:B0-----:R-:W-:Y:S01]  /*d450*/  SHF.L.U32 R10, R12.reuse, 0x3, RZ ;  /* 0x000000030c0a7819 */ /* 0x041fe200000006ff */
        /* <DEDUP_REMOVED lines=78> */
.L_x_2502:
        /* <DEDUP_REMOVED lines=10> */
.L_x_2422:
[----:B------:R-:W-:Y:S02]  /*d9e0*/  PLOP3.LUT P1, PT, P1, P0, PT, 0xa2, 0x0 ;  /* 0x000000000000781c */ /* 0x000fe40000f21472 */
[----:B------:R-:W-:-:S08]  /*d9f0*/  @P0 R2UR P1, UR4, R3 ;  /* 0x00000000030402ca */ /* 0x000fd00000020000 */
[----:B------:R-:W-:-:S05]  /*da00*/  @P0 PLOP3.LUT P0, PT, P1, PT, PT, 0x80, 0x0 ;  /* 0x000000000000081c */ /* 0x000fca0000f0f070 */
[----:B------:R-:W-:Y:S01]  /*da10*/  @!P1 SYNCS.ARRIVE.TRANS64.RED.A0T1 RZ, [UR4+0x16830], RZ ;  /* 0x016830ffffff99a7 */ /* 0x000fe20008200404 */
[----:B------:R-:W-:Y:S07]  /*da20*/  @!P1 ARRIVES.LDGSTSBAR.64.TRANSCNT [UR4+0x16830] ;  /* 0x01683000ff0099b0 */ /* 0x000fee0008000a84 */
[----:B------:R-:W-:Y:S05]  /*da30*/  @P0 BRA.U.ANY `(.L_x_2422) ;  /* 0xfffffffd00e80947 */ /* 0x000fea000393ffff */
[----:B------:R-:W-:Y:S01]  /*da40*/  NOP ;  /* 0x0000000000007918 */ /* 0x000fe20000000000 */
[----:B------:R-:W-:-:S04]  /*da50*/  MOV R0, UR36 ;  /* 0x0000002400007c02 */ /* 0x000fc80008000f00 */
[----:B------:R-:W-:-:S13]  /*da60*/  ISETP.NE.AND P2, PT, R0, 0x3, PT ;  /* 0x000000030000780c */ /* 0x000fda0003f45270 */
[----:B------:R-:W-:Y:S05]  /*da70*/  @!P2 BRA `(.L_x_2423) ;  /* 0x000000000004a947 */ /* 0x000fea0003800000 */
[----:B------:R-:W-:Y:S01]  /*da80*/  BPT.TRAP 0x1 ;  /* 0x000000040000795c */ /* 0x000fe20000300000 */
.L_x_2423:
[----:B------:R1:W5:Y:S01]  /*da90*/  LDL R0, [R1] ;  /* 0x0000000001007983 */ /* 0x0003620000100800 */
        /* <DEDUP_REMOVED lines=37> */
.L_x_2425:
[----:B------:R-:W-:Y:S05]  /*dcf0*/  BSYNC B6 ;  /* 0x0000000000067941 */ /* 0x000fea0003800000 */
.L_x_2424:
[----:B------:R-:W2:Y:S01]  /*dd00*/  LDL.LU R21, [R1+0x34] ;  /* 0x0000340001157983 */ /* 0x000ea20000300800 */
[----:B------:R-:W-:Y:S01]  /*dd10*/  ULDC.64 UR4, c[0x0][0x2d8] ;  /* 0x0000b60000047ab9 */ /* 0x000fe20000000a00 */
[----:B0-----:R-:W0:Y:S01]  /*dd20*/  LDC R4, c[0x0][0x448] ;  /* 0x00011200ff047b82 */ /* 0x001e220000000800 */
[----:B------:R-:W-:Y:S01]  /*dd30*/  ULDC.64 UR6, c[0x0][0x2c8] ;  /* 0x0000b20000067ab9 */ /* 0x000fe20000000a00 */
[----:B------:R-:W3:Y:S01]  /*dd40*/  LDL.LU R0, [R1+0x30] ;  /* 0x0000300001007983 */ /* 0x000ee20000300800 */
[----:B------:R-:W-:-:S03]  /*dd50*/  ULDC.64 UR8, c[0x0][0x280] ;  /* 0x0000a00000087ab9 */ /* 0x000fc60000000a00 */
[----:B------:R-:W3:Y:S02]  /*dd60*/  LDL.LU.64 R2, [R1+0x20] ;  /* 0x0000200001027983 */ /* 0x000ee40000300a00 */
[----:B------:R-:W1:Y:S02]  /*dd70*/  LDC R9, c[0x0][0x448] ;  /* 0x00011200ff097b82 */ /* 0x000e640000000800 */
[----:B------:R-:W4:Y:S04]  /*dd80*/  LDL R20, [R1+0x8] ;  /* 0x0000080001147983 */ /* 0x000f280000100800 */
[----:B------:R0:W5:Y:S02]  /*dd90*/  LDL R10, [R1+0x1c] ;  /* 0x00001c00010a7983 */ /* 0x0001640000100800 */
[----:B0-----:R-:W-:-:S13]  /*dda0*/  ISETP.NE.AND P6, PT, R4, 0x1, PT ;  /* 0x000000010400780c */ /* 0x001fda0003fc5270 */
[----:B------:R-:W0:Y:S08]  /*ddb0*/  @P6 LDC R5, c[0x0][0x44c] ;  /* 0x00011300ff056b82 */ /* 0x000e300000000800 */
[----:B------:R-:W1:Y:S08]  /*ddc0*/  @P6 LDC R4, c[0x0][0x450] ;  /* 0x00011400ff046b82 */ /* 0x000e700000000800 */
[----:B------:R-:W1:Y:S01]  /*ddd0*/  @P6 LDC R8, c[0x0][0x450] ;  /* 0x00011400ff086b82 */ /* 0x000e620000000800 */
[----:B---3--:R-:W-:Y:S01]  /*dde0*/  MOV R3, R0 ;  /* 0x0000000000037202 */ /* 0x008fe20000000f00 */
[----:B----4-:R-:W-:-:S02]  /*ddf0*/  IMAD R0, R20, UR4, RZ ;  /* 0x0000000414007c24 */ /* 0x010fc4000f8e02ff */
[C---:B------:R-:W-:Y:S01]  /*de00*/  IMAD.WIDE.U32 R2, R18.reuse, UR4, R2 ;  /* 0x0000000412027c25 */ /* 0x040fe2000f8e0002 */
[----:B------:R-:W3:Y:S03]  /*de10*/  S2R R20, SR_TID.X ;  /* 0x0000000000147919 */ /* 0x000ee60000002100 */
[----:B------:R-:W-:Y:S01]  /*de20*/  IMAD R0, R18, UR5, R0 ;  /* 0x0000000512007c24 */ /* 0x000fe2000f8e0200 */
[----:B------:R-:W-:-:S03]  /*de30*/  ULDC.64 UR4, c[0x0][0x2e0] ;  /* 0x0000b80000047ab9 */ /* 0x000fc60000000a00 */
[----:B------:R-:W-:Y:S02]  /*de40*/  IMAD.IADD R3, R3, 0x1, R0 ;  /* 0x0000000103037824 */ /* 0x000fe400078e0200 */
[----:B--2---:R-:W-:Y:S02]  /*de50*/  IMAD R0, R21, UR4, RZ ;  /* 0x0000000415007c24 */ /* 0x004fe4000f8e02ff */
[----:B------:R-:W2:Y:S01]  /*de60*/  S2R R21, SR_TID.X ;  /* 0x0000000000157919 */ /* 0x000ea20000002100 */
[----:B------:R-:W-:-:S04]  /*de70*/  IMAD.WIDE.U32 R2, R29, UR4, R2 ;  /* 0x000000041d027c25 */ /* 0x000fc8000f8e0002 */
[----:B------:R-:W-:Y:S01]  /*de80*/  IMAD R0, R29, UR5, R0 ;  /* 0x000000051d007c24 */ /* 0x000fe2000f8e0200 */
[----:B------:R-:W-:-:S03]  /*de90*/  ULDC.64 UR4, c[0x0][0x2d0] ;  /* 0x0000b40000047ab9 */ /* 0x000fc60000000a00 */
[----:B------:R-:W-:Y:S01]  /*dea0*/  IMAD.IADD R3, R3, 0x1, R0 ;  /* 0x0000000103037824 */ /* 0x000fe200078e0200 */
[----:B---3--:R-:W-:-:S04]  /*deb0*/  LOP3.LUT R20, R20, 0x7f, RZ, 0xc0, !PT ;  /* 0x0000007f14147812 */ /* 0x008fc800078ec0ff */
[----:B------:R-:W-:Y:S01]  /*dec0*/  SHF.R.U32.HI R20, RZ, 0x3, R20 ;  /* 0x00000003ff147819 */ /* 0x000fe20000011614 */
[----:B--2---:R-:W-:-:S05]  /*ded0*/  IMAD.SHL.U32 R21, R21, 0x10, RZ ;  /* 0x0000001015157824 */ /* 0x004fca00078e00ff */
[----:B------:R-:W-:-:S04]  /*dee0*/  LOP3.LUT R21, R21, 0x70, RZ, 0xc0, !PT ;  /* 0x0000007015157812 */ /* 0x000fc800078ec0ff */
[----:B------:R-:W-:Y:S02]  /*def0*/  LOP3.LUT R20, R20, R21, RZ, 0xfc, !PT ;  /* 0x0000001514147212 */ /* 0x000fe400078efcff */
[----:B------:R2:W5:Y:S03]  /*df00*/  LDL R21, [R1+0x2c] ;  /* 0x00002c0001157983 */ /* 0x0005660000100800 */
[----:B------:R-:W-:-:S04]  /*df10*/  IMAD R6, R17, 0xc0, R20 ;  /* 0x000000c011067824 */ /* 0x000fc800078e0214 */
[----:B0-----:R-:W-:-:S04]  /*df20*/  @P6 IMAD.HI.U32 R0, R6, R5, RZ ;  /* 0x0000000506006227 */ /* 0x001fc800078e00ff */
[----:B------:R-:W-:Y:S01]  /*df30*/  IMAD.MOV.U32 R5, RZ, RZ, R6 ;  /* 0x000000ffff057224 */ /* 0x000fe200078e0006 */
[----:B-1----:R-:W-:-:S04]  /*df40*/  @P6 SHF.R.U32.HI R5, RZ, R4, R0 ;  /* 0x00000004ff056219 */ /* 0x002fc80000011600 */
        /* <DEDUP_REMOVED lines=17> */
[----:B------:R-:W1:Y:S01]  /*e060*/  S2R R20, SR_TID.X ;  /* 0x0000000000147919 */ /* 0x000e620000002100 */
[----:B0-----:R-:W-:-:S05]  /*e070*/  @P6 IMAD.HI.U32 R7, R5, R7, RZ ;  /* 0x0000000705076227 */ /* 0x001fca00078e00ff */
[----:B------:R-:W-:-:S05]  /*e080*/  @P6 SHF.R.U32.HI R6, RZ, R8, R7 ;  /* 0x00000008ff066219 */ /* 0x000fca0000011607 */
[----:B------:R-:W-:-:S04]  /*e090*/  IMAD.MOV R7, RZ, RZ, -R6 ;  /* 0x000000ffff077224 */ /* 0x000fc800078e0a06 */
[----:B------:R-:W-:Y:S01]  /*e0a0*/  IMAD R5, R9, R7, R5 ;  /* 0x0000000709057224 */ /* 0x000fe200078e0205 */
[----:B------:R-:W-:Y:S01]  /*e0b0*/  SHF.R.S32.HI R7, RZ, 0x1f, R6 ;  /* 0x0000001fff077819 */ /* 0x000fe20000011406 */
[----:B------:R-:W-:-:S04]  /*e0c0*/  IMAD.WIDE.U32 R2, R6, UR4, R2 ;  /* 0x0000000406027c25 */ /* 0x000fc8000f8e0002 */
[----:B------:R-:W-:Y:S01]  /*e0d0*/  IMAD R7, R7, UR4, RZ ;  /* 0x0000000407077c24 */ /* 0x000fe2000f8e02ff */
[----:B------:R-:W-:-:S03]  /*e0e0*/  ULDC UR4, c[0x0][0x2b8] ;  /* 0x0000ae0000047ab9 */ /* 0x000fc60000000800 */
[----:B------:R-:W-:Y:S01]  /*e0f0*/  IMAD R7, R6, UR5, R7 ;  /* 0x0000000506077c24 */ /* 0x000fe2000f8e0207 */
[----:B------:R-:W-:-:S03]  /*e100*/  SHF.R.S32.HI R6, RZ, 0x1f, R5 ;  /* 0x0000001fff067819 */ /* 0x000fc60000011405 */
[----:B------:R-:W-:Y:S02]  /*e110*/  IMAD.IADD R3, R3, 0x1, R7 ;  /* 0x0000000103037824 */ /* 0x000fe400078e0207 */
[----:B------:R-:W-:Y:S02]  /*e120*/  IMAD R6, R6, UR6, RZ ;  /* 0x0000000606067c24 */ /* 0x000fe4000f8e02ff */
[----:B------:R-:W-:-:S04]  /*e130*/  IMAD.WIDE.U32 R2, R5, UR6, R2 ;  /* 0x0000000605027c25 */ /* 0x000fc8000f8e0002 */
[----:B------:R-:W-:Y:S01]  /*e140*/  IMAD R6, R5, UR7, R6 ;  /* 0x0000000705067c24 */ /* 0x000fe2000f8e0206 */
[----:B------:R-:W-:Y:S02]  /*e150*/  LEA R5, P1, R2, UR8, 0x1 ;  /* 0x0000000802057c11 */ /* 0x000fe4000f8208ff */
[----:B------:R-:W-:Y:S02]  /*e160*/  ISETP.GE.AND P0, PT, R28, UR4, PT ;  /* 0x000000041c007c0c */ /* 0x000fe4000bf06270 */
[----:B------:R-:W-:Y:S01]  /*e170*/  IADD3 R6, R3, R6, RZ ;  /* 0x0000000603067210 */ /* 0x000fe20007ffe0ff */
[----:B------:R-:W-:Y:S01]  /*e180*/  UMOV UR4, 0xffffffff ;  /* 0xffffffff00047882 */ /* 0x000fe20000000000 */
[----:B-1----:R-:W-:Y:S02]  /*e190*/  LOP3.LUT R20, R20, 0x7f, RZ, 0xc0, !PT ;  /* 0x0000007f14147812 */ /* 0x002fe400078ec0ff */
        /* <DEDUP_REMOVED lines=86> */
[----:B0-----:R-:W-:-:S04]  /*e700*/  @!P1 LEA R4, P3, R28, R4, 0x1 ;  /* 0x000000041c049211 */ /* 0x001fc800078608ff */
[----:B-1----:R-:W-:Y:S01]  /*e710*/  @!P1 MOV R6, R4 ;  /* 0x0000000400069202 */ /* 0x002fe20000000f00 */
        /* <DEDUP_REMOVED lines=21> */
.L_x_2527:
        /* <DEDUP_REMOVED lines=10> */
.L_x_2427:
        /* <DEDUP_REMOVED lines=20> */
.L_x_2528:
[----:B------:R-:W-:Y:S05]  /*ea50*/  BSYNC B0 ;  /* 0x0000000000007941 */ /* 0x000fea0003800000 */
.L_x_2428:
        /* <DEDUP_REMOVED lines=8> */
[----:B--2---:R-:W-:-:S09]  /*eae0*/  IADD3 R7, R0, -0x2, RZ ;  /* 0xfffffffe00077810 */ /* 0x004fd20007ffe0ff */
.L_x_2444:
        /* <DEDUP_REMOVED lines=14> */
[----:B------:R-:W-:Y:S01]  /*ebd0*/  ULDC UR4, c[0x0][0x430] ;  /* 0x00010c0000047ab9 */ /* 0x000fe20000000800 */
[----:B--2---:R-:W-:-:S05]  /*ebe0*/  IADD3 R3, R2, R3, R9 ;  /* 0x0000000302037210 */ /* 0x004fca0007ffe009 */
[----:B0-----:R-:W-:Y:S01]  /*ebf0*/  @P0 IMAD.HI.U32 R4, R3, R4, RZ ;  /* 0x0000000403040227 */ /* 0x001fe200078e00ff */
[----:B------:R-:W-:-:S04]  /*ec00*/  MOV R2, R3 ;  /* 0x0000000300027202 */ /* 0x000fc80000000f00 */
        /* <DEDUP_REMOVED lines=24> */
.L_x_2432:
[----:B------:R-:W-:Y:S01]  /*ed90*/  LEA R5, R25, R22, 0x3 ;  /* 0x0000001619057211 */ /* 0x000fe200078e18ff */
[----:B------:R-:W-:Y:S01]  /*eda0*/  BSSY B1, `(.L_x_2433) ;  /* 0x0000004000017945 */ /* 0x000fe20003800000 */
[----:B------:R-:W-:-:S04]  /*edb0*/  SHF.L.U32 R2, R27, 0x1f, RZ ;  /* 0x0000001f1b027819 */ /* 0x000fc800000006ff */
[----:B------:R-:W0:Y:S02]  /*edc0*/  SYNCS.PHASECHK.TRANS64.TRYWAIT P0, [R5+URZ+0x16840], R2 ;  /* 0x01684002050075a7 */ /* 0x000e24000800017f */
[----:B0-----:R-:W-:Y:S05]  /*edd0*/  @!P0 BRA `(.L_x_2434) ;  /* 0x0000004000988947 */ /* 0x001fea0003800000 */
.L_x_2529:
[----:B------:R-:W-:Y:S05]  /*ede0*/  BSYNC B1 ;  /* 0x0000000000017941 */ /* 0x000fea0003800000 */
.L_x_2433:
        /* <DEDUP_REMOVED lines=28> */
[----:B------:R-:W-:Y:S02]  /*efb0*/  LEA.HI.X R10, R2, UR5, R7, 0x1, P0 ;  /* 0x00000005020a7c11 */ /* 0x000fe400080f0c07 */
[----:B------:R-:W-:Y:S01]  /*efc0*/  LEA R8, R25, R8, 0xd ;  /* 0x0000000819087211 */ /* 0x000fe200078e68ff */
        /* <DEDUP_REMOVED lines=41> */
.L_x_2547:
        /* <DEDUP_REMOVED lines=8> */
.L_x_2436:
        /* <DEDUP_REMOVED lines=11> */
.L_x_2437:
[----:B------:R1:W-:Y:S01]  /*f390*/  SYNCS.ARRIVE.TRANS64.A1T0 RZ, [R5+URZ+0x16830], RZ ;  /* 0x016830ff05ff79a7 */ /* 0x0003e2000810003f */
[----:B------:R-:W-:Y:S05]  /*f3a0*/  @!P3 BRA `(.L_x_2438) ;  /* 0x000000000004b947 */ /* 0x000fea0003800000 */
[----:B------:R-:W-:Y:S01]  /*f3b0*/  BPT.TRAP 0x1 ;  /* 0x000000040000795c */ /* 0x000fe20000300000 */
.L_x_2438:
[----:B------:R-:W-:Y:S01]  /*f3c0*/  SHF.L.U32 R2, R17, 0x1f, RZ ;  /* 0x0000001f11027819 */ /* 0x000fe200000006ff */
[----:B------:R-:W-:Y:S01]  /*f3d0*/  BSSY B1, `(.L_x_2439) ;  /* 0x0000004000017945 */ /* 0x000fe20003800000 */
[----:B-1----:R-:W-:-:S04]  /*f3e0*/  LEA R5, R6, R22, 0x3 ;  /* 0x0000001606057211 */ /* 0x002fc800078e18ff */
[----:B------:R-:W1:Y:S02]  /*f3f0*/  SYNCS.PHASECHK.TRANS64.TRYWAIT P0, [R5+URZ+0x16860], R2 ;  /* 0x01686002050075a7 */ /* 0x000e64000800017f */
[----:B-1----:R-:W-:Y:S05]  /*f400*/  @!P0 BRA `(.L_x_2440) ;  /* 0x0000004400508947 */ /* 0x002fea0003800000 */
.L_x_2548:
[----:B------:R-:W-:Y:S05]  /*f410*/  BSYNC B1 ;  /* 0x0000000000017941 */ /* 0x000fea0003800000 */
.L_x_2439:
        /* <DEDUP_REMOVED lines=15> */
[----:B------:R-:W-:Y:S02]  /*f510*/  ISETP.LT.OR P0, PT, R8, 0x1, P1 ;  /* 0x000000010800780c */ /* 0x000fe40000f01670 */
[----:B------:R-:W-:Y:S01]  /*f520*/  LEA R6, R6, R22, 0x1 ;  /* 0x0000001606067211 */ /* 0x000fe200078e08ff */
        /* <DEDUP_REMOVED lines=39> */
[----:B0-----:R-:W-:-:S04]  /*f7a0*/  IADD3 R2, P2, R2, R7, RZ ;  /* 0x0000000702027210 */ /* 0x001fc80007f5e0ff */
[----:B-1----:R-:W-:-:S05]  /*f7b0*/  IADD3.X R3, RZ, R3, RZ, P2, !PT ;  /* 0x00000003ff037210 */ /* 0x002fca00017fe4ff */
[----:B------:R0:W-:Y:S04]  /*f7c0*/  LDGSTS.E.BYPASS.LTC128B.128 [R6+0x3400], desc[UR52][R2.64], !P0 ;  /* 0x0340000002067fae */ /* 0x0001e8000c101d74 */
[----:B0-2---:R0:W1:Y:S02]  /*f7d0*/  SHFL.IDX PT, R2, R23, 0x7, 0x181f ;  /* 0x00f81f0017027f89 */ /* 0x00506400000e0000 */
.L_x_2566:
        /* <DEDUP_REMOVED lines=28> */
.L_x_2442:
        /* <DEDUP_REMOVED lines=11> */
.L_x_2443:
[C---:B------:R-:W-:Y:S01]  /*fa50*/  ISETP.GT.AND P0, PT, R26.reuse, RZ, PT ;  /* 0x000000ff1a00720c */ /* 0x040fe20003f04270 */
[----:B------:R1:W-:Y:S01]  /*fa60*/  SYNCS.ARRIVE.TRANS64.A1T0 RZ, [R5+URZ+0x16850], RZ ;  /* 0x016850ff05ff79a7 */ /* 0x0003e2000810003f */
[----:B------:R-:W-:Y:S01]  /*fa70*/  IADD3 R7, R26, -0x1, RZ ;  /* 0xffffffff1a077810 */ /* 0x000fe20007ffe0ff */
[----:B------:R-:W-:Y:S02]  /*fa80*/  IMAD.MOV.U32 R17, RZ, RZ, R27 ;  /* 0x000000ffff117224 */ /* 0x000fe400078e001b */
[----:B------:R-:W-:Y:S02]  /*fa90*/  IMAD.MOV.U32 R6, RZ, RZ, R25 ;  /* 0x000000ffff067224 */ /* 0x000fe400078e0019 */
[----:B------:R-:W-:-:S06]  /*faa0*/  IMAD.MOV.U32 R29, RZ, RZ, R26 ;  /* 0x000000ffff1d7224 */ /* 0x000fcc00078e001a */
[----:B-1----:R-:W-:Y:S05]  /*fab0*/  @P0 BRA `(.L_x_2444) ;  /* 0xfffffff0000c0947 */ /* 0x002fea000383ffff */
.L_x_2431:
[----:B------:R-:W-:Y:S05]  /*fac0*/  BSYNC B0 ;  /* 0x0000000000007941 */ /* 0x000fea0003800000 */
.L_x_2430:
        /* <DEDUP_REMOVED lines=17> */
.L_x_2446:
[----:B------:R-:W-:Y:S05]  /*fbe0*/  BSYNC B0 ;  /* 0x0000000000007941 */ /* 0x000fea0003800000 */
.L_x_2445:
[----:B------:R-:W-:-:S05]  /*fbf0*/  IMAD.U32 R0, RZ, RZ, UR36 ;  /* 0x00000024ff007e24 */ /* 0x000fca000f8e00ff */
[----:B------:R-:W-:-:S13]  /*fc00*/  ISETP.NE.AND P0, PT, R0, 0x3, PT ;  /* 0x000000030000780c */ /* 0x000fda0003f05270 */
[----:B------:R-:W-:Y:S05]  /*fc10*/  @!P0 BRA `(.L_x_2447) ;  /* 0x0000000000048947 */ /* 0x000fea0003800000 */
[----:B------:R-:W-:Y:S01]  /*fc20*/  BPT.TRAP 0x1 ;  /* 0x000000040000795c */ /* 0x000fe20000300000 */
.L_x_2447:
[----:B------:R-:W2:Y:S01]  /*fc30*/  LDL.LU R2, [R1+0x10] ;  /* 0x0000100001027983 */ /* 0x000ea20000300800 */
[----:B------:R-:W-:Y:S01]  /*fc40*/  IMAD R0, R25, 0x8, R22 ;  /* 0x0000000819007824 */ /* 0x000fe200078e0216 */
[----:B0-----:R-:W-:Y:S01]  /*fc50*/  SHF.L.U32 R3, R27, 0x1f, RZ ;  /* 0x0000001f1b037819 */ /* 0x001fe200000006ff */
[----:B------:R-:W-:Y:S03]  /*fc60*/  BSSY B0, `(.L_x_2448) ;  /* 0x0000004000007945 */ /* 0x000fe60003800000 */
[----:B------:R-:W0:Y:S01]  /*fc70*/  SYNCS.PHASECHK.TRANS64.TRYWAIT P0, [R0+URZ+0x16860], R3 ;  /* 0x01686003000075a7 */ /* 0x000e22000800017f */
[----:B--2---:R-:W-:Y:S01]  /*fc80*/  IMAD R6, R26, -0x80, R2 ;  /* 0xffffff801a067824 */ /* 0x004fe200078e0202 */
[----:B0-----:R-:W-:Y:S06]  /*fc90*/  @!P0 BRA `(.L_x_2449) ;  /* 0x0000004400888947 */ /* 0x001fec0003800000 */
.L_x_2567:
[----:B------:R-:W-:Y:S05]  /*fca0*/  BSYNC B0 ;  /* 0x0000000000007941 */ /* 0x000fea0003800000 */
.L_x_2448:
[----:B------:R-:W1:Y:S01]  /*fcb0*/  S2R R7, SR_TID.X ;  /* 0x0000000000077919 */ /* 0x000e620000002100 */
[----:B------:R-:W-:Y:S02]  /*fcc0*/  ULDC UR4, c[0x0][0x2f4] ;  /* 0x0000bd0000047ab9 */ /* 0x000fe40000000800 */
[----:B------:R-:W-:Y:S01]  /*fcd0*/  ISETP.GE.AND P0, PT, R28, UR4, PT ;  /* 0x000000041c007c0c */ /* 0x000fe2000bf06270 */
[----:B------:R-:W-:Y:S01]  /*fce0*/  UMOV UR4, 0xffffffff ;  /* 0xffffffff00047882 */ /* 0x000fe20000000000 */
[C---:B-1----:R-:W-:Y:S01]  /*fcf0*/  IMAD.SHL.U32 R2, R7.reuse, 0x8, RZ ;  /* 0x0000000807027824 */ /* 0x042fe200078e00ff */
[C---:B------:R-:W-:Y:S02]  /*fd00*/  SHF.L.U32 R4, R7.reuse, 0x3, RZ ;  /* 0x0000000307047819 */ /* 0x040fe400000006ff */
[----:B------:R-:W-:Y:S02]  /*fd10*/  LOP3.LUT R5, R7, 0x7f, RZ, 0xc0, !PT ;  /* 0x0000007f07057812 */ /* 0x000fe400078ec0ff */
[----:B------:R-:W-:-:S02]  /*fd20*/  LOP3.LUT R2, R2, 0x1f8, RZ, 0xc0, !PT ;  /* 0x000001f802027812 */ /* 0x000fc400078ec0ff */
        /* <DEDUP_REMOVED lines=49> */
[----:B------:R0:W1:Y:S02]  /*10040*/  SHFL.IDX PT, R14, R23, 0x7, 0x181f ;  /* 0x00f81f00170e7f89 */ /* 0x00006400000e0000 */
[----:B--2---:R-:W-:-:S07]  /*10050*/  IADD3.X R3, RZ, R8, RZ, P2, !PT ;  /* 0x00000008ff037210 */ /* 0x004fce00017fe4ff */
[----:B---3--:R0:W-:Y:S02]  /*10060*/  LDGSTS.E.BYPASS.LTC128B.128 [R4+0x3400], desc[UR52][R2.64], !P1 ;  /* 0x0340000002047fae */ /* 0x0081e4000c901d74 */
.L_x_2585:
        /* <DEDUP_REMOVED lines=9> */
.L_x_2451:
        /* <DEDUP_REMOVED lines=11> */
.L_x_2452:
[----:B------:R-:W-:Y:S01]  /*101b0*/  VIADD R25, R25, 0x1 ;  /* 0x0000000119197836 */ /* 0x000fe20000000000 */
[----:B------:R0:W-:Y:S04]  /*101c0*/  SYNCS.ARRIVE.TRANS64.A1T0 RZ, [R0+URZ+0x16850], RZ ;  /* 0x016850ff00ff79a7 */ /* 0x0001e8000810003f */
[----:B------:R-:W-:-:S04]  /*101d0*/  ISETP.NE.AND P0, PT, R25, 0x2, PT ;  /* 0x000000021900780c */ /* 0x000fc80003f05270 */
[----:B0-----:R-:W-:Y:S02]  /*101e0*/  SEL R0, RZ, 0x1, P0 ;  /* 0x00000001ff007807 */ /* 0x001fe40000000000 */
[----:B------:R-:W-:Y:S02]  /*101f0*/  SEL R25, R25, RZ, P0 ;  /* 0x000000ff19197207 */ /* 0x000fe40000000000 */
[----:B------:R-:W-:-:S07]  /*10200*/  LOP3.LUT R27, R27, R0, RZ, 0x3c, !PT ;  /* 0x000000001b1b7212 */ /* 0x000fce00078e3cff */
.L_x_2411:
[----:B------:R-:W-:Y:S05]  /*10210*/  BSYNC B7 ;  /* 0x0000000000077941 */ /* 0x000fea0003800000 */
.L_x_2409:
        /* <DEDUP_REMOVED lines=12> */
.L_x_2453:
        /* <DEDUP_REMOVED lines=11> */
[----:B------:R-:W-:Y:S02]  /*10390*/  MOV R17, RZ ;  /* 0x000000ff00117202 */ /* 0x000fe40000000f00 */
[C---:B------:R-:W-:Y:S01]  /*103a0*/  ISETP.GE.U32.AND P2, PT, R8.reuse, 0x2, PT ;  /* 0x000000020800780c */ /* 0x040fe20003f46070 */
[----:B------:R-:W-:Y:S01]  /*103b0*/  SHFL.IDX PT, R0, R16, RZ, 0x1f ;  /* 0x00001fff10007589 */ /* 0x000fe200000e0000 */
[C---:B------:R-:W-:Y:S02]  /*103c0*/  ISETP.GE.U32.AND P3, PT, R8.reuse, 0x4, PT ;  /* 0x000000040800780c */ /* 0x040fe40003f66070 */
[C---:B------:R-:W-:Y:S02]  /*103d0*/  ISETP.GE.U32.AND P4, PT, R8.reuse, 0x8, PT ;  /* 0x000000080800780c */ /* 0x040fe40003f86070 */
[C---:B------:R-:W-:Y:S01]  /*103e0*/  ISETP.GE.U32.AND P5, PT, R8.reuse, 0x10, PT ;  /* 0x000000100800780c */ /* 0x040fe20003fa6070 */
[----:B--2---:R-:W-:Y:S01]  /*103f0*/  @!P1 IMAD.MOV.U32 R17, RZ, RZ, R2 ;  /* 0x000000ffff119224 */ /* 0x004fe200078e0002 */
[----:B------:R-:W-:-:S04]  /*10400*/  ISETP.NE.AND P1, PT, R8, RZ, PT ;  /* 0x000000ff0800720c */ /* 0x000fc80003f25270 */
[----:B------:R-:W0:Y:S02]  /*10410*/  SHFL.UP PT, R14, R17, 0x1, RZ ;  /* 0x04200000110e7989 */ /* 0x000e2400000e00ff */
[----:B0-----:R-:W-:-:S05]  /*10420*/  SEL R4, R14, RZ, P1 ;  /* 0x000000ff0e047207 */ /* 0x001fca0000800000 */
[----:B------:R-:W-:-:S05]  /*10430*/  IMAD.IADD R4, R17, 0x1, R4 ;  /* 0x0000000111047824 */ /* 0x000fca00078e0204 */
[----:B------:R-:W0:Y:S02]  /*10440*/  SHFL.UP PT, R14, R4, 0x2, RZ ;  /* 0x04400000040e7989 */ /* 0x000e2400000e00ff */
[----:B0-----:R-:W-:-:S05]  /*10450*/  SEL R5, R14, RZ, P2 ;  /* 0x000000ff0e057207 */ /* 0x001fca0001000000 */
[----:B------:R-:W-:Y:S02]  /*10460*/  IMAD.IADD R6, R4, 0x1, R5 ;  /* 0x0000000104067824 */ /* 0x000fe400078e0205 */
[----:B------:R-:W-:Y:S04]  /*10470*/  SHFL.IDX PT, R5, R16, 0x1, 0x1f ;  /* 0x00201f0010057f89 */ /* 0x000fe800000e0000 */
        /* <DEDUP_REMOVED lines=9> */
[----:B------:R0:W1:Y:S02]  /*10510*/  SHFL.IDX PT, R14, R3, 0x1f, 0x1f ;  /* 0x03e01f00030e7f89 */ /* 0x00006400000e0000 */
.L_x_2595:
[----:B------:R-:W-:Y:S02]  /*10520*/  ULDC UR4, c[0x0][0xc38] ;  /* 0x00030e0000047ab9 */ /* 0x000fe40000000800 */
[----:B------:R-:W-:-:S04]  /*10530*/  IMAD.U32 R4, RZ, RZ, UR4 ;  /* 0x00000004ff047e24 */ /* 0x000fc8000f8e00ff */
[----:B-1----:R-:W-:-:S04]  /*10540*/  IMAD R14, R14, R4, RZ ;  /* 0x000000040e0e7224 */ /* 0x002fc800078e02ff */
[----:B------:R-:W-:-:S05]  /*10550*/  IMAD.IADD R5, R5, 0x1, R14 ;  /* 0x0000000105057824 */ /* 0x000fca00078e020e */
[----:B------:R-:W-:-:S13]  /*10560*/  ISETP.GT.AND P6, PT, R5, R0, PT ;  /* 0x000000000500720c */ /* 0x000fda0003fc4270 */
[----:B------:R-:W-:Y:S05]  /*10570*/  @P6 BRA `(.L_x_2456) ;  /* 0x00000000009c6947 */ /* 0x000fea0003800000 */
.L_x_2461:
[----:B------:R-:W1:Y:S01]  /*10580*/  LDC R2, c[0x0][0xc3c] ;  /* 0x00030f00ff027b82 */ /* 0x000e620000000800 */
[----:B------:R-:W-:-:S05]  /*10590*/  VIADD R19, R19, 0x1f ;  /* 0x0000001f13137836 */ /* 0x000fca0000000000 */
[----:B-1----:R-:W-:-:S13]  /*105a0*/  ISETP.GE.AND P6, PT, R19, R2, PT ;  /* 0x000000021300720c */ /* 0x002fda0003fc6270 */
[----:B------:R-:W-:Y:S05]  /*105b0*/  @P6 BRA `(.L_x_2457) ;  /* 0x0000000400d06947 */ /* 0x000fea0003800000 */
[----:B0-----:R-:W0:Y:S01]  /*105c0*/  S2R R3, SR_TID.X ;  /* 0x0000000000037919 */ /* 0x001e220000002100 */
        /* <DEDUP_REMOVED lines=9> */
.L_x_2459:
[----:B------:R-:W-:Y:S05]  /*10660*/  BSYNC B0 ;  /* 0x0000000000007941 */ /* 0x000fea0003800000 */
.L_x_2458:
[----:B------:R-:W-:-:S03]  /*10670*/  UMOV UR4, 0xffffffff ;  /* 0xffffffff00047882 */ /* 0x000fc60000000000 */
[----:B------:R-:W-:Y:S05]  /*10680*/  BRA.DIV UR4, `(.L_x_2460) ;  /* 0x0000004a04847947 */ /* 0x000fea000b800000 */
[----:B-----5:R-:W1:Y:S02]  /*10690*/  SHFL.UP PT, R14, R17, 0x1, RZ ;  /* 0x04200000110e7989 */ /* 0x020e6400000e00ff */
[----:B-1----:R-:W-:-:S04]  /*106a0*/  SEL R14, R14, RZ, P1 ;  /* 0x000000ff0e0e7207 */ /* 0x002fc80000800000 */
        /* <DEDUP_REMOVED lines=14> */
.L_x_2603:
[----:B------:R-:W-:Y:S02]  /*10790*/  ULDC UR4, c[0x0][0xc38] ;  /* 0x00030e0000047ab9 */ /* 0x000fe40000000800 */
[----:B------:R-:W-:-:S04]  /*107a0*/  IMAD.U32 R4, RZ, RZ, UR4 ;  /* 0x00000004ff047e24 */ /* 0x000fc8000f8e00ff */
[----:B-1----:R-:W-:-:S05]  /*107b0*/  IMAD R14, R14, R4, RZ ;  /* 0x000000040e0e7224 */ /* 0x002fca00078e02ff */
[----:B------:R-:W-:-:S04]  /*107c0*/  IADD3 R5, R14, R5, RZ ;  /* 0x000000050e057210 */ /* 0x000fc80007ffe0ff */
[----:B------:R-:W-:-:S13]  /*107d0*/  ISETP.GT.AND P6, PT, R5, R0, PT ;  /* 0x000000000500720c */ /* 0x000fda0003fc4270 */
[----:B------:R-:W-:Y:S05]  /*107e0*/  @!P6 BRA `(.L_x_2461) ;  /* 0xfffffffc0064e947 */ /* 0x000fea000383ffff */
.L_x_2456:
        /* <DEDUP_REMOVED lines=8> */
.L_x_2607:
[----:B------:R-:W-:Y:S01]  /*10870*/  ISETP.NE.AND P0, PT, R2, RZ, PT ;  /* 0x000000ff0200720c */ /* 0x000fe20003f05270 */
[----:B------:R-:W-:-:S12]  /*10880*/  IMAD.MOV.U32 R14, RZ, RZ, RZ ;  /* 0x000000ffff0e7224 */ /* 0x000fd800078e00ff */
[----:B------:R-:W-:Y:S05]  /*10890*/  @!P0 BRA `(.L_x_2463) ;  /* 0x0000000000108947 */ /* 0x000fea0003800000 */
[----:B------:R-:W-:Y:S01]  /*108a0*/  UMOV UR4, 0xffffffff ;  /* 0xffffffff00047882 */ /* 0x000fe20000000000 */
[----:B------:R-:W-:Y:S02]  /*108b0*/  VIADD R12, R6, 0xffffffff ;  /* 0xffffffff060c7836 */ /* 0x000fe40000000000 */
[----:B------:R-:W-:Y:S05]  /*108c0*/  BRA.DIV UR4, `(.L_x_2464) ;  /* 0x0000004a04f87947 */ /* 0x000fea000b800000 */
[----:B------:R3:W4:Y:S02]  /*108d0*/  SHFL.IDX PT, R14, R3, R12, 0x1f ;  /* 0x00001f0c030e7589 */ /* 0x00072400000e0000 */
.L_x_2463:
[----:B0--3--:R-:W0:Y:S01]  /*108e0*/  LDC.64 R2, c[0x0][0xc90] ;  /* 0x00032400ff027b82 */ /* 0x009e220000000a00 */
[----:B------:R-:W-:-:S04]  /*108f0*/  IMAD.IADD R19, R6, 0x1, R19 ;  /* 0x0000000106137824 */ /* 0x000fc800078e0213 */
[----:B0-----:R-:W-:-:S05]  /*10900*/  IMAD.WIDE R2, R19, 0x4, R2 ;  /* 0x0000000413027825 */ /* 0x001fca00078e0202 */
[----:B-1----:R0:W2:Y:S01]  /*10910*/  LDG.E R6, desc[UR52][R2.64] ;  /* 0x0000003402067981 */ /* 0x0020a2000c1e1900 */
[----:B----4-:R-:W-:-:S04]  /*10920*/  IMAD R16, R14, R4, R16 ;  /* 0x000000040e107224 */ /* 0x010fc800078e0210 */
[----:B------:R-:W-:Y:S02]  /*10930*/  IMAD.IADD R0, R0, 0x1, -R16 ;  /* 0x0000000100007824 */ /* 0x000fe400078e0a10 */
[----:B0-----:R-:W-:Y:S02]  /*10940*/  IMAD.MOV.U32 R2, RZ, RZ, RZ ;  /* 0x000000ffff027224 */ /* 0x001fe400078e00ff */
[----:B--2---:R-:W-:-:S05]  /*10950*/  IMAD R5, R17, R6, RZ ;  /* 0x0000000611057224 */ /* 0x004fca00078e02ff */
[----:B------:R-:W-:-:S04]  /*10960*/  IABS R7, R5 ;  /* 0x0000000500077213 */ /* 0x000fc80000000000 */
[----:B------:R-:W0:Y:S08]  /*10970*/  I2F.RP R8, R7 ;  /* 0x0000000700087306 */ /* 0x000e300000209400 */
[----:B0-----:R-:W0:Y:S02]  /*10980*/  MUFU.RCP R8, R8 ;  /* 0x0000000800087308 */ /* 0x001e240000001000 */
[----:B0-----:R-:W-:Y:S01]  /*10990*/  VIADD R9, R8, 0xffffffe ;  /* 0x0ffffffe08097836 */ /* 0x001fe20000000000 */
[----:B------:R-:W-:-:S05]  /*109a0*/  IABS R8, R5 ;  /* 0x0000000500087213 */ /* 0x000fca0000000000 */
[----:B------:R-:W0:Y:S01]  /*109b0*/  F2I.FTZ.U32.TRUNC.NTZ R3, R9 ;  /* 0x0000000900037305 */ /* 0x000e22000021f000 */
[----:B------:R-:W-:Y:S01]  /*109c0*/  IMAD.MOV R8, RZ, RZ, -R8 ;  /* 0x000000ffff087224 */ /* 0x000fe200078e0a08 */
[----:B0-----:R-:W-:-:S05]  /*109d0*/  IADD3 R10, RZ, -R3, RZ ;  /* 0x80000003ff0a7210 */ /* 0x001fca0007ffe0ff */
        /* <DEDUP_REMOVED lines=12> */
[----:B------:R-:W-:-:S06]  /*10aa0*/  @P0 IADD3 R9, R9, 0x1, RZ ;  /* 0x0000000109090810 */ /* 0x000fcc0007ffe0ff */
        /* <DEDUP_REMOVED lines=13> */
[----:B0-----:R-:W-:Y:S01]  /*10b80*/  MOV R2, RZ ;  /* 0x000000ff00027202 */ /* 0x001fe20000000f00 */
[----:B-1----:R-:W-:-:S04]  /*10b90*/  IMAD.MOV R5, RZ, RZ, -R3 ;  /* 0x000000ffff057224 */ /* 0x002fc800078e0a03 */
[----:B------:R-:W-:-:S04]  /*10ba0*/  IMAD R5, R5, R6, RZ ;  /* 0x0000000605057224 */ /* 0x000fc800078e02ff */
[----:B------:R-:W-:Y:S01]  /*10bb0*/  IMAD.HI.U32 R3, R3, R5, R2 ;  /* 0x0000000503037227 */ /* 0x000fe200078e0002 */
[-C--:B------:R-:W-:Y:S02]  /*10bc0*/  IABS R5, R4.reuse ;  /* 0x0000000400057213 */ /* 0x080fe40000000000 */
[C---:B------:R-:W-:Y:S02]  /*10bd0*/  LOP3.LUT R2, R0.reuse, R4, RZ, 0x3c, !PT ;  /* 0x0000000400027212 */ /* 0x040fe400078e3cff */
[----:B------:R-:W-:Y:S01]  /*10be0*/  IADD3 R0, R0, R7, RZ ;  /* 0x0000000700007210 */ /* 0x000fe20007ffe0ff */
        /* <DEDUP_REMOVED lines=17> */
.L_x_2457:
[----:B------:R-:W-:Y:S01]  /*10d00*/  UMOV UR4, URZ ;  /* 0x0000003f00047c82 */ /* 0x000fe20008000000 */
[----:B------:R-:W-:Y:S01]  /*10d10*/  UMOV UR5, URZ ;  /* 0x0000003f00057c82 */ /* 0x000fe20008000000 */
[----:B------:R-:W-:Y:S01]  /*10d20*/  ULDC UR6, c[0x0][0xc3c] ;  /* 0x00030f0000067ab9 */ /* 0x000fe20000000800 */
[----:B------:R-:W-:Y:S01]  /*10d30*/  IMAD.MOV.U32 R16, RZ, RZ, R0 ;  /* 0x000000ffff107224 */ /* 0x000fe200078e0000 */
[----:B------:R-:W-:Y:S01]  /*10d40*/  MOV R19, UR6 ;  /* 0x0000000600137c02 */ /* 0x000fe20008000f00 */
[----:B------:R-:W-:Y:S02]  /*10d50*/  IMAD.U32 R17, RZ, RZ, UR4 ;  /* 0x00000004ff117e24 */ /* 0x000fe4000f8e00ff */
[----:B------:R-:W-:-:S07]  /*10d60*/  IMAD.U32 R18, RZ, RZ, UR5 ;  /* 0x00000005ff127e24 */ /* 0x000fce000f8e00ff */
.L_x_2465:
        /* <DEDUP_REMOVED lines=10> */
.L_x_2454:
[----:B------:R-:W-:Y:S02]  /*10e10*/  ULDC UR4, c[0x0][0xc3c] ;  /* 0x00030f0000047ab9 */ /* 0x000fe40000000800 */
[----:B-1----:R-:W-:-:S13]  /*10e20*/  ISETP.GE.AND P0, PT, R19, UR4, PT ;  /* 0x0000000413007c0c */ /* 0x002fda000bf06270 */
[----:B------:R-:W-:Y:S05]  /*10e30*/  @!P0 BRA `(.L_x_2466) ;  /* 0xffffffb000f88947 */ /* 0x000fea000383ffff */
[----:B------:R-:W-:Y:S05]  /*10e40*/  BSYNC B8 ;  /* 0x0000000000087941 */ /* 0x000fea0003800000 */
.L_x_2405:
        /* <DEDUP_REMOVED lines=12> */
.L_x_2610:
[----:B------:R-:W-:Y:S05]  /*10f10*/  BSYNC B0 ;  /* 0x0000000000007941 */ /* 0x000fea0003800000 */
.L_x_2467:
[----:B------:R-:W-:-:S03]  /*10f20*/  UMOV UR4, 0xffffffff ;  /* 0xffffffff00047882 */ /* 0x000fc60000000000 */
[----:B------:R-:W-:Y:S05]  /*10f30*/  BRA.DIV UR4, `(.L_x_2469) ;  /* 0x0000004604947947 */ /* 0x000fea000b800000 */
[----:B0-----:R-:W0:Y:S02]  /*10f40*/  S2R R0, SR_TID.X ;  /* 0x0000000000007919 */ /* 0x001e240000002100 */
[----:B0-----:R-:W-:-:S04]  /*10f50*/  SHF.R.U32.HI R0, RZ, 0x5, R0 ;  /* 0x00000005ff007819 */ /* 0x001fc80000011600 */
[----:B------:R-:W-:-:S05]  /*10f60*/  LOP3.LUT R0, R0, 0x3, RZ, 0xc0, !PT ;  /* 0x0000000300007812 */ /* 0x000fca00078ec0ff */
[----:B------:R0:W1:Y:S02]  /*10f70*/  SHFL.IDX PT, R14, R0, RZ, 0x1f ;  /* 0x00001fff000e7589 */ /* 0x00006400000e0000 */
.L_x_2613:
[----:B-1----:R-:W-:Y:S01]  /*10f80*/  ISETP.NE.AND P0, PT, R14, RZ, PT ;  /* 0x000000ff0e00720c */ /* 0x002fe20003f05270 */
[----:B------:R-:W-:-:S12]  /*10f90*/  BSSY B0, `(.L_x_2470) ;  /* 0x0000024000007945 */ /* 0x000fd80003800000 */
[----:B------:R-:W-:Y:S05]  /*10fa0*/  @P0 BRA `(.L_x_2471) ;  /* 0x0000000000880947 */ /* 0x000fea0003800000 */
[----:B------:R-:W-:-:S03]  /*10fb0*/  UMOV UR4, 0xffffffff ;  /* 0xffffffff00047882 */ /* 0x000fc60000000000 */
[----:B------:R-:W-:Y:S05]  /*10fc0*/  BRA.DIV UR4, `(.L_x_2472) ;  /* 0x0000004604a47947 */ /* 0x000fea000b800000 */
[----:B------:R-:W-:-:S13]  /*10fd0*/  ELECT P6, URZ, PT ;  /* 0x00000000003f782f */ /* 0x000fda00038c0000 */
.L_x_2616:
[----:B------:R-:W-:Y:S05]  /*10fe0*/  @!P6 BRA `(.L_x_2471) ;  /* 0x000000000078e947 */ /* 0x000fea0003800000 */
[----:B------:R-:W-:-:S06]  /*10ff0*/  ULOP3.LUT UR4, UR38, 0x2, URZ, 0xfc, !UPT ;  /* 0x0000000226047892 */ /* 0x000fcc000f8efc3f */
[----:B0-----:R-:W-:-:S05]  /*11000*/  IMAD.U32 R0, RZ, RZ, UR4 ;  /* 0x00000004ff007e24 */ /* 0x001fca000f8e00ff */
[----:B------:R-:W-:-:S13]  /*11010*/  ISETP.NE.AND P0, PT, R0, 0x3, PT ;  /* 0x000000030000780c */ /* 0x000fda0003f05270 */
[----:B------:R-:W-:Y:S05]  /*11020*/  @!P0 BRA `(.L_x_2473) ;  /* 0x0000000000048947 */ /* 0x000fea0003800000 */
[----:B------:R-:W-:Y:S01]  /*11030*/  BPT.TRAP 0x1 ;  /* 0x000000040000795c */ /* 0x000fe20000300000 */
.L_x_2473:
[----:B------:R-:W-:Y:S01]  /*11040*/  IMAD R3, R25, 0x8, R5 ;  /* 0x0000000819037824 */ /* 0x000fe200078e0205 */
[----:B------:R-:W-:Y:S01]  /*11050*/  SHF.L.U32 R2, R27, 0x1f, RZ ;  /* 0x0000001f1b027819 */ /* 0x000fe200000006ff */
[----:B------:R-:W-:-:S03]  /*11060*/  VIADD R25, R25, 0x1 ;  /* 0x0000000119197836 */ /* 0x000fc60000000000 */
[----:B------:R-:W0:Y:S02]  /*11070*/  SYNCS.PHASECHK.TRANS64.TRYWAIT P1, [R3+URZ+0x16840], R2 ;  /* 0x01684002030075a7 */ /* 0x000e24000802017f */
[----:B------:R-:W-:-:S04]  /*11080*/  ISETP.NE.AND P2, PT, R25, 0x2, PT ;  /* 0x000000021900780c */ /* 0x000fc80003f45270 */
[----:B------:R-:W-:Y:S01]  /*11090*/  SEL R0, RZ, 0x1, P2 ;  /* 0x00000001ff007807 */ /* 0x000fe20001000000 */
[----:B0-----:R-:W-:Y:S08]  /*110a0*/  @!P1 BRA `(.L_x_2474) ;  /* 0x00000044008c9947 */ /* 0x001ff00003800000 */
.L_x_2617:
[----:B------:R-:W-:Y:S02]  /*110b0*/  SEL R25, R25, RZ, P2 ;  /* 0x000000ff19197207 */ /* 0x000fe40001000000 */
[----:B------:R-:W-:Y:S01]  /*110c0*/  LOP3.LUT R0, R27, R0, RZ, 0x3c, !PT ;  /* 0x000000001b007212 */ /* 0x000fe200078e3cff */
[----:B------:R-:W-:Y:S06]  /*110d0*/  @!P0 BRA `(.L_x_2475) ;  /* 0x0000000000048947 */ /* 0x000fec0003800000 */
[----:B------:R-:W-:Y:S01]  /*110e0*/  BPT.TRAP 0x1 ;  /* 0x000000040000795c */ /* 0x000fe20000300000 */
.L_x_2475:
[----:B------:R-:W-:Y:S02]  /*110f0*/  LEA R25, R25, R5, 0x3 ;  /* 0x0000000519197211 */ /* 0x000fe400078e18ff */
[----:B------:R-:W-:-:S04]  /*11100*/  SHF.L.U32 R0, R0, 0x1f, RZ ;  /* 0x0000001f00007819 */ /* 0x000fc800000006ff */
[----:B------:R-:W1:Y:S02]  /*11110*/  SYNCS.PHASECHK.TRANS64.TRYWAIT P1, [R25+URZ+0x16840], R0 ;  /* 0x01684000190075a7 */ /* 0x000e64000802017f */
[----:B-1----:R-:W-:Y:S05]  /*11120*/  @!P1 BRA `(.L_x_2476) ;  /* 0x0000004400809947 */ /* 0x002fea0003800000 */
.L_x_2618:
[----:B------:R-:W-:Y:S05]  /*11130*/  @!P0 BRA `(.L_x_2477) ;  /* 0x0000000000048947 */ /* 0x000fea0003800000 */
[----:B------:R-:W-:Y:S01]  /*11140*/  BPT.TRAP 0x1 ;  /* 0x000000040000795c */ /* 0x000fe20000300000 */
.L_x_2477:
[----:B------:R-:W3:Y:S02]  /*11150*/  SYNCS.PHASECHK.TRANS64.TRYWAIT P1, [R3+URZ+0x16860], R2 ;  /* 0x01686002030075a7 */ /* 0x000ee4000802017f */
[----:B---3--:R-:W-:Y:S05]  /*11160*/  @!P1 BRA `(.L_x_2478) ;  /* 0x0000004400849947 */ /* 0x008fea0003800000 */
.L_x_2619:
[----:B------:R-:W-:Y:S05]  /*11170*/  @!P0 BRA `(.L_x_2479) ;  /* 0x0000000000048947 */ /* 0x000fea0003800000 */
[----:B------:R-:W-:Y:S01]  /*11180*/  BPT.TRAP 0x1 ;  /* 0x000000040000795c */ /* 0x000fe20000300000 */
.L_x_2479:
[----:B----4-:R4:W0:Y:S02]  /*11190*/  SYNCS.PHASECHK.TRANS64.TRYWAIT P0, [R25+URZ+0x16860], R0 ;  /* 0x01686000190075a7 */ /* 0x010824000800017f */
[----:B0-----:R-:W-:Y:S05]  /*111a0*/  @!P0 NANOSLEEP.SYNCS 0x989680 ;  /* 0x009896800000895d */ /* 0x001fea0003900000 */
[----:B------:R-:W0:Y:S02]  /*111b0*/  @!P0 SYNCS.PHASECHK.TRANS64 P0, [R25+URZ+0x16860], R0 ;  /* 0x01686000190085a7 */ /* 0x000e24000800007f */
[----:B0-----:R-:W-:Y:S05]  /*111c0*/  @!P0 BRA `(.L_x_2479) ;  /* 0xfffffffc00f08947 */ /* 0x001fea000383ffff */
.L_x_2471:
[----:B------:R-:W-:Y:S05]  /*111d0*/  BSYNC B0 ;  /* 0x0000000000007941 */ /* 0x000fea0003800000 */
.L_x_2470:
[----:B------:R-:W-:Y:S05]  /*111e0*/  EXIT ;  /* 0x000000000000794d */ /* 0x000fea0003800000 */
.L_x_2353:
[----:B0-----:R-:W-:-:S04]  /*111f0*/  IMAD.U32 R3, RZ, RZ, UR45 ;  /* 0x0000002dff037e24 */ /* 0x001fc8000f8e00ff */
[----:B------:R0:W1:Y:S03]  /*11200*/  SYNCS.PHASECHK.TRANS64.TRYWAIT P1, [R3+URZ+0x16800], R0 ;  /* 0x01680000030075a7 */ /* 0x000066000802017f */
[----:B-1----:R-:W-:Y:S05]  /*11210*/  @!P1 NANOSLEEP.SYNCS 0x989680 ;  /* 0x009896800000995d */ /* 0x002fea0003900000 */
[----:B------:R-:W1:Y:S02]  /*11220*/  @!P1 SYNCS.PHASECHK.TRANS64 P1, [R3+URZ+0x16800], R0 ;  /* 0x01680000030095a7 */ /* 0x000e64000802007f */
[----:B-1----:R-:W-:Y:S05]  /*11230*/  @!P1 BRA `(.L_x_2353) ;  /* 0xfffffffc00ec9947 */ /* 0x002fea000383ffff */
[----:B------:R-:W-:Y:S05]  /*11240*/  BRA `(.L_x_2480) ;  /* 0xffffff0400287947 */ /* 0x000fea000383ffff */
.L_x_2357:
[----:B-1----:R1:W2:Y:S02]  /*11250*/  SYNCS.PHASECHK.TRANS64.TRYWAIT P1, [R0+URZ+0x16830], R3 ;  /* 0x01683003000075a7 */ /* 0x0022a4000802017f */
[----:B--2---:R-:W-:Y:S05]  /*11260*/  @!P1 NANOSLEEP.SYNCS 0x989680 ;  /* 0x009896800000995d */ /* 0x004fea0003900000 */
[----:B------:R-:W2:Y:S02]  /*11270*/  @!P1 SYNCS.PHASECHK.TRANS64 P1, [R0+URZ+0x16830], R3 ;  /* 0x01683003000095a7 */ /* 0x000ea4000802007f */
[----:B--2---:R-:W-:Y:S05]  /*11280*/  @!P1 BRA `(.L_x_2357) ;  /* 0xfffffffc00f09947 */ /* 0x004fea000383ffff */
[----:B------:R-:W-:Y:S05]  /*11290*/  BRA `(.L_x_2356) ;  /* 0xffffff0400447947 */ /* 0x000fea000383ffff */
.L_x_2363:
[----:B-1----:R-:W-:-:S04]  /*112a0*/  IMAD.U32 R6, RZ, RZ, UR6 ;  /* 0x00000006ff067e24 */ /* 0x002fc8000f8e00ff */
[----:B------:R1:W2:Y:S03]  /*112b0*/  SYNCS.PHASECHK.TRANS64.TRYWAIT P1, [R6+URZ+0x16830], R5 ;  /* 0x01683005060075a7 */ /* 0x0002a6000802017f */
[----:B--2---:R-:W-:Y:S05]  /*112c0*/  @!P1 NANOSLEEP.SYNCS 0x989680 ;  /* 0x009896800000995d */ /* 0x004fea0003900000 */
[----:B------:R-:W2:Y:S02]  /*112d0*/  @!P1 SYNCS.PHASECHK.TRANS64 P1, [R6+URZ+0x16830], R5 ;  /* 0x01683005060095a7 */ /* 0x000ea4000802007f */
[----:B--2---:R-:W-:Y:S05]  /*112e0*/  @!P1 BRA `(.L_x_2363) ;  /* 0xfffffffc00ec9947 */ /* 0x004fea000383ffff */
[----:B------:R-:W-:Y:S05]  /*112f0*/  BRA `(.L_x_2360) ;  /* 0xffffff2c00b47947 */ /* 0x000fea000383ffff */
.L_x_2367:
[----:B-1----:R-:W-:-:S04]  /*11300*/  IMAD.U32 R6, RZ, RZ, UR6 ;  /* 0x00000006ff067e24 */ /* 0x002fc8000f8e00ff */
[----:B------:R1:W2:Y:S03]  /*11310*/  SYNCS.PHASECHK.TRANS64.TRYWAIT P1, [R6+URZ+0x16850], R5 ;  /* 0x01685005060075a7 */ /* 0x0002a6000802017f */
[----:B--2---:R-:W-:Y:S05]  /*11320*/  @!P1 NANOSLEEP.SYNCS 0x989680 ;  /* 0x009896800000995d */ /* 0x004fea0003900000 */
[----:B------:R-:W2:Y:S02]  /*11330*/  @!P1 SYNCS.PHASECHK.TRANS64 P1, [R6+URZ+0x16850], R5 ;  /* 0x01685005060095a7 */ /* 0x000ea4000802007f */
[----:B--2---:R-:W-:Y:S05]  /*11340*/  @!P1 BRA `(.L_x_2367) ;  /* 0xfffffffc00ec9947 */ /* 0x004fea000383ffff */
[----:B------:R-:W-:Y:S05]  /*11350*/  BRA `(.L_x_2364) ;  /* 0xffffff3000307947 */ /* 0x000fea000383ffff */
.L_x_2375:
[----:B-1----:R-:W-:-:S04]  /*11360*/  IMAD.U32 R6, RZ, RZ, UR6 ;  /* 0x00000006ff067e24 */ /* 0x002fc8000f8e00ff */
[----:B------:R1:W2:Y:S03]  /*11370*/  SYNCS.PHASECHK.TRANS64.TRYWAIT P1, [R6+URZ+0x16830], R5 ;  /* 0x01683005060075a7 */ /* 0x0002a6000802017f */
[----:B--2---:R-:W-:Y:S05]  /*11380*/  @!P1 NANOSLEEP.SYNCS 0x989680 ;  /* 0x009896800000995d */ /* 0x004fea0003900000 */
[----:B------:R-:W2:Y:S02]  /*11390*/  @!P1 SYNCS.PHASECHK.TRANS64 P1, [R6+URZ+0x16830], R5 ;  /* 0x01683005060095a7 */ /* 0x000ea4000802007f */
[----:B--2---:R-:W-:Y:S05]  /*113a0*/  @!P1 BRA `(.L_x_2375) ;  /* 0xfffffffc00ec9947 */ /* 0x004fea000383ffff */
[----:B------:R-:W-:Y:S05]  /*113b0*/  BRA `(.L_x_2372) ;  /* 0xffffff5c003c7947 */ /* 0x000fea000383ffff */
.L_x_2379:
[----:B-1----:R-:W-:-:S04]  /*113c0*/  IMAD.U32 R6, RZ, RZ, UR6 ;  /* 0x00000006ff067e24 */ /* 0x002fc8000f8e00ff */
[----:B------:R1:W2:Y:S03]  /*113d0*/  SYNCS.PHASECHK.TRANS64.TRYWAIT P1, [R6+URZ+0x16850], R5 ;  /* 0x01685005060075a7 */ /* 0x0002a6000802017f */
[----:B--2---:R-:W-:Y:S05]  /*113e0*/  @!P1 NANOSLEEP.SYNCS 0x989680 ;  /* 0x009896800000995d */ /* 0x004fea0003900000 */
[----:B------:R-:W2:Y:S02]  /*113f0*/  @!P1 SYNCS.PHASECHK.TRANS64 P1, [R6+URZ+0x16850], R5 ;  /* 0x01685005060095a7 */ /* 0x000ea4000802007f */
[----:B--2---:R-:W-:Y:S05]  /*11400*/  @!P1 BRA `(.L_x_2379) ;  /* 0xfffffffc00ec9947 */ /* 0x004fea000383ffff */
[----:B------:R-:W-:Y:S05]  /*11410*/  BRA `(.L_x_2376) ;  /* 0xffffff5c00ac7947 */ /* 0x000fea000383ffff */
.L_x_2386:
[----:B-1----:R-:W-:-:S04]  /*11420*/  MOV R4, UR5 ;  /* 0x0000000500047c02 */ /* 0x002fc80008000f00 */
[----:B------:R1:W2:Y:S03]  /*11430*/  SYNCS.PHASECHK.TRANS64.TRYWAIT P1, [R4+URZ+0x16850], R3 ;  /* 0x01685003040075a7 */ /* 0x0002a6000802017f */
[----:B--2---:R-:W-:Y:S05]  /*11440*/  @!P1 NANOSLEEP.SYNCS 0x989680 ;  /* 0x009896800000995d */ /* 0x004fea0003900000 */
[----:B------:R-:W2:Y:S02]  /*11450*/  @!P1 SYNCS.PHASECHK.TRANS64 P1, [R4+URZ+0x16850], R3 ;  /* 0x01685003040095a7 */ /* 0x000ea4000802007f */
[----:B--2---:R-:W-:Y:S05]  /*11460*/  @!P1 BRA `(.L_x_2386) ;  /* 0xfffffffc00ec9947 */ /* 0x004fea000383ffff */
[----:B------:R-:W-:Y:S05]  /*11470*/  BRA `(.L_x_2385) ;  /* 0xffffff80001c7947 */ /* 0x000fea000383ffff */
.L_x_2417:
        /* <DEDUP_REMOVED lines=11> */
.L_x_2482:
[----:B------:R-:W-:Y:S05]  /*11530*/  BSYNC B0 ;  /* 0x0000000000007941 */ /* 0x000fea0003800000 */
.L_x_2481:
[----:B------:R-:W-:Y:S05]  /*11540*/  BRA `(.L_x_2483) ;  /* 0xffffffb800c47947 */ /* 0x000fea000383ffff */
.L_x_2420:
[----:B0-----:R0:W2:Y:S02]  /*11550*/  SYNCS.PHASECHK.TRANS64.TRYWAIT P0, [R3+URZ+0x16840], R4 ;  /* 0x01684004030075a7 */ /* 0x0010a4000800017f */
[----:B--2---:R-:W-:Y:S05]  /*11560*/  @!P0 NANOSLEEP.SYNCS 0x989680 ;  /* 0x009896800000895d */ /* 0x004fea0003900000 */
[----:B------:R-:W2:Y:S02]  /*11570*/  @!P0 SYNCS.PHASECHK.TRANS64 P0, [R3+URZ+0x16840], R4 ;  /* 0x01684004030085a7 */ /* 0x000ea4000800007f */
[----:B--2---:R-:W-:Y:S05]  /*11580*/  @!P0 BRA `(.L_x_2420) ;  /* 0xfffffffc00f08947 */ /* 0x004fea000383ffff */
[----:B------:R-:W-:Y:S05]  /*11590*/  BRA `(.L_x_2484) ;  /* 0xffffffbc00247947 */ /* 0x000fea000383ffff */
.L_x_2421:
        /* <DEDUP_REMOVED lines=8> */
.L_x_2486:
[----:B------:R-:W-:Y:S05]  /*11620*/  BSYNC B0 ;  /* 0x0000000000007941 */ /* 0x000fea0003800000 */
.L_x_2485:
[----:B------:R-:W-:Y:S01]  /*11630*/  IMAD.MOV.U32 R13, RZ, RZ, R0 ;  /* 0x000000ffff0d7224 */ /* 0x000fe200078e0000 */
[----:B------:R-:W-:Y:S01]  /*11640*/  MOV R11, 0x181f ;  /* 0x0000181f000b7802 */ /* 0x000fe20000000f00 */
[----:B------:R-:W-:Y:S02]  /*11650*/  IMAD.MOV.U32 R12, RZ, RZ, RZ ;  /* 0x000000ffff0c7224 */ /* 0x000fe400078e00ff */
[----:B------:R-:W-:Y:S02]  /*11660*/  IMAD.MOV.U32 R15, RZ, RZ, -0x1 ;  /* 0xffffffffff0f7424 */ /* 0x000fe400078e00ff */
[----:B------:R-:W-:Y:S02]  /*11670*/  IMAD.MOV.U32 R6, RZ, RZ, R14 ;  /* 0x000000ffff067224 */ /* 0x000fe400078e000e */
[----:B------:R-:W-:-:S07]  /*11680*/  @P0 IMAD R8, R5, 0x2, R22 ;  /* 0x0000000205080824 */ /* 0x000fce00078e0216 */
[----:B------:R-:W-:Y:S05]  /*11690*/  WARPSYNC.COLLECTIVE R15, `(.L_x_2487) ;  /* 0x000000000f087348 */ /* 0x000fea0003c00000 */
[----:B------:R0:W1:Y:S02]  /*116a0*/  SHFL.IDX P6, R14, R13, R12, R11 ;  /* 0x0000000c0d0e7389 */ /* 0x00006400000c000b */
[----:B01----:R-:W-:Y:S01]  /*116b0*/  ENDCOLLECTIVE ;  /* 0x000000000000791b */ /* 0x003fe20003800000 */
.L_x_2487:
[----:B------:R-:W-:Y:S01]  /*116c0*/  IMAD.MOV.U32 R13, RZ, RZ, R2 ;  /* 0x000000ffff0d7224 */ /* 0x000fe200078e0002 */
[----:B------:R-:W-:Y:S01]  /*116d0*/  MOV R12, 0x1 ;  /* 0x00000001000c7802 */ /* 0x000fe20000000f00 */
[----:B------:R-:W-:-:S07]  /*116e0*/  IMAD.MOV.U32 R7, RZ, RZ, R14 ;  /* 0x000000ffff077224 */ /* 0x000fce00078e000e */
[----:B------:R-:W-:Y:S05]  /*116f0*/  WARPSYNC.COLLECTIVE R15, `(.L_x_2488) ;  /* 0x000000000f087348 */ /* 0x000fea0003c00000 */
[----:B------:R0:W1:Y:S02]  /*11700*/  SHFL.IDX P6, R14, R13, R12, R11 ;  /* 0x0000000c0d0e7389 */ /* 0x00006400000c000b */
[----:B01----:R-:W-:Y:S01]  /*11710*/  ENDCOLLECTIVE ;  /* 0x000000000000791b */ /* 0x003fe20003800000 */
.L_x_2488:
        /* <DEDUP_REMOVED lines=15> */
.L_x_2489:
[----:B------:R-:W-:Y:S01]  /*11810*/  @P1 IMAD R8, R5, 0x2, R22 ;  /* 0x0000000205081824 */ /* 0x000fe200078e0216 */
[----:B------:R-:W-:Y:S01]  /*11820*/  MOV R13, R2 ;  /* 0x00000002000d7202 */ /* 0x000fe20000000f00 */
[----:B------:R-:W-:Y:S02]  /*11830*/  IMAD.MOV.U32 R12, RZ, RZ, 0x2 ;  /* 0x00000002ff0c7424 */ /* 0x000fe400078e00ff */
[----:B------:R-:W-:-:S07]  /*11840*/  IMAD.MOV.U32 R7, RZ, RZ, R14 ;  /* 0x000000ffff077224 */ /* 0x000fce00078e000e */
[----:B------:R-:W-:Y:S05]  /*11850*/  WARPSYNC.COLLECTIVE R15, `(.L_x_2490) ;  /* 0x000000000f087348 */ /* 0x000fea0003c00000 */
[----:B------:R0:W1:Y:S02]  /*11860*/  SHFL.IDX P6, R14, R13, R12, R11 ;  /* 0x0000000c0d0e7389 */ /* 0x00006400000c000b */
[----:B01----:R-:W-:Y:S01]  /*11870*/  ENDCOLLECTIVE ;  /* 0x000000000000791b */ /* 0x003fe20003800000 */
.L_x_2490:
        /* <DEDUP_REMOVED lines=15> */
.L_x_2491:
[----:B------:R-:W-:Y:S01]  /*11970*/  @P1 LEA R8, R5, R22, 0x1 ;  /* 0x0000001605081211 */ /* 0x000fe200078e08ff */
[----:B------:R-:W-:Y:S02]  /*11980*/  IMAD.MOV.U32 R13, RZ, RZ, R2 ;  /* 0x000000ffff0d7224 */ /* 0x000fe400078e0002 */
[----:B------:R-:W-:Y:S02]  /*11990*/  IMAD.MOV.U32 R12, RZ, RZ, 0x3 ;  /* 0x00000003ff0c7424 */ /* 0x000fe400078e00ff */
[----:B------:R-:W-:-:S07]  /*119a0*/  IMAD.MOV.U32 R7, RZ, RZ, R14 ;  /* 0x000000ffff077224 */ /* 0x000fce00078e000e */
[----:B------:R-:W-:Y:S05]  /*119b0*/  WARPSYNC.COLLECTIVE R15, `(.L_x_2492) ;  /* 0x000000000f087348 */ /* 0x000fea0003c00000 */
[----:B------:R0:W1:Y:S02]  /*119c0*/  SHFL.IDX P6, R14, R13, R12, R11 ;  /* 0x0000000c0d0e7389 */ /* 0x00006400000c000b */
[----:B01----:R-:W-:Y:S01]  /*119d0*/  ENDCOLLECTIVE ;  /* 0x000000000000791b */ /* 0x003fe20003800000 */
.L_x_2492:
        /* <DEDUP_REMOVED lines=15> */
.L_x_2493:
[----:B------:R-:W-:Y:S02]  /*11ad0*/  @P1 IMAD R8, R5, 0x2, R22 ;  /* 0x0000000205081824 */ /* 0x000fe400078e0216 */
[----:B------:R-:W-:Y:S02]  /*11ae0*/  IMAD.MOV.U32 R13, RZ, RZ, R2 ;  /* 0x000000ffff0d7224 */ /* 0x000fe400078e0002 */
[----:B------:R-:W-:Y:S02]  /*11af0*/  IMAD.MOV.U32 R12, RZ, RZ, 0x4 ;  /* 0x00000004ff0c7424 */ /* 0x000fe400078e00ff */
[----:B------:R-:W-:-:S07]  /*11b00*/  IMAD.MOV.U32 R7, RZ, RZ, R14 ;  /* 0x000000ffff077224 */ /* 0x000fce00078e000e */
[----:B------:R-:W-:Y:S05]  /*11b10*/  WARPSYNC.COLLECTIVE R15, `(.L_x_2494) ;  /* 0x000000000f087348 */ /* 0x000fea0003c00000 */
[----:B------:R0:W1:Y:S02]  /*11b20*/  SHFL.IDX P6, R14, R13, R12, R11 ;  /* 0x0000000c0d0e7389 */ /* 0x00006400000c000b */
[----:B01----:R-:W-:Y:S01]  /*11b30*/  ENDCOLLECTIVE ;  /* 0x000000000000791b */ /* 0x003fe20003800000 */
.L_x_2494:
        /* <DEDUP_REMOVED lines=15> */
.L_x_2495:
[----:B------:R-:W-:Y:S02]  /*11c30*/  @P1 IMAD R8, R5, 0x2, R22 ;  /* 0x0000000205081824 */ /* 0x000fe400078e0216 */
[----:B------:R-:W-:Y:S02]  /*11c40*/  IMAD.MOV.U32 R13, RZ, RZ, R2 ;  /* 0x000000ffff0d7224 */ /* 0x000fe400078e0002 */
[----:B------:R-:W-:Y:S01]  /*11c50*/  IMAD.MOV.U32 R12, RZ, RZ, 0x5 ;  /* 0x00000005ff0c7424 */ /* 0x000fe200078e00ff */
[----:B------:R-:W-:-:S07]  /*11c60*/  MOV R7, R14 ;  /* 0x0000000e00077202 */ /* 0x000fce0000000f00 */
[----:B------:R-:W-:Y:S05]  /*11c70*/  WARPSYNC.COLLECTIVE R15, `(.L_x_2496) ;  /* 0x000000000f087348 */ /* 0x000fea0003c00000 */
[----:B------:R0:W1:Y:S02]  /*11c80*/  SHFL.IDX P6, R14, R13, R12, R11 ;  /* 0x0000000c0d0e7389 */ /* 0x00006400000c000b */
[----:B01----:R-:W-:Y:S01]  /*11c90*/  ENDCOLLECTIVE ;  /* 0x000000000000791b */ /* 0x003fe20003800000 */
.L_x_2496:
        /* <DEDUP_REMOVED lines=15> */
.L_x_2497:
[----:B------:R-:W-:Y:S01]  /*11d90*/  @P1 IMAD R8, R5, 0x2, R22 ;  /* 0x0000000205081824 */ /* 0x000fe200078e0216 */
[----:B------:R-:W-:Y:S01]  /*11da0*/  MOV R13, R2 ;  /* 0x00000002000d7202 */ /* 0x000fe20000000f00 */
[----:B------:R-:W-:Y:S02]  /*11db0*/  IMAD.MOV.U32 R12, RZ, RZ, 0x6 ;  /* 0x00000006ff0c7424 */ /* 0x000fe400078e00ff */
[----:B------:R-:W-:-:S07]  /*11dc0*/  IMAD.MOV.U32 R7, RZ, RZ, R14 ;  /* 0x000000ffff077224 */ /* 0x000fce00078e000e */
[----:B------:R-:W-:Y:S05]  /*11dd0*/  WARPSYNC.COLLECTIVE R15, `(.L_x_2498) ;  /* 0x000000000f087348 */ /* 0x000fea0003c00000 */
[----:B------:R0:W1:Y:S02]  /*11de0*/  SHFL.IDX P6, R14, R13, R12, R11 ;  /* 0x0000000c0d0e7389 */ /* 0x00006400000c000b */
[----:B01----:R-:W-:Y:S01]  /*11df0*/  ENDCOLLECTIVE ;  /* 0x000000000000791b */ /* 0x003fe20003800000 */
.L_x_2498:
        /* <DEDUP_REMOVED lines=15> */
.L_x_2499:
[----:B------:R-:W-:Y:S02]  /*11ef0*/  @P1 IMAD R8, R5, 0x2, R22 ;  /* 0x0000000205081824 */ /* 0x000fe400078e0216 */
[----:B------:R-:W-:Y:S02]  /*11f00*/  IMAD.MOV.U32 R13, RZ, RZ, R2 ;  /* 0x000000ffff0d7224 */ /* 0x000fe400078e0002 */
[----:B------:R-:W-:Y:S02]  /*11f10*/  IMAD.MOV.U32 R12, RZ, RZ, 0x7 ;  /* 0x00000007ff0c7424 */ /* 0x000fe400078e00ff */
[----:B------:R-:W-:-:S07]  /*11f20*/  IMAD.MOV.U32 R7, RZ, RZ, R14 ;  /* 0x000000ffff077224 */ /* 0x000fce00078e000e */
[----:B------:R-:W-:Y:S05]  /*11f30*/  WARPSYNC.COLLECTIVE R15, `(.L_x_2500) ;  /* 0x000000000f087348 */ /* 0x000fea0003c00000 */
[----:B------:R0:W1:Y:S02]  /*11f40*/  SHFL.IDX P6, R14, R13, R12, R11 ;  /* 0x0000000c0d0e7389 */ /* 0x00006400000c000b */
[----:B01----:R-:W-:Y:S01]  /*11f50*/  ENDCOLLECTIVE ;  /* 0x000000000000791b */ /* 0x003fe20003800000 */
.L_x_2500:
[----:B------:R-:W-:-:S04]  /*11f60*/  @P1 LEA R7, P0, R28, R7, 0x1 ;  /* 0x000000071c071211 */ /* 0x000fc800078008ff */
[----:B------:R-:W-:-:S04]  /*11f70*/  @P1 IADD3.X R6, RZ, R6, RZ, P0, !PT ;  /* 0x00000006ff061210 */ /* 0x000fc800007fe4ff */
[----:B------:R-:W-:Y:S02]  /*11f80*/  @P1 LOP3.LUT R7, R7, R6, RZ, 0x3c, !PT ;  /* 0x0000000607071212 */ /* 0x000fe400078e3cff */
[----:B------:R-:W-:Y:S02]  /*11f90*/  MOV R13, R0 ;  /* 0x00000000000d7202 */ /* 0x000fe40000000f00 */
        /* <DEDUP_REMOVED lines=10> */
.L_x_2501:
[----:B------:R-:W-:Y:S01]  /*12040*/  IMAD.MOV.U32 R0, RZ, RZ, R14 ;  /* 0x000000ffff007224 */ /* 0x000fe200078e000e */
[----:B------:R-:W-:Y:S06]  /*12050*/  BRA `(.L_x_2502) ;  /* 0xffffffb800387947 */ /* 0x000fec000383ffff */
.L_x_2426:
[----:B------:R-:W-:Y:S01]  /*12060*/  IMAD.MOV.U32 R13, RZ, RZ, R4 ;  /* 0x000000ffff0d7224 */ /* 0x000fe200078e0004 */
[----:B------:R-:W-:Y:S01]  /*12070*/  MOV R15, 0xffffffff ;  /* 0xffffffff000f7802 */ /* 0x000fe20000000f00 */
[----:B------:R-:W-:Y:S02]  /*12080*/  IMAD.MOV.U32 R12, RZ, RZ, RZ ;  /* 0x000000ffff0c7224 */ /* 0x000fe400078e00ff */
[----:B------:R-:W-:Y:S02]  /*12090*/  IMAD.MOV.U32 R11, RZ, RZ, 0x181f ;  /* 0x0000181fff0b7424 */ /* 0x000fe400078e00ff */
[----:B-----5:R-:W-:Y:S02]  /*120a0*/  IMAD R3, R21, R9, RZ ;  /* 0x0000000915037224 */ /* 0x020fe400078e02ff */
[----:B------:R-:W-:-:S07]  /*120b0*/  IMAD R17, R17, 0xc0, R20 ;  /* 0x000000c011117824 */ /* 0x000fce00078e0214 */
[----:B------:R-:W-:Y:S05]  /*120c0*/  WARPSYNC.COLLECTIVE R15, `(.L_x_2503) ;  /* 0x000000000f087348 */ /* 0x000fea0003c00000 */
[----:B------:R0:W1:Y:S02]  /*120d0*/  SHFL.IDX P6, R14, R13, R12, R11 ;  /* 0x0000000c0d0e7389 */ /* 0x00006400000c000b */
[----:B01----:R-:W-:Y:S01]  /*120e0*/  ENDCOLLECTIVE ;  /* 0x000000000000791b */ /* 0x003fe20003800000 */
.L_x_2503:
[C---:B------:R-:W-:Y:S02]  /*120f0*/  ISETP.GE.AND P2, PT, R17.reuse, R3, PT ;  /* 0x000000031100720c */ /* 0x040fe40003f46270 */
[----:B------:R-:W-:Y:S01]  /*12100*/  IADD3 R8, R17, 0x10, RZ ;  /* 0x0000001011087810 */ /* 0x000fe20007ffe0ff */
[----:B------:R-:W-:Y:S02]  /*12110*/  IMAD.MOV.U32 R13, RZ, RZ, R0 ;  /* 0x000000ffff0d7224 */ /* 0x000fe400078e0000 */
[----:B------:R-:W-:-:S08]  /*12120*/  IMAD.MOV.U32 R6, RZ, RZ, R14 ;  /* 0x000000ffff067224 */ /* 0x000fd000078e000e */
[----:B------:R-:W-:Y:S05]  /*12130*/  WARPSYNC.COLLECTIVE R15, `(.L_x_2504) ;  /* 0x000000000f087348 */ /* 0x000fea0003c00000 */
[----:B------:R0:W1:Y:S02]  /*12140*/  SHFL.IDX P6, R14, R13, R12, R11 ;  /* 0x0000000c0d0e7389 */ /* 0x00006400000c000b */
[----:B01----:R-:W-:Y:S01]  /*12150*/  ENDCOLLECTIVE ;  /* 0x000000000000791b */ /* 0x003fe20003800000 */
.L_x_2504:
[----:B------:R-:W-:Y:S02]  /*12160*/  IMAD.MOV.U32 R13, RZ, RZ, R4 ;  /* 0x000000ffff0d7224 */ /* 0x000fe400078e0004 */
[----:B------:R-:W-:Y:S02]  /*12170*/  IMAD.MOV.U32 R12, RZ, RZ, 0x1 ;  /* 0x00000001ff0c7424 */ /* 0x000fe400078e00ff */
[----:B------:R-:W-:-:S07]  /*12180*/  IMAD.MOV.U32 R7, RZ, RZ, R14 ;  /* 0x000000ffff077224 */ /* 0x000fce00078e000e */
[----:B------:R-:W-:Y:S05]  /*12190*/  WARPSYNC.COLLECTIVE R15, `(.L_x_2505) ;  /* 0x000000000f087348 */ /* 0x000fea0003c00000 */
[----:B------:R0:W1:Y:S02]  /*121a0*/  SHFL.IDX P6, R14, R13, R12, R11 ;  /* 0x0000000c0d0e7389 */ /* 0x00006400000c000b */
[----:B01----:R-:W-:Y:S01]  /*121b0*/  ENDCOLLECTIVE ;  /* 0x000000000000791b */ /* 0x003fe20003800000 */
.L_x_2505:
        /* <DEDUP_REMOVED lines=15> */
.L_x_2506:
[----:B------:R-:W-:Y:S02]  /*122b0*/  IMAD.MOV.U32 R13, RZ, RZ, R4 ;  /* 0x000000ffff0d7224 */ /* 0x000fe400078e0004 */
[----:B------:R-:W-:Y:S01]  /*122c0*/  IMAD.MOV.U32 R12, RZ, RZ, 0x2 ;  /* 0x00000002ff0c7424 */ /* 0x000fe200078e00ff */
[----:B------:R-:W-:-:S07]  /*122d0*/  MOV R7, R14 ;  /* 0x0000000e00077202 */ /* 0x000fce0000000f00 */
[----:B------:R-:W-:Y:S05]  /*122e0*/  WARPSYNC.COLLECTIVE R15, `(.L_x_2507) ;  /* 0x000000000f087348 */ /* 0x000fea0003c00000 */
[----:B------:R0:W1:Y:S02]  /*122f0*/  SHFL.IDX P6, R14, R13, R12, R11 ;  /* 0x0000000c0d0e7389 */ /* 0x00006400000c000b */
[----:B01----:R-:W-:Y:S01]  /*12300*/  ENDCOLLECTIVE ;  /* 0x000000000000791b */ /* 0x003fe20003800000 */
.L_x_2507:
        /* <DEDUP_REMOVED lines=16> */
.L_x_2508:
[----:B------:R-:W-:Y:S01]  /*12410*/  MOV R13, R4 ;  /* 0x00000004000d7202 */ /* 0x000fe20000000f00 */
[----:B------:R-:W-:Y:S02]  /*12420*/  IMAD.MOV.U32 R12, RZ, RZ, 0x3 ;  /* 0x00000003ff0c7424 */ /* 0x000fe400078e00ff */
[----:B------:R-:W-:-:S07]  /*12430*/  IMAD.MOV.U32 R7, RZ, RZ, R14 ;  /* 0x000000ffff077224 */ /* 0x000fce00078e000e */
[----:B------:R-:W-:Y:S05]  /*12440*/  WARPSYNC.COLLECTIVE R15, `(.L_x_2509) ;  /* 0x000000000f087348 */ /* 0x000fea0003c00000 */
[----:B------:R0:W1:Y:S02]  /*12450*/  SHFL.IDX P6, R14, R13, R12, R11 ;  /* 0x0000000c0d0e7389 */ /* 0x00006400000c000b */
[----:B01----:R-:W-:Y:S01]  /*12460*/  ENDCOLLECTIVE ;  /* 0x000000000000791b */ /* 0x003fe20003800000 */
.L_x_2509:
        /* <DEDUP_REMOVED lines=16> */
.L_x_2510:
[----:B------:R-:W-:Y:S02]  /*12570*/  IMAD.MOV.U32 R13, RZ, RZ, R4 ;  /* 0x000000ffff0d7224 */ /* 0x000fe400078e0004 */
[----:B------:R-:W-:Y:S02]  /*12580*/  IMAD.MOV.U32 R12, RZ, RZ, 0x4 ;  /* 0x00000004ff0c7424 */ /* 0x000fe400078e00ff */
[----:B------:R-:W-:-:S07]  /*12590*/  IMAD.MOV.U32 R7, RZ, RZ, R14 ;  /* 0x000000ffff077224 */ /* 0x000fce00078e000e */
[----:B------:R-:W-:Y:S05]  /*125a0*/  WARPSYNC.COLLECTIVE R15, `(.L_x_2511) ;  /* 0x000000000f087348 */ /* 0x000fea0003c00000 */
[----:B------:R0:W1:Y:S02]  /*125b0*/  SHFL.IDX P6, R14, R13, R12, R11 ;  /* 0x0000000c0d0e7389 */ /* 0x00006400000c000b */
[----:B01----:R-:W-:Y:S01]  /*125c0*/  ENDCOLLECTIVE ;  /* 0x000000000000791b */ /* 0x003fe20003800000 */
.L_x_2511:
[----:B------:R-:W-:-:S04]  /*125d0*/  @!P1 LEA R7, P2, R28, R7, 0x1 ;  /* 0x000000071c079211 */ /* 0x000fc800078408ff */
[----:B------:R-:W-:-:S04]  /*125e0*/  @!P1 IADD3.X R6, RZ, R6, RZ, P2, !PT ;  /* 0x00000006ff069210 */ /* 0x000fc800017fe4ff */
        /* <DEDUP_REMOVED lines=14> */
.L_x_2512:
[----:B------:R-:W-:Y:S01]  /*126d0*/  IMAD.MOV.U32 R13, RZ, RZ, R4 ;  /* 0x000000ffff0d7224 */ /* 0x000fe200078e0004 */
[----:B------:R-:W-:Y:S01]  /*126e0*/  MOV R12, 0x5 ;  /* 0x00000005000c7802 */ /* 0x000fe20000000f00 */
[----:B------:R-:W-:-:S07]  /*126f0*/  IMAD.MOV.U32 R7, RZ, RZ, R14 ;  /* 0x000000ffff077224 */ /* 0x000fce00078e000e */
[----:B------:R-:W-:Y:S05]  /*12700*/  WARPSYNC.COLLECTIVE R15, `(.L_x_2513) ;  /* 0x000000000f087348 */ /* 0x000fea0003c00000 */
[----:B------:R0:W1:Y:S02]  /*12710*/  SHFL.IDX P6, R14, R13, R12, R11 ;  /* 0x0000000c0d0e7389 */ /* 0x00006400000c000b */
[----:B01----:R-:W-:Y:S01]  /*12720*/  ENDCOLLECTIVE ;  /* 0x000000000000791b */ /* 0x003fe20003800000 */
.L_x_2513:
        /* <DEDUP_REMOVED lines=16> */
.L_x_2514:
[----:B------:R-:W-:Y:S02]  /*12830*/  IMAD.MOV.U32 R13, RZ, RZ, R4 ;  /* 0x000000ffff0d7224 */ /* 0x000fe400078e0004 */
[----:B------:R-:W-:Y:S02]  /*12840*/  IMAD.MOV.U32 R12, RZ, RZ, 0x6 ;  /* 0x00000006ff0c7424 */ /* 0x000fe400078e00ff */
[----:B------:R-:W-:-:S07]  /*12850*/  IMAD.MOV.U32 R7, RZ, RZ, R14 ;  /* 0x000000ffff077224 */ /* 0x000fce00078e000e */
[----:B------:R-:W-:Y:S05]  /*12860*/  WARPSYNC.COLLECTIVE R15, `(.L_x_2515) ;  /* 0x000000000f087348 */ /* 0x000fea0003c00000 */
[----:B------:R0:W1:Y:S02]  /*12870*/  SHFL.IDX P6, R14, R13, R12, R11 ;  /* 0x0000000c0d0e7389 */ /* 0x00006400000c000b */
[----:B01----:R-:W-:Y:S01]  /*12880*/  ENDCOLLECTIVE ;  /* 0x000000000000791b */ /* 0x003fe20003800000 */
.L_x_2515:
        /* <DEDUP_REMOVED lines=16> */
.L_x_2516:
[----:B------:R-:W-:Y:S02]  /*12990*/  IMAD.MOV.U32 R13, RZ, RZ, R4 ;  /* 0x000000ffff0d7224 */ /* 0x000fe400078e0004 */
[----:B------:R-:W-:Y:S01]  /*129a0*/  IMAD.MOV.U32 R12, RZ, RZ, 0x7 ;  /* 0x00000007ff0c7424 */ /* 0x000fe200078e00ff */
[----:B------:R-:W-:-:S07]  /*129b0*/  MOV R7, R14 ;  /* 0x0000000e00077202 */ /* 0x000fce0000000f00 */
[----:B------:R-:W-:Y:S05]  /*129c0*/  WARPSYNC.COLLECTIVE R15, `(.L_x_2517) ;  /* 0x000000000f087348 */ /* 0x000fea0003c00000 */
[----:B------:R0:W1:Y:S02]  /*129d0*/  SHFL.IDX P6, R14, R13, R12, R11 ;  /* 0x0000000c0d0e7389 */ /* 0x00006400000c000b */
[----:B01----:R-:W-:Y:S01]  /*129e0*/  ENDCOLLECTIVE ;  /* 0x000000000000791b */ /* 0x003fe20003800000 */
.L_x_2517:
[----:B------:R-:W-:-:S05]  /*129f0*/  @!P1 LEA R7, P2, R28, R7, 0x1 ;  /* 0x000000071c079211 */ /* 0x000fca00078408ff */
[----:B------:R-:W-:-:S05]  /*12a00*/  @!P1 IMAD.X R6, RZ, RZ, R6, P2 ;  /* 0x000000ffff069224 */ /* 0x000fca00010e0606 */
        /* <DEDUP_REMOVED lines=10> */
[----:B------:R-:W-:Y:S01]  /*12ab0*/  ISETP.GE.AND P1, PT, R0, R3, PT ;  /* 0x000000030000720c */ /* 0x000fe20003f26270 */
[----:B------:R-:W-:-:S12]  /*12ac0*/  VIADD R0, R17, 0x80 ;  /* 0x0000008011007836 */ /* 0x000fd80000000000 */
[----:B0-----:R-:W-:Y:S05]  /*12ad0*/  WARPSYNC.COLLECTIVE R15, `(.L_x_2518) ;  /* 0x000000000f087348 */ /* 0x001fea0003c00000 */
[----:B------:R1:W2:Y:S02]  /*12ae0*/  SHFL.IDX P6, R14, R13, R12, R11 ;  /* 0x0000000c0d0e7389 */ /* 0x0002a400000c000b */
[----:B012---:R-:W-:Y:S01]  /*12af0*/  ENDCOLLECTIVE ;  /* 0x000000000000791b */ /* 0x007fe20003800000 */
.L_x_2518:
[----:B------:R-:W-:Y:S01]  /*12b00*/  MOV R13, R2 ;  /* 0x00000002000d7202 */ /* 0x000fe20000000f00 */
[----:B------:R-:W-:Y:S02]  /*12b10*/  IMAD.MOV.U32 R12, RZ, RZ, RZ ;  /* 0x000000ffff0c7224 */ /* 0x000fe400078e00ff */
[----:B------:R-:W-:-:S07]  /*12b20*/  IMAD.MOV.U32 R6, RZ, RZ, R14 ;  /* 0x000000ffff067224 */ /* 0x000fce00078e000e */
[----:B------:R-:W-:Y:S05]  /*12b30*/  WARPSYNC.COLLECTIVE R15, `(.L_x_2519) ;  /* 0x000000000f087348 */ /* 0x000fea0003c00000 */
[----:B------:R0:W1:Y:S02]  /*12b40*/  SHFL.IDX P6, R14, R13, R12, R11 ;  /* 0x0000000c0d0e7389 */ /* 0x00006400000c000b */
[----:B01----:R-:W-:Y:S01]  /*12b50*/  ENDCOLLECTIVE ;  /* 0x000000000000791b */ /* 0x003fe20003800000 */
.L_x_2519:
        /* <DEDUP_REMOVED lines=12> */
.L_x_2520:
[----:B------:R-:W-:Y:S01]  /*12c20*/  IMAD.MOV.U32 R13, RZ, RZ, R2 ;  /* 0x000000ffff0d7224 */ /* 0x000fe200078e0002 */
[----:B------:R-:W-:Y:S01]  /*12c30*/  MOV R12, 0x1 ;  /* 0x00000001000c7802 */ /* 0x000fe20000000f00 */
[----:B------:R-:W-:-:S07]  /*12c40*/  IMAD.MOV.U32 R4, RZ, RZ, R14 ;  /* 0x000000ffff047224 */ /* 0x000fce00078e000e */
[----:B------:R-:W-:Y:S05]  /*12c50*/  WARPSYNC.COLLECTIVE R15, `(.L_x_2521) ;  /* 0x000000000f087348 */ /* 0x000fea0003c00000 */
[----:B------:R0:W1:Y:S02]  /*12c60*/  SHFL.IDX P6, R14, R13, R12, R11 ;  /* 0x0000000c0d0e7389 */ /* 0x00006400000c000b */
[----:B01----:R-:W-:Y:S01]  /*12c70*/  ENDCOLLECTIVE ;  /* 0x000000000000791b */ /* 0x003fe20003800000 */
.L_x_2521:
[----:B------:R-:W-:-:S04]  /*12c80*/  @!P1 LEA R4, P3, R28, R4, 0x1 ;  /* 0x000000041c049211 */ /* 0x000fc800078608ff */
[----:B------:R-:W-:Y:S01]  /*12c90*/  @!P1 IADD3.X R0, RZ, R0, RZ, P3, !PT ;  /* 0x00000000ff009210 */ /* 0x000fe20001ffe4ff */
[----:B------:R-:W-:Y:S02]  /*12ca0*/  @!P1 IMAD.MOV.U32 R6, RZ, RZ, R4 ;  /* 0x000000ffff069224 */ /* 0x000fe400078e0004 */
[C---:B------:R-:W-:Y:S02]  /*12cb0*/  VIADD R4, R17.reuse, 0xa0 ;  /* 0x000000a011047836 */ /* 0x040fe40000000000 */
[----:B------:R-:W-:Y:S02]  /*12cc0*/  @!P1 IMAD.MOV.U32 R7, RZ, RZ, R0 ;  /* 0x000000ffff079224 */ /* 0x000fe400078e0000 */
[----:B------:R-:W-:Y:S02]  /*12cd0*/  VIADD R0, R17, 0x90 ;  /* 0x0000009011007836 */ /* 0x000fe40000000000 */
[----:B------:R-:W-:Y:S01]  /*12ce0*/  IMAD.MOV.U32 R13, RZ, RZ, R5 ;  /* 0x000000ffff0d7224 */ /* 0x000fe200078e0005 */
[----:B------:R-:W-:Y:S01]  /*12cf0*/  @!PT LDS RZ, [RZ] ;  /* 0x00000000fffff984 */ /* 0x000fe20000000800 */
[----:B------:R-:W-:Y:S01]  /*12d00*/  @!PT LDS RZ, [RZ] ;  /* 0x00000000fffff984 */ /* 0x000fe20000000800 */
[----:B------:R-:W-:Y:S01]  /*12d10*/  @!PT LDS RZ, [RZ] ;  /* 0x00000000fffff984 */ /* 0x000fe20000000800 */
[----:B------:R0:W-:Y:S02]  /*12d20*/  @!P1 LDGSTS.E.BYPASS.LTC128B.128 [R10+0xc400], desc[UR52][R6.64], !P0 ;  /* 0x0c400000060a9fae */ /* 0x0001e4000c101d74 */
[----:B------:R-:W-:Y:S01]  /*12d30*/  ISETP.GE.AND P1, PT, R0, R3, PT ;  /* 0x000000030000720c */ /* 0x000fe20003f26270 */
[----:B------:R-:W-:-:S12]  /*12d40*/  IMAD.MOV.U32 R0, RZ, RZ, R14 ;  /* 0x000000ffff007224 */ /* 0x000fd800078e000e */
[----:B0-----:R-:W-:Y:S05]  /*12d50*/  WARPSYNC.COLLECTIVE R15, `(.L_x_2522) ;  /* 0x000000000f087348 */ /* 0x001fea0003c00000 */
[----:B------:R1:W2:Y:S02]  /*12d60*/  SHFL.IDX P6, R14, R13, R12, R11 ;  /* 0x0000000c0d0e7389 */ /* 0x0002a400000c000b */
[----:B012---:R-:W-:Y:S01]  /*12d70*/  ENDCOLLECTIVE ;  /* 0x000000000000791b */ /* 0x007fe20003800000 */
.L_x_2522:
[----:B------:R-:W-:Y:S02]  /*12d80*/  IMAD.MOV.U32 R13, RZ, RZ, R2 ;  /* 0x000000ffff0d7224 */ /* 0x000fe400078e0002 */
[----:B------:R-:W-:Y:S02]  /*12d90*/  IMAD.MOV.U32 R12, RZ, RZ, 0x2 ;  /* 0x00000002ff0c7424 */ /* 0x000fe400078e00ff */
[----:B------:R-:W-:-:S07]  /*12da0*/  IMAD.MOV.U32 R6, RZ, RZ, R14 ;  /* 0x000000ffff067224 */ /* 0x000fce00078e000e */
[----:B------:R-:W-:Y:S05]  /*12db0*/  WARPSYNC.COLLECTIVE R15, `(.L_x_2523) ;  /* 0x000000000f087348 */ /* 0x000fea0003c00000 */
[----:B------:R0:W1:Y:S02]  /*12dc0*/  SHFL.IDX P6, R14, R13, R12, R11 ;  /* 0x0000000c0d0e7389 */ /* 0x00006400000c000b */
[----:B01----:R-:W-:Y:S01]  /*12dd0*/  ENDCOLLECTIVE ;  /* 0x000000000000791b */ /* 0x003fe20003800000 */
.L_x_2523:
[----:B------:R-:W-:-:S05]  /*12de0*/  @!P1 LEA R6, P2, R28, R6, 0x1 ;  /* 0x000000061c069211 */ /* 0x000fca00078408ff */
[----:B------:R-:W-:Y:S01]  /*12df0*/  @!P1 IMAD.X R0, RZ, RZ, R0, P2 ;  /* 0x000000ffff009224 */ /* 0x000fe200010e0600 */
[----:B------:R-:W-:-:S04]  /*12e00*/  ISETP.GE.AND P2, PT, R4, R3, PT ;  /* 0x000000030400720c */ /* 0x000fc80003f46270 */
        /* <DEDUP_REMOVED lines=10> */
.L_x_2524:
[----:B------:R-:W-:Y:S01]  /*12eb0*/  IMAD.MOV.U32 R13, RZ, RZ, R2 ;  /* 0x000000ffff0d7224 */ /* 0x000fe200078e0002 */
[----:B------:R-:W-:Y:S02]  /*12ec0*/  MOV R12, 0x3 ;  /* 0x00000003000c7802 */ /* 0x000fe40000000f00 */
[----:B------:R-:W-:-:S07]  /*12ed0*/  MOV R6, R14 ;  /* 0x0000000e00067202 */ /* 0x000fce0000000f00 */
[----:B------:R-:W-:Y:S05]  /*12ee0*/  WARPSYNC.COLLECTIVE R15, `(.L_x_2525) ;  /* 0x000000000f087348 */ /* 0x000fea0003c00000 */
[----:B------:R0:W1:Y:S02]  /*12ef0*/  SHFL.IDX P6, R14, R13, R12, R11 ;  /* 0x0000000c0d0e7389 */ /* 0x00006400000c000b */
[----:B01----:R-:W-:Y:S01]  /*12f00*/  ENDCOLLECTIVE ;  /* 0x000000000000791b */ /* 0x003fe20003800000 */
.L_x_2525:
        /* <DEDUP_REMOVED lines=12> */
.L_x_2526:
[----:B------:R-:W-:Y:S01]  /*12fd0*/  IMAD.MOV.U32 R2, RZ, RZ, R14 ;  /* 0x000000ffff027224 */ /* 0x000fe200078e000e */
[----:B------:R-:W-:Y:S06]  /*12fe0*/  BRA `(.L_x_2527) ;  /* 0xffffffb800207947 */ /* 0x000fec000383ffff */
.L_x_2429:
[----:B0-----:R0:W1:Y:S02]  /*12ff0*/  SYNCS.PHASECHK.TRANS64.TRYWAIT P0, [R22+URZ+0x16820], R3 ;  /* 0x01682003160075a7 */ /* 0x001064000800017f */
[----:B-1----:R-:W-:Y:S05]  /*13000*/  @!P0 NANOSLEEP.SYNCS 0x989680 ;  /* 0x009896800000895d */ /* 0x002fea0003900000 */
[----:B------:R-:W1:Y:S02]  /*13010*/  @!P0 SYNCS.PHASECHK.TRANS64 P0, [R22+URZ+0x16820], R3 ;  /* 0x01682003160085a7 */ /* 0x000e64000800007f */
[----:B-1----:R-:W-:Y:S05]  /*13020*/  @!P0 BRA `(.L_x_2429) ;  /* 0xfffffffc00f08947 */ /* 0x002fea000383ffff */
[----:B------:R-:W-:Y:S05]  /*13030*/  BRA `(.L_x_2528) ;  /* 0xffffffb800847947 */ /* 0x000fea000383ffff */
.L_x_2434:
[----:B0-----:R0:W1:Y:S02]  /*13040*/  SYNCS.PHASECHK.TRANS64.TRYWAIT P0, [R5+URZ+0x16840], R2 ;  /* 0x01684002050075a7 */ /* 0x001064000800017f */
[----:B-1----:R-:W-:Y:S05]  /*13050*/  @!P0 NANOSLEEP.SYNCS 0x989680 ;  /* 0x009896800000895d */ /* 0x002fea0003900000 */
[----:B------:R-:W1:Y:S02]  /*13060*/  @!P0 SYNCS.PHASECHK.TRANS64 P0, [R5+URZ+0x16840], R2 ;  /* 0x01684002050085a7 */ /* 0x000e64000800007f */
[----:B-1----:R-:W-:Y:S05]  /*13070*/  @!P0 BRA `(.L_x_2434) ;  /* 0xfffffffc00f08947 */ /* 0x002fea000383ffff */
[----:B------:R-:W-:Y:S05]  /*13080*/  BRA `(.L_x_2529) ;  /* 0xffffffbc00547947 */ /* 0x000fea000383ffff */
.L_x_2435:
        /* <DEDUP_REMOVED lines=8> */
.L_x_2531:
[----:B------:R-:W-:Y:S05]  /*13110*/  BSYNC B1 ;  /* 0x0000000000017941 */ /* 0x000fea0003800000 */
.L_x_2530:
[----:B------:R-:W-:Y:S01]  /*13120*/  IMAD.MOV.U32 R13, RZ, RZ, R9 ;  /* 0x000000ffff0d7224 */ /* 0x000fe200078e0009 */
[----:B------:R-:W-:Y:S01]  /*13130*/  MOV R12, RZ ;  /* 0x000000ff000c7202 */ /* 0x000fe20000000f00 */
[----:B------:R-:W-:Y:S02]  /*13140*/  IMAD.MOV.U32 R11, RZ, RZ, 0x181f ;  /* 0x0000181fff0b7424 */ /* 0x000fe400078e00ff */
[----:B------:R-:W-:Y:S02]  /*13150*/  IMAD.MOV.U32 R15, RZ, RZ, -0x1 ;  /* 0xffffffffff0f7424 */ /* 0x000fe400078e00ff */
[----:B------:R-:W-:Y:S02]  /*13160*/  IMAD.MOV.U32 R3, RZ, RZ, R14 ;  /* 0x000000ffff037224 */ /* 0x000fe400078e000e */
[----:B------:R-:W-:-:S07]  /*13170*/  IMAD.SHL.U32 R7, R28, 0x2, RZ ;  /* 0x000000021c077824 */ /* 0x000fce00078e00ff */
[----:B------:R-:W-:Y:S05]  /*13180*/  WARPSYNC.COLLECTIVE R15, `(.L_x_2532) ;  /* 0x000000000f087348 */ /* 0x000fea0003c00000 */
[----:B------:R0:W1:Y:S02]  /*13190*/  SHFL.IDX P6, R14, R13, R12, R11 ;  /* 0x0000000c0d0e7389 */ /* 0x00006400000c000b */
[----:B01----:R-:W-:Y:S01]  /*131a0*/  ENDCOLLECTIVE ;  /* 0x000000000000791b */ /* 0x003fe20003800000 */
.L_x_2532:
[----:B------:R-:W-:Y:S02]  /*131b0*/  IMAD R8, R8, 0x2, R22 ;  /* 0x0000000208087824 */ /* 0x000fe400078e0216 */
[----:B------:R-:W-:Y:S02]  /*131c0*/  IMAD.MOV.U32 R13, RZ, RZ, R10 ;  /* 0x000000ffff0d7224 */ /* 0x000fe400078e000a */
[----:B------:R-:W-:Y:S02]  /*131d0*/  IMAD.MOV.U32 R12, RZ, RZ, 0x1 ;  /* 0x00000001ff0c7424 */ /* 0x000fe400078e00ff */
[----:B------:R-:W-:-:S07]  /*131e0*/  IMAD.MOV.U32 R2, RZ, RZ, R14 ;  /* 0x000000ffff027224 */ /* 0x000fce00078e000e */
[----:B------:R-:W-:Y:S05]  /*131f0*/  WARPSYNC.COLLECTIVE R15, `(.L_x_2533) ;  /* 0x000000000f087348 */ /* 0x000fea0003c00000 */
[----:B------:R0:W1:Y:S02]  /*13200*/  SHFL.IDX P6, R14, R13, R12, R11 ;  /* 0x0000000c0d0e7389 */ /* 0x00006400000c000b */
[----:B01----:R-:W-:Y:S01]  /*13210*/  ENDCOLLECTIVE ;  /* 0x000000000000791b */ /* 0x003fe20003800000 */
.L_x_2533:
        /* <DEDUP_REMOVED lines=11> */
.L_x_2534:
[----:B------:R-:W-:Y:S02]  /*132d0*/  IMAD.MOV.U32 R13, RZ, RZ, R10 ;  /* 0x000000ffff0d7224 */ /* 0x000fe400078e000a */
[----:B------:R-:W-:Y:S02]  /*132e0*/  IMAD.MOV.U32 R12, RZ, RZ, 0x2 ;  /* 0x00000002ff0c7424 */ /* 0x000fe400078e00ff */
[----:B------:R-:W-:-:S07]  /*132f0*/  IMAD.MOV.U32 R2, RZ, RZ, R14 ;  /* 0x000000ffff027224 */ /* 0x000fce00078e000e */
[----:B------:R-:W-:Y:S05]  /*13300*/  WARPSYNC.COLLECTIVE R15, `(.L_x_2535) ;  /* 0x000000000f087348 */ /* 0x000fea0003c00000 */
[----:B------:R0:W1:Y:S02]  /*13310*/  SHFL.IDX P6, R14, R13, R12, R11 ;  /* 0x0000000c0d0e7389 */ /* 0x00006400000c000b */
[----:B01----:R-:W-:Y:S01]  /*13320*/  ENDCOLLECTIVE ;  /* 0x000000000000791b */ /* 0x003fe20003800000 */
.L_x_2535:
[----:B------:R-:W-:-:S05]  /*13330*/  IADD3 R2, P0, R2, R7, RZ ;  /* 0x0000000702027210 */ /* 0x000fca0007f1e0ff */
[----:B------:R-:W-:-:S05]  /*13340*/  IMAD.X R3, RZ, RZ, R3, P0 ;  /* 0x000000ffff037224 */ /* 0x000fca00000e0603 */
[----:B------:R-:W-:Y:S01]  /*13350*/  @!PT LDS RZ, [RZ] ;  /* 0x00000000fffff984 */ /* 0x000fe20000000800 */
[----:B------:R-:W-:Y:S01]  /*13360*/  @!PT LDS RZ, [RZ] ;  /* 0x00000000fffff984 */ /* 0x000fe20000000800 */
[----:B------:R-:W-:Y:S01]  /*13370*/  @!PT LDS RZ, [RZ] ;  /* 0x00000000fffff984 */ /* 0x000fe20000000800 */
[----:B------:R0:W-:Y:S01]  /*13380*/  LDGSTS.E.BYPASS.LTC128B.128 [R8+0xec00], desc[UR52][R2.64], !P2 ;  /* 0x0ec0000002087fae */ /* 0x0001e2000d101d74 */
[----:B------:R-:W-:Y:S01]  /*13390*/  IMAD.MOV.U32 R13, RZ, RZ, R9 ;  /* 0x000000ffff0d7224 */ /* 0x000fe200078e0009 */
[----:B0-----:R-:W-:-:S07]  /*133a0*/  MOV R3, R14 ;  /* 0x0000000e00037202 */ /* 0x001fce0000000f00 */
[----:B------:R-:W-:Y:S05]  /*133b0*/  WARPSYNC.COLLECTIVE R15, `(.L_x_2536) ;  /* 0x000000000f087348 */ /* 0x000fea0003c00000 */
[----:B------:R0:W1:Y:S02]  /*133c0*/  SHFL.IDX P6, R14, R13, R12, R11 ;  /* 0x0000000c0d0e7389 */ /* 0x00006400000c000b */
[----:B01----:R-:W-:Y:S01]  /*133d0*/  ENDCOLLECTIVE ;  /* 0x000000000000791b */ /* 0x003fe20003800000 */
.L_x_2536:
[----:B------:R-:W-:Y:S01]  /*133e0*/  IMAD.MOV.U32 R13, RZ, RZ, R10 ;  /* 0x000000ffff0d7224 */ /* 0x000fe200078e000a */
[----:B------:R-:W-:Y:S01]  /*133f0*/  MOV R12, 0x3 ;  /* 0x00000003000c7802 */ /* 0x000fe20000000f00 */
[----:B------:R-:W-:-:S07]  /*13400*/  IMAD.MOV.U32 R2, RZ, RZ, R14 ;  /* 0x000000ffff027224 */ /* 0x000fce00078e000e */
[----:B------:R-:W-:Y:S05]  /*13410*/  WARPSYNC.COLLECTIVE R15, `(.L_x_2537) ;  /* 0x000000000f087348 */ /* 0x000fea0003c00000 */
[----:B------:R0:W1:Y:S02]  /*13420*/  SHFL.IDX P6, R14, R13, R12, R11 ;  /* 0x0000000c0d0e7389 */ /* 0x00006400000c000b */
[----:B01----:R-:W-:Y:S01]  /*13430*/  ENDCOLLECTIVE ;  /* 0x000000000000791b */ /* 0x003fe20003800000 */
.L_x_2537:
        /* <DEDUP_REMOVED lines=11> */
.L_x_2538:
[----:B------:R-:W-:Y:S01]  /*134f0*/  MOV R13, R10 ;  /* 0x0000000a000d7202 */ /* 0x000fe20000000f00 */
[----:B------:R-:W-:Y:S02]  /*13500*/  IMAD.MOV.U32 R12, RZ, RZ, 0x4 ;  /* 0x00000004ff0c7424 */ /* 0x000fe400078e00ff */
[----:B------:R-:W-:-:S07]  /*13510*/  IMAD.MOV.U32 R2, RZ, RZ, R14 ;  /* 0x000000ffff027224 */ /* 0x000fce00078e000e */
[----:B------:R-:W-:Y:S05]  /*13520*/  WARPSYNC.COLLECTIVE R15, `(.L_x_2539) ;  /* 0x000000000f087348 */ /* 0x000fea0003c00000 */
[----:B------:R0:W1:Y:S02]  /*13530*/  SHFL.IDX P6, R14, R13, R12, R11 ;  /* 0x0000000c0d0e7389 */ /* 0x00006400000c000b */
[----:B01----:R-:W-:Y:S01]  /*13540*/  ENDCOLLECTIVE ;  /* 0x000000000000791b */ /* 0x003fe20003800000 */
.L_x_2539:
        /* <DEDUP_REMOVED lines=11> */
.L_x_2540:
[----:B------:R-:W-:Y:S02]  /*13600*/  IMAD.MOV.U32 R13, RZ, RZ, R10 ;  /* 0x000000ffff0d7224 */ /* 0x000fe400078e000a */
[----:B------:R-:W-:Y:S02]  /*13610*/  IMAD.MOV.U32 R12, RZ, RZ, 0x5 ;  /* 0x00000005ff0c7424 */ /* 0x000fe400078e00ff */
[----:B------:R-:W-:-:S07]  /*13620*/  IMAD.MOV.U32 R2, RZ, RZ, R14 ;  /* 0x000000ffff027224 */ /* 0x000fce00078e000e */
[----:B------:R-:W-:Y:S05]  /*13630*/  WARPSYNC.COLLECTIVE R15, `(.L_x_2541) ;  /* 0x000000000f087348 */ /* 0x000fea0003c00000 */
[----:B------:R0:W1:Y:S02]  /*13640*/  SHFL.IDX P6, R14, R13, R12, R11 ;  /* 0x0000000c0d0e7389 */ /* 0x00006400000c000b */
[----:B01----:R-:W-:Y:S01]  /*13650*/  ENDCOLLECTIVE ;  /* 0x000000000000791b */ /* 0x003fe20003800000 */
.L_x_2541:
        /* <DEDUP_REMOVED lines=11> */
.L_x_2542:
[----:B------:R-:W-:Y:S02]  /*13710*/  IMAD.MOV.U32 R13, RZ, RZ, R10 ;  /* 0x000000ffff0d7224 */ /* 0x000fe400078e000a */
[----:B------:R-:W-:Y:S01]  /*13720*/  IMAD.MOV.U32 R12, RZ, RZ, 0x6 ;  /* 0x00000006ff0c7424 */ /* 0x000fe200078e00ff */
[----:B------:R-:W-:-:S07]  /*13730*/  MOV R2, R14 ;  /* 0x0000000e00027202 */ /* 0x000fce0000000f00 */
[----:B------:R-:W-:Y:S05]  /*13740*/  WARPSYNC.COLLECTIVE R15, `(.L_x_2543) ;  /* 0x000000000f087348 */ /* 0x000fea0003c00000 */
[----:B------:R0:W1:Y:S02]  /*13750*/  SHFL.IDX P6, R14, R13, R12, R11 ;  /* 0x0000000c0d0e7389 */ /* 0x00006400000c000b */
[----:B01----:R-:W-:Y:S01]  /*13760*/  ENDCOLLECTIVE ;  /* 0x000000000000791b */ /* 0x003fe20003800000 */
.L_x_2543:
[----:B------:R-:W-:-:S05]  /*13770*/  IADD3 R2, P0, R2, R7, RZ ;  /* 0x0000000702027210 */ /* 0x000fca0007f1e0ff */
[----:B------:R-:W-:-:S05]  /*13780*/  IMAD.X R3, RZ, RZ, R3, P0 ;  /* 0x000000ffff037224 */ /* 0x000fca00000e0603 */
        /* <DEDUP_REMOVED lines=9> */
.L_x_2544:
[----:B------:R-:W-:Y:S02]  /*13820*/  IMAD.MOV.U32 R13, RZ, RZ, R10 ;  /* 0x000000ffff0d7224 */ /* 0x000fe400078e000a */
[----:B------:R-:W-:Y:S02]  /*13830*/  IMAD.MOV.U32 R12, RZ, RZ, 0x7 ;  /* 0x00000007ff0c7424 */ /* 0x000fe400078e00ff */
[----:B------:R-:W-:-:S07]  /*13840*/  IMAD.MOV.U32 R2, RZ, RZ, R14 ;  /* 0x000000ffff027224 */ /* 0x000fce00078e000e */
[----:B------:R-:W-:Y:S05]  /*13850*/  WARPSYNC.COLLECTIVE R15, `(.L_x_2545) ;  /* 0x000000000f087348 */ /* 0x000fea0003c00000 */
[----:B------:R0:W1:Y:S02]  /*13860*/  SHFL.IDX P6, R14, R13, R12, R11 ;  /* 0x0000000c0d0e7389 */ /* 0x00006400000c000b */
[----:B01----:R-:W-:Y:S01]  /*13870*/  ENDCOLLECTIVE ;  /* 0x000000000000791b */ /* 0x003fe20003800000 */
.L_x_2545:
        /* <DEDUP_REMOVED lines=11> */
.L_x_2546:
[----:B------:R-:W-:Y:S01]  /*13930*/  IMAD.MOV.U32 R2, RZ, RZ, R14 ;  /* 0x000000ffff027224 */ /* 0x000fe200078e000e */
[----:B------:R-:W-:Y:S06]  /*13940*/  BRA `(.L_x_2547) ;  /* 0xffffffb800447947 */ /* 0x000fec000383ffff */
.L_x_2440:
[----:B-1----:R1:W2:Y:S02]  /*13950*/  SYNCS.PHASECHK.TRANS64.TRYWAIT P0, [R5+URZ+0x16860], R2 ;  /* 0x01686002050075a7 */ /* 0x0022a4000800017f */
[----:B--2---:R-:W-:Y:S05]  /*13960*/  @!P0 NANOSLEEP.SYNCS 0x989680 ;  /* 0x009896800000895d */ /* 0x004fea0003900000 */
[----:B------:R-:W2:Y:S02]  /*13970*/  @!P0 SYNCS.PHASECHK.TRANS64 P0, [R5+URZ+0x16860], R2 ;  /* 0x01686002050085a7 */ /* 0x000ea4000800007f */
[----:B--2---:R-:W-:Y:S05]  /*13980*/  @!P0 BRA `(.L_x_2440) ;  /* 0xfffffffc00f08947 */ /* 0x004fea000383ffff */
[----:B------:R-:W-:Y:S05]  /*13990*/  BRA `(.L_x_2548) ;  /* 0xffffffb8009c7947 */ /* 0x000fea000383ffff */
.L_x_2441:
[----:B------:R-:W-:Y:S01]  /*139a0*/  BSSY B1, `(.L_x_2549) ;  /* 0x0000008000017945 */ /* 0x000fe20003800000 */
[----:B------:R-:W-:Y:S01]  /*139b0*/  IMAD.MOV.U32 R13, RZ, RZ, R24 ;  /* 0x000000ffff0d7224 */ /* 0x000fe200078e0018 */
[----:B------:R-:W-:Y:S01]  /*139c0*/  MOV R11, 0x181f ;  /* 0x0000181f000b7802 */ /* 0x000fe20000000f00 */
[----:B------:R-:W-:Y:S02]  /*139d0*/  IMAD.MOV.U32 R12, RZ, RZ, RZ ;  /* 0x000000ffff0c7224 */ /* 0x000fe400078e00ff */
[----:B------:R-:W-:-:S07]  /*139e0*/  IMAD.MOV.U32 R15, RZ, RZ, -0x1 ;  /* 0xffffffffff0f7424 */ /* 0x000fce00078e00ff */
[----:B-1----:R-:W-:Y:S05]  /*139f0*/  WARPSYNC.COLLECTIVE R15, `(.L_x_2550) ;  /* 0x000000000f087348 */ /* 0x002fea0003c00000 */
[----:B------:R0:W2:Y:S02]  /*13a00*/  SHFL.IDX P6, R14, R13, R12, R11 ;  /* 0x0000000c0d0e7389 */ /* 0x0000a400000c000b */
[----:B012---:R-:W-:Y:S01]  /*13a10*/  ENDCOLLECTIVE ;  /* 0x000000000000791b */ /* 0x007fe20003800000 */
.L_x_2550:
[----:B------:R-:W-:Y:S05]  /*13a20*/  BSYNC B1 ;  /* 0x0000000000017941 */ /* 0x000fea0003800000 */
.L_x_2549:
[----:B------:R-:W-:Y:S01]  /*13a30*/  IMAD.MOV.U32 R13, RZ, RZ, R23 ;  /* 0x000000ffff0d7224 */ /* 0x000fe200078e0017 */
[----:B------:R-:W-:Y:S01]  /*13a40*/  MOV R11, 0x181f ;  /* 0x0000181f000b7802 */ /* 0x000fe20000000f00 */
[----:B------:R-:W-:Y:S01]  /*13a50*/  IMAD.MOV.U32 R12, RZ, RZ, RZ ;  /* 0x000000ffff0c7224 */ /* 0x000fe200078e00ff */
[----:B------:R-:W-:Y:S01]  /*13a60*/  ISETP.LT.OR P2, PT, R8, 0x1, P1 ;  /* 0x000000010800780c */ /* 0x000fe20000f41670 */
[----:B------:R-:W-:Y:S02]  /*13a70*/  IMAD.MOV.U32 R15, RZ, RZ, -0x1 ;  /* 0xffffffffff0f7424 */ /* 0x000fe400078e00ff */
[----:B------:R-:W-:Y:S02]  /*13a80*/  IMAD.MOV.U32 R3, RZ, RZ, R14 ;  /* 0x000000ffff037224 */ /* 0x000fe400078e000e */
[----:B------:R-:W-:-:S08]  /*13a90*/  IMAD R6, R6, 0x2, R22 ;  /* 0x0000000206067824 */ /* 0x000fd000078e0216 */
[----:B------:R-:W-:Y:S05]  /*13aa0*/  WARPSYNC.COLLECTIVE R15, `(.L_x_2551) ;  /* 0x000000000f087348 */ /* 0x000fea0003c00000 */
[----:B------:R0:W1:Y:S02]  /*13ab0*/  SHFL.IDX P6, R14, R13, R12, R11 ;  /* 0x0000000c0d0e7389 */ /* 0x00006400000c000b */
[----:B01----:R-:W-:Y:S01]  /*13ac0*/  ENDCOLLECTIVE ;  /* 0x000000000000791b */ /* 0x003fe20003800000 */
.L_x_2551:
[----:B------:R-:W-:Y:S01]  /*13ad0*/  MOV R13, R24 ;  /* 0x00000018000d7202 */ /* 0x000fe20000000f00 */
[----:B------:R-:W-:Y:S02]  /*13ae0*/  IMAD.MOV.U32 R12, RZ, RZ, 0x1 ;  /* 0x00000001ff0c7424 */ /* 0x000fe400078e00ff */
[----:B------:R-:W-:-:S07]  /*13af0*/  IMAD.MOV.U32 R2, RZ, RZ, R14 ;  /* 0x000000ffff027224 */ /* 0x000fce00078e000e */
[----:B------:R-:W-:Y:S05]  /*13b00*/  WARPSYNC.COLLECTIVE R15, `(.L_x_2552) ;  /* 0x000000000f087348 */ /* 0x000fea0003c00000 */
[----:B------:R0:W1:Y:S02]  /*13b10*/  SHFL.IDX P6, R14, R13, R12, R11 ;  /* 0x0000000c0d0e7389 */ /* 0x00006400000c000b */
[----:B01----:R-:W-:Y:S01]  /*13b20*/  ENDCOLLECTIVE ;  /* 0x000000000000791b */ /* 0x003fe20003800000 */
.L_x_2552:
        /* <DEDUP_REMOVED lines=12> */
.L_x_2553:
[----:B------:R-:W-:Y:S02]  /*13bf0*/  IMAD.MOV.U32 R13, RZ, RZ, R24 ;  /* 0x000000ffff0d7224 */ /* 0x000fe400078e0018 */
[----:B------:R-:W-:Y:S02]  /*13c00*/  IMAD.MOV.U32 R12, RZ, RZ, 0x2 ;  /* 0x00000002ff0c7424 */ /* 0x000fe400078e00ff */
[----:B------:R-:W-:-:S07]  /*13c10*/  IMAD.MOV.U32 R2, RZ, RZ, R14 ;  /* 0x000000ffff027224 */ /* 0x000fce00078e000e */
[----:B------:R-:W-:Y:S05]  /*13c20*/  WARPSYNC.COLLECTIVE R15, `(.L_x_2554) ;  /* 0x000000000f087348 */ /* 0x000fea0003c00000 */
[----:B------:R0:W1:Y:S02]  /*13c30*/  SHFL.IDX P6, R14, R13, R12, R11 ;  /* 0x0000000c0d0e7389 */ /* 0x00006400000c000b */
[----:B01----:R-:W-:Y:S01]  /*13c40*/  ENDCOLLECTIVE ;  /* 0x000000000000791b */ /* 0x003fe20003800000 */
.L_x_2554:
        /* <DEDUP_REMOVED lines=12> */
.L_x_2555:
[----:B------:R-:W-:Y:S02]  /*13d10*/  IMAD.MOV.U32 R13, RZ, RZ, R24 ;  /* 0x000000ffff0d7224 */ /* 0x000fe400078e0018 */
[----:B------:R-:W-:Y:S01]  /*13d20*/  IMAD.MOV.U32 R12, RZ, RZ, 0x3 ;  /* 0x00000003ff0c7424 */ /* 0x000fe200078e00ff */
[----:B------:R-:W-:-:S07]  /*13d30*/  MOV R2, R14 ;  /* 0x0000000e00027202 */ /* 0x000fce0000000f00 */
[----:B------:R-:W-:Y:S05]  /*13d40*/  WARPSYNC.COLLECTIVE R15, `(.L_x_2556) ;  /* 0x000000000f087348 */ /* 0x000fea0003c00000 */
[----:B------:R0:W1:Y:S02]  /*13d50*/  SHFL.IDX P6, R14, R13, R12, R11 ;  /* 0x0000000c0d0e7389 */ /* 0x00006400000c000b */
[----:B01----:R-:W-:Y:S01]  /*13d60*/  ENDCOLLECTIVE ;  /* 0x000000000000791b */ /* 0x003fe20003800000 */
.L_x_2556:
[----:B------:R-:W-:-:S05]  /*13d70*/  IADD3 R2, P0, R2, R7, RZ ;  /* 0x0000000702027210 */ /* 0x000fca0007f1e0ff */
        /* <DEDUP_REMOVED lines=11> */
.L_x_2557:
[----:B------:R-:W-:Y:S02]  /*13e30*/  IMAD.MOV.U32 R13, RZ, RZ, R24 ;  /* 0x000000ffff0d7224 */ /* 0x000fe400078e0018 */
[----:B------:R-:W-:Y:S02]  /*13e40*/  IMAD.MOV.U32 R12, RZ, RZ, 0x4 ;  /* 0x00000004ff0c7424 */ /* 0x000fe400078e00ff */
[----:B------:R-:W-:-:S07]  /*13e50*/  IMAD.MOV.U32 R2, RZ, RZ, R14 ;  /* 0x000000ffff027224 */ /* 0x000fce00078e000e */
[----:B------:R-:W-:Y:S05]  /*13e60*/  WARPSYNC.COLLECTIVE R15, `(.L_x_2558) ;  /* 0x000000000f087348 */ /* 0x000fea0003c00000 */
[----:B------:R0:W1:Y:S02]  /*13e70*/  SHFL.IDX P6, R14, R13, R12, R11 ;  /* 0x0000000c0d0e7389 */ /* 0x00006400000c000b */
[----:B01----:R-:W-:Y:S01]  /*13e80*/  ENDCOLLECTIVE ;  /* 0x000000000000791b */ /* 0x003fe20003800000 */
.L_x_2558:
[----:B------:R-:W-:-:S05]  /*13e90*/  IADD3 R2, P0, R2, R7, RZ ;  /* 0x0000000702027210 */ /* 0x000fca0007f1e0ff */
[----:B------:R-:W-:-:S05]  /*13ea0*/  IMAD.X R3, RZ, RZ, R3, P0 ;  /* 0x000000ffff037224 */ /* 0x000fca00000e0603 */
[----:B------:R-:W-:Y:S01]  /*13eb0*/  @!PT LDS RZ, [RZ] ;  /* 0x00000000fffff984 */ /* 0x000fe20000000800 */
[----:B------:R-:W-:Y:S01]  /*13ec0*/  @!PT LDS RZ, [RZ] ;  /* 0x00000000fffff984 */ /* 0x000fe20000000800 */
[----:B------:R-:W-:Y:S01]  /*13ed0*/  @!PT LDS RZ, [RZ] ;  /* 0x00000000fffff984 */ /* 0x000fe20000000800 */
[----:B------:R0:W-:Y:S01]  /*13ee0*/  LDGSTS.E.BYPASS.LTC128B.128 [R6+0x1c00], desc[UR52][R2.64], !P2 ;  /* 0x01c0000002067fae */ /* 0x0001e2000d101d74 */
[----:B------:R-:W-:Y:S01]  /*13ef0*/  IMAD.MOV.U32 R13, RZ, RZ, R23 ;  /* 0x000000ffff0d7224 */ /* 0x000fe200078e0017 */
[----:B------:R-:W-:Y:S02]  /*13f00*/  ISETP.LT.OR P2, PT, R8, 0x41, P1 ;  /* 0x000000410800780c */ /* 0x000fe40000f41670 */
[----:B0-----:R-:W-:-:S11]  /*13f10*/  MOV R3, R14 ;  /* 0x0000000e00037202 */ /* 0x001fd60000000f00 */
[----:B------:R-:W-:Y:S05]  /*13f20*/  WARPSYNC.COLLECTIVE R15, `(.L_x_2559) ;  /* 0x000000000f087348 */ /* 0x000fea0003c00000 */
[----:B------:R0:W1:Y:S02]  /*13f30*/  SHFL.IDX P6, R14, R13, R12, R11 ;  /* 0x0000000c0d0e7389 */ /* 0x00006400000c000b */
[----:B01----:R-:W-:Y:S01]  /*13f40*/  ENDCOLLECTIVE ;  /* 0x000000000000791b */ /* 0x003fe20003800000 */
.L_x_2559:
[----:B------:R-:W-:Y:S01]  /*13f50*/  IMAD.MOV.U32 R13, RZ, RZ, R24 ;  /* 0x000000ffff0d7224 */ /* 0x000fe200078e0018 */
[----:B------:R-:W-:Y:S01]  /*13f60*/  MOV R12, 0x5 ;  /* 0x00000005000c7802 */ /* 0x000fe20000000f00 */
[----:B------:R-:W-:-:S07]  /*13f70*/  IMAD.MOV.U32 R2, RZ, RZ, R14 ;  /* 0x000000ffff027224 */ /* 0x000fce00078e000e */
[----:B------:R-:W-:Y:S05]  /*13f80*/  WARPSYNC.COLLECTIVE R15, `(.L_x_2560) ;  /* 0x000000000f087348 */ /* 0x000fea0003c00000 */
[----:B------:R0:W1:Y:S02]  /*13f90*/  SHFL.IDX P6, R14, R13, R12, R11 ;  /* 0x0000000c0d0e7389 */ /* 0x00006400000c000b */
[----:B01----:R-:W-:Y:S01]  /*13fa0*/  ENDCOLLECTIVE ;  /* 0x000000000000791b */ /* 0x003fe20003800000 */
.L_x_2560:
        /* <DEDUP_REMOVED lines=12> */
.L_x_2561:
[----:B------:R-:W-:Y:S01]  /*14070*/  MOV R13, R24 ;  /* 0x00000018000d7202 */ /* 0x000fe20000000f00 */
[----:B------:R-:W-:Y:S02]  /*14080*/  IMAD.MOV.U32 R12, RZ, RZ, 0x6 ;  /* 0x00000006ff0c7424 */ /* 0x000fe400078e00ff */
[----:B------:R-:W-:-:S07]  /*14090*/  IMAD.MOV.U32 R2, RZ, RZ, R14 ;  /* 0x000000ffff027224 */ /* 0x000fce00078e000e */
[----:B------:R-:W-:Y:S05]  /*140a0*/  WARPSYNC.COLLECTIVE R15, `(.L_x_2562) ;  /* 0x000000000f087348 */ /* 0x000fea0003c00000 */
[----:B------:R0:W1:Y:S02]  /*140b0*/  SHFL.IDX P6, R14, R13, R12, R11 ;  /* 0x0000000c0d0e7389 */ /* 0x00006400000c000b */
[----:B01----:R-:W-:Y:S01]  /*140c0*/  ENDCOLLECTIVE ;  /* 0x000000000000791b */ /* 0x003fe20003800000 */
.L_x_2562:
        /* <DEDUP_REMOVED lines=12> */
.L_x_2563:
[----:B------:R-:W-:Y:S02]  /*14190*/  IMAD.MOV.U32 R13, RZ, RZ, R24 ;  /* 0x000000ffff0d7224 */ /* 0x000fe400078e0018 */
[----:B------:R-:W-:Y:S02]  /*141a0*/  IMAD.MOV.U32 R12, RZ, RZ, 0x7 ;  /* 0x00000007ff0c7424 */ /* 0x000fe400078e00ff */
[----:B------:R-:W-:-:S07]  /*141b0*/  IMAD.MOV.U32 R2, RZ, RZ, R14 ;  /* 0x000000ffff027224 */ /* 0x000fce00078e000e */
[----:B------:R-:W-:Y:S05]  /*141c0*/  WARPSYNC.COLLECTIVE R15, `(.L_x_2564) ;  /* 0x000000000f087348 */ /* 0x000fea0003c00000 */
[----:B------:R0:W1:Y:S02]  /*141d0*/  SHFL.IDX P6, R14, R13, R12, R11 ;  /* 0x0000000c0d0e7389 */ /* 0x00006400000c000b */
[----:B01----:R-:W-:Y:S01]  /*141e0*/  ENDCOLLECTIVE ;  /* 0x000000000000791b */ /* 0x003fe20003800000 */
.L_x_2564:
        /* <DEDUP_REMOVED lines=11> */
.L_x_2565:
[----:B------:R-:W-:Y:S01]  /*142a0*/  MOV R2, R14 ;  /* 0x0000000e00027202 */ /* 0x000fe20000000f00 */
[----:B------:R-:W-:Y:S06]  /*142b0*/  BRA `(.L_x_2566) ;  /* 0xffffffb400487947 */ /* 0x000fec000383ffff */
.L_x_2449:
[----:B0-----:R0:W1:Y:S02]  /*142c0*/  SYNCS.PHASECHK.TRANS64.TRYWAIT P0, [R0+URZ+0x16860], R3 ;  /* 0x01686003000075a7 */ /* 0x001064000800017f */
[----:B-1----:R-:W-:Y:S05]  /*142d0*/  @!P0 NANOSLEEP.SYNCS 0x989680 ;  /* 0x009896800000895d */ /* 0x002fea0003900000 */
[----:B------:R-:W1:Y:S02]  /*142e0*/  @!P0 SYNCS.PHASECHK.TRANS64 P0, [R0+URZ+0x16860], R3 ;  /* 0x01686003000085a7 */ /* 0x000e64000800007f */
[----:B-1----:R-:W-:Y:S05]  /*142f0*/  @!P0 BRA `(.L_x_2449) ;  /* 0xfffffffc00f08947 */ /* 0x002fea000383ffff */
[----:B------:R-:W-:Y:S05]  /*14300*/  BRA `(.L_x_2567) ;  /* 0xffffffb800647947 */ /* 0x000fea000383ffff */
.L_x_2450:
        /* <DEDUP_REMOVED lines=8> */
.L_x_2569:
[----:B------:R-:W-:Y:S05]  /*14390*/  BSYNC B0 ;  /* 0x0000000000007941 */ /* 0x000fea0003800000 */
.L_x_2568:
[----:B------:R-:W-:Y:S01]  /*143a0*/  IMAD.MOV.U32 R13, RZ, RZ, R23 ;  /* 0x000000ffff0d7224 */ /* 0x000fe200078e0017 */
[----:B------:R-:W-:Y:S01]  /*143b0*/  MOV R3, R14 ;  /* 0x0000000e00037202 */ /* 0x000fe20000000f00 */
[----:B------:R-:W-:Y:S01]  /*143c0*/  IMAD.MOV.U32 R12, RZ, RZ, RZ ;  /* 0x000000ffff0c7224 */ /* 0x000fe200078e00ff */
[----:B------:R-:W-:Y:S01]  /*143d0*/  SHF.L.U32 R5, R28, 0x1, RZ ;  /* 0x000000011c057819 */ /* 0x000fe200000006ff */
[----:B------:R-:W-:Y:S01]  /*143e0*/  IMAD.MOV.U32 R11, RZ, RZ, 0x181f ;  /* 0x0000181fff0b7424 */ /* 0x000fe200078e00ff */
[----:B------:R-:W-:Y:S01]  /*143f0*/  ISETP.LT.OR P2, PT, R6, 0x1, P0 ;  /* 0x000000010600780c */ /* 0x000fe20000741670 */
[----:B------:R-:W-:Y:S02]  /*14400*/  IMAD.MOV.U32 R15, RZ, RZ, -0x1 ;  /* 0xffffffffff0f7424 */ /* 0x000fe400078e00ff */
[----:B------:R-:W-:-:S10]  /*14410*/  IMAD R4, R4, 0x2, R22 ;  /* 0x0000000204047824 */ /* 0x000fd400078e0216 */
[----:B------:R-:W-:Y:S05]  /*14420*/  WARPSYNC.COLLECTIVE R15, `(.L_x_2570) ;  /* 0x000000000f087348 */ /* 0x000fea0003c00000 */
[----:B------:R0:W1:Y:S02]  /*14430*/  SHFL.IDX P6, R14, R13, R12, R11 ;  /* 0x0000000c0d0e7389 */ /* 0x00006400000c000b */
[----:B01----:R-:W-:Y:S01]  /*14440*/  ENDCOLLECTIVE ;  /* 0x000000000000791b */ /* 0x003fe20003800000 */
.L_x_2570:
[----:B------:R-:W-:Y:S02]  /*14450*/  IMAD.MOV.U32 R13, RZ, RZ, R24 ;  /* 0x000000ffff0d7224 */ /* 0x000fe400078e0018 */
[----:B------:R-:W-:Y:S01]  /*14460*/  IMAD.MOV.U32 R12, RZ, RZ, 0x1 ;  /* 0x00000001ff0c7424 */ /* 0x000fe200078e00ff */
[----:B------:R-:W-:-:S13]  /*14470*/  IADD3 R2, P1, R14, R5, RZ ;  /* 0x000000050e027210 */ /* 0x000fda0007f3e0ff */
[----:B------:R-:W-:Y:S05]  /*14480*/  WARPSYNC.COLLECTIVE R15, `(.L_x_2571) ;  /* 0x000000000f087348 */ /* 0x000fea0003c00000 */
[----:B------:R0:W1:Y:S02]  /*14490*/  SHFL.IDX P6, R14, R13, R12, R11 ;  /* 0x0000000c0d0e7389 */ /* 0x00006400000c000b */
[----:B01----:R-:W-:Y:S01]  /*144a0*/  ENDCOLLECTIVE ;  /* 0x000000000000791b */ /* 0x003fe20003800000 */
.L_x_2571:
        /* <DEDUP_REMOVED lines=11> */
.L_x_2572:
[----:B------:R-:W-:Y:S01]  /*14560*/  IMAD.MOV.U32 R13, RZ, RZ, R24 ;  /* 0x000000ffff0d7224 */ /* 0x000fe200078e0018 */
[----:B------:R-:W-:Y:S01]  /*14570*/  MOV R12, 0x2 ;  /* 0x00000002000c7802 */ /* 0x000fe20000000f00 */
[----:B------:R-:W-:-:S07]  /*14580*/  IMAD.MOV.U32 R9, RZ, RZ, R14 ;  /* 0x000000ffff097224 */ /* 0x000fce00078e000e */
[----:B------:R-:W-:Y:S05]  /*14590*/  WARPSYNC.COLLECTIVE R15, `(.L_x_2573) ;  /* 0x000000000f087348 */ /* 0x000fea0003c00000 */
[----:B------:R0:W1:Y:S02]  /*145a0*/  SHFL.IDX P6, R14, R13, R12, R11 ;  /* 0x0000000c0d0e7389 */ /* 0x00006400000c000b */
[----:B01----:R-:W-:Y:S01]  /*145b0*/  ENDCOLLECTIVE ;  /* 0x000000000000791b */ /* 0x003fe20003800000 */
.L_x_2573:
        /* <DEDUP_REMOVED lines=12> */
.L_x_2574:
[----:B------:R-:W-:Y:S01]  /*14680*/  MOV R13, R24 ;  /* 0x00000018000d7202 */ /* 0x000fe20000000f00 */
[----:B------:R-:W-:Y:S02]  /*14690*/  IMAD.MOV.U32 R12, RZ, RZ, 0x3 ;  /* 0x00000003ff0c7424 */ /* 0x000fe400078e00ff */
[----:B------:R-:W-:-:S07]  /*146a0*/  IMAD.MOV.U32 R10, RZ, RZ, R14 ;  /* 0x000000ffff0a7224 */ /* 0x000fce00078e000e */
[----:B------:R-:W-:Y:S05]  /*146b0*/  WARPSYNC.COLLECTIVE R15, `(.L_x_2575) ;  /* 0x000000000f087348 */ /* 0x000fea0003c00000 */
[----:B------:R0:W1:Y:S02]  /*146c0*/  SHFL.IDX P6, R14, R13, R12, R11 ;  /* 0x0000000c0d0e7389 */ /* 0x00006400000c000b */
[----:B01----:R-:W-:Y:S01]  /*146d0*/  ENDCOLLECTIVE ;  /* 0x000000000000791b */ /* 0x003fe20003800000 */
.L_x_2575:
        /* <DEDUP_REMOVED lines=12> */
.L_x_2576:
[----:B------:R-:W-:Y:S02]  /*147a0*/  IMAD.MOV.U32 R13, RZ, RZ, R24 ;  /* 0x000000ffff0d7224 */ /* 0x000fe400078e0018 */
[----:B------:R-:W-:Y:S02]  /*147b0*/  IMAD.MOV.U32 R12, RZ, RZ, 0x4 ;  /* 0x00000004ff0c7424 */ /* 0x000fe400078e00ff */
[----:B------:R-:W-:-:S07]  /*147c0*/  IMAD.MOV.U32 R9, RZ, RZ, R14 ;  /* 0x000000ffff097224 */ /* 0x000fce00078e000e */
[----:B------:R-:W-:Y:S05]  /*147d0*/  WARPSYNC.COLLECTIVE R15, `(.L_x_2577) ;  /* 0x000000000f087348 */ /* 0x000fea0003c00000 */
[----:B------:R0:W1:Y:S02]  /*147e0*/  SHFL.IDX P6, R14, R13, R12, R11 ;  /* 0x0000000c0d0e7389 */ /* 0x00006400000c000b */
[----:B01----:R-:W-:Y:S01]  /*147f0*/  ENDCOLLECTIVE ;  /* 0x000000000000791b */ /* 0x003fe20003800000 */
.L_x_2577:
        /* <DEDUP_REMOVED lines=12> */
.L_x_2578:
[----:B------:R-:W-:Y:S02]  /*148c0*/  IMAD.MOV.U32 R13, RZ, RZ, R24 ;  /* 0x000000ffff0d7224 */ /* 0x000fe400078e0018 */
[----:B------:R-:W-:Y:S01]  /*148d0*/  IMAD.MOV.U32 R12, RZ, RZ, 0x5 ;  /* 0x00000005ff0c7424 */ /* 0x000fe200078e00ff */
[----:B------:R-:W-:-:S07]  /*148e0*/  MOV R10, R14 ;  /* 0x0000000e000a7202 */ /* 0x000fce0000000f00 */
[----:B------:R-:W-:Y:S05]  /*148f0*/  WARPSYNC.COLLECTIVE R15, `(.L_x_2579) ;  /* 0x000000000f087348 */ /* 0x000fea0003c00000 */
[----:B------:R0:W1:Y:S02]  /*14900*/  SHFL.IDX P6, R14, R13, R12, R11 ;  /* 0x0000000c0d0e7389 */ /* 0x00006400000c000b */
[----:B01----:R-:W-:Y:S01]  /*14910*/  ENDCOLLECTIVE ;  /* 0x000000000000791b */ /* 0x003fe20003800000 */
.L_x_2579:
        /* <DEDUP_REMOVED lines=12> */
.L_x_2580:
[----:B------:R-:W-:Y:S02]  /*149e0*/  IMAD.MOV.U32 R13, RZ, RZ, R24 ;  /* 0x000000ffff0d7224 */ /* 0x000fe400078e0018 */
[----:B------:R-:W-:Y:S02]  /*149f0*/  IMAD.MOV.U32 R12, RZ, RZ, 0x6 ;  /* 0x00000006ff0c7424 */ /* 0x000fe400078e00ff */
[----:B------:R-:W-:-:S07]  /*14a00*/  IMAD.MOV.U32 R9, RZ, RZ, R14 ;  /* 0x000000ffff097224 */ /* 0x000fce00078e000e */
[----:B------:R-:W-:Y:S05]  /*14a10*/  WARPSYNC.COLLECTIVE R15, `(.L_x_2581) ;  /* 0x000000000f087348 */ /* 0x000fea0003c00000 */
[----:B------:R0:W1:Y:S02]  /*14a20*/  SHFL.IDX P6, R14, R13, R12, R11 ;  /* 0x0000000c0d0e7389 */ /* 0x00006400000c000b */
[----:B01----:R-:W-:Y:S01]  /*14a30*/  ENDCOLLECTIVE ;  /* 0x000000000000791b */ /* 0x003fe20003800000 */
.L_x_2581:
        /* <DEDUP_REMOVED lines=8> */
[----:B------:R-:W-:-:S11]  /*14ac0*/  MOV R8, R14 ;  /* 0x0000000e00087202 */ /* 0x000fd60000000f00 */
[----:B0-----:R-:W-:Y:S05]  /*14ad0*/  WARPSYNC.COLLECTIVE R15, `(.L_x_2582) ;  /* 0x000000000f087348 */ /* 0x001fea0003c00000 */
[----:B------:R1:W2:Y:S02]  /*14ae0*/  SHFL.IDX P6, R14, R13, R12, R11 ;  /* 0x0000000c0d0e7389 */ /* 0x0002a400000c000b */
[----:B012---:R-:W-:Y:S01]  /*14af0*/  ENDCOLLECTIVE ;  /* 0x000000000000791b */ /* 0x007fe20003800000 */
.L_x_2582:
[----:B------:R-:W-:Y:S02]  /*14b00*/  IMAD.MOV.U32 R13, RZ, RZ, R24 ;  /* 0x000000ffff0d7224 */ /* 0x000fe400078e0018 */
[----:B------:R-:W-:Y:S01]  /*14b10*/  IMAD.MOV.U32 R12, RZ, RZ, 0x7 ;  /* 0x00000007ff0c7424 */ /* 0x000fe200078e00ff */
[----:B------:R-:W-:-:S13]  /*14b20*/  IADD3 R2, P1, R14, R5, RZ ;  /* 0x000000050e027210 */ /* 0x000fda0007f3e0ff */
[----:B------:R-:W-:Y:S05]  /*14b30*/  WARPSYNC.COLLECTIVE R15, `(.L_x_2583) ;  /* 0x000000000f087348 */ /* 0x000fea0003c00000 */
[----:B------:R0:W1:Y:S02]  /*14b40*/  SHFL.IDX P6, R14, R13, R12, R11 ;  /* 0x0000000c0d0e7389 */ /* 0x00006400000c000b */
[----:B01----:R-:W-:Y:S01]  /*14b50*/  ENDCOLLECTIVE ;  /* 0x000000000000791b */ /* 0x003fe20003800000 */
.L_x_2583:
        /* <DEDUP_REMOVED lines=10> */
.L_x_2584:
[----:B------:R-:W-:Y:S05]  /*14c00*/  BRA `(.L_x_2585) ;  /* 0xffffffb400187947 */ /* 0x000fea000383ffff */
.L_x_2455:
[----:B------:R-:W-:Y:S01]  /*14c10*/  BSSY B0, `(.L_x_2586) ;  /* 0x0000008000007945 */ /* 0x000fe20003800000 */
[----:B------:R-:W-:Y:S01]  /*14c20*/  IMAD.MOV.U32 R13, RZ, RZ, R16 ;  /* 0x000000ffff0d7224 */ /* 0x000fe200078e0010 */
[----:B------:R-:W-:Y:S01]  /*14c30*/  MOV R15, 0xffffffff ;  /* 0xffffffff000f7802 */ /* 0x000fe20000000f00 */
[----:B------:R-:W-:Y:S02]  /*14c40*/  IMAD.MOV.U32 R12, RZ, RZ, RZ ;  /* 0x000000ffff0c7224 */ /* 0x000fe400078e00ff */
[----:B------:R-:W-:-:S07]  /*14c50*/  IMAD.MOV.U32 R11, RZ, RZ, 0x1f ;  /* 0x0000001fff0b7424 */ /* 0x000fce00078e00ff */
[----:B------:R-:W-:Y:S05]  /*14c60*/  WARPSYNC.COLLECTIVE R15, `(.L_x_2587) ;  /* 0x000000000f087348 */ /* 0x000fea0003c00000 */
[----:B------:R0:W1:Y:S02]  /*14c70*/  SHFL.IDX P6, R14, R13, R12, R11 ;  /* 0x0000000c0d0e7389 */ /* 0x00006400000c000b */
[----:B01----:R-:W-:Y:S01]  /*14c80*/  ENDCOLLECTIVE ;  /* 0x000000000000791b */ /* 0x003fe20003800000 */
.L_x_2587:
[----:B------:R-:W-:Y:S05]  /*14c90*/  BSYNC B0 ;  /* 0x0000000000007941 */ /* 0x000fea0003800000 */
.L_x_2586:
        /* <DEDUP_REMOVED lines=9> */
.L_x_2588:
        /* <DEDUP_REMOVED lines=13> */
[----:B------:R-:W-:-:S04]  /*14e00*/  ISETP.NE.AND P1, PT, R8, RZ, PT ;  /* 0x000000ff0800720c */ /* 0x000fc80003f25270 */
[----:B------:R-:W-:-:S09]  /*14e10*/  MOV R13, R17 ;  /* 0x00000011000d7202 */ /* 0x000fd20000000f00 */
[----:B------:R-:W-:Y:S05]  /*14e20*/  WARPSYNC.COLLECTIVE R15, `(.L_x_2589) ;  /* 0x000000000f087348 */ /* 0x000fea0003c00000 */
[----:B------:R0:W1:Y:S02]  /*14e30*/  SHFL.UP P6, R14, R13, R12, R11 ;  /* 0x0400000c0d0e7389 */ /* 0x00006400000c000b */
[----:B01----:R-:W-:Y:S01]  /*14e40*/  ENDCOLLECTIVE ;  /* 0x000000000000791b */ /* 0x003fe20003800000 */
.L_x_2589:
[----:B------:R-:W-:Y:S01]  /*14e50*/  IMAD.MOV.U32 R12, RZ, RZ, 0x2 ;  /* 0x00000002ff0c7424 */ /* 0x000fe200078e00ff */
[----:B------:R-:W-:-:S05]  /*14e60*/  SEL R4, R14, RZ, P1 ;  /* 0x000000ff0e047207 */ /* 0x000fca0000800000 */
[----:B------:R-:W-:-:S04]  /*14e70*/  IMAD.IADD R4, R17, 0x1, R4 ;  /* 0x0000000111047824 */ /* 0x000fc800078e0204 */
[----:B------:R-:W-:-:S07]  /*14e80*/  IMAD.MOV.U32 R13, RZ, RZ, R4 ;  /* 0x000000ffff0d7224 */ /* 0x000fce00078e0004 */
[----:B------:R-:W-:Y:S05]  /*14e90*/  WARPSYNC.COLLECTIVE R15, `(.L_x_2590) ;  /* 0x000000000f087348 */ /* 0x000fea0003c00000 */
[----:B------:R0:W1:Y:S02]  /*14ea0*/  SHFL.UP P6, R14, R13, R12, R11 ;  /* 0x0400000c0d0e7389 */ /* 0x00006400000c000b */
[----:B01----:R-:W-:Y:S01]  /*14eb0*/  ENDCOLLECTIVE ;  /* 0x000000000000791b */ /* 0x003fe20003800000 */
.L_x_2590:
[----:B------:R-:W-:Y:S01]  /*14ec0*/  IMAD.MOV.U32 R12, RZ, RZ, 0x4 ;  /* 0x00000004ff0c7424 */ /* 0x000fe200078e00ff */
[----:B------:R-:W-:-:S04]  /*14ed0*/  SEL R3, R14, RZ, P2 ;  /* 0x000000ff0e037207 */ /* 0x000fc80001000000 */
[----:B------:R-:W-:-:S05]  /*14ee0*/  IADD3 R6, R4, R3, RZ ;  /* 0x0000000304067210 */ /* 0x000fca0007ffe0ff */
[----:B------:R-:W-:-:S07]  /*14ef0*/  IMAD.MOV.U32 R13, RZ, RZ, R6 ;  /* 0x000000ffff0d7224 */ /* 0x000fce00078e0006 */
[----:B------:R-:W-:Y:S05]  /*14f00*/  WARPSYNC.COLLECTIVE R15, `(.L_x_2591) ;  /* 0x000000000f087348 */ /* 0x000fea0003c00000 */
[----:B------:R0:W1:Y:S02]  /*14f10*/  SHFL.UP P6, R14, R13, R12, R11 ;  /* 0x0400000c0d0e7389 */ /* 0x00006400000c000b */
[----:B01----:R-:W-:Y:S01]  /*14f20*/  ENDCOLLECTIVE ;  /* 0x000000000000791b */ /* 0x003fe20003800000 */
.L_x_2591:
[----:B------:R-:W-:Y:S02]  /*14f30*/  MOV R12, 0x8 ;  /* 0x00000008000c7802 */ /* 0x000fe40000000f00 */
[----:B------:R-:W-:-:S05]  /*14f40*/  SEL R3, R14, RZ, P3 ;  /* 0x000000ff0e037207 */ /* 0x000fca0001800000 */
[----:B------:R-:W-:-:S04]  /*14f50*/  IMAD.IADD R2, R6, 0x1, R3 ;  /* 0x0000000106027824 */ /* 0x000fc800078e0203 */
[----:B------:R-:W-:-:S07]  /*14f60*/  IMAD.MOV.U32 R13, RZ, RZ, R2 ;  /* 0x000000ffff0d7224 */ /* 0x000fce00078e0002 */
[----:B------:R-:W-:Y:S05]  /*14f70*/  WARPSYNC.COLLECTIVE R15, `(.L_x_2592) ;  /* 0x000000000f087348 */ /* 0x000fea0003c00000 */
[----:B------:R0:W1:Y:S02]  /*14f80*/  SHFL.UP P6, R14, R13, R12, R11 ;  /* 0x0400000c0d0e7389 */ /* 0x00006400000c000b */
[----:B01----:R-:W-:Y:S01]  /*14f90*/  ENDCOLLECTIVE ;  /* 0x000000000000791b */ /* 0x003fe20003800000 */
.L_x_2592:
[----:B------:R-:W-:Y:S01]  /*14fa0*/  IMAD.MOV.U32 R12, RZ, RZ, 0x10 ;  /* 0x00000010ff0c7424 */ /* 0x000fe200078e00ff */
[----:B------:R-:W-:-:S05]  /*14fb0*/  SEL R3, R14, RZ, P4 ;  /* 0x000000ff0e037207 */ /* 0x000fca0002000000 */
[----:B------:R-:W-:-:S04]  /*14fc0*/  IMAD.IADD R3, R2, 0x1, R3 ;  /* 0x0000000102037824 */ /* 0x000fc800078e0203 */
[----:B------:R-:W-:-:S07]  /*14fd0*/  IMAD.MOV.U32 R13, RZ, RZ, R3 ;  /* 0x000000ffff0d7224 */ /* 0x000fce00078e0003 */
[----:B------:R-:W-:Y:S05]  /*14fe0*/  WARPSYNC.COLLECTIVE R15, `(.L_x_2593) ;  /* 0x000000000f087348 */ /* 0x000fea0003c00000 */
[----:B------:R0:W1:Y:S02]  /*14ff0*/  SHFL.UP P6, R14, R13, R12, R11 ;  /* 0x0400000c0d0e7389 */ /* 0x00006400000c000b */
[----:B01----:R-:W-:Y:S01]  /*15000*/  ENDCOLLECTIVE ;  /* 0x000000000000791b */ /* 0x003fe20003800000 */
.L_x_2593:
        /* <DEDUP_REMOVED lines=8> */
.L_x_2594:
[----:B------:R-:W-:Y:S05]  /*15090*/  BRA `(.L_x_2595) ;  /* 0xffffffb400207947 */ /* 0x000fea000383ffff */
.L_x_2460:
[----:B------:R-:W-:Y:S01]  /*150a0*/  BSSY B0, `(.L_x_2596) ;  /* 0x0000008000007945 */ /* 0x000fe20003800000 */
[----:B-----5:R-:W-:Y:S01]  /*150b0*/  IMAD.MOV.U32 R13, RZ, RZ, R17 ;  /* 0x000000ffff0d7224 */ /* 0x020fe200078e0011 */
[----:B------:R-:W-:Y:S01]  /*150c0*/  MOV R11, RZ ;  /* 0x000000ff000b7202 */ /* 0x000fe20000000f00 */
[----:B------:R-:W-:Y:S02]  /*150d0*/  IMAD.MOV.U32 R12, RZ, RZ, 0x1 ;  /* 0x00000001ff0c7424 */ /* 0x000fe400078e00ff */
[----:B------:R-:W-:-:S07]  /*150e0*/  IMAD.MOV.U32 R15, RZ, RZ, -0x1 ;  /* 0xffffffffff0f7424 */ /* 0x000fce00078e00ff */
[----:B0-----:R-:W-:Y:S05]  /*150f0*/  WARPSYNC.COLLECTIVE R15, `(.L_x_2597) ;  /* 0x000000000f087348 */ /* 0x001fea0003c00000 */
[----:B------:R1:W2:Y:S02]  /*15100*/  SHFL.UP P6, R14, R13, R12, R11 ;  /* 0x0400000c0d0e7389 */ /* 0x0002a400000c000b */
[----:B012---:R-:W-:Y:S01]  /*15110*/  ENDCOLLECTIVE ;  /* 0x000000000000791b */ /* 0x007fe20003800000 */
.L_x_2597:
[----:B------:R-:W-:Y:S05]  /*15120*/  BSYNC B0 ;  /* 0x0000000000007941 */ /* 0x000fea0003800000 */
.L_x_2596:
        /* <DEDUP_REMOVED lines=8> */
.L_x_2598:
[----:B------:R-:W-:Y:S01]  /*151b0*/  IMAD.MOV.U32 R12, RZ, RZ, 0x4 ;  /* 0x00000004ff0c7424 */ /* 0x000fe200078e00ff */
[----:B------:R-:W-:-:S05]  /*151c0*/  SEL R2, R14, RZ, P2 ;  /* 0x000000ff0e027207 */ /* 0x000fca0001000000 */
[----:B------:R-:W-:-:S04]  /*151d0*/  IMAD.IADD R2, R13, 0x1, R2 ;  /* 0x000000010d027824 */ /* 0x000fc800078e0202 */
[----:B------:R-:W-:-:S07]  /*151e0*/  IMAD.MOV.U32 R13, RZ, RZ, R2 ;  /* 0x000000ffff0d7224 */ /* 0x000fce00078e0002 */
[----:B------:R-:W-:Y:S05]  /*151f0*/  WARPSYNC.COLLECTIVE R15, `(.L_x_2599) ;  /* 0x000000000f087348 */ /* 0x000fea0003c00000 */
[----:B------:R0:W1:Y:S02]  /*15200*/  SHFL.UP P6, R14, R13, R12, R11 ;  /* 0x0400000c0d0e7389 */ /* 0x00006400000c000b */
[----:B01----:R-:W-:Y:S01]  /*15210*/  ENDCOLLECTIVE ;  /* 0x000000000000791b */ /* 0x003fe20003800000 */
.L_x_2599:
[----:B------:R-:W-:Y:S01]  /*15220*/  IMAD.MOV.U32 R12, RZ, RZ, 0x8 ;  /* 0x00000008ff0c7424 */ /* 0x000fe200078e00ff */
[----:B------:R-:W-:-:S05]  /*15230*/  SEL R3, R14, RZ, P3 ;  /* 0x000000ff0e037207 */ /* 0x000fca0001800000 */
[----:B------:R-:W-:-:S05]  /*15240*/  IMAD.IADD R3, R2, 0x1, R3 ;  /* 0x0000000102037824 */ /* 0x000fca00078e0203 */
[----:B------:R-:W-:-:S07]  /*15250*/  MOV R13, R3 ;  /* 0x00000003000d7202 */ /* 0x000fce0000000f00 */
[----:B------:R-:W-:Y:S05]  /*15260*/  WARPSYNC.COLLECTIVE R15, `(.L_x_2600) ;  /* 0x000000000f087348 */ /* 0x000fea0003c00000 */
[----:B------:R0:W1:Y:S02]  /*15270*/  SHFL.UP P6, R14, R13, R12, R11 ;  /* 0x0400000c0d0e7389 */ /* 0x00006400000c000b */
[----:B01----:R-:W-:Y:S01]  /*15280*/  ENDCOLLECTIVE ;  /* 0x000000000000791b */ /* 0x003fe20003800000 */
.L_x_2600:
[----:B------:R-:W-:Y:S01]  /*15290*/  IMAD.MOV.U32 R12, RZ, RZ, 0x10 ;  /* 0x00000010ff0c7424 */ /* 0x000fe200078e00ff */
[----:B------:R-:W-:-:S05]  /*152a0*/  SEL R4, R14, RZ, P4 ;  /* 0x000000ff0e047207 */ /* 0x000fca0002000000 */
[----:B------:R-:W-:-:S04]  /*152b0*/  IMAD.IADD R4, R3, 0x1, R4 ;  /* 0x0000000103047824 */ /* 0x000fc800078e0204 */
[----:B------:R-:W-:-:S07]  /*152c0*/  IMAD.MOV.U32 R13, RZ, RZ, R4 ;  /* 0x000000ffff0d7224 */ /* 0x000fce00078e0004 */
[----:B------:R-:W-:Y:S05]  /*152d0*/  WARPSYNC.COLLECTIVE R15, `(.L_x_2601) ;  /* 0x000000000f087348 */ /* 0x000fea0003c00000 */
[----:B------:R0:W1:Y:S02]  /*152e0*/  SHFL.UP P6, R14, R13, R12, R11 ;  /* 0x0400000c0d0e7389 */ /* 0x00006400000c000b */
[----:B01----:R-:W-:Y:S01]  /*152f0*/  ENDCOLLECTIVE ;  /* 0x000000000000791b */ /* 0x003fe20003800000 */
.L_x_2601:
        /* <DEDUP_REMOVED lines=8> */
.L_x_2602:
[----:B------:R-:W-:Y:S05]  /*15380*/  BRA `(.L_x_2603) ;  /* 0xffffffb400007947 */ /* 0x000fea000383ffff */
.L_x_2462:
[----:B------:R-:W-:Y:S01]  /*15390*/  BSSY B0, `(.L_x_2604) ;  /* 0x0000006000007945 */ /* 0x000fe20003800000 */
[----:B------:R-:W-:Y:S01]  /*153a0*/  PLOP3.LUT P6, PT, P6, PT, PT, 0x8, 0x0 ;  /* 0x000000000000781c */ /* 0x000fe200037ce170 */
[----:B------:R-:W-:-:S12]  /*153b0*/  IMAD.MOV.U32 R15, RZ, RZ, -0x1 ;  /* 0xffffffffff0f7424 */ /* 0x000fd800078e00ff */
[----:B0-----:R-:W-:Y:S05]  /*153c0*/  WARPSYNC.COLLECTIVE R15, `(.L_x_2605) ;  /* 0x000000000f087348 */ /* 0x001fea0003c00000 */
[----:B------:R-:W-:Y:S01]  /*153d0*/  VOTE.ANY R14, PT, P6 ;  /* 0x00000000000e7806 */ /* 0x000fe200030e0100 */
[----:B0-----:R-:W-:Y:S06]  /*153e0*/  ENDCOLLECTIVE ;  /* 0x000000000000791b */ /* 0x001fec0003800000 */
.L_x_2605:
[----:B------:R-:W-:Y:S05]  /*153f0*/  BSYNC B0 ;  /* 0x0000000000007941 */ /* 0x000fea0003800000 */
.L_x_2604:
[----:B------:R-:W-:Y:S01]  /*15400*/  MOV R2, R14 ;  /* 0x0000000e00027202 */ /* 0x000fe20000000f00 */
[----:B------:R-:W-:Y:S02]  /*15410*/  IMAD.MOV.U32 R13, RZ, RZ, R17 ;  /* 0x000000ffff0d7224 */ /* 0x000fe400078e0011 */
[----:B------:R-:W-:Y:S01]  /*15420*/  IMAD.MOV.U32 R11, RZ, RZ, 0x1f ;  /* 0x0000001fff0b7424 */ /* 0x000fe200078e00ff */
[----:B------:R-:W0:Y:S01]  /*15430*/  POPC R6, R2 ;  /* 0x0000000200067309 */ /* 0x000e220000000000 */
[----:B------:R-:W-:Y:S02]  /*15440*/  IMAD.MOV.U32 R15, RZ, RZ, -0x1 ;  /* 0xffffffffff0f7424 */ /* 0x000fe400078e00ff */
[----:B0-----:R-:W-:-:S07]  /*15450*/  IMAD.MOV.U32 R12, RZ, RZ, R6 ;  /* 0x000000ffff0c7224 */ /* 0x001fce00078e0006 */
[----:B------:R-:W-:Y:S05]  /*15460*/  WARPSYNC.COLLECTIVE R15, `(.L_x_2606) ;  /* 0x000000000f087348 */ /* 0x000fea0003c00000 */
[----:B------:R0:W1:Y:S02]  /*15470*/  SHFL.IDX P6, R14, R13, R12, R11 ;  /* 0x0000000c0d0e7389 */ /* 0x00006400000c000b */
[----:B01----:R-:W-:Y:S01]  /*15480*/  ENDCOLLECTIVE ;  /* 0x000000000000791b */ /* 0x003fe20003800000 */
.L_x_2606:
[----:B------:R-:W-:Y:S01]  /*15490*/  MOV R17, R14 ;  /* 0x0000000e00117202 */ /* 0x000fe20000000f00 */
[----:B------:R-:W-:Y:S06]  /*154a0*/  BRA `(.L_x_2607) ;  /* 0xffffffb000f07947 */ /* 0x000fec000383ffff */
.L_x_2464:
[----:B------:R-:W-:Y:S01]  /*154b0*/  BSSY B0, `(.L_x_2608) ;  /* 0x0000007000007945 */ /* 0x000fe20003800000 */
[----:B------:R-:W-:Y:S02]  /*154c0*/  IMAD.MOV.U32 R13, RZ, RZ, R3 ;  /* 0x000000ffff0d7224 */ /* 0x000fe400078e0003 */
[----:B------:R-:W-:Y:S02]  /*154d0*/  IMAD.MOV.U32 R11, RZ, RZ, 0x1f ;  /* 0x0000001fff0b7424 */ /* 0x000fe400078e00ff */
[----:B------:R-:W-:-:S07]  /*154e0*/  IMAD.MOV.U32 R15, RZ, RZ, -0x1 ;  /* 0xffffffffff0f7424 */ /* 0x000fce00078e00ff */
[----:B012---:R-:W-:Y:S05]  /*154f0*/  WARPSYNC.COLLECTIVE R15, `(.L_x_2609) ;  /* 0x000000000f087348 */ /* 0x007fea0003c00000 */
[----:B------:R3:W4:Y:S02]  /*15500*/  SHFL.IDX P6, R14, R13, R12, R11 ;  /* 0x0000000c0d0e7389 */ /* 0x00072400000c000b */
[----:B01234-:R-:W-:Y:S01]  /*15510*/  ENDCOLLECTIVE ;  /* 0x000000000000791b */ /* 0x01ffe20003800000 */
.L_x_2609:
[----:B------:R-:W-:Y:S05]  /*15520*/  BSYNC B0 ;  /* 0x0000000000007941 */ /* 0x000fea0003800000 */
.L_x_2608:
[----:B------:R-:W-:Y:S05]  /*15530*/  BRA `(.L_x_2463) ;  /* 0xffffffb000e87947 */ /* 0x000fea000383ffff */
.L_x_2468:
[----:B0-----:R0:W1:Y:S02]  /*15540*/  SYNCS.PHASECHK.TRANS64.TRYWAIT P0, [R5+URZ+0x16820], R0 ;  /* 0x01682000050075a7 */ /* 0x001064000800017f */
[----:B-1----:R-:W-:Y:S05]  /*15550*/  @!P0 NANOSLEEP.SYNCS 0x989680 ;  /* 0x009896800000895d */ /* 0x002fea0003900000 */
[----:B------:R-:W1:Y:S02]  /*15560*/  @!P0 SYNCS.PHASECHK.TRANS64 P0, [R5+URZ+0x16820], R0 ;  /* 0x01682000050085a7 */ /* 0x000e64000800007f */
[----:B-1----:R-:W-:Y:S05]  /*15570*/  @!P0 BRA `(.L_x_2468) ;  /* 0xfffffffc00f08947 */ /* 0x002fea000383ffff */
[----:B------:R-:W-:Y:S05]  /*15580*/  BRA `(.L_x_2610) ;  /* 0xffffffb800607947 */ /* 0x000fea000383ffff */
.L_x_2469:
[----:B------:R-:W1:Y:S01]  /*15590*/  S2R R2, SR_TID.X ;  /* 0x0000000000027919 */ /* 0x000e620000002100 */
[----:B------:R-:W-:Y:S01]  /*155a0*/  BSSY B0, `(.L_x_2611) ;  /* 0x000000a000007945 */ /* 0x000fe20003800000 */
[----:B------:R-:W-:Y:S01]  /*155b0*/  MOV R12, RZ ;  /* 0x000000ff000c7202 */ /* 0x000fe20000000f00 */
        /* <DEDUP_REMOVED lines=8> */
.L_x_2612:
[----:B------:R-:W-:Y:S05]  /*15640*/  BSYNC B0 ;  /* 0x0000000000007941 */ /* 0x000fea0003800000 */
.L_x_2611:
[----:B------:R-:W-:Y:S05]  /*15650*/  BRA `(.L_x_2613) ;  /* 0xffffffb800487947 */ /* 0x000fea000383ffff */
.L_x_2472:
[----:B------:R-:W-:Y:S01]  /*15660*/  BSSY B1, `(.L_x_2614) ;  /* 0x0000006000017945 */ /* 0x000fe20003800000 */
[----:B------:R-:W-:-:S07]  /*15670*/  IMAD.MOV.U32 R15, RZ, RZ, -0x1 ;  /* 0xffffffffff0f7424 */ /* 0x000fce00078e00ff */
[----:B0-2---:R-:W-:Y:S05]  /*15680*/  WARPSYNC.COLLECTIVE R15, `(.L_x_2615) ;  /* 0x000000000f0c7348 */ /* 0x005fea0003c00000 */
[----:B------:R-:W-:Y:S02]  /*15690*/  ELECT P6, UR62, PT ;  /* 0x00000000003e782f */ /* 0x000fe400038c0000 */
[----:B------:R-:W-:Y:S01]  /*156a0*/  MOV R14, UR62 ;  /* 0x0000003e000e7c02 */ /* 0x000fe20008000f00 */
[----:B0-2---:R-:W-:Y:S10]  /*156b0*/  ENDCOLLECTIVE ;  /* 0x000000000000791b */ /* 0x005ff40003800000 */
.L_x_2615:
[----:B------:R-:W-:Y:S05]  /*156c0*/  BSYNC B1 ;  /* 0x0000000000017941 */ /* 0x000fea0003800000 */
.L_x_2614:
[----:B------:R-:W-:Y:S05]  /*156d0*/  BRA `(.L_x_2616) ;  /* 0xffffffb800407947 */ /* 0x000fea000383ffff */
.L_x_2474:
[----:B0-----:R0:W1:Y:S02]  /*156e0*/  SYNCS.PHASECHK.TRANS64.TRYWAIT P1, [R3+URZ+0x16840], R2 ;  /* 0x01684002030075a7 */ /* 0x001064000802017f */
[----:B-1----:R-:W-:Y:S05]  /*156f0*/  @!P1 NANOSLEEP.SYNCS 0x989680 ;  /* 0x009896800000995d */ /* 0x002fea0003900000 */
[----:B------:R-:W1:Y:S02]  /*15700*/  @!P1 SYNCS.PHASECHK.TRANS64 P1, [R3+URZ+0x16840], R2 ;  /* 0x01684002030095a7 */ /* 0x000e64000802007f */
[----:B-1----:R-:W-:Y:S05]  /*15710*/  @!P1 BRA `(.L_x_2474) ;  /* 0xfffffffc00f09947 */ /* 0x002fea000383ffff */
[----:B------:R-:W-:Y:S05]  /*15720*/  BRA `(.L_x_2617) ;  /* 0xffffffb800607947 */ /* 0x000fea000383ffff */
.L_x_2476:
[----:B-1----:R1:W3:Y:S02]  /*15730*/  SYNCS.PHASECHK.TRANS64.TRYWAIT P1, [R25+URZ+0x16840], R0 ;  /* 0x01684000190075a7 */ /* 0x0022e4000802017f */
[----:B---3--:R-:W-:Y:S05]  /*15740*/  @!P1 NANOSLEEP.SYNCS 0x989680 ;  /* 0x009896800000995d */ /* 0x008fea0003900000 */
[----:B------:R-:W3:Y:S02]  /*15750*/  @!P1 SYNCS.PHASECHK.TRANS64 P1, [R25+URZ+0x16840], R0 ;  /* 0x01684000190095a7 */ /* 0x000ee4000802007f */
[----:B---3--:R-:W-:Y:S05]  /*15760*/  @!P1 BRA `(.L_x_2476) ;  /* 0xfffffffc00f09947 */ /* 0x008fea000383ffff */
[----:B------:R-:W-:Y:S05]  /*15770*/  BRA `(.L_x_2618) ;  /* 0xffffffb8006c7947 */ /* 0x000fea000383ffff */
.L_x_2478:
[----:B---3--:R3:W4:Y:S02]  /*15780*/  SYNCS.PHASECHK.TRANS64.TRYWAIT P1, [R3+URZ+0x16860], R2 ;  /* 0x01686002030075a7 */ /* 0x008724000802017f */
[----:B----4-:R-:W-:Y:S05]  /*15790*/  @!P1 NANOSLEEP.SYNCS 0x989680 ;  /* 0x009896800000995d */ /* 0x010fea0003900000 */
[----:B------:R-:W4:Y:S02]  /*157a0*/  @!P1 SYNCS.PHASECHK.TRANS64 P1, [R3+URZ+0x16860], R2 ;  /* 0x01686002030095a7 */ /* 0x000f24000802007f */
[----:B----4-:R-:W-:Y:S05]  /*157b0*/  @!P1 BRA `(.L_x_2478) ;  /* 0xfffffffc00f09947 */ /* 0x010fea000383ffff */
[----:B------:R-:W-:Y:S05]  /*157c0*/  BRA `(.L_x_2619) ;  /* 0xffffffb800687947 */ /* 0x000fea000383ffff */
.L_x_2620:
        /* <DEDUP_REMOVED lines=11> */
.L_x_3112:


//--------------------- .text._ZN7cutlass13device_kernelIN5flash11enable_sm90INS1_16FlashAttnFwdSm90INS1_25CollectiveMainloopFwdSm90ILi2EN4cute5tupleIJNS5_1CILi1EEES8_S8_EEENS6_IJNS7_ILi192EEENS7_ILi128EEENS7_ILi64EEEEEELi64ENS_10bfloat16_tEfNS_4arch4Sm90ELb1ELb0ELb1ELb1ELb1ELb1ELb0ELb1ELb1ELb1ELb0ELb0EEENS1_21CollectiveEpilogueFwdINS6_IJSA_SC_SB_EEES9_SE_SG_Li384ELb1ELb1ELb0ELb0EEENS1_36VarlenDynamicPersistentTileSchedulerILi192ELi128ELi384ELi128ELb0ELb1ELb1ELb1ELb1ELb1EEEEEEEEEvNT_6ParamsE --------------------------
	.section	.text._ZN7cutlass13device_kernelIN5flash11enable_sm90INS1_16FlashAttnFwdSm90INS1_25CollectiveMainloopFwdSm90ILi2EN4cute5tupleIJNS5_1CILi1EEES8_S8_EEENS6_IJNS7_ILi192EEENS7_ILi128EEENS7_ILi64EEEEEELi64ENS_10bfloat16_tEfNS_4arch4Sm90ELb1ELb0ELb1ELb1ELb1ELb1ELb0ELb1ELb1ELb1ELb0ELb0EEENS1_21CollectiveEpilogueFwdINS6_IJSA_SC_SB_EEES9_SE_SG_Li384ELb1ELb1ELb0ELb0EEENS1_36VarlenDynamicPersistentTileSchedulerILi192ELi128ELi384ELi128ELb0ELb1ELb1ELb1ELb1ELb1EEEEEEEEEvNT_6ParamsE,"ax",@progbits
	.align	128
.text._ZN7cutlass13device_kernelIN5flash11enable_sm90INS1_16FlashAttnFwdSm90INS1_25CollectiveMainloopFwdSm90ILi2EN4cute5tupleIJNS5_1CILi1EEES8_S8_EEENS6_IJNS7_ILi192EEENS7_ILi128EEENS7_ILi64EEEEEELi64ENS_10bfloat16_tEfNS_4arch4Sm90ELb1ELb0ELb1ELb1ELb1ELb1ELb0ELb1ELb1ELb1ELb0ELb0EEENS1_21CollectiveEpilogueFwdINS6_IJSA_SC_SB_EEES9_SE_SG_Li384ELb1ELb1ELb0ELb0EEENS1_36VarlenDynamicPersistentTileSchedulerILi192ELi128ELi384ELi128ELb0ELb1ELb1ELb1ELb1ELb1EEEEEEEEEvNT_6ParamsE:
        .type           _ZN7cutlass13device_kernelIN5flash11enable_sm90INS1_16FlashAttnFwdSm90INS1_25CollectiveMainloopFwdSm90ILi2EN4cute5tupleIJNS5_1CILi1EEES8_S8_EEENS6_IJNS7_ILi192EEENS7_ILi128EEENS7_ILi64EEEEEELi64ENS_10bfloat16_tEfNS_4arch4Sm90ELb1ELb0ELb1ELb1ELb1ELb1ELb0ELb1ELb1ELb1ELb0ELb0EEENS1_21CollectiveEpilogueFwdINS6_IJSA_SC_SB_EEES9_SE_SG_Li384ELb1ELb1ELb0ELb0EEENS1_36VarlenDynamicPersistentTileSchedulerILi192ELi128ELi384ELi128ELb0ELb1ELb1ELb1ELb1ELb1EEEEEEEEEvNT_6ParamsE,@function
        .size           _ZN7cutlass13device_kernelIN5flash11enable_sm90INS1_16FlashAttnFwdSm90INS1_25CollectiveMainloopFwdSm90ILi2EN4cute5tupleIJNS5_1CILi1EEES8_S8_EEENS6_IJNS7_ILi192EEENS7_ILi128EEENS7_ILi64EEEEEELi64ENS_10bfloat16_tEfNS_4arch4Sm90ELb1ELb0ELb1ELb1ELb1ELb1ELb0ELb1ELb1ELb1ELb0ELb0EEENS1_21CollectiveEpilogueFwdINS6_IJSA_SC_SB_EEES9_SE_SG_Li384ELb1ELb1ELb0ELb0EEENS1_36VarlenDynamicPersistentTileSchedulerILi192ELi128ELi384ELi128ELb0ELb1ELb1ELb1ELb1ELb1EEEEEEEEEvNT_6ParamsE,(.L_x_3113 - _ZN7cutlass13device_kernelIN5flash11enable_sm90INS1_16FlashAttnFwdSm90INS1_25CollectiveMainloopFwdSm90ILi2EN4cute5tupleIJNS5_1CILi1EEES8_S8_EEENS6_IJNS7_ILi192EEENS7_ILi128EEENS7_ILi64EEEEEELi64ENS_10bfloat16_tEfNS_4arch4Sm90ELb1ELb0ELb1ELb1ELb1ELb1ELb0ELb1ELb1ELb1ELb0ELb0EEENS1_21CollectiveEpilogueFwdINS6_IJSA_SC_SB_EEES9_SE_SG_Li384ELb1ELb1ELb0ELb0EEENS1_36VarlenDynamicPersistentTileSchedulerILi192ELi128ELi384ELi128ELb0ELb1ELb1ELb1ELb1ELb1EEEEEEEEEvNT_6ParamsE)
        .other          _ZN7cutlass13device_kernelIN5flash11enable_sm90INS1_16FlashAttnFwdSm90INS1_25CollectiveMainloopFwdSm90ILi2EN4cute5tupleIJNS5_1CILi1EEES8_S8_EEENS6_IJNS7_ILi192EEENS7_ILi128EEENS7_ILi64EEEEEELi64ENS_10bfloat16_tEfNS_4arch4Sm90ELb1ELb0ELb1ELb1ELb1ELb1ELb0ELb1ELb1ELb1ELb0ELb0EEENS1_21CollectiveEpilogueFwdINS6_IJSA_SC_SB_EEES9_SE_SG_Li384ELb1ELb1ELb0ELb0EEENS1_36VarlenDynamicPersistentTileSchedulerILi192ELi128ELi384ELi128ELb0ELb1ELb1ELb1ELb1ELb1EEEEEEEEEvNT_6ParamsE,@"STO_CUDA_ENTRY STV_DEFAULT"
_ZN7cutlass13device_kernelIN5flash11enable_sm90INS1_16FlashAttnFwdSm90INS1_25CollectiveMainloopFwdSm90ILi2EN4cute5tupleIJNS5_1CILi1EEES8_S8_EEENS6_IJNS7_ILi192EEENS7_ILi128EEENS7_ILi64EEEEEELi64ENS_10bfloat16_tEfNS_4arch4Sm90ELb1ELb0ELb1ELb1ELb1ELb1ELb0ELb1ELb1ELb1ELb0ELb0EEENS1_21CollectiveEpilogueFwdINS6_IJSA_SC_SB_EEES9_SE_SG_Li384ELb1ELb1ELb0ELb0EEENS1_36VarlenDynamicPersistentTileSchedulerILi192ELi128ELi384ELi128ELb0ELb1ELb1ELb1ELb1ELb1EEEEEEEEEvNT_6ParamsE:
[----:B------:R-:W0:Y:S02]  /*0000*/  LDC R1, c[0x0][0x28] ;  /* 0x00000a00ff017b82 */ /* 0x000e240000000800 */
[----:B0-----:R-:W-:Y:S01]  /*0010*/  VIADD R1, R1, 0xffffff90 ;  /* 0xffffff9001017836 */ /* 0x001fe20000000000 */
[----:B------:R-:W0:Y:S01]  /*0020*/  S2R R3, SR_TID.X ;  /* 0x0000000000037919 */ /* 0x000e220000002100 */
[----:B------:R-:W-:Y:S01]  /*0030*/  ELECT P0, URZ, PT ;  /* 0x00000000003f782f */ /* 0x000fe20003800000 */
[----:B------:R-:W-:Y:S01]  /*0040*/  BSSY B0, `(.L_x_2621) ;  /* 0x000000d000007945 */ /* 0x000fe20003800000 */
[----:B0-----:R-:W-:-:S05]  /*0050*/  SHF.R.U32.HI R0, RZ, 0x5, R3 ;  /* 0x00000005ff007819 */ /* 0x001fca0000011603 */
        /* <DEDUP_REMOVED lines=11> */
.L_x_2622:
[----:B------:R-:W-:Y:S05]  /*0110*/  BSYNC B0 ;  /* 0x0000000000007941 */ /* 0x000fea0003800000 */
.L_x_2621:
[----:B------:R-:W-:Y:S01]  /*0120*/  VOTEU.ANY UP0, P0 ;  /* 0x00000000003f7886 */ /* 0x000fe20000000100 */
[----:B------:R-:W0:Y:S01]  /*0130*/  SHFL.IDX PT, R2, R0, RZ, 0x1f ;  /* 0x00001fff00027589 */ /* 0x000e2200000e0000 */
[----:B------:R-:W-:Y:S01]  /*0140*/  UMOV UR4, 0x80 ;  /* 0x0000008000047882 */ /* 0x000fe20000000000 */
[----:B------:R-:W-:Y:S01]  /*0150*/  UMOV UR7, 0x180 ;  /* 0x0000018000077882 */ /* 0x000fe20000000000 */
[----:B------:R-:W-:Y:S01]  /*0160*/  SHF.R.U32.HI R3, RZ, 0x7, R3 ;  /* 0x00000007ff037819 */ /* 0x000fe20000011603 */
[----:B------:R-:W1:Y:S01]  /*0170*/  @UP0 S2UR UR8, SR_CgaCtaId ;  /* 0x00000000000809c3 */ /* 0x000e620000008800 */
[----:B------:R-:W-:Y:S01]  /*0180*/  @UP0 UMOV UR6, 0x400 ;  /* 0x0000040000060882 */ /* 0x000fe20000000000 */
[----:B------:R-:W-:-:S04]  /*0190*/  @UP0 UIADD3 UR4, -UR4, 0x100000, URZ ;  /* 0x0010000004040890 */ /* 0x000fc8000fffe13f */
[----:B------:R-:W-:Y:S02]  /*01a0*/  @UP0 USHF.L.U32 UR5, UR4, 0xb, URZ ;  /* 0x0000000b04050899 */ /* 0x000fe4000800063f */
[----:B------:R-:W-:Y:S01]  /*01b0*/  @UP0 USHF.L.U32 UR4, UR4, 0x1, URZ ;  /* 0x0000000104040899 */ /* 0x000fe2000800063f */
[----:B------:R-:W-:Y:S01]  /*01c0*/  VOTEU.ANY UP1, P0 ;  /* 0x00000000003f7886 */ /* 0x000fe20000020100 */
[----:B0-----:R-:W-:Y:S02]  /*01d0*/  ISETP.NE.AND P1, PT, R2, RZ, PT ;  /* 0x000000ff0200720c */ /* 0x001fe40003f25270 */
[----:B------:R0:W2:Y:S01]  /*01e0*/  SHFL.IDX PT, R2, R3, RZ, 0x1f ;  /* 0x00001fff03027589 */ /* 0x0000a200000e0000 */
[----:B-1----:R-:W-:Y:S02]  /*01f0*/  @UP0 ULEA UR8, UR8, UR6, 0x18 ;  /* 0x0000000608080291 */ /* 0x002fe4000f8ec03f */
[----:B------:R-:W-:-:S04]  /*0200*/  @UP0 UIADD3 UR6, -UR7, 0x100000, URZ ;  /* 0x0010000007060890 */ /* 0x000fc8000fffe13f */
[----:B------:R-:W-:Y:S02]  /*0210*/  @UP0 USHF.L.U32 UR7, UR6, 0xb, URZ ;  /* 0x0000000b06070899 */ /* 0x000fe4000800063f */
[----:B------:R-:W-:Y:S01]  /*0220*/  @UP0 USHF.L.U32 UR6, UR6, 0x1, URZ ;  /* 0x0000000106060899 */ /* 0x000fe2000800063f */
[----:B------:R-:W-:Y:S01]  /*0230*/  VOTEU.ANY UP0, P0 ;  /* 0x00000000003f7886 */ /* 0x000fe20000000100 */
[----:B------:R-:W1:Y:S04]  /*0240*/  FENCE.VIEW.ASYNC.S ;  /* 0x00000000000073c6 */ /* 0x000e680000000000 */
[----:B-1----:R0:W1:Y:S06]  /*0250*/  @UP0 SYNCS.EXCH.64 URZ, [UR8+0x16800], UR4 ;  /* 0x01680004083f05b2 */ /* 0x00206c0008000100 */
[----:B------:R0:W3:Y:S02]  /*0260*/  @UP1 SYNCS.EXCH.64 URZ, [UR8+0x16820], UR6 ;  /* 0x01682006083f15b2 */ /* 0x0000e40008000100 */
[----:B0-----:R-:W-:Y:S05]  /*0270*/  @P1 BRA `(.L_x_2623) ;  /* 0x0000000000481947 */ /* 0x001fea0003800000 */
[----:B------:R-:W0:Y:S01]  /*0280*/  S2UR UR5, SR_CgaCtaId ;  /* 0x00000000000579c3 */ /* 0x000e220000008800 */
        /* <DEDUP_REMOVED lines=15> */
[----:B------:R0:W0:Y:S01]  /*0380*/  SYNCS.EXCH.64 URZ, [UR8+0x16848], UR6 ;  /* 0x01684806083f75b2 */ /* 0x0000220008000100 */
[----:B------:R-:W-:Y:S01]  /*0390*/  NOP ;  /* 0x0000000000007918 */ /* 0x000fe20000000000 */
.L_x_2623:
[----:B------:R-:W5:Y:S01]  /*03a0*/  SHFL.IDX PT, R3, R0, RZ, 0x1f ;  /* 0x00001fff00037589 */ /* 0x000f6200000e0000 */
[----:B------:R-:W-:Y:S01]  /*03b0*/  NOP ;  /* 0x0000000000007918 */ /* 0x000fe20000000000 */
[----:B-----5:R-:W-:-:S13]  /*03c0*/  ISETP.NE.AND P0, PT, R3, RZ, PT ;  /* 0x000000ff0300720c */ /* 0x020fda0003f05270 */
        /* <DEDUP_REMOVED lines=17> */
[----:B------:R0:W0:Y:S01]  /*04e0*/  SYNCS.EXCH.64 URZ, [UR8+0x16868], UR6 ;  /* 0x01686806083f75b2 */ /* 0x0000220008000100 */
[----:B------:R-:W-:Y:S01]  /*04f0*/  NOP ;  /* 0x0000000000007918 */ /* 0x000fe20000000000 */
.L_x_2624:
[----:B------:R-:W5:Y:S01]  /*0500*/  SHFL.IDX PT, R3, R0, RZ, 0x1f ;  /* 0x00001fff00037589 */ /* 0x000f6200000e0000 */
[----:B------:R-:W-:Y:S01]  /*0510*/  NOP ;  /* 0x0000000000007918 */ /* 0x000fe20000000000 */
[----:B-----5:R-:W-:-:S13]  /*0520*/  ISETP.NE.AND P0, PT, R3, RZ, PT ;  /* 0x000000ff0300720c */ /* 0x020fda0003f05270 */
        /* <DEDUP_REMOVED lines=13> */
[----:B------:R0:W0:Y:S01]  /*0600*/  SYNCS.EXCH.64 URZ, [UR6+0x16888], UR4 ;  /* 0x01688804063f75b2 */ /* 0x0000220008000100 */
[----:B------:R-:W-:Y:S01]  /*0610*/  NOP ;  /* 0x0000000000007918 */ /* 0x000fe20000000000 */
.L_x_2625:
        /* <DEDUP_REMOVED lines=22> */
.L_x_2626:
        /* <DEDUP_REMOVED lines=22> */
.L_x_2627:
[----:B--2---:R-:W-:Y:S01]  /*08e0*/  ISETP.NE.AND P0, PT, R2, RZ, PT ;  /* 0x000000ff0200720c */ /* 0x004fe20003f05270 */
[----:B------:R-:W-:Y:S01]  /*08f0*/  IMAD.MOV.U32 R2, RZ, RZ, 0x1 ;  /* 0x00000001ff027424 */ /* 0x000fe200078e00ff */
[----:B------:R-:W-:Y:S01]  /*0900*/  NOP ;  /* 0x0000000000007918 */ /* 0x000fe20000000000 */
[----:B------:R-:W-:Y:S01]  /*0910*/  ULDC.64 UR40, c[0x0][0x208] ;  /* 0x0000820000287ab9 */ /* 0x000fe20000000a00 */
[----:B------:R-:W-:Y:S02]  /*0920*/  BSSY B9, `(.L_x_2628) ;  /* 0x00019bc000097945 */ /* 0x000fe40003800000 */
[----:B------:R-:W-:-:S05]  /*0930*/  SEL R2, R2, 0x2, !P0 ;  /* 0x0000000202027807 */ /* 0x000fca0004000000 */
[----:B------:R2:W-:Y:S01]  /*0940*/  STL [R1+0x30], R2 ;  /* 0x0000300201007387 */ /* 0x0005e20000100800 */
[----:B01-34-:R-:W-:Y:S06]  /*0950*/  BAR.SYNC.DEFER_BLOCKING 0x0 ;  /* 0x0000000000007b1d */ /* 0x01bfec0000010000 */
[----:B------:R-:W-:Y:S05]  /*0960*/  @!P0 BRA `(.L_x_2629) ;  /* 0x0000012c00ac8947 */ /* 0x000fea0003800000 */
.L_x_2630:
[----:B------:R-:W-:-:S08]  /*0970*/  NOP ;  /* 0x0000000000007918 */ /* 0x000fd00000000000 */
[----:B------:R-:W0:Y:S02]  /*0980*/  USETMAXREG.TRY_ALLOC.CTAPOOL UP0, 0xa0 ;  /* 0x000000a0000079c8 */ /* 0x000e240008000600 */
[----:B0-----:R-:W-:-:S13]  /*0990*/  PLOP3.LUT P0, PT, PT, PT, UP0, 0x80, 0x0 ;  /* 0x000000000000781c */ /* 0x001fda0003f0f008 */
[----:B------:R-:W-:Y:S05]  /*09a0*/  @!P0 BRA `(.L_x_2630) ;  /* 0xfffffffc00f08947 */ /* 0x000fea000383ffff */
[----:B------:R-:W2:Y:S01]  /*09b0*/  S2R R0, SR_TID.X ;  /* 0x0000000000007919 */ /* 0x000ea20000002100 */
[----:B------:R-:W-:Y:S01]  /*09c0*/  ULDC UR4, c[0x0][0xc3c] ;  /* 0x00030f0000047ab9 */ /* 0x000fe20000000800 */
[----:B--2---:R-:W-:Y:S02]  /*09d0*/  SHF.R.U32.HI R2, RZ, 0x7, R0 ;  /* 0x00000007ff027819 */ /* 0x004fe40000011600 */
[----:B------:R-:W2:Y:S01]  /*09e0*/  LDL.LU R0, [R1+0x4] ;  /* 0x0000040001007983 */ /* 0x000ea20000300800 */
[----:B------:R-:W-:Y:S06]  /*09f0*/  BAR.ARV 0x8, 0x200 ;  /* 0x0208000000007b1d */ /* 0x000fec0000002000 */
[----:B------:R-:W-:Y:S01]  /*0a00*/  ISETP.NE.AND P0, PT, R2, 0x1, PT ;  /* 0x000000010200780c */ /* 0x000fe20003f05270 */
[----:B------:R-:W0:Y:S01]  /*0a10*/  S2R R3, SR_CgaCtaId ;  /* 0x0000000000037919 */ /* 0x000e220000008800 */
[----:B------:R-:W-:-:S11]  /*0a20*/  MOV R2, 0x400 ;  /* 0x0000040000027802 */ /* 0x000fd60000000f00 */
[----:B------:R-:W-:Y:S08]  /*0a30*/  @!P0 BAR.ARV 0x9, 0x100 ;  /* 0x0244000000008b1d */ /* 0x000ff00000002000 */
[----:B------:R-:W-:Y:S01]  /*0a40*/  BAR.SYNC.DEFER_BLOCKING 0x5, 0x200 ;  /* 0x0148000000007b1d */ /* 0x000fe20000010000 */
[----:B0-----:R-:W-:-:S05]  /*0a50*/  LEA R2, R3, R2, 0x18 ;  /* 0x0000000203027211 */ /* 0x001fca00078ec0ff */
[----:B------:R-:W0:Y:S02]  /*0a60*/  LDS.128 R32, [R2+0x168d0] ;  /* 0x0168d00002207984 */ /* 0x000e240000000c00 */
[----:B------:R-:W-:Y:S06]  /*0a70*/  BAR.ARV 0x4, 0x200 ;  /* 0x0108000000007b1d */ /* 0x000fec0000002000 */
[----:B--2---:R-:W-:-:S04]  /*0a80*/  LOP3.LUT R0, R0, 0xfffffffb, RZ, 0xc0, !PT ;  /* 0xfffffffb00007812 */ /* 0x004fc800078ec0ff */
[----:B------:R-:W-:Y:S02]  /*0a90*/  @P0 LOP3.LUT R0, R0, 0x4, RZ, 0xfc, !PT ;  /* 0x0000000400000812 */ /* 0x000fe400078efcff */
[----:B0-----:R-:W-:-:S03]  /*0aa0*/  ISETP.GE.AND P0, PT, R35, UR4, PT ;  /* 0x0000000423007c0c */ /* 0x001fc6000bf06270 */
[----:B------:R0:W-:Y:S10]  /*0ab0*/  STL [R1+0x4], R0 ;  /* 0x0000040001007387 */ /* 0x0001f40000100800 */
[----:B0-----:R-:W-:Y:S05]  /*0ac0*/  @P0 BRA `(.L_x_2631) ;  /* 0x0000019800840947 */ /* 0x001fea0003800000 */
[----:B------:R-:W2:Y:S01]  /*0ad0*/  LDL.LU R13, [R1+0x30] ;  /* 0x00003000010d7983 */ /* 0x000ea20000300800 */
[----:B------:R-:W0:Y:S02]  /*0ae0*/  S2R R0, SR_TID.X ;  /* 0x0000000000007919 */ /* 0x000e240000002100 */
[----:B0-----:R-:W-:-:S05]  /*0af0*/  VIADD R12, R0, 0xffffff80 ;  /* 0xffffff80000c7836 */ /* 0x001fca0000000000 */
[----:B------:R-:W-:-:S04]  /*0b00*/  SHF.R.S32.HI R0, RZ, 0x1f, R12 ;  /* 0x0000001fff007819 */ /* 0x000fc8000001140c */
[----:B------:R-:W-:-:S04]  /*0b10*/  LEA.HI R3, R0, R12, RZ, 0x7 ;  /* 0x0000000c00037211 */ /* 0x000fc800078f38ff */
[----:B------:R-:W-:-:S05]  /*0b20*/  LOP3.LUT R4, R3, 0xffffff80, RZ, 0xc0, !PT ;  /* 0xffffff8003047812 */ /* 0x000fca00078ec0ff */
[----:B------:R-:W-:Y:S01]  /*0b30*/  IMAD.IADD R11, R12, 0x1, -R4 ;  /* 0x000000010c0b7824 */ /* 0x000fe200078e0a04 */
[----:B------:R-:W-:-:S04]  /*0b40*/  LEA.HI R4, R0, R12, RZ, 0x4 ;  /* 0x0000000c00047211 */ /* 0x000fc800078f20ff */
[----:B------:R-:W-:Y:S02]  /*0b50*/  SHF.R.S32.HI R6, RZ, 0x1f, R11 ;  /* 0x0000001fff067819 */ /* 0x000fe4000001140b */
[----:B------:R-:W-:Y:S02]  /*0b60*/  SHF.R.S32.HI R7, RZ, 0x4, R4 ;  /* 0x00000004ff077819 */ /* 0x000fe40000011404 */
[----:B------:R-:W-:Y:S02]  /*0b70*/  LEA.HI R8, R6, R11, RZ, 0x2 ;  /* 0x0000000b06087211 */ /* 0x000fe400078f10ff */
[----:B------:R-:W-:Y:S02]  /*0b80*/  SHF.R.S32.HI R14, RZ, 0x7, R3 ;  /* 0x00000007ff0e7819 */ /* 0x000fe40000011403 */
[--C-:B------:R-:W-:Y:S02]  /*0b90*/  SHF.R.S32.HI R9, RZ, 0x2, R8.reuse ;  /* 0x00000002ff097819 */ /* 0x100fe40000011408 */
[----:B------:R-:W-:-:S02]  /*0ba0*/  SHF.R.S32.HI R10, RZ, 0x1f, R8 ;  /* 0x0000001fff0a7819 */ /* 0x000fc40000011408 */
[----:B------:R-:W-:Y:S02]  /*0bb0*/  LOP3.LUT R3, R4, 0x3fffff0, RZ, 0xc0, !PT ;  /* 0x03fffff004037812 */ /* 0x000fe400078ec0ff */
[----:B------:R-:W-:Y:S02]  /*0bc0*/  LEA.HI R5, R0, R12, RZ, 0x5 ;  /* 0x0000000c00057211 */ /* 0x000fe400078f28ff */
[----:B------:R-:W-:Y:S02]  /*0bd0*/  LEA.HI R4, R4, R7, RZ, 0x1 ;  /* 0x0000000704047211 */ /* 0x000fe400078f08ff */
[----:B------:R-:W-:Y:S01]  /*0be0*/  LEA.HI R10, R10, R9, RZ, 0x3 ;  /* 0x000000090a0a7211 */ /* 0x000fe200078f18ff */
[----:B------:R-:W-:Y:S01]  /*0bf0*/  IMAD.IADD R3, R12, 0x1, -R3 ;  /* 0x000000010c037824 */ /* 0x000fe200078e0a03 */
[----:B------:R-:W-:Y:S02]  /*0c00*/  SHF.R.S32.HI R15, RZ, 0x5, R5 ;  /* 0x00000005ff0f7819 */ /* 0x000fe40000011405 */
[----:B------:R-:W-:Y:S01]  /*0c10*/  LOP3.LUT R4, R4, 0x1ffffffe, RZ, 0xc0, !PT ;  /* 0x1ffffffe04047812 */ /* 0x000fe200078ec0ff */
[----:B------:R-:W-:Y:S01]  /*0c20*/  IMAD.HI R5, R14, 0x55555556, RZ ;  /* 0x555555560e057827 */ /* 0x000fe200078e02ff */
[----:B------:R-:W-:-:S02]  /*0c30*/  LOP3.LUT R10, R10, 0xfffffff8, RZ, 0xc0, !PT ;  /* 0xfffffff80a0a7812 */ /* 0x000fc400078ec0ff */
[----:B------:R-:W-:Y:S01]  /*0c40*/  LEA.HI R6, R6, R11, RZ, 0x5 ;  /* 0x0000000b06067211 */ /* 0x000fe200078f28ff */
[----:B------:R-:W-:Y:S02]  /*0c50*/  IMAD.IADD R4, R7, 0x1, -R4 ;  /* 0x0000000107047824 */ /* 0x000fe400078e0a04 */
[----:B------:R-:W-:Y:S01]  /*0c60*/  IMAD R3, R15, 0x10, R3 ;  /* 0x000000100f037824 */ /* 0x000fe200078e0203 */
[----:B------:R-:W-:Y:S01]  /*0c70*/  LEA.HI R5, R5, R5, RZ, 0x1 ;  /* 0x0000000505057211 */ /* 0x000fe200078f08ff */
[----:B------:R-:W-:Y:S01]  /*0c80*/  IMAD.IADD R9, R9, 0x1, -R10 ;  /* 0x0000000109097824 */ /* 0x000fe200078e0a0a */
[----:B------:R-:W-:Y:S01]  /*0c90*/  SHF.R.S32.HI R6, RZ, 0x5, R6 ;  /* 0x00000005ff067819 */ /* 0x000fe20000011406 */
[----:B------:R-:W-:Y:S01]  /*0ca0*/  IMAD R7, R3, 0x8, R4 ;  /* 0x0000000803077824 */ /* 0x000fe200078e0204 */
[----:B------:R-:W-:Y:S01]  /*0cb0*/  LEA.HI R3, R0, R12, RZ, 0x2 ;  /* 0x0000000c00037211 */ /* 0x000fe200078f10ff */
[----:B------:R-:W-:Y:S01]  /*0cc0*/  IMAD R5, R5, -0x3, R14 ;  /* 0xfffffffd05057824 */ /* 0x000fe200078e020e */
[----:B------:R-:W-:-:S02]  /*0cd0*/  LEA R6, R6, R9, 0x4 ;  /* 0x0000000906067211 */ /* 0x000fc400078e20ff */
[--C-:B------:R-:W-:Y:S02]  /*0ce0*/  SHF.R.S32.HI R23, RZ, 0x2, R3.reuse ;  /* 0x00000002ff177819 */ /* 0x100fe40000011403 */
[----:B------:R-:W-:Y:S01]  /*0cf0*/  SHF.R.S32.HI R4, RZ, 0x1f, R3 ;  /* 0x0000001fff047819 */ /* 0x000fe20000011403 */
[----:B------:R-:W-:Y:S01]  /*0d00*/  IMAD R10, R5, 0x40, R6 ;  /* 0x00000040050a7824 */ /* 0x000fe200078e0206 */
[----:B------:R-:W-:Y:S01]  /*0d10*/  LEA.HI R0, R0, R12, RZ, 0x3 ;  /* 0x0000000c00007211 */ /* 0x000fe200078f18ff */
[----:B------:R-:W-:Y:S01]  /*0d20*/  VIADD R6, R23, 0x60 ;  /* 0x0000006017067836 */ /* 0x000fe20000000000 */
[----:B------:R-:W-:Y:S02]  /*0d30*/  LOP3.LUT R3, R3, 0xfffffffc, RZ, 0xc0, !PT ;  /* 0xfffffffc03037812 */ /* 0x000fe400078ec0ff */
[----:B------:R-:W-:Y:S02]  /*0d40*/  LEA.HI R4, R4, R23, RZ, 0x3 ;  /* 0x0000001704047211 */ /* 0x000fe400078f18ff */
[----:B------:R-:W-:-:S02]  /*0d50*/  SHF.R.S32.HI R5, RZ, 0x3, R0 ;  /* 0x00000003ff057819 */ /* 0x000fc40000011400 */
[----:B------:R-:W-:Y:S01]  /*0d60*/  SHF.R.S32.HI R5, RZ, 0x1f, R6 ;  /* 0x0000001fff057819 */ /* 0x000fe20000011406 */
[----:B------:R-:W-:Y:S01]  /*0d70*/  IMAD.IADD R9, R12, 0x1, -R3 ;  /* 0x000000010c097824 */ /* 0x000fe200078e0a03 */
[----:B------:R-:W-:Y:S01]  /*0d80*/  LOP3.LUT R4, R4, 0xfffffff8, RZ, 0xc0, !PT ;  /* 0xfffffff804047812 */ /* 0x000fe200078ec0ff */
[----:B------:R-:W-:Y:S01]  /*0d90*/  IMAD.SHL.U32 R3, R6, 0x40, RZ ;  /* 0x0000004006037824 */ /* 0x000fe200078e00ff */
[----:B------:R-:W-:Y:S02]  /*0da0*/  LOP3.LUT R0, R0, 0xfffffff8, RZ, 0xc0, !PT ;  /* 0xfffffff800007812 */ /* 0x000fe400078ec0ff */
[----:B------:R-:W-:Y:S01]  /*0db0*/  LEA.HI R5, R5, R6, RZ, 0x3 ;  /* 0x0000000605057211 */ /* 0x000fe200078f18ff */
[----:B------:R-:W-:Y:S01]  /*0dc0*/  IMAD.IADD R4, R23, 0x1, -R4 ;  /* 0x0000000117047824 */ /* 0x000fe200078e0a04 */
[----:B------:R-:W-:Y:S01]  /*0dd0*/  IADD3 R0, R12, -R0, RZ ;  /* 0x800000000c007210 */ /* 0x000fe20007ffe0ff */
[C---:B------:R-:W-:Y:S01]  /*0de0*/  IMAD.SHL.U32 R16, R9.reuse, 0x8, RZ ;  /* 0x0000000809107824 */ /* 0x040fe200078e00ff */
[C---:B------:R-:W-:Y:S01]  /*0df0*/  LEA.HI R0, R9.reuse, R9, RZ, 0x1 ;  /* 0x0000000909007211 */ /* 0x040fe200078f08ff */
[----:B------:R-:W-:Y:S01]  /*0e00*/  IMAD.SHL.U32 R152, R9, 0x4, RZ ;  /* 0x0000000409987824 */ /* 0x000fe200078e00ff */
[----:B------:R-:W-:Y:S01]  /*0e10*/  LOP3.LUT R3, R3, 0x1c0, RZ, 0xc0, !PT ;  /* 0x000001c003037812 */ /* 0x000fe200078ec0ff */
[----:B------:R-:W-:Y:S01]  /*0e20*/  IMAD.SHL.U32 R5, R5, 0x40, RZ ;  /* 0x0000004005057824 */ /* 0x000fe200078e00ff */
[----:B------:R-:W-:Y:S01]  /*0e30*/  STL [R1+0x64], R10 ;  /* 0x0000640a01007387 */ /* 0x000fe20000100800 */
[----:B------:R-:W-:-:S03]  /*0e40*/  LOP3.LUT R0, R0, 0x1ffffffe, RZ, 0xc0, !PT ;  /* 0x1ffffffe00007812 */ /* 0x000fc600078ec0ff */
[----:B------:R-:W-:Y:S01]  /*0e50*/  STL [R1+0x54], RZ ;  /* 0x000054ff01007387 */ /* 0x000fe20000100800 */
[----:B------:R-:W-:-:S03]  /*0e60*/  SHF.R.U32.HI R6, RZ, 0x3, R3 ;  /* 0x00000003ff067819 */ /* 0x000fc60000011603 */
[----:B------:R0:W-:Y:S01]  /*0e70*/  STL [R1+0x30], R4 ;  /* 0x0000300401007387 */ /* 0x0001e20000100800 */
[----:B------:R-:W-:Y:S02]  /*0e80*/  LOP3.LUT R3, R3, 0x38, R16, 0xf8, !PT ;  /* 0x0000003803037812 */ /* 0x000fe400078ef810 */
[----:B------:R-:W-:Y:S02]  /*0e90*/  LOP3.LUT R5, R5, 0xfffffe00, RZ, 0xc0, !PT ;  /* 0xfffffe0005057812 */ /* 0x000fe400078ec0ff */
[----:B------:R-:W-:Y:S01]  /*0ea0*/  LOP3.LUT R8, R8, 0x7ffffffc, RZ, 0xc0, !PT ;  /* 0x7ffffffc08087812 */ /* 0x000fe200078ec0ff */
[----:B0-----:R-:W-:Y:S01]  /*0eb0*/  VIADD R4, R152, 0x10 ;  /* 0x0000001098047836 */ /* 0x001fe20000000000 */
[----:B------:R-:W-:Y:S01]  /*0ec0*/  LOP3.LUT R3, R5, R3, R6, 0xf6, !PT ;  /* 0x0000000305037212 */ /* 0x000fe200078ef606 */
[----:B------:R-:W-:-:S03]  /*0ed0*/  IMAD.IADD R0, R9, 0x1, -R0 ;  /* 0x0000000109007824 */ /* 0x000fc600078e0a00 */
[----:B------:R0:W-:Y:S01]  /*0ee0*/  STL [R1], R4 ;  /* 0x0000000401007387 */ /* 0x0001e20000100800 */
[----:B------:R-:W-:-:S03]  /*0ef0*/  SHF.R.S32.HI R6, RZ, 0x1f, R4 ;  /* 0x0000001fff067819 */ /* 0x000fc60000011404 */
[----:B------:R1:W-:Y:S01]  /*0f00*/  STL [R1+0x34], R5 ;  /* 0x0000340501007387 */ /* 0x0003e20000100800 */
[----:B------:R-:W-:Y:S02]  /*0f10*/  IMAD R0, R0, 0x8, R10 ;  /* 0x0000000800007824 */ /* 0x000fe400078e020a */
[----:B------:R-:W-:Y:S02]  /*0f20*/  IMAD R3, R3, 0x2, R2 ;  /* 0x0000000203037824 */ /* 0x000fe400078e0202 */
[----:B0-----:R-:W-:Y:S01]  /*0f30*/  IMAD.SHL.U32 R4, R7, 0x8, RZ ;  /* 0x0000000807047824 */ /* 0x001fe200078e00ff */
[----:B-1----:R-:W-:Y:S01]  /*0f40*/  IADD3 R5, R11, -R8, RZ ;  /* 0x800000080b057210 */ /* 0x002fe20007ffe0ff */
[----:B------:R0:W-:Y:S04]  /*0f50*/  STL [R1+0x5c], R6 ;  /* 0x00005c0601007387 */ /* 0x0001e80000100800 */
[----:B------:R0:W-:Y:S04]  /*0f60*/  STL [R1+0x38], R5 ;  /* 0x0000380501007387 */ /* 0x0001e80000100800 */
[----:B------:R0:W-:Y:S04]  /*0f70*/  STL [R1+0x68], R4 ;  /* 0x0000680401007387 */ /* 0x0001e80000100800 */
[----:B------:R0:W-:Y:S04]  /*0f80*/  STL [R1+0x3c], R0 ;  /* 0x00003c0001007387 */ /* 0x0001e80000100800 */
[----:B------:R0:W-:Y:S01]  /*0f90*/  STL [R1+0x60], R3 ;  /* 0x0000600301007387 */ /* 0x0001e20000100800 */
[----:B------:R-:W-:Y:S01]  /*0fa0*/  VIADD R18, R16, 0x20 ;  /* 0x0000002010127836 */ /* 0x000fe20000000000 */
[----:B------:R-:W-:Y:S01]  /*0fb0*/  SHF.R.S32.HI R17, RZ, 0x1f, R16 ;  /* 0x0000001fff117819 */ /* 0x000fe20000011410 */
[----:B------:R-:W-:-:S02]  /*0fc0*/  IMAD.MOV.U32 R19, RZ, RZ, RZ ;  /* 0x000000ffff137224 */ /* 0x000fc400078e00ff */
[----:B------:R-:W-:Y:S01]  /*0fd0*/  IMAD.MOV.U32 R157, RZ, RZ, RZ ;  /* 0x000000ffff9d7224 */ /* 0x000fe200078e00ff */
[----:B------:R-:W-:Y:S01]  /*0fe0*/  SHF.R.S32.HI R155, RZ, 0x1f, R18 ;  /* 0x0000001fff9b7819 */ /* 0x000fe20000011412 */
[----:B------:R-:W-:Y:S02]  /*0ff0*/  IMAD.MOV.U32 R154, RZ, RZ, RZ ;  /* 0x000000ffff9a7224 */ /* 0x000fe400078e00ff */
[----:B------:R-:W-:Y:S01]  /*1000*/  IMAD.MOV.U32 R22, RZ, RZ, RZ ;  /* 0x000000ffff167224 */ /* 0x000fe200078e00ff */
[----:B0-2---:R-:W-:-:S07]  /*1010*/  LOP3.LUT R156, R13, 0x1, RZ, 0xfc, !PT ;  /* 0x000000010d9c7812 */ /* 0x005fce00078efcff */
.L_x_2776:
[----:B0-2--5:R-:W0:Y:S02]  /*1020*/  LDC.64 R4, c[0x0][0xc88] ;  /* 0x00032200ff047b82 */ /* 0x025e240000000a00 */
[----:B0-----:R-:W-:-:S05]  /*1030*/  IMAD.WIDE R4, R35, 0x4, R4 ;  /* 0x0000000423047825 */ /* 0x001fca00078e0204 */
[----:B----4-:R-:W2:Y:S01]  /*1040*/  LDG.E R0, desc[UR40][R4.64] ;  /* 0x0000002804007981 */ /* 0x010ea2000c1e1900 */
        /* <DEDUP_REMOVED lines=22> */
[----:B------:R-:W-:Y:S01]  /*11b0*/  IADD3.X R9, R32, UR7, RZ, P3, !PT ;  /* 0x0000000720097c10 */ /* 0x000fe20009ffe4ff */
[----:B------:R-:W-:Y:S01]  /*11c0*/  IMAD.U32 R10, RZ, RZ, UR4 ;  /* 0x00000004ff0a7e24 */ /* 0x000fe2000f8e00ff */
[----:B------:R-:W-:Y:S01]  /*11d0*/  ULDC.64 UR4, c[0x0][0x418] ;  /* 0x0001060000047ab9 */ /* 0x000fe20000000a00 */
[----:B------:R1:W-:Y:S04]  /*11e0*/  STL [R1+0x4c], R32 ;  /* 0x00004c2001007387 */ /* 0x0003e80000100800 */
[----:B------:R1:W5:Y:S04]  /*11f0*/  @P1 LDG.E R3, desc[UR40][R6.64] ;  /* 0x0000002806031981 */ /* 0x000368000c1e1900 */
[----:B------:R-:W-:Y:S01]  /*1200*/  @P2 IADD3 R4, P1, R36, UR8, RZ ;  /* 0x0000000824042c10 */ /* 0x000fe2000ff3e0ff */
[----:B------:R1:W5:Y:S03]  /*1210*/  @P0 LDG.E R31, desc[UR40][R8.64] ;  /* 0x00000028081f0981 */ /* 0x000366000c1e1900 */
[----:B------:R-:W-:-:S05]  /*1220*/  @P2 IADD3.X R5, R32, UR9, RZ, P1, !PT ;  /* 0x0000000920052c10 */ /* 0x000fca0008ffe4ff */
[----:B------:R-:W2:Y:S01]  /*1230*/  @P2 LDG.E R10, desc[UR40][R4.64] ;  /* 0x00000028040a2981 */ /* 0x000ea2000c1e1900 */
[----:B------:R-:W-:Y:S01]  /*1240*/  UISETP.NE.U32.AND UP0, UPT, UR4, URZ, UPT ;  /* 0x0000003f0400728c */ /* 0x000fe2000bf05070 */
[----:B------:R-:W-:Y:S02]  /*1250*/  MOV R28, R0 ;  /* 0x00000000001c7202 */ /* 0x000fe40000000f00 */
        /* <DEDUP_REMOVED lines=8> */
[----:B--2---:R1:W-:Y:S01]  /*12e0*/  STL [R1+0x10], R10 ;  /* 0x0000100a01007387 */ /* 0x0043e20000100800 */
[----:B------:R-:W-:Y:S05]  /*12f0*/  @P2 BRA `(.L_x_2632) ;  /* 0x0000000000282947 */ /* 0x000fea0003800000 */
[----:B------:R-:W-:Y:S02]  /*1300*/  ULDC.64 UR4, c[0x0][0xa00] ;  /* 0x0002800000047ab9 */ /* 0x000fe40000000a00 */
[----:B------:R-:W-:-:S04]  /*1310*/  ISETP.NE.U32.AND P1, PT, RZ, UR4, PT ;  /* 0x00000004ff007c0c */ /* 0x000fc8000bf25070 */
[----:B------:R-:W-:-:S13]  /*1320*/  ISETP.NE.AND.EX P1, PT, RZ, UR5, PT, P1 ;  /* 0x00000005ff007c0c */ /* 0x000fda000bf25310 */
[----:B------:R-:W-:Y:S05]  /*1330*/  @!P1 BRA `(.L_x_2632) ;  /* 0x0000000000189947 */ /* 0x000fea0003800000 */
[----:B------:R-:W0:Y:S02]  /*1340*/  LDC.64 R4, c[0x0][0xa00] ;  /* 0x00028000ff047b82 */ /* 0x000e240000000a00 */
[----:B0-----:R-:W-:-:S05]  /*1350*/  IMAD.WIDE R4, R28, 0x4, R4 ;  /* 0x000000041c047825 */ /* 0x001fca00078e0204 */
[----:B------:R-:W2:Y:S04]  /*1360*/  LDG.E R0, desc[UR40][R4.64] ;  /* 0x0000002804007981 */ /* 0x000ea8000c1e1900 */
[----:B-1----:R-:W2:Y:S02]  /*1370*/  LDG.E R7, desc[UR40][R4.64+0x4] ;  /* 0x0000042804077981 */ /* 0x002ea4000c1e1900 */
[----:B--2---:R-:W-:-:S05]  /*1380*/  IMAD.IADD R10, R7, 0x1, -R0 ;  /* 0x00000001070a7824 */ /* 0x004fca00078e0a00 */
[----:B------:R0:W-:Y:S02]  /*1390*/  STL [R1+0x10], R10 ;  /* 0x0000100a01007387 */ /* 0x0001e40000100800 */
.L_x_2632:
[----:B------:R-:W-:Y:S01]  /*13a0*/  ULDC.64 UR4, c[0x0][0xa20] ;  /* 0x0002880000047ab9 */ /* 0x000fe20000000a00 */
[----:B------:R2:W-:Y:S01]  /*13b0*/  STL [R1+0x40], R34 ;  /* 0x0000402201007387 */ /* 0x0005e20000100800 */
[----:B------:R-:W-:-:S04]  /*13c0*/  ISETP.NE.U32.AND P1, PT, RZ, UR4, PT ;  /* 0x00000004ff007c0c */ /* 0x000fc8000bf25070 */
[----:B------:R-:W-:-:S13]  /*13d0*/  ISETP.NE.AND.EX P1, PT, RZ, UR5, PT, P1 ;  /* 0x00000005ff007c0c */ /* 0x000fda000bf25310 */
[----:B--2---:R-:W-:Y:S05]  /*13e0*/  @!P1 BRA `(.L_x_2633) ;  /* 0x0000000000109947 */ /* 0x004fea0003800000 */
[----:B------:R-:W-:-:S04]  /*13f0*/  IADD3 R4, P0, R36, UR4, RZ ;  /* 0x0000000424047c10 */ /* 0x000fc8000ff1e0ff */
[----:B------:R-:W-:-:S05]  /*1400*/  IADD3.X R5, R32, UR5, RZ, P0, !PT ;  /* 0x0000000520057c10 */ /* 0x000fca00087fe4ff */
[----:B------:R2:W5:Y:S01]  /*1410*/  LDG.E R30, desc[UR40][R4.64] ;  /* 0x00000028041e7981 */ /* 0x000562000c1e1900 */
[----:B------:R-:W-:Y:S05]  /*1420*/  BRA `(.L_x_2634) ;  /* 0x0000000000107947 */ /* 0x000fea0003800000 */
.L_x_2633:
[----:B------:R-:W-:Y:S05]  /*1430*/  @!P0 BRA `(.L_x_2634) ;  /* 0x00000000000c8947 */ /* 0x000fea0003800000 */
[----:B------:R-:W2:Y:S04]  /*1440*/  LDG.E R5, desc[UR40][R8.64] ;  /* 0x0000002808057981 */ /* 0x000ea8000c1e1900 */
[----:B------:R-:W2:Y:S02]  /*1450*/  LDG.E R30, desc[UR40][R8.64+0x4] ;  /* 0x00000428081e7981 */ /* 0x000ea4000c1e1900 */
[----:B--2---:R-:W-:-:S07]  /*1460*/  IMAD.IADD R30, R30, 0x1, -R5 ;  /* 0x000000011e1e7824 */ /* 0x004fce00078e0a05 */
.L_x_2634:
[----:B------:R-:W-:Y:S01]  /*1470*/  ULDC.64 UR4, c[0x0][0xa10] ;  /* 0x0002840000047ab9 */ /* 0x000fe20000000a00 */
[----:B-1----:R-:W1:Y:S01]  /*1480*/  LDC R8, c[0x0][0x448] ;  /* 0x00011200ff087b82 */ /* 0x002e620000000800 */
[----:B------:R-:W-:-:S04]  /*1490*/  ISETP.NE.U32.AND P0, PT, RZ, UR4, PT ;  /* 0x00000004ff007c0c */ /* 0x000fc8000bf05070 */
[----:B------:R-:W-:Y:S01]  /*14a0*/  ISETP.NE.AND.EX P0, PT, RZ, UR5, PT, P0 ;  /* 0x00000005ff007c0c */ /* 0x000fe2000bf05300 */
[----:B------:R-:W-:-:S12]  /*14b0*/  ULDC.64 UR4, c[0x0][0xa30] ;  /* 0x00028c0000047ab9 */ /* 0x000fd80000000a00 */
[----:B--2---:R-:W2:Y:S02]  /*14c0*/  @P0 LDC.64 R4, c[0x0][0xa10] ;  /* 0x00028400ff040b82 */ /* 0x004ea40000000a00 */
[----:B--2---:R-:W-:-:S05]  /*14d0*/  @P0 IMAD.WIDE R4, R28, 0x4, R4 ;  /* 0x000000041c040825 */ /* 0x004fca00078e0204 */
[----:B------:R-:W2:Y:S04]  /*14e0*/  @P0 LDG.E R0, desc[UR40][R4.64] ;  /* 0x0000002804000981 */ /* 0x000ea8000c1e1900 */
[----:B------:R3:W2:Y:S01]  /*14f0*/  @P0 LDG.E R9, desc[UR40][R4.64+0x4] ;  /* 0x0000042804090981 */ /* 0x0006a2000c1e1900 */
[----:B------:R-:W-:Y:S01]  /*1500*/  ISETP.NE.U32.AND P1, PT, RZ, UR4, PT ;  /* 0x00000004ff007c0c */ /* 0x000fe2000bf25070 */
[----:B-----5:R-:W-:-:S03]  /*1510*/  IMAD.MOV.U32 R24, RZ, RZ, R30 ;  /* 0x000000ffff187224 */ /* 0x020fc600078e001e */
[----:B------:R-:W-:-:S13]  /*1520*/  ISETP.NE.AND.EX P1, PT, RZ, UR5, PT, P1 ;  /* 0x00000005ff007c0c */ /* 0x000fda000bf25310 */
[----:B------:R-:W-:-:S04]  /*1530*/  @P1 IADD3 R6, P2, R36, UR4, RZ ;  /* 0x0000000424061c10 */ /* 0x000fc8000ff5e0ff */
[----:B------:R-:W-:-:S05]  /*1540*/  @P1 IADD3.X R7, R32, UR5, RZ, P2, !PT ;  /* 0x0000000520071c10 */ /* 0x000fca00097fe4ff */
[----:B------:R4:W5:Y:S01]  /*1550*/  @P1 LDG.E R24, desc[UR40][R6.64] ;  /* 0x0000002806181981 */ /* 0x000962000c1e1900 */
[----:B-1----:R-:W-:Y:S01]  /*1560*/  ISETP.NE.AND P1, PT, R8, 0x1, PT ;  /* 0x000000010800780c */ /* 0x002fe20003f25270 */
[----:B------:R-:W-:Y:S02]  /*1570*/  IMAD R12, R33, 0xc0, RZ ;  /* 0x000000c0210c7824 */ /* 0x000fe400078e02ff */
[----:B------:R-:W-:Y:S02]  /*1580*/  IMAD.IADD R8, R30, 0x1, -R3 ;  /* 0x000000011e087824 */ /* 0x000fe400078e0a03 */
[----:B---3--:R-:W-:Y:S01]  /*1590*/  VIADD R4, R12, 0xbf ;  /* 0x000000bf0c047836 */ /* 0x008fe20000000000 */
[----:B------:R1:W-:Y:S01]  /*15a0*/  STL [R1+0x24], R12 ;  /* 0x0000240c01007387 */ /* 0x0003e20000100800 */
[----:B------:R-:W-:-:S05]  /*15b0*/  IMAD.MOV R27, RZ, RZ, -R8 ;  /* 0x000000ffff1b7224 */ /* 0x000fca00078e0a08 */
[----:B------:R-:W-:Y:S01]  /*15c0*/  VIMNMX R27, RZ, R27, !PT ;  /* 0x0000001bff1b7248 */ /* 0x000fe20007fe0100 */
[----:B------:R-:W3:Y:S08]  /*15d0*/  @P1 LDC R11, c[0x0][0x44c] ;  /* 0x00011300ff0b1b82 */ /* 0x000ef00000000800 */
[----:B------:R-:W0:Y:S01]  /*15e0*/  @P1 LDC R5, c[0x0][0x450] ;  /* 0x00011400ff051b82 */ /* 0x000e220000000800 */
[----:B--2---:R-:W-:-:S02]  /*15f0*/  @P0 IMAD.IADD R29, R9, 0x1, -R0 ;  /* 0x00000001091d0824 */ /* 0x004fc400078e0a00 */
[----:B---3--:R-:W-:-:S04]  /*1600*/  @P1 IMAD.HI.U32 R0, R4, R11, RZ ;  /* 0x0000000b04001227 */ /* 0x008fc800078e00ff */
[----:B----4-:R-:W-:Y:S01]  /*1610*/  IMAD.IADD R6, R8, 0x1, R29 ;  /* 0x0000000108067824 */ /* 0x010fe200078e021d */
[----:B0-----:R-:W-:-:S04]  /*1620*/  @P1 SHF.R.U32.HI R4, RZ, R5, R0 ;  /* 0x00000005ff041219 */ /* 0x001fc80000011600 */
[C---:B------:R-:W-:Y:S01]  /*1630*/  IADD3 R83, R6.reuse, 0x80, -R10 ;  /* 0x0000008006537810 */ /* 0x040fe20007ffe80a */
[----:B------:R1:W-:Y:S01]  /*1640*/  STL [R1+0x1c], R6 ;  /* 0x00001c0601007387 */ /* 0x0003e20000100800 */
[----:B------:R-:W-:-:S03]  /*1650*/  IADD3 R0, R6, 0x7f, RZ ;  /* 0x0000007f06007810 */ /* 0x000fc60007ffe0ff */
[----:B------:R-:W-:Y:S01]  /*1660*/  IMAD.IADD R4, R83, 0x1, R4 ;  /* 0x0000000153047824 */ /* 0x000fe200078e0204 */
[----:B------:R-:W-:-:S04]  /*1670*/  SHF.R.S32.HI R3, RZ, 0x1f, R0 ;  /* 0x0000001fff037819 */ /* 0x000fc80000011400 */
[----:B------:R-:W-:Y:S02]  /*1680*/  SHF.R.S32.HI R5, RZ, 0x1f, R4 ;  /* 0x0000001fff057819 */ /* 0x000fe40000011404 */
[----:B------:R-:W-:Y:S02]  /*1690*/  LEA.HI R3, R3, R0, RZ, 0x7 ;  /* 0x0000000003037211 */ /* 0x000fe400078f38ff */
[----:B------:R-:W-:Y:S02]  /*16a0*/  LEA.HI R5, R5, R4, RZ, 0x7 ;  /* 0x0000000405057211 */ /* 0x000fe400078f38ff */
[----:B------:R-:W-:Y:S02]  /*16b0*/  SHF.R.S32.HI R84, RZ, 0x7, R3 ;  /* 0x00000007ff547819 */ /* 0x000fe40000011403 */
[----:B------:R-:W-:-:S04]  /*16c0*/  SHF.R.S32.HI R5, RZ, 0x7, R5 ;  /* 0x00000007ff057819 */ /* 0x000fc80000011405 */
[----:B------:R-:W-:-:S05]  /*16d0*/  VIMNMX R5, R84, R5, PT ;  /* 0x0000000554057248 */ /* 0x000fca0003fe0100 */
[----:B------:R-:W-:-:S05]  /*16e0*/  IMAD R0, R5, 0x80, -R8 ;  /* 0x0000008005007824 */ /* 0x000fca00078e0a08 */
[----:B------:R-:W-:-:S04]  /*16f0*/  VIMNMX R0, R0, R29, PT ;  /* 0x0000001d00007248 */ /* 0x000fc80003fe0100 */
[----:B------:R-:W-:Y:S02]  /*1700*/  ISETP.GT.AND P0, PT, R0, R27, PT ;  /* 0x0000001b0000720c */ /* 0x000fe40003f04270 */
[----:B------:R-:W-:-:S05]  /*1710*/  SHF.R.U32.HI R27, RZ, 0x7, R27 ;  /* 0x00000007ff1b7819 */ /* 0x000fca000001161b */
[----:B------:R-:W-:-:S06]  /*1720*/  IMAD.MOV.U32 R26, RZ, RZ, R27 ;  /* 0x000000ffff1a7224 */ /* 0x000fcc00078e001b */
[----:B------:R-:W-:-:S05]  /*1730*/  @P0 VIADD R0, R0, 0x7f ;  /* 0x0000007f00000836 */ /* 0x000fca0000000000 */
[----:B------:R-:W-:-:S04]  /*1740*/  @P0 SHF.R.S32.HI R3, RZ, 0x1f, R0 ;  /* 0x0000001fff030819 */ /* 0x000fc80000011400 */
[----:B------:R-:W-:-:S04]  /*1750*/  @P0 LEA.HI R3, R3, R0, RZ, 0x7 ;  /* 0x0000000003030211 */ /* 0x000fc800078f38ff */
[----:B------:R-:W-:Y:S02]  /*1760*/  @P0 SHF.R.S32.HI R26, RZ, 0x7, R3 ;  /* 0x00000007ff1a0819 */ /* 0x000fe40000011403 */
[----:B------:R-:W-:Y:S02]  /*1770*/  PLOP3.LUT P0, PT, PT, PT, PT, 0x80, 0x0 ;  /* 0x000000000000781c */ /* 0x000fe40003f0f070 */
[----:B------:R-:W-:-:S13]  /*1780*/  ISETP.GT.AND P1, PT, R26, R27, PT ;  /* 0x0000001b1a00720c */ /* 0x000fda0003f24270 */
[----:B-1----:R-:W-:Y:S05]  /*1790*/  @!P1 BRA `(.L_x_2635) ;  /* 0x0000004000d89947 */ /* 0x002fea0003800000 */
        /* <DEDUP_REMOVED lines=20> */
.L_x_2637:
[----:B------:R-:W-:Y:S05]  /*18e0*/  BSYNC B6 ;  /* 0x0000000000067941 */ /* 0x000fea0003800000 */
.L_x_2636:
        /* <DEDUP_REMOVED lines=9> */
[----:B------:R-:W-:Y:S01]  /*1980*/  MOV R5, UR5 ;  /* 0x0000000500057c02 */ /* 0x000fe20008000f00 */
        /* <DEDUP_REMOVED lines=10> */
.L_x_2639:
[----:B------:R-:W-:Y:S05]  /*1a30*/  BSYNC B6 ;  /* 0x0000000000067941 */ /* 0x000fea0003800000 */
.L_x_2638:
[----:B------:R-:W2:Y:S01]  /*1a40*/  LDL R35, [R1+0x30] ;  /* 0x0000300001237983 */ /* 0x000ea20000100800 */
[----:B------:R-:W-:Y:S01]  /*1a50*/  ULDC.64 UR4, c[0x0][0x9f8] ;  /* 0x00027e0000047ab9 */ /* 0x000fe20000000a00 */
[----:B------:R-:W0:Y:S01]  /*1a60*/  LDC.64 R4, c[0x0][0x3f8] ;  /* 0x0000fe00ff047b82 */ /* 0x000e220000000a00 */
[----:B------:R-:W-:Y:S01]  /*1a70*/  ISETP.NE.U32.AND P0, PT, RZ, UR4, PT ;  /* 0x00000004ff007c0c */ /* 0x000fe2000bf05070 */
[----:B------:R-:W3:Y:S03]  /*1a80*/  LDL.LU R14, [R1+0x4] ;  /* 0x00000400010e7983 */ /* 0x000ee60000300800 */
[----:B------:R-:W-:Y:S01]  /*1a90*/  ISETP.NE.AND.EX P0, PT, RZ, UR5, PT, P0 ;  /* 0x00000005ff007c0c */ /* 0x000fe2000bf05300 */
[----:B------:R-:W4:Y:S02]  /*1aa0*/  LDL R12, [R1+0x34] ;  /* 0x00003400010c7983 */ /* 0x000f240000100800 */
[----:B------:R-:W1:Y:S08]  /*1ab0*/  LDC R59, c[0x0][0x3f4] ;  /* 0x0000fd00ff3b7b82 */ /* 0x000e700000000800 */
[----:B------:R-:W1:Y:S02]  /*1ac0*/  LDC.64 R62, c[0x0][0x408] ;  /* 0x00010200ff3e7b82 */ /* 0x000e640000000a00 */
[----:B------:R-:W-:-:S04]  /*1ad0*/  @P0 IADD3 R6, P1, R36, UR4, RZ ;  /* 0x0000000424060c10 */ /* 0x000fc8000ff3e0ff */
[----:B------:R-:W-:-:S05]  /*1ae0*/  @P0 IADD3.X R7, R32, UR5, RZ, P1, !PT ;  /* 0x0000000520070c10 */ /* 0x000fca0008ffe4ff */
[----:B------:R1:W4:Y:S01]  /*1af0*/  @P0 LDG.E R28, desc[UR40][R6.64] ;  /* 0x00000028061c0981 */ /* 0x000322000c1e1900 */
[----:B------:R-:W1:Y:S01]  /*1b00*/  S2R R32, SR_TID.X ;  /* 0x0000000000207919 */ /* 0x000e620000002100 */
[----:B------:R-:W-:Y:S02]  /*1b10*/  SHF.R.S32.HI R3, RZ, 0x1f, R23 ;  /* 0x0000001fff037819 */ /* 0x000fe40000011417 */
[----:B------:R-:W-:-:S03]  /*1b20*/  SHF.R.S32.HI R153, RZ, 0x1f, R152 ;  /* 0x0000001fff997819 */ /* 0x000fc60000011498 */
[-C--:B0-----:R-:W-:Y:S01]  /*1b30*/  IMAD R0, R3, R4.reuse, RZ ;  /* 0x0000000403007224 */ /* 0x081fe200078e02ff */
[----:B-1----:R-:W-:Y:S01]  /*1b40*/  ISETP.GE.AND P0, PT, R16, R59, PT ;  /* 0x0000003b1000720c */ /* 0x002fe20003f06270 */
[----:B------:R-:W-:Y:S01]  /*1b50*/  IMAD.WIDE.U32 R8, R23, R4, R152 ;  /* 0x0000000417087225 */ /* 0x000fe200078e0098 */
[----:B-----5:R-:W-:-:S03]  /*1b60*/  SHF.R.S32.HI R7, RZ, 0x1f, R24 ;  /* 0x0000001fff077819 */ /* 0x020fc60000011418 */
[C---:B------:R-:W-:Y:S02]  /*1b70*/  IMAD R13, R23.reuse, R5, R0 ;  /* 0x00000005170d7224 */ /* 0x040fe400078e0200 */
[----:B------:R-:W-:-:S04]  /*1b80*/  IMAD.WIDE.U32 R10, R23, R4, R16 ;  /* 0x00000004170a7225 */ /* 0x000fc800078e0010 */
[----:B------:R-:W-:Y:S01]  /*1b90*/  IMAD R0, R3, R62, RZ ;  /* 0x0000003e03007224 */ /* 0x000fe200078e02ff */
[----:B------:R-:W-:Y:S01]  /*1ba0*/  SEL R3, R59, RZ, P0 ;  /* 0x000000ff3b037207 */ /* 0x000fe20000000000 */
[----:B------:R-:W-:Y:S01]  /*1bb0*/  VIADD R36, R32, 0xffffff80 ;  /* 0xffffff8020247836 */ /* 0x000fe20000000000 */
[----:B------:R-:W-:Y:S01]  /*1bc0*/  IADD3 R9, R9, R13, RZ ;  /* 0x0000000d09097210 */ /* 0x000fe20007ffe0ff */
[----:B------:R-:W-:Y:S02]  /*1bd0*/  IMAD R6, R7, R4, RZ ;  /* 0x0000000407067224 */ /* 0x000fe400078e02ff */
[----:B------:R-:W-:Y:S02]  /*1be0*/  IMAD.IADD R11, R13, 0x1, R11 ;  /* 0x000000010d0b7824 */ /* 0x000fe400078e020b */
[-C--:B------:R-:W-:Y:S02]  /*1bf0*/  IMAD R7, R7, R62.reuse, RZ ;  /* 0x0000003e07077224 */ /* 0x080fe400078e02ff */
[----:B------:R-:W-:Y:S01]  /*1c00*/  IMAD.WIDE.U32 R52, R23, R62, R152 ;  /* 0x0000003e17347225 */ /* 0x000fe200078e0098 */
[----:B------:R-:W-:-:S03]  /*1c10*/  SHF.L.U64.HI R66, R4, 0x7, R5 ;  /* 0x0000000704427819 */ /* 0x000fc60000010205 */
[C---:B------:R-:W-:Y:S02]  /*1c20*/  IMAD R15, R23.reuse, R63, R0 ;  /* 0x0000003f170f7224 */ /* 0x040fe400078e0200 */
[----:B------:R-:W-:Y:S01]  /*1c30*/  IMAD.WIDE.U32 R54, R23, R62, R16 ;  /* 0x0000003e17367225 */ /* 0x000fe200078e0010 */
[----:B------:R-:W-:-:S03]  /*1c40*/  SHF.L.U64.HI R64, R62, 0x7, R63 ;  /* 0x000000073e407819 */ /* 0x000fc6000001023f */
[----:B------:R-:W-:Y:S02]  /*1c50*/  IMAD.IADD R3, R16, 0x1, R3 ;  /* 0x0000000110037824 */ /* 0x000fe400078e0203 */
[----:B------:R-:W-:Y:S02]  /*1c60*/  IMAD.IADD R68, R31, 0x1, R30 ;  /* 0x000000011f447824 */ /* 0x000fe400078e021e */
[----:B------:R-:W-:Y:S01]  /*1c70*/  IMAD.WIDE.U32 R20, R24, R4, R8 ;  /* 0x0000000418147225 */ /* 0x000fe200078e0008 */
[----:B------:R-:W-:-:S03]  /*1c80*/  SHF.R.S32.HI R0, RZ, 0x1f, R3 ;  /* 0x0000001fff007819 */ /* 0x000fc60000011403 */
[----:B------:R-:W-:-:S04]  /*1c90*/  IMAD.WIDE.U32 R30, R24, R4, R10 ;  /* 0x00000004181e7225 */ /* 0x000fc800078e000a */
[----:B------:R-:W-:Y:S02]  /*1ca0*/  IMAD.SHL.U32 R65, R4, 0x80, RZ ;  /* 0x0000008004417824 */ /* 0x000fe400078e00ff */
[----:B------:R-:W-:Y:S02]  /*1cb0*/  IMAD R7, R24, R63, R7 ;  /* 0x0000003f18077224 */ /* 0x000fe400078e0207 */
[----:B------:R-:W-:Y:S02]  /*1cc0*/  IMAD.IADD R53, R53, 0x1, R15 ;  /* 0x0000000135357824 */ /* 0x000fe400078e020f */
[----:B------:R-:W-:Y:S01]  /*1cd0*/  IMAD.IADD R55, R15, 0x1, R55 ;  /* 0x000000010f377824 */ /* 0x000fe200078e0237 */
[----:B------:R-:W-:Y:S01]  /*1ce0*/  LEA.HI R0, R0, R3, RZ, 0x3 ;  /* 0x0000000300007211 */ /* 0x000fe200078f18ff */
[----:B------:R-:W-:-:S04]  /*1cf0*/  IMAD.WIDE.U32 R52, R24, R62, R52 ;  /* 0x0000003e18347225 */ /* 0x000fc800078e0034 */
[----:B------:R-:W-:-:S04]  /*1d00*/  IMAD.WIDE.U32 R54, R24, R62, R54 ;  /* 0x0000003e18367225 */ /* 0x000fc800078e0036 */
[----:B------:R-:W-:Y:S01]  /*1d10*/  IMAD R3, R24, R5, R6 ;  /* 0x0000000518037224 */ /* 0x000fe200078e0206 */
[----:B------:R-:W-:-:S03]  /*1d20*/  LOP3.LUT R6, R0, 0xfffffff8, RZ, 0xc0, !PT ;  /* 0xfffffff800067812 */ /* 0x000fc600078ec0ff */
[----:B------:R-:W-:Y:S02]  /*1d30*/  IMAD.IADD R57, R21, 0x1, R3 ;  /* 0x0000000115397824 */ /* 0x000fe400078e0203 */
[----:B------:R-:W-:Y:S01]  /*1d40*/  IMAD.IADD R56, R3, 0x1, R31 ;  /* 0x0000000103387824 */ /* 0x000fe200078e021f */
[----:B------:R-:W-:Y:S01]  /*1d50*/  SHF.R.S32.HI R61, RZ, 0x1f, R34 ;  /* 0x0000001fff3d7819 */ /* 0x000fe20000011422 */
[----:B------:R-:W-:Y:S02]  /*1d60*/  IMAD.SHL.U32 R62, R62, 0x80, RZ ;  /* 0x000000803e3e7824 */ /* 0x000fe400078e00ff */
[----:B------:R-:W-:Y:S01]  /*1d70*/  IMAD.SHL.U32 R59, R59, 0x2, RZ ;  /* 0x000000023b3b7824 */ /* 0x000fe200078e00ff */
[C---:B--2---:R-:W-:Y:S01]  /*1d80*/  LOP3.LUT P1, RZ, R35.reuse, 0x4, RZ, 0xc0, !PT ;  /* 0x0000000423ff7812 */ /* 0x044fe2000782c0ff */
[----:B------:R-:W-:Y:S01]  /*1d90*/  IMAD.SHL.U32 R67, R35, 0x40, RZ ;  /* 0x0000004023437824 */ /* 0x000fe200078e00ff */
[----:B------:R-:W-:Y:S02]  /*1da0*/  SHF.R.U32.HI R35, RZ, 0x7, R32 ;  /* 0x00000007ff237819 */ /* 0x000fe40000011620 */
[----:B---3--:R-:W-:-:S02]  /*1db0*/  LOP3.LUT R14, R14, 0xfffffffd, RZ, 0xc0, !PT ;  /* 0xfffffffd0e0e7812 */ /* 0x008fc400078ec0ff */
[----:B------:R-:W-:-:S04]  /*1dc0*/  SHF.R.S32.HI R32, RZ, 0x1f, R36 ;  /* 0x0000001fff207819 */ /* 0x000fc80000011424 */
[----:B------:R-:W-:-:S03]  /*1dd0*/  LEA.HI R32, R32, R36, RZ, 0x2 ;  /* 0x0000002420207211 */ /* 0x000fc600078f10ff */
[----:B------:R-:W-:Y:S02]  /*1de0*/  @P1 LOP3.LUT R14, R14, 0x2, RZ, 0xfc, !PT ;  /* 0x000000020e0e1812 */ /* 0x000fe400078efcff */
[----:B------:R-:W-:-:S03]  /*1df0*/  LOP3.LUT R32, R32, 0xfffffffc, RZ, 0xc0, !PT ;  /* 0xfffffffc20207812 */ /* 0x000fc600078ec0ff */
[----:B------:R0:W-:Y:S01]  /*1e00*/  STL [R1+0x4], R14 ;  /* 0x0000040e01007387 */ /* 0x0001e20000100800 */
[----:B------:R-:W-:Y:S01]  /*1e10*/  LOP3.LUT R67, R67, 0x1c0, RZ, 0xc0, !PT ;  /* 0x000001c043437812 */ /* 0x000fe200078ec0ff */
[----:B------:R-:W-:Y:S01]  /*1e20*/  IMAD.IADD R32, R36, 0x1, -R32 ;  /* 0x0000000124207824 */ /* 0x000fe200078e0a20 */
[----:B------:R-:W-:Y:S02]  /*1e30*/  ISETP.NE.AND P6, PT, R35, 0x1, PT ;  /* 0x000000012300780c */ /* 0x000fe40003fc5270 */
[----:B0-----:R-:W-:-:S04]  /*1e40*/  SHF.R.S32.HI R14, RZ, 0x1f, R36 ;  /* 0x0000001fff0e7819 */ /* 0x001fc80000011424 */
[----:B------:R-:W-:Y:S01]  /*1e50*/  LEA.HI R14, R14, R36, RZ, 0x5 ;  /* 0x000000240e0e7211 */ /* 0x000fe200078f28ff */
[----:B------:R-:W-:Y:S01]  /*1e60*/  VIADD R36, R23, 0x60 ;  /* 0x0000006017247836 */ /* 0x000fe20000000000 */
[----:B------:R-:W-:Y:S02]  /*1e70*/  SHF.R.U32.HI R63, RZ, 0x3, R67 ;  /* 0x00000003ff3f7819 */ /* 0x000fe40000011643 */
[----:B------:R-:W-:Y:S02]  /*1e80*/  LOP3.LUT R4, R67, 0x18, R16, 0xf8, !PT ;  /* 0x0000001843047812 */ /* 0x000fe400078ef810 */
[----:B------:R-:W-:Y:S02]  /*1e90*/  SHF.L.U32 R36, R36, 0x6, RZ ;  /* 0x0000000624247819 */ /* 0x000fe400000006ff */
[----:B------:R-:W-:Y:S02]  /*1ea0*/  LOP3.LUT R4, R4, R63, RZ, 0x3c, !PT ;  /* 0x0000003f04047212 */ /* 0x000fe400078e3cff */
[----:B------:R-:W-:Y:S01]  /*1eb0*/  SHF.R.S32.HI R14, RZ, 0x5, R14 ;  /* 0x00000005ff0e7819 */ /* 0x000fe2000001140e */
[----:B------:R-:W-:Y:S01]  /*1ec0*/  IMAD R60, R32, 0x60, R23 ;  /* 0x00000060203c7824 */ /* 0x000fe200078e0217 */
[----:B------:R-:W-:Y:S01]  /*1ed0*/  LOP3.LUT R36, R36, 0x1c0, RZ, 0xc0, !PT ;  /* 0x000001c024247812 */ /* 0x000fe200078ec0ff */
[----:B------:R-:W-:Y:S01]  /*1ee0*/  IMAD.IADD R32, R7, 0x1, R55 ;  /* 0x0000000107207824 */ /* 0x000fe200078e0237 */
[----:B------:R-:W-:Y:S01]  /*1ef0*/  IADD3 R82, R35, 0x8, RZ ;  /* 0x0000000823527810 */ /* 0x000fe20007ffe0ff */
[----:B------:R-:W-:Y:S01]  /*1f00*/  IMAD R58, R14, 0x200, R4 ;  /* 0x000002000e3a7824 */ /* 0x000fe200078e0204 */
[--C-:B------:R-:W-:Y:S01]  /*1f10*/  LOP3.LUT R4, R67, 0x38, R0.reuse, 0xf8, !PT ;  /* 0x0000003843047812 */ /* 0x100fe200078ef800 */
[----:B------:R-:W-:Y:S01]  /*1f20*/  IMAD.IADD R35, R53, 0x1, R7 ;  /* 0x0000000135237824 */ /* 0x000fe200078e0207 */
[----:B------:R-:W-:-:S02]  /*1f30*/  SHF.R.S32.HI R7, RZ, 0x3, R0 ;  /* 0x00000003ff077819 */ /* 0x000fc40000011400 */
[----:B------:R-:W-:Y:S01]  /*1f40*/  LOP3.LUT R0, R36, 0x38, R0, 0xf8, !PT ;  /* 0x0000003824007812 */ /* 0x000fe200078ef800 */
[----:B------:R-:W-:Y:S01]  /*1f50*/  VIADD R36, R23, 0x60 ;  /* 0x0000006017247836 */ /* 0x000fe20000000000 */
[----:B------:R-:W-:Y:S05]  /*1f60*/  @!P6 WARPSYNC.ALL ;  /* 0x000000000000e948 */ /* 0x000fea0003800000 */
[----:B------:R-:W-:Y:S01]  /*1f70*/  IMAD.SHL.U32 R36, R36, 0x40, RZ ;  /* 0x0000004024247824 */ /* 0x000fe200078e00ff */
[----:B------:R-:W-:Y:S01]  /*1f80*/  LOP3.LUT R3, R4, R63, RZ, 0x3c, !PT ;  /* 0x0000003f04037212 */ /* 0x000fe200078e3cff */
[----:B------:R-:W-:-:S03]  /*1f90*/  ULDC UR4, c[0x0][0x2f4] ;  /* 0x0000bd0000047ab9 */ /* 0x000fc60000000800 */
[----:B------:R-:W-:-:S04]  /*1fa0*/  LOP3.LUT R36, R36, 0x1c0, RZ, 0xc0, !PT ;  /* 0x000001c024247812 */ /* 0x000fc800078ec0ff */
[----:B------:R-:W-:-:S04]  /*1fb0*/  SHF.R.U32.HI R36, RZ, 0x3, R36 ;  /* 0x00000003ff247819 */ /* 0x000fc80000011624 */
[----:B------:R-:W-:Y:S01]  /*1fc0*/  LOP3.LUT R0, R0, R36, RZ, 0x3c, !PT ;  /* 0x0000002400007212 */ /* 0x000fe200078e3cff */
[----:B------:R-:W-:Y:S01]  /*1fd0*/  IMAD R3, R14, 0x200, R3 ;  /* 0x000002000e037824 */ /* 0x000fe200078e0203 */
[----:B------:R-:W-:Y:S01]  /*1fe0*/  @!P6 BAR.SYNC.DEFER_BLOCKING 0x9, 0x100 ;  /* 0x024400000000eb1d */ /* 0x000fe20000010000 */
[----:B------:R-:W-:Y:S02]  /*1ff0*/  ISETP.GE.AND P1, PT, R16, UR4, PT ;  /* 0x0000000410007c0c */ /* 0x000fe4000bf26270 */
[----:B------:R-:W-:Y:S01]  /*2000*/  ISETP.GE.AND P2, PT, R18, UR4, PT ;  /* 0x0000000412007c0c */ /* 0x000fe2000bf46270 */
[----:B----4-:R-:W-:Y:S01]  /*2010*/  IMAD.IADD R0, R12, 0x1, R0 ;  /* 0x000000010c007824 */ /* 0x010fe200078e0200 */
[----:B------:R-:W-:Y:S02]  /*2020*/  SHF.R.S32.HI R5, RZ, 0x1f, R28 ;  /* 0x0000001fff057819 */ /* 0x000fe4000001141c */
[----:B------:R-:W-:-:S09]  /*2030*/  SHF.R.S32.HI R4, RZ, 0x1f, R6 ;  /* 0x0000001fff047819 */ /* 0x000fd20000011406 */
.L_x_2695:
[----:B--2---:R-:W2:Y:S01]  /*2040*/  LDL R38, [R1+0x30] ;  /* 0x0000300001267983 */ /* 0x004ea20000100800 */
[----:B------:R-:W0:Y:S03]  /*2050*/  LDC R73, c[0x0][0x430] ;  /* 0x00010c00ff497b82 */ /* 0x000e260000000800 */
[----:B---34-:R-:W3:Y:S01]  /*2060*/  LDL.LU R37, [R1+0x4] ;  /* 0x0000040001257983 */ /* 0x018ee20000300800 */
[----:B------:R-:W-:Y:S02]  /*2070*/  VIADD R26, R26, 0xffffffff ;  /* 0xffffffff1a1a7836 */ /* 0x000fe40000000000 */
[----:B------:R-:W-:Y:S02]  /*2080*/  IMAD.MOV.U32 R72, RZ, RZ, RZ ;  /* 0x000000ffff487224 */ /* 0x000fe400078e00ff */
        /* <DEDUP_REMOVED lines=16> */
[----:B------:R-:W-:-:S05]  /*2190*/  @!P3 IMAD.WIDE.U32 R10, R28, R10, R12 ;  /* 0x0000000a1c0ab225 */ /* 0x000fca00078e000c */
[----:B------:R-:W-:Y:S02]  /*21a0*/  @!P3 IADD3 R11, R11, R15, RZ ;  /* 0x0000000f0b0bb210 */ /* 0x000fe40007ffe0ff */
        /* <DEDUP_REMOVED lines=8> */
[----:B------:R-:W-:-:S02]  /*2230*/  IMAD.MOV R12, RZ, RZ, -R12 ;  /* 0x000000ffff0c7224 */ /* 0x000fc400078e0a0c */
[----:B------:R-:W-:Y:S02]  /*2240*/  IMAD R71, R10, 0x2, R25 ;  /* 0x000000020a477824 */ /* 0x000fe400078e0219 */
[----:B------:R-:W-:Y:S01]  /*2250*/  IMAD R73, R73, R12, R36 ;  /* 0x0000000c49497224 */ /* 0x000fe200078e0224 */
[----:B--2---:R-:W-:Y:S02]  /*2260*/  LOP3.LUT P5, RZ, R38, 0x4, RZ, 0xc0, !PT ;  /* 0x0000000426ff7812 */ /* 0x004fe400078ac0ff */
[----:B---3--:R-:W-:-:S04]  /*2270*/  LOP3.LUT R37, R37, 0xfffffffe, RZ, 0xc0, !PT ;  /* 0xfffffffe25257812 */ /* 0x008fc800078ec0ff */
[----:B------:R-:W-:Y:S02]  /*2280*/  @P3 LOP3.LUT R37, R37, 0x1, RZ, 0xfc, !PT ;  /* 0x0000000125253812 */ /* 0x000fe400078efcff */
[----:B------:R-:W-:-:S03]  /*2290*/  ISETP.GE.AND P3, PT, R78, 0x1, PT ;  /* 0x000000014e00780c */ /* 0x000fc60003f66270 */
[----:B------:R0:W-:Y:S02]  /*22a0*/  STL [R1+0x4], R37 ;  /* 0x0000042501007387 */ /* 0x0001e40000100800 */
[----:B------:R-:W-:-:S04]  /*22b0*/  @P5 VIADD R70, R10, 0xffffffe0 ;  /* 0xffffffe00a465836 */ /* 0x000fc80000000000 */
[----:B------:R-:W-:-:S04]  /*22c0*/  IMAD R70, R70, 0x2, R25 ;  /* 0x0000000246467824 */ /* 0x000fc800078e0219 */
[----:B0-----:R-:W-:Y:S05]  /*22d0*/  @!P3 BRA `(.L_x_2641) ;  /* 0x0000002c0074b947 */ /* 0x001fea0003800000 */
[----:B------:R-:W-:Y:S01]  /*22e0*/  SHF.R.S32.HI R74, RZ, 0x1f, R73 ;  /* 0x0000001fff4a7819 */ /* 0x000fe20000011449 */
[----:B------:R-:W-:Y:S01]  /*22f0*/  ULDC.64 UR4, c[0x0][0x300] ;  /* 0x0000c00000047ab9 */ /* 0x000fe20000000a00 */
[----:B-----5:R-:W-:Y:S01]  /*2300*/  SHF.R.S32.HI R75, RZ, 0x1f, R72 ;  /* 0x0000001fff4b7819 */ /* 0x020fe20000011448 */
[----:B------:R-:W-:-:S04]  /*2310*/  IMAD.WIDE.U32 R8, R73, UR4, RZ ;  /* 0x0000000449087c25 */ /* 0x000fc8000f8e00ff */
[----:B------:R-:W-:Y:S02]  /*2320*/  IMAD R10, R74, UR4, RZ ;  /* 0x000000044a0a7c24 */ /* 0x000fe4000f8e02ff */
[----:B------:R-:W-:Y:S02]  /*2330*/  IMAD R76, R26, -0x80, R29 ;  /* 0xffffff801a4c7824 */ /* 0x000fe400078e021d */
[----:B------:R-:W-:Y:S01]  /*2340*/  IMAD R11, R73, UR5, R10 ;  /* 0x00000005490b7c24 */ /* 0x000fe2000f8e020a */
[----:B------:R-:W-:Y:S01]  /*2350*/  ULDC.64 UR4, c[0x0][0x310] ;  /* 0x0000c40000047ab9 */ /* 0x000fe20000000a00 */
[----:B------:R-:W-:Y:S01]  /*2360*/  IMAD R10, R66, R26, RZ ;  /* 0x0000001a420a7224 */ /* 0x000fe200078e02ff */
[----:B------:R-:W-:Y:S01]  /*2370*/  VIMNMX R76, R76, 0x80, PT ;  /* 0x000000804c4c7848 */ /* 0x000fe20003fe0100 */
[----:B------:R-:W-:Y:S02]  /*2380*/  IMAD R13, R75, UR4, RZ ;  /* 0x000000044b0d7c24 */ /* 0x000fe4000f8e02ff */
[----:B------:R-:W-:-:S02]  /*2390*/  IMAD.IADD R9, R9, 0x1, R11 ;  /* 0x0000000109097824 */ /* 0x000fc400078e020b */
[C---:B------:R-:W-:Y:S02]  /*23a0*/  IMAD R13, R72.reuse, UR5, R13 ;  /* 0x00000005480d7c24 */ /* 0x040fe4000f8e020d */
[----:B------:R-:W-:Y:S01]  /*23b0*/  IMAD.WIDE.U32 R8, R72, UR4, R8 ;  /* 0x0000000448087c25 */ /* 0x000fe2000f8e0008 */
[----:B------:R-:W-:-:S03]  /*23c0*/  ULDC.64 UR4, c[0x0][0x308] ;  /* 0x0000c20000047ab9 */ /* 0x000fc60000000a00 */
[----:B------:R-:W-:Y:S01]  /*23d0*/  IMAD R11, R61, UR4, RZ ;  /* 0x000000043d0b7c24 */ /* 0x000fe2000f8e02ff */
[----:B------:R-:W-:Y:S01]  /*23e0*/  IADD3 R9, R9, R13, RZ ;  /* 0x0000000d09097210 */ /* 0x000fe20007ffe0ff */
[----:B------:R-:W-:Y:S02]  /*23f0*/  IMAD R13, R64, R26, RZ ;  /* 0x0000001a400d7224 */ /* 0x000fe400078e02ff */
[C---:B------:R-:W-:Y:S02]  /*2400*/  IMAD R11, R34.reuse, UR5, R11 ;  /* 0x00000005220b7c24 */ /* 0x040fe4000f8e020b */
[----:B------:R-:W-:Y:S01]  /*2410*/  IMAD.WIDE.U32 R86, R34, UR4, R8 ;  /* 0x0000000422567c25 */ /* 0x000fe2000f8e0008 */
[----:B------:R-:W-:Y:S01]  /*2420*/  ULDC.64 UR4, c[0x0][0x2e8] ;  /* 0x0000ba0000047ab9 */ /* 0x000fe20000000a00 */
[----:B------:R-:W-:Y:S02]  /*2430*/  SHF.R.S32.HI R8, RZ, 0x1f, R26 ;  /* 0x0000001fff087819 */ /* 0x000fe4000001141a */
[----:B------:R-:W-:Y:S01]  /*2440*/  IMAD.IADD R9, R87, 0x1, R11 ;  /* 0x0000000157097824 */ /* 0x000fe200078e020b */
[----:B------:R-:W-:Y:S01]  /*2450*/  LEA R85, P3, R86, UR4, 0x1 ;  /* 0x0000000456557c11 */ /* 0x000fe2000f8608ff */
[----:B------:R-:W-:Y:S01]  /*2460*/  ULDC.U8 UR4, c[0x0][0x410] ;  /* 0x0001040000047ab9 */ /* 0x000fe20000000000 */
[----:B------:R-:W-:-:S02]  /*2470*/  IMAD R77, R8, R65, R10 ;  /* 0x00000041084d7224 */ /* 0x000fc400078e020a */
[----:B------:R-:W-:Y:S01]  /*2480*/  LEA.HI.X R86, R86, UR5, R9, 0x1, P3 ;  /* 0x0000000556567c11 */ /* 0x000fe200098f0c09 */
[----:B------:R-:W-:Y:S01]  /*2490*/  IMAD R13, R8, R62, R13 ;  /* 0x0000003e080d7224 */ /* 0x000fe200078e020d */
[----:B------:R-:W-:Y:S01]  /*24a0*/  ISETP.NE.AND P3, PT, RZ, UR4, PT ;  /* 0x00000004ff007c0c */ /* 0x000fe2000bf65270 */
[----:B------:R-:W-:-:S04]  /*24b0*/  IMAD.WIDE.U32 R10, R65, R26, RZ ;  /* 0x0000001a410a7225 */ /* 0x000fc800078e00ff */
[----:B------:R-:W-:-:S04]  /*24c0*/  IMAD.WIDE.U32 R8, R62, R26, RZ ;  /* 0x0000001a3e087225 */ /* 0x000fc800078e00ff */
[----:B------:R-:W-:Y:S02]  /*24d0*/  IMAD.IADD R77, R11, 0x1, R77 ;  /* 0x000000010b4d7824 */ /* 0x000fe400078e024d */
[----:B------:R-:W-:Y:S02]  /*24e0*/  IMAD.IADD R69, R9, 0x1, R13 ;  /* 0x0000000109457824 */ /* 0x000fe400078e020d */
[----:B------:R-:W-:Y:S05]  /*24f0*/  @!P3 BRA `(.L_x_2642) ;  /* 0x00000014005cb947 */ /* 0x000fea0003800000 */
[----:B------:R0:W5:Y:S01]  /*2500*/  LDL R80, [R1] ;  /* 0x0000000001507983 */ /* 0x0001620000100800 */
        /* <DEDUP_REMOVED lines=31> */
.L_x_2644:
[----:B------:R-:W-:Y:S05]  /*2700*/  BSYNC B1 ;  /* 0x0000000000017941 */ /* 0x000fea0003800000 */
.L_x_2643:
[----:B0-----:R-:W-:Y:S01]  /*2710*/  VIADD R12, R23, 0x60 ;  /* 0x00000060170c7836 */ /* 0x001fe20000000000 */
[----:B------:R-:W-:Y:S01]  /*2720*/  BSSY B1, `(.L_x_2645) ;  /* 0x0000021000017945 */ /* 0x000fe20003800000 */
[----:B-----5:R-:W-:Y:S02]  /*2730*/  IMAD.MOV.U32 R15, RZ, RZ, R44 ;  /* 0x000000ffff0f7224 */ /* 0x020fe400078e002c */
[----:B------:R-:W-:Y:S01]  /*2740*/  IMAD.MOV.U32 R79, RZ, RZ, R45 ;  /* 0x000000ffff4f7224 */ /* 0x000fe200078e002d */
[----:B------:R-:W-:-:S13]  /*2750*/  ISETP.GE.AND P4, PT, R12, R76, PT ;  /* 0x0000004c0c00720c */ /* 0x000fda0003f86270 */
[----:B------:R-:W-:Y:S05]  /*2760*/  @P4 BRA `(.L_x_2646) ;  /* 0x0000000000704947 */ /* 0x000fea0003800000 */
[----:B------:R-:W0:Y:S01]  /*2770*/  LDC.64 R12, c[0x0][0x3f8] ;  /* 0x0000fe00ff0c7b82 */ /* 0x000e220000000a00 */
[----:B------:R-:W-:Y:S01]  /*2780*/  MOV R11, R77 ;  /* 0x0000004d000b7202 */ /* 0x000fe20000000f00 */
[----:B------:R-:W-:Y:S01]  /*2790*/  IMAD.MOV.U32 R9, RZ, RZ, R69 ;  /* 0x000000ffff097224 */ /* 0x000fe200078e0045 */
[----:B------:R-:W-:Y:S01]  /*27a0*/  ULDC.64 UR4, c[0x0][0x3e8] ;  /* 0x0000fa0000047ab9 */ /* 0x000fe20000000a00 */
        /* <DEDUP_REMOVED lines=24> */
.L_x_2646:
[----:B------:R-:W-:Y:S05]  /*2930*/  BSYNC B1 ;  /* 0x0000000000017941 */ /* 0x000fea0003800000 */
.L_x_2645:
[----:B0-----:R-:W-:Y:S01]  /*2940*/  IMAD.MOV.U32 R8, RZ, RZ, R48 ;  /* 0x000000ffff087224 */ /* 0x001fe200078e0030 */
[----:B------:R-:W-:Y:S01]  /*2950*/  ISETP.NE.AND P5, PT, R156, 0x3, PT ;  /* 0x000000039c00780c */ /* 0x000fe20003fa5270 */
        /* <DEDUP_REMOVED lines=10> */
[----:B-----5:R-:W-:Y:S01]  /*2a00*/  IMAD.MOV.U32 R8, RZ, RZ, R36 ;  /* 0x000000ffff087224 */ /* 0x020fe200078e0024 */
[----:B------:R-:W-:Y:S01]  /*2a10*/  PRMT R87, R87, 0x5410, R11 ;  /* 0x0000541057577816 */ /* 0x000fe2000000000b */
[----:B------:R-:W-:Y:S01]  /*2a20*/  IMAD.MOV.U32 R10, RZ, RZ, R40 ;  /* 0x000000ffff0a7224 */ /* 0x000fe200078e0028 */
[----:B------:R-:W-:Y:S01]  /*2a30*/  PRMT R93, R9, 0x7610, R93 ;  /* 0x00007610095d7816 */ /* 0x000fe2000000005d */
[----:B------:R-:W-:Y:S01]  /*2a40*/  IMAD.MOV.U32 R11, RZ, RZ, R41 ;  /* 0x000000ffff0b7224 */ /* 0x000fe200078e0029 */
[----:B------:R-:W-:-:S02]  /*2a50*/  MOV R9, R37 ;  /* 0x0000002500097202 */ /* 0x000fc40000000f00 */
        /* <DEDUP_REMOVED lines=8> */
[----:B------:R-:W-:Y:S02]  /*2ae0*/  PRMT R95, R79, 0x7610, R95 ;  /* 0x000076104f5f7816 */ /* 0x000fe4000000005f */
[----:B------:R-:W-:-:S02]  /*2af0*/  PRMT R87, R8, 0x7610, R87 ;  /* 0x0000761008577816 */ /* 0x000fc40000000057 */
[----:B------:R-:W-:Y:S02]  /*2b00*/  PRMT R88, R9, 0x7610, R88 ;  /* 0x0000761009587816 */ /* 0x000fe40000000058 */
[----:B------:R-:W-:Y:S02]  /*2b10*/  PRMT R91, R10, 0x7610, R91 ;  /* 0x000076100a5b7816 */ /* 0x000fe4000000005b */
[----:B------:R-:W-:Y:S01]  /*2b20*/  PRMT R92, R11, 0x7610, R92 ;  /* 0x000076100b5c7816 */ /* 0x000fe2000000005c */
[----:B------:R-:W-:Y:S06]  /*2b30*/  @!P5 BRA `(.L_x_2647) ;  /* 0x000000000004d947 */ /* 0x000fec0003800000 */
[----:B------:R-:W-:Y:S01]  /*2b40*/  BPT.TRAP 0x1 ;  /* 0x000000040000795c */ /* 0x000fe20000300000 */
.L_x_2647:
[----:B------:R-:W-:Y:S01]  /*2b50*/  IMAD R69, R19, 0x8, R2 ;  /* 0x0000000813457824 */ /* 0x000fe200078e0202 */
[----:B------:R-:W-:Y:S01]  /*2b60*/  SHF.L.U32 R77, R157, 0x1f, RZ ;  /* 0x0000001f9d4d7819 */ /* 0x000fe200000006ff */
[----:B------:R-:W-:Y:S03]  /*2b70*/  BSSY B1, `(.L_x_2648) ;  /* 0x0000003000017945 */ /* 0x000fe60003800000 */
[----:B------:R-:W0:Y:S02]  /*2b80*/  SYNCS.PHASECHK.TRANS64.TRYWAIT P6, [R69+URZ+0x16890], R77 ;  /* 0x0168904d450075a7 */ /* 0x000e2400080c017f */
[----:B0-----:R-:W-:Y:S05]  /*2b90*/  @!P6 BRA `(.L_x_2649) ;  /* 0x000001780058e947 */ /* 0x001fea0003800000 */
.L_x_2891:
[----:B------:R-:W-:Y:S05]  /*2ba0*/  BSYNC B1 ;  /* 0x0000000000017941 */ /* 0x000fea0003800000 */
.L_x_2648:
[----:B------:R-:W-:-:S03]  /*2bb0*/  UMOV UR4, 0xffffffff ;  /* 0xffffffff00047882 */ /* 0x000fc60000000000 */
[----:B------:R-:W-:Y:S05]  /*2bc0*/  BRA.DIV UR4, `(.L_x_2650) ;  /* 0x0000017a04607947 */ /* 0x000fea000b800000 */
[----:B------:R1:W2:Y:S04]  /*2bd0*/  SHFL.IDX PT, R79, R86, RZ, 0x1c1f ;  /* 0x001c1fff564f7589 */ /* 0x0002a800000e0000 */
[----:B------:R1:W3:Y:S02]  /*2be0*/  SHFL.IDX PT, R14, R85, RZ, 0x1c1f ;  /* 0x001c1fff550e7589 */ /* 0x0002e400000e0000 */
.L_x_2895:
        /* <DEDUP_REMOVED lines=10> */
[--C-:B------:R-:W-:Y:S02]  /*2c90*/  SHF.R.U64 R100, R50, 0x10, R51.reuse ;  /* 0x0000001032647819 */ /* 0x100fe40000001233 */
[----:B------:R-:W-:Y:S01]  /*2ca0*/  SHF.R.U32.HI R102, RZ, 0x10, R51 ;  /* 0x00000010ff667819 */ /* 0x000fe20000011633 */
[----:B0-----:R-:W-:Y:S01]  /*2cb0*/  IMAD.U32 R51, R9, 0x10000, RZ ;  /* 0x0001000009337824 */ /* 0x001fe200078e00ff */
[--C-:B------:R-:W-:Y:S02]  /*2cc0*/  SHF.R.U32.HI R98, RZ, 0x10, R49.reuse ;  /* 0x00000010ff627819 */ /* 0x100fe40000011631 */
[----:B------:R-:W-:Y:S01]  /*2cd0*/  SHF.R.U64 R97, R48, 0x10, R49 ;  /* 0x0000001030617819 */ /* 0x000fe20000001231 */
[C---:B------:R-:W-:Y:S01]  /*2ce0*/  IMAD.U32 R48, R10.reuse, 0x10000, RZ ;  /* 0x000100000a307824 */ /* 0x040fe200078e00ff */
[----:B------:R-:W-:Y:S02]  /*2cf0*/  LOP3.LUT R49, R10, 0xffff0000, RZ, 0xc0, !PT ;  /* 0xffff00000a317812 */ /* 0x000fe400078ec0ff */
[----:B------:R-:W-:-:S02]  /*2d00*/  PRMT R100, R81, 0x5432, R100 ;  /* 0x0000543251647816 */ /* 0x000fc40000000064 */
[----:B------:R-:W-:Y:S02]  /*2d10*/  PRMT R102, R87, 0x5432, R102 ;  /* 0x0000543257667816 */ /* 0x000fe40000000066 */
[C---:B------:R-:W-:Y:S02]  /*2d20*/  LOP3.LUT R15, R11.reuse, 0xffff0000, RZ, 0xc0, !PT ;  /* 0xffff00000b0f7812 */ /* 0x040fe400078ec0ff */
[----:B------:R-:W-:Y:S01]  /*2d30*/  SHF.L.U32 R10, R11, 0x10, RZ ;  /* 0x000000100b0a7819 */ /* 0x000fe200000006ff */
[----:B------:R-:W-:Y:S01]  /*2d40*/  IMAD.U32 R103, R102, 0x10000, RZ ;  /* 0x0001000066677824 */ /* 0x000fe200078e00ff */
[----:B------:R-:W-:Y:S02]  /*2d50*/  PRMT R98, R80, 0x5432, R98 ;  /* 0x0000543250627816 */ /* 0x000fe40000000062 */
[----:B------:R-:W-:Y:S01]  /*2d60*/  PRMT R11, R99, 0x5410, R97 ;  /* 0x00005410630b7816 */ /* 0x000fe20000000061 */
[----:B------:R-:W-:Y:S01]  /*2d70*/  FMUL.FTZ R105, R49, R103 ;  /* 0x0000006731697220 */ /* 0x000fe20000410000 */
[----:B------:R-:W-:Y:S01]  /*2d80*/  LOP3.LUT R50, R9, 0xffff0000, RZ, 0xc0, !PT ;  /* 0xffff000009327812 */ /* 0x000fe200078ec0ff */
        /* <DEDUP_REMOVED lines=8> */
[-C--:B------:R-:W-:Y:S01]  /*2e10*/  FMUL.FTZ R106, R50, R97.reuse ;  /* 0x00000061326a7220 */ /* 0x080fe20000410000 */
[----:B------:R-:W-:Y:S01]  /*2e20*/  LOP3.LUT R50, R8, 0xffff0000, RZ, 0xc0, !PT ;  /* 0xffff000008327812 */ /* 0x000fe200078ec0ff */
[----:B------:R-:W-:Y:S01]  /*2e30*/  FFMA.FTZ R8, R51, R97, -R104 ;  /* 0x0000006133087223 */ /* 0x000fe20000010868 */
[----:B------:R-:W-:-:S02]  /*2e40*/  IMAD.U32 R100, R100, 0x10000, RZ ;  /* 0x0001000064647824 */ /* 0x000fc400078e00ff */
[C---:B------:R-:W-:Y:S01]  /*2e50*/  FFMA.FTZ R104, R48.reuse, R103, R49 ;  /* 0x0000006730687223 */ /* 0x040fe20000010031 */
[----:B------:R-:W-:Y:S02]  /*2e60*/  IMAD.U32 R11, R11, 0x10000, RZ ;  /* 0x000100000b0b7824 */ /* 0x000fe400078e00ff */
[C---:B------:R-:W-:Y:S01]  /*2e70*/  FMUL.FTZ R49, R15.reuse, R102 ;  /* 0x000000660f317220 */ /* 0x040fe20000410000 */
[----:B------:R-:W-:Y:S01]  /*2e80*/  FFMA.FTZ R105, R48, R99, -R105 ;  /* 0x0000006330697223 */ /* 0x000fe20000010869 */
[----:B------:R-:W-:Y:S01]  /*2e90*/  FMUL.FTZ R97, R15, R98 ;  /* 0x000000620f617220 */ /* 0x000fe20000410000 */
[C---:B------:R-:W-:Y:S01]  /*2ea0*/  FMUL.FTZ R48, R50.reuse, R100 ;  /* 0x0000006432307220 */ /* 0x040fe20000410000 */
[----:B------:R-:W-:Y:S01]  /*2eb0*/  FMUL.FTZ R15, R50, R11 ;  /* 0x0000000b320f7220 */ /* 0x000fe20000410000 */
[C---:B------:R-:W-:Y:S01]  /*2ec0*/  FFMA.FTZ R49, R10.reuse, R98, -R49 ;  /* 0x000000620a317223 */ /* 0x040fe20000010831 */
[----:B------:R-:W-:Y:S01]  /*2ed0*/  FFMA.FTZ R51, R51, R101, R106 ;  /* 0x0000006533337223 */ /* 0x000fe2000001006a */
[----:B------:R-:W-:Y:S01]  /*2ee0*/  FFMA.FTZ R10, R10, R102, R97 ;  /* 0x000000660a0a7223 */ /* 0x000fe20000010061 */
[C---:B------:R-:W-:Y:S01]  /*2ef0*/  FFMA.FTZ R48, R9.reuse, R11, -R48 ;  /* 0x0000000b09307223 */ /* 0x040fe20000010830 */
[----:B------:R-:W-:-:S02]  /*2f00*/  FFMA.FTZ R15, R9, R100, R15 ;  /* 0x00000064090f7223 */ /* 0x000fc4000001000f */
[----:B------:R-:W-:Y:S02]  /*2f10*/  F2FP.BF16.F32.PACK_AB R9, R51, R8 ;  /* 0x000000083309723e */ /* 0x000fe400000010ff */
[----:B------:R-:W-:Y:S02]  /*2f20*/  F2FP.BF16.F32.PACK_AB R11, R10, R49 ;  /* 0x000000310a0b723e */ /* 0x000fe400000010ff */
[----:B------:R-:W-:Y:S02]  /*2f30*/  F2FP.BF16.F32.PACK_AB R10, R104, R105 ;  /* 0x00000069680a723e */ /* 0x000fe400000010ff */
[----:B------:R-:W-:-:S07]  /*2f40*/  F2FP.BF16.F32.PACK_AB R8, R15, R48 ;  /* 0x000000300f08723e */ /* 0x000fce00000010ff */
.L_x_2656:
[----:B------:R-:W-:Y:S05]  /*2f50*/  BSYNC B3 ;  /* 0x0000000000037941 */ /* 0x000fea0003800000 */
.L_x_2655:
[----:B0-----:R4:W-:Y:S02]  /*2f60*/  ST.E.128 desc[UR40][R12.64], R8 ;  /* 0x000000080c007985 */ /* 0x0019e4000c101d28 */
.L_x_2654:
[----:B------:R-:W-:Y:S05]  /*2f70*/  BSYNC B2 ;  /* 0x0000000000027941 */ /* 0x000fea0003800000 */
.L_x_2653:
[----:B------:R-:W-:Y:S05]  /*2f80*/  @P2 BRA `(.L_x_2652) ;  /* 0x0000000000d82947 */ /* 0x000fea0003800000 */
[----:B------:R-:W5:Y:S01]  /*2f90*/  LDL R15, [R1] ;  /* 0x00000000010f7983 */ /* 0x000f620000100800 */
[C---:B---34-:R-:W-:Y:S01]  /*2fa0*/  LEA R12, P3, R18.reuse, R14, 0x1 ;  /* 0x0000000e120c7211 */ /* 0x058fe200078608ff */
[----:B------:R-:W-:Y:S02]  /*2fb0*/  BSSY B2, `(.L_x_2657) ;  /* 0x0000032000027945 */ /* 0x000fe40003800000 */
[----:B------:R3:W4:Y:S01]  /*2fc0*/  LDS.128 R8, [R70+0xe000] ;  /* 0x00e0000046087984 */ /* 0x0007220000000c00 */
[----:B--2---:R-:W-:Y:S02]  /*2fd0*/  LEA.HI.X R13, R18, R79, R155, 0x1, P3 ;  /* 0x0000004f120d7211 */ /* 0x004fe400018f0c9b */
[----:B-----5:R-:W-:-:S13]  /*2fe0*/  ISETP.GE.AND P3, PT, R15, R78, PT ;  /* 0x0000004e0f00720c */ /* 0x020fda0003f66270 */
[----:B---34-:R-:W-:Y:S05]  /*2ff0*/  @P3 BRA `(.L_x_2658) ;  /* 0x0000000000b43947 */ /* 0x018fea0003800000 */
[----:B------:R-:W-:Y:S01]  /*3000*/  SHF.R.U64 R51, R44, 0x10, R45 ;  /* 0x000000102c337819 */ /* 0x000fe2000000122d */
[----:B------:R-:W-:Y:S01]  /*3010*/  IMAD.U32 R15, R10, 0x10000, RZ ;  /* 0x000100000a0f7824 */ /* 0x000fe200078e00ff */
[--C-:B------:R-:W-:Y:S02]  /*3020*/  SHF.R.U64 R49, R46, 0x10, R47.reuse ;  /* 0x000000102e317819 */ /* 0x100fe4000000122f */
[----:B------:R-:W-:Y:S02]  /*3030*/  SHF.R.U32.HI R46, RZ, 0x10, R47 ;  /* 0x00000010ff2e7819 */ /* 0x000fe4000001162f */
[----:B------:R-:W-:Y:S02]  /*3040*/  SHF.R.U32.HI R14, RZ, 0x10, R45 ;  /* 0x00000010ff0e7819 */ /* 0x000fe4000001162d */
        /* <DEDUP_REMOVED lines=8> */
[----:B------:R-:W-:Y:S01]  /*30d0*/  LOP3.LUT R46, R96, 0xffff0000, RZ, 0xc0, !PT ;  /* 0xffff0000602e7812 */ /* 0x000fe200078ec0ff */
[----:B------:R-:W-:Y:S01]  /*30e0*/  IMAD.U32 R94, R94, 0x10000, RZ ;  /* 0x000100005e5e7824 */ /* 0x000fe200078e00ff */
[----:B------:R-:W-:Y:S01]  /*30f0*/  LOP3.LUT R44, R10, 0xffff0000, RZ, 0xc0, !PT ;  /* 0xffff00000a2c7812 */ /* 0x000fe200078ec0ff */
[C---:B------:R-:W-:Y:S01]  /*3100*/  IMAD.U32 R10, R11.reuse, 0x10000, RZ ;  /* 0x000100000b0a7824 */ /* 0x040fe200078e00ff */
[----:B------:R-:W-:Y:S01]  /*3110*/  LOP3.LUT R45, R11, 0xffff0000, RZ, 0xc0, !PT ;  /* 0xffff00000b2d7812 */ /* 0x000fe200078ec0ff */
[C---:B------:R-:W-:Y:S01]  /*3120*/  FMUL.FTZ R50, R14.reuse, R48 ;  /* 0x000000300e327220 */ /* 0x040fe20000410000 */
[-C--:B------:R-:W-:Y:S01]  /*3130*/  FMUL.FTZ R51, R14, R46.reuse ;  /* 0x0000002e0e337220 */ /* 0x080fe20000410000 */
[----:B------:R-:W-:Y:S01]  /*3140*/  SHF.L.U32 R11, R9, 0x10, RZ ;  /* 0x00000010090b7819 */ /* 0x000fe200000006ff */
[C---:B------:R-:W-:Y:S01]  /*3150*/  FMUL.FTZ R14, R44.reuse, R49 ;  /* 0x000000312c0e7220 */ /* 0x040fe20000410000 */
[-C--:B------:R-:W-:Y:S01]  /*3160*/  FMUL.FTZ R44, R44, R47.reuse ;  /* 0x0000002f2c2c7220 */ /* 0x080fe20000410000 */
[----:B------:R-:W-:Y:S01]  /*3170*/  LOP3.LUT R93, R93, 0xffff0000, RZ, 0xc0, !PT ;  /* 0xffff00005d5d7812 */ /* 0x000fe200078ec0ff */
[C---:B------:R-:W-:Y:S01]  /*3180*/  IMAD.U32 R9, R8.reuse, 0x10000, RZ ;  /* 0x0001000008097824 */ /* 0x040fe200078e00ff */
[----:B------:R-:W-:Y:S01]  /*3190*/  LOP3.LUT R95, R95, 0xffff0000, RZ, 0xc0, !PT ;  /* 0xffff00005f5f7812 */ /* 0x000fe200078ec0ff */
[----:B------:R-:W-:Y:S01]  /*31a0*/  FFMA.FTZ R50, R11, R46, -R50 ;  /* 0x0000002e0b327223 */ /* 0x000fe20000010832 */
[----:B------:R-:W-:Y:S01]  /*31b0*/  LOP3.LUT R8, R8, 0xffff0000, RZ, 0xc0, !PT ;  /* 0xffff000008087812 */ /* 0x000fe200078ec0ff */
[C---:B------:R-:W-:Y:S01]  /*31c0*/  FFMA.FTZ R47, R15.reuse, R47, -R14 ;  /* 0x0000002f0f2f7223 */ /* 0x040fe2000001080e */
[----:B------:R-:W-:Y:S01]  /*31d0*/  FFMA.FTZ R44, R15, R49, R44 ;  /* 0x000000310f2c7223 */ /* 0x000fe2000001002c */
[----:B------:R-:W-:-:S02]  /*31e0*/  IMAD.U32 R96, R96, 0x10000, RZ ;  /* 0x0001000060607824 */ /* 0x000fc400078e00ff */
        /* <DEDUP_REMOVED lines=14> */
.L_x_2658:
[----:B------:R-:W-:Y:S05]  /*32d0*/  BSYNC B2 ;  /* 0x0000000000027941 */ /* 0x000fea0003800000 */
.L_x_2657:
[----:B------:R2:W-:Y:S02]  /*32e0*/  ST.E.128 desc[UR40][R12.64], R8 ;  /* 0x000000080c007985 */ /* 0x0005e4000c101d28 */
.L_x_2652:
[----:B------:R-:W-:Y:S05]  /*32f0*/  BSYNC B1 ;  /* 0x0000000000017941 */ /* 0x000fea0003800000 */
.L_x_2651:
[----:B------:R-:W-:-:S03]  /*3300*/  UMOV UR4, 0xffffffff ;  /* 0xffffffff00047882 */ /* 0x000fc60000000000 */
[----:B------:R-:W-:Y:S05]  /*3310*/  BRA.DIV UR4, `(.L_x_2659) ;  /* 0x0000017204d47947 */ /* 0x000fea000b800000 */
[----:B------:R0:W0:Y:S04]  /*3320*/  SHFL.IDX PT, R45, R86, 0x1, 0x1c1f ;  /* 0x003c1f00562d7f89 */ /* 0x00002800000e0000 */
[----:B---3--:R3:W0:Y:S02]  /*3330*/  SHFL.IDX PT, R14, R85, 0x1, 0x1c1f ;  /* 0x003c1f00550e7f89 */ /* 0x00862400000e0000 */
.L_x_2899:
[----:B------:R-:W-:Y:S05]  /*3340*/  @P4 BRA `(.L_x_2660) ;  /* 0x0000002000684947 */ /* 0x000fea0003800000 */
[----:B------:R-:W-:Y:S04]  /*3350*/  BSSY B1, `(.L_x_2661) ;  /* 0x0000038000017945 */ /* 0x000fe80003800000 */
[----:B------:R-:W-:Y:S05]  /*3360*/  @P1 BRA `(.L_x_2662) ;  /* 0x0000000000d81947 */ /* 0x000fea0003800000 */
[----:B--2-4-:R2:W4:Y:S01]  /*3370*/  LDS.128 R8, [R71+0x11000] ;  /* 0x0110000047087984 */ /* 0x0145220000000c00 */
[C---:B0-----:R-:W-:Y:S01]  /*3380*/  LEA R12, P3, R16.reuse, R14, 0x1 ;  /* 0x0000000e100c7211 */ /* 0x041fe200078608ff */
[----:B------:R-:W-:Y:S03]  /*3390*/  BSSY B2, `(.L_x_2663) ;  /* 0x0000032000027945 */ /* 0x000fe60003800000 */
[----:B------:R-:W-:Y:S02]  /*33a0*/  LEA.HI.X R13, R16, R45, R17, 0x1, P3 ;  /* 0x0000002d100d7211 */ /* 0x000fe400018f0c11 */
[----:B------:R-:W-:-:S13]  /*33b0*/  ISETP.GE.AND P3, PT, R152, R78, PT ;  /* 0x0000004e9800720c */ /* 0x000fda0003f66270 */
[----:B--2---:R-:W-:Y:S05]  /*33c0*/  @P3 BRA `(.L_x_2664) ;  /* 0x0000000000b83947 */ /* 0x004fea0003800000 */
[----:B------:R-:W-:Y:S01]  /*33d0*/  SHF.R.U64 R44, R42, 0x10, R43 ;  /* 0x000000102a2c7819 */ /* 0x000fe2000000122b */
[----:B----4-:R-:W-:Y:S01]  /*33e0*/  IMAD.U32 R15, R10, 0x10000, RZ ;  /* 0x000100000a0f7824 */ /* 0x010fe200078e00ff */
[----:B------:R-:W-:Y:S02]  /*33f0*/  SHF.R.U64 R46, R40, 0x10, R41 ;  /* 0x00000010282e7819 */ /* 0x000fe40000001229 */
[----:B------:R-:W-:Y:S02]  /*3400*/  SHF.R.U32.HI R43, RZ, 0x10, R43 ;  /* 0x00000010ff2b7819 */ /* 0x000fe4000001162b */
[----:B------:R-:W-:Y:S01]  /*3410*/  SHF.R.U32.HI R47, RZ, 0x10, R41 ;  /* 0x00000010ff2f7819 */ /* 0x000fe20000011629 */
[----:B------:R-:W-:Y:S01]  /*3420*/  IMAD.U32 R41, R11, 0x10000, RZ ;  /* 0x000100000b297824 */ /* 0x000fe200078e00ff */
[----:B------:R-:W-:Y:S02]  /*3430*/  PRMT R91, R91, 0x5410, R44 ;  /* 0x000054105b5b7816 */ /* 0x000fe4000000002c */
[----:B------:R-:W-:-:S02]  /*3440*/  PRMT R89, R89, 0x5410, R46 ;  /* 0x0000541059597816 */ /* 0x000fc4000000002e */
[----:B------:R-:W-:Y:S02]  /*3450*/  PRMT R92, R92, 0x5410, R43 ;  /* 0x000054105c5c7816 */ /* 0x000fe4000000002b */
[----:B------:R-:W-:Y:S02]  /*3460*/  LOP3.LUT R42, R11, 0xffff0000, RZ, 0xc0, !PT ;  /* 0xffff00000b2a7812 */ /* 0x000fe400078ec0ff */
[----:B------:R-:W-:Y:S01]  /*3470*/  PRMT R90, R90, 0x5410, R47 ;  /* 0x000054105a5a7816 */ /* 0x000fe2000000002f */
[----:B------:R-:W-:Y:S01]  /*3480*/  IMAD.U32 R47, R92, 0x10000, RZ ;  /* 0x000100005c2f7824 */ /* 0x000fe200078e00ff */
[----:B------:R-:W-:Y:S02]  /*3490*/  LOP3.LUT R11, R9, 0xffff0000, RZ, 0xc0, !PT ;  /* 0xffff0000090b7812 */ /* 0x000fe400078ec0ff */
[----:B------:R-:W-:Y:S01]  /*34a0*/  LOP3.LUT R46, R91, 0xffff0000, RZ, 0xc0, !PT ;  /* 0xffff00005b2e7812 */ /* 0x000fe200078ec0ff */
[----:B------:R-:W-:Y:S01]  /*34b0*/  IMAD.U32 R44, R90, 0x10000, RZ ;  /* 0x000100005a2c7824 */ /* 0x000fe200078e00ff */
[----:B------:R-:W-:Y:S01]  /*34c0*/  LOP3.LUT R43, R89, 0xffff0000, RZ, 0xc0, !PT ;  /* 0xffff0000592b7812 */ /* 0x000fe200078ec0ff */
[----:B------:R-:W-:Y:S01]  /*34d0*/  IMAD.U32 R91, R91, 0x10000, RZ ;  /* 0x000100005b5b7824 */ /* 0x000fe200078e00ff */
[----:B------:R-:W-:Y:S01]  /*34e0*/  LOP3.LUT R40, R10, 0xffff0000, RZ, 0xc0, !PT ;  /* 0xffff00000a287812 */ /* 0x000fe200078ec0ff */
[----:B------:R-:W-:Y:S01]  /*34f0*/  FMUL.FTZ R49, R11, R46 ;  /* 0x0000002e0b317220 */ /* 0x000fe20000410000 */
[----:B------:R-:W-:Y:S01]  /*3500*/  SHF.L.U32 R10, R9, 0x10, RZ ;  /* 0x00000010090a7819 */ /* 0x000fe200000006ff */
[----:B------:R-:W-:-:S02]  /*3510*/  IMAD.U32 R9, R8, 0x10000, RZ ;  /* 0x0001000008097824 */ /* 0x000fc400078e00ff */
[----:B------:R-:W-:Y:S01]  /*3520*/  FMUL.FTZ R11, R11, R43 ;  /* 0x0000002b0b0b7220 */ /* 0x000fe20000410000 */
[----:B------:R-:W-:Y:S01]  /*3530*/  LOP3.LUT R8, R8, 0xffff0000, RZ, 0xc0, !PT ;  /* 0xffff000008087812 */ /* 0x000fe200078ec0ff */
[C---:B------:R-:W-:Y:S01]  /*3540*/  FMUL.FTZ R48, R40.reuse, R47 ;  /* 0x0000002f28307220 */ /* 0x040fe20000410000 */
[----:B------:R-:W-:Y:S01]  /*3550*/  FMUL.FTZ R40, R40, R44 ;  /* 0x0000002c28287220 */ /* 0x000fe20000410000 */
[----:B------:R-:W-:Y:S01]  /*3560*/  LOP3.LUT R92, R92, 0xffff0000, RZ, 0xc0, !PT ;  /* 0xffff00005c5c7812 */ /* 0x000fe200078ec0ff */
[----:B------:R-:W-:Y:S01]  /*3570*/  IMAD.U32 R89, R89, 0x10000, RZ ;  /* 0x0001000059597824 */ /* 0x000fe200078e00ff */
[----:B------:R-:W-:Y:S01]  /*3580*/  LOP3.LUT R90, R90, 0xffff0000, RZ, 0xc0, !PT ;  /* 0xffff00005a5a7812 */ /* 0x000fe200078ec0ff */
[C---:B------:R-:W-:Y:S01]  /*3590*/  FFMA.FTZ R49, R10.reuse, R43, -R49 ;  /* 0x0000002b0a317223 */ /* 0x040fe20000010831 */
        /* <DEDUP_REMOVED lines=17> */
.L_x_2664:
[----:B------:R-:W-:Y:S05]  /*36b0*/  BSYNC B2 ;  /* 0x0000000000027941 */ /* 0x000fea0003800000 */
.L_x_2663:
[----:B----4-:R0:W-:Y:S02]  /*36c0*/  ST.E.128 desc[UR40][R12.64], R8 ;  /* 0x000000080c007985 */ /* 0x0101e4000c101d28 */
.L_x_2662:
[----:B------:R-:W-:Y:S05]  /*36d0*/  BSYNC B1 ;  /* 0x0000000000017941 */ /* 0x000fea0003800000 */
.L_x_2661:
[----:B------:R-:W-:Y:S05]  /*36e0*/  @P2 BRA `(.L_x_2660) ;  /* 0x0000001c00802947 */ /* 0x000fea0003800000 */
[----:B------:R-:W5:Y:S01]  /*36f0*/  LDL R15, [R1] ;  /* 0x00000000010f7983 */ /* 0x000f620000100800 */
[C---:B0-2-4-:R-:W-:Y:S01]  /*3700*/  LEA R12, P3, R18.reuse, R14, 0x1 ;  /* 0x0000000e120c7211 */ /* 0x055fe200078608ff */
[----:B------:R-:W-:Y:S02]  /*3710*/  BSSY B1, `(.L_x_2665) ;  /* 0x0000033000017945 */ /* 0x000fe40003800000 */
[----:B------:R0:W2:Y:S01]  /*3720*/  LDS.128 R8, [R70+0x11000] ;  /* 0x0110000046087984 */ /* 0x0000a20000000c00 */
[----:B------:R-:W-:Y:S02]  /*3730*/  LEA.HI.X R13, R18, R45, R155, 0x1, P3 ;  /* 0x0000002d120d7211 */ /* 0x000fe400018f0c9b */
[----:B-----5:R-:W-:-:S13]  /*3740*/  ISETP.GE.AND P3, PT, R15, R78, PT ;  /* 0x0000004e0f00720c */ /* 0x020fda0003f66270 */
[----:B0-2---:R-:W-:Y:S05]  /*3750*/  @P3 BRA `(.L_x_2666) ;  /* 0x0000000000b83947 */ /* 0x005fea0003800000 */
[----:B------:R-:W-:Y:S01]  /*3760*/  SHF.R.U64 R38, R38, 0x10, R39 ;  /* 0x0000001026267819 */ /* 0x000fe20000001227 */
[----:B------:R-:W-:Y:S01]  /*3770*/  IMAD.U32 R14, R10, 0x10000, RZ ;  /* 0x000100000a0e7824 */ /* 0x000fe200078e00ff */
[----:B------:R-:W-:Y:S02]  /*3780*/  SHF.R.U64 R41, R36, 0x10, R37 ;  /* 0x0000001024297819 */ /* 0x000fe40000001225 */
[----:B------:R-:W-:Y:S02]  /*3790*/  SHF.R.U32.HI R39, RZ, 0x10, R39 ;  /* 0x00000010ff277819 */ /* 0x000fe40000011627 */
[----:B------:R-:W-:Y:S02]  /*37a0*/  SHF.R.U32.HI R40, RZ, 0x10, R37 ;  /* 0x00000010ff287819 */ /* 0x000fe40000011625 */
[----:B------:R-:W-:Y:S02]  /*37b0*/  PRMT R87, R87, 0x5410, R38 ;  /* 0x0000541057577816 */ /* 0x000fe40000000026 */
[----:B------:R-:W-:-:S02]  /*37c0*/  PRMT R80, R80, 0x5410, R41 ;  /* 0x0000541050507816 */ /* 0x000fc40000000029 */
[----:B------:R-:W-:Y:S02]  /*37d0*/  PRMT R88, R88, 0x5410, R39 ;  /* 0x0000541058587816 */ /* 0x000fe40000000027 */
[C---:B------:R-:W-:Y:S02]  /*37e0*/  LOP3.LUT R37, R11.reuse, 0xffff0000, RZ, 0xc0, !PT ;  /* 0xffff00000b257812 */ /* 0x040fe400078ec0ff */
[----:B------:R-:W-:Y:S01]  /*37f0*/  SHF.L.U32 R36, R11, 0x10, RZ ;  /* 0x000000100b247819 */ /* 0x000fe200000006ff */
[----:B------:R-:W-:Y:S01]  /*3800*/  IMAD.U32 R41, R88, 0x10000, RZ ;  /* 0x0001000058297824 */ /* 0x000fe200078e00ff */
[----:B------:R-:W-:Y:S02]  /*3810*/  PRMT R81, R81, 0x5410, R40 ;  /* 0x0000541051517816 */ /* 0x000fe40000000028 */
[----:B------:R-:W-:Y:S02]  /*3820*/  LOP3.LUT R11, R9, 0xffff0000, RZ, 0xc0, !PT ;  /* 0xffff0000090b7812 */ /* 0x000fe400078ec0ff */
[----:B------:R-:W-:Y:S01]  /*3830*/  LOP3.LUT R40, R87, 0xffff0000, RZ, 0xc0, !PT ;  /* 0xffff000057287812 */ /* 0x000fe200078ec0ff */
[----:B------:R-:W-:Y:S01]  /*3840*/  IMAD.U32 R39, R81, 0x10000, RZ ;  /* 0x0001000051277824 */ /* 0x000fe200078e00ff */
[----:B------:R-:W-:Y:S01]  /*3850*/  LOP3.LUT R38, R80, 0xffff0000, RZ, 0xc0, !PT ;  /* 0xffff000050267812 */ /* 0x000fe200078ec0ff */
        /* <DEDUP_REMOVED lines=8> */
[----:B------:R-:W-:Y:S01]  /*38e0*/  LOP3.LUT R88, R88, 0xffff0000, RZ, 0xc0, !PT ;  /* 0xffff000058587812 */ /* 0x000fe200078ec0ff */
[-C--:B------:R-:W-:Y:S01]  /*38f0*/  FMUL.FTZ R15, R15, R39.reuse ;  /* 0x000000270f0f7220 */ /* 0x080fe20000410000 */
[----:B------:R-:W-:Y:S01]  /*3900*/  LOP3.LUT R81, R81, 0xffff0000, RZ, 0xc0, !PT ;  /* 0xffff000051517812 */ /* 0x000fe200078ec0ff */
[----:B------:R-:W-:Y:S02]  /*3910*/  IMAD.U32 R80, R80, 0x10000, RZ ;  /* 0x0001000050507824 */ /* 0x000fe400078e00ff */
[C---:B------:R-:W-:Y:S01]  /*3920*/  FFMA.FTZ R43, R10.reuse, R38, -R43 ;  /* 0x000000260a2b7223 */ /* 0x040fe2000001082b */
[----:B------:R-:W-:Y:S01]  /*3930*/  FFMA.FTZ R40, R10, R40, R11 ;  /* 0x000000280a287223 */ /* 0x000fe2000001000b */
[----:B------:R-:W-:Y:S01]  /*3940*/  FFMA.FTZ R45, R14, R39, -R45 ;  /* 0x000000270e2d7223 */ /* 0x000fe2000001082d */
[----:B------:R-:W-:Y:S01]  /*3950*/  FMUL.FTZ R10, R8, R87 ;  /* 0x00000057080a7220 */ /* 0x000fe20000410000 */
[----:B------:R-:W-:Y:S01]  /*3960*/  FFMA.FTZ R14, R14, R41, R15 ;  /* 0x000000290e0e7223 */ /* 0x000fe2000001000f */
[C---:B------:R-:W-:Y:S01]  /*3970*/  FMUL.FTZ R11, R37.reuse, R88 ;  /* 0x00000058250b7220 */ /* 0x040fe20000410000 */
[-C--:B------:R-:W-:Y:S01]  /*3980*/  FMUL.FTZ R8, R8, R80.reuse ;  /* 0x0000005008087220 */ /* 0x080fe20000410000 */
[-C--:B------:R-:W-:Y:S01]  /*3990*/  FMUL.FTZ R37, R37, R81.reuse ;  /* 0x0000005125257220 */ /* 0x080fe20000410000 */
[C---:B------:R-:W-:Y:S01]  /*39a0*/  FFMA.FTZ R10, R9.reuse, R80, -R10 ;  /* 0x00000050090a7223 */ /* 0x040fe2000001080a */
[C---:B------:R-:W-:Y:S01]  /*39b0*/  FFMA.FTZ R11, R36.reuse, R81, -R11 ;  /* 0x00000051240b7223 */ /* 0x040fe2000001080b */
[----:B------:R-:W-:Y:S01]  /*39c0*/  FFMA.FTZ R9, R9, R87, R8 ;  /* 0x0000005709097223 */ /* 0x000fe20000010008 */
[----:B------:R-:W-:Y:S01]  /*39d0*/  FFMA.FTZ R36, R36, R88, R37 ;  /* 0x0000005824247223 */ /* 0x000fe20000010025 */
[----:B------:R-:W-:-:S02]  /*39e0*/  F2FP.BF16.F32.PACK_AB R40, R40, R43 ;  /* 0x0000002b2828723e */ /* 0x000fc400000010ff */
[----:B------:R-:W-:Y:S02]  /*39f0*/  F2FP.BF16.F32.PACK_AB R14, R14, R45 ;  /* 0x0000002d0e0e723e */ /* 0x000fe400000010ff */
[----:B------:R-:W-:Y:S01]  /*3a00*/  F2FP.BF16.F32.PACK_AB R8, R9, R10 ;  /* 0x0000000a0908723e */ /* 0x000fe200000010ff */
[----:B------:R-:W-:Y:S01]  /*3a10*/  IMAD.MOV.U32 R9, RZ, RZ, R40 ;  /* 0x000000ffff097224 */ /* 0x000fe200078e0028 */
[----:B------:R-:W-:Y:S01]  /*3a20*/  F2FP.BF16.F32.PACK_AB R11, R36, R11 ;  /* 0x0000000b240b723e */ /* 0x000fe200000010ff */
[----:B------:R-:W-:-:S07]  /*3a30*/  IMAD.MOV.U32 R10, RZ, RZ, R14 ;  /* 0x000000ffff0a7224 */ /* 0x000fce00078e000e */
.L_x_2666:
[----:B------:R-:W-:Y:S05]  /*3a40*/  BSYNC B1 ;  /* 0x0000000000017941 */ /* 0x000fea0003800000 */
.L_x_2665:
[----:B------:R0:W-:Y:S01]  /*3a50*/  ST.E.128 desc[UR40][R12.64], R8 ;  /* 0x000000080c007985 */ /* 0x0001e2000c101d28 */
[----:B------:R-:W-:Y:S05]  /*3a60*/  BRA `(.L_x_2660) ;  /* 0x0000001800a07947 */ /* 0x000fea0003800000 */
.L_x_2642:
[C---:B------:R-:W-:Y:S01]  /*3a70*/  ISETP.GE.AND P3, PT, R23.reuse, R76, PT ;  /* 0x0000004c1700720c */ /* 0x040fe20003f66270 */
[----:B------:R-:W-:Y:S01]  /*3a80*/  VIADD R44, R23, 0x60 ;  /* 0x00000060172c7836 */ /* 0x000fe20000000000 */
[----:B------:R-:W-:Y:S02]  /*3a90*/  CS2R R38, SRZ ;  /* 0x0000000000267805 */ /* 0x000fe4000001ff00 */
[----:B------:R-:W-:Y:S02]  /*3aa0*/  CS2R R42, SRZ ;  /* 0x00000000002a7805 */ /* 0x000fe4000001ff00 */
[----:B------:R-:W-:Y:S02]  /*3ab0*/  ISETP.GE.OR P3, PT, R16, R78, P3 ;  /* 0x0000004e1000720c */ /* 0x000fe40001f66670 */
[----:B------:R-:W-:-:S11]  /*3ac0*/  CS2R R40, SRZ ;  /* 0x0000000000287805 */ /* 0x000fd6000001ff00 */
[----:B------:R-:W0:Y:S01]  /*3ad0*/  @!P3 LDC.64 R12, c[0x0][0x3e8] ;  /* 0x0000fa00ff0cbb82 */ /* 0x000e220000000a00 */
[----:B------:R-:W-:-:S04]  /*3ae0*/  @!P3 IADD3 R14, P4, R30, R10, RZ ;  /* 0x0000000a1e0eb210 */ /* 0x000fc80007f9e0ff */
[----:B------:R-:W-:Y:S02]  /*3af0*/  @!P3 IADD3.X R15, R77, R56, RZ, P4, !PT ;  /* 0x000000384d0fb210 */ /* 0x000fe400027fe4ff */
        /* <DEDUP_REMOVED lines=39> */
.L_x_2668:
[----:B------:R-:W-:Y:S05]  /*3d70*/  BSYNC B1 ;  /* 0x0000000000017941 */ /* 0x000fea0003800000 */
.L_x_2667:
[----:B-----5:R-:W-:Y:S01]  /*3d80*/  IMAD.MOV.U32 R10, RZ, RZ, R44 ;  /* 0x000000ffff0a7224 */ /* 0x020fe200078e002c */
[----:B------:R-:W-:Y:S01]  /*3d90*/  ISETP.NE.AND P5, PT, R156, 0x3, PT ;  /* 0x000000039c00780c */ /* 0x000fe20003fa5270 */
        /* <DEDUP_REMOVED lines=33> */
.L_x_2669:
[----:B------:R-:W-:Y:S01]  /*3fb0*/  IMAD R69, R19, 0x8, R2 ;  /* 0x0000000813457824 */ /* 0x000fe200078e0202 */
[----:B------:R-:W-:Y:S01]  /*3fc0*/  SHF.L.U32 R77, R157, 0x1f, RZ ;  /* 0x0000001f9d4d7819 */ /* 0x000fe200000006ff */
[----:B------:R-:W1:Y:S01]  /*3fd0*/  LDC R88, c[0x0][0x2f4] ;  /* 0x0000bd00ff587b82 */ /* 0x000e620000000800 */
[----:B------:R-:W-:Y:S02]  /*3fe0*/  BSSY B1, `(.L_x_2670) ;  /* 0x0000003000017945 */ /* 0x000fe40003800000 */
[----:B------:R-:W2:Y:S02]  /*3ff0*/  SYNCS.PHASECHK.TRANS64.TRYWAIT P4, [R69+URZ+0x16890], R77 ;  /* 0x0168904d450075a7 */ /* 0x000ea4000808017f */
[----:B--2---:R-:W-:Y:S05]  /*4000*/  @!P4 BRA `(.L_x_2671) ;  /* 0x0000016400e0c947 */ /* 0x004fea0003800000 */
.L_x_2900:
[----:B------:R-:W-:Y:S05]  /*4010*/  BSYNC B1 ;  /* 0x0000000000017941 */ /* 0x000fea0003800000 */
.L_x_2670:
[----:B------:R-:W-:Y:S01]  /*4020*/  UMOV UR4, 0xffffffff ;  /* 0xffffffff00047882 */ /* 0x000fe20000000000 */
[----:B-1----:R-:W-:Y:S02]  /*4030*/  IMAD.IADD R90, R88, 0x1, -R59 ;  /* 0x00000001585a7824 */ /* 0x002fe400078e0a3b */
[----:B------:R-:W-:Y:S05]  /*4040*/  BRA.DIV UR4, `(.L_x_2672) ;  /* 0x0000016604e47947 */ /* 0x000fea000b800000 */
[----:B------:R1:W3:Y:S04]  /*4050*/  SHFL.IDX PT, R81, R86, RZ, 0x1c1f ;  /* 0x001c1fff56517589 */ /* 0x0002e800000e0000 */
[----:B------:R1:W4:Y:S02]  /*4060*/  SHFL.IDX PT, R80, R85, RZ, 0x1c1f ;  /* 0x001c1fff55507589 */ /* 0x00032400000e0000 */
.L_x_2904:
        /* <DEDUP_REMOVED lines=20> */
[----:B------:R-:W-:-:S05]  /*41b0*/  IMAD R8, R10, 0x200, R8 ;  /* 0x000002000a087824 */ /* 0x000fca00078e0208 */
[----:B------:R-:W-:-:S05]  /*41c0*/  LEA R11, R19, R8, 0xd ;  /* 0x00000008130b7211 */ /* 0x000fca00078e68ff */
[----:B0-----:R-:W-:Y:S02]  /*41d0*/  IMAD R12, R11, 0x2, R2 ;  /* 0x000000020b0c7824 */ /* 0x001fe400078e0202 */
[----:B------:R-:W0:Y:S04]  /*41e0*/  LDS.128 R8, [R9+0xe400] ;  /* 0x00e4000009087984 */ /* 0x000e280000000c00 */
[----:B------:R-:W3:Y:S01]  /*41f0*/  LDS.128 R12, [R12+0xe400] ;  /* 0x00e400000c0c7984 */ /* 0x000ee20000000c00 */
[----:B------:R-:W-:Y:S05]  /*4200*/  @P3 BRA `(.L_x_2676) ;  /* 0x00000004007c3947 */ /* 0x000fea0003800000 */
[----:B------:R-:W-:Y:S01]  /*4210*/  SHF.R.U64 R36, R36, 0x10, R37 ;  /* 0x0000001024247819 */ /* 0x000fe20000001225 */
[----:B---3--:R-:W-:Y:S01]  /*4220*/  IMAD.U32 R103, R13, 0x10000, RZ ;  /* 0x000100000d677824 */ /* 0x008fe200078e00ff */
[----:B------:R-:W-:Y:S02]  /*4230*/  SHF.R.U32.HI R105, RZ, 0x10, R41 ;  /* 0x00000010ff697819 */ /* 0x000fe40000011629 */
[----:B------:R-:W-:Y:S02]  /*4240*/  SHF.R.U32.HI R37, RZ, 0x10, R37 ;  /* 0x00000010ff257819 */ /* 0x000fe40000011625 */
[----:B------:R-:W-:Y:S02]  /*4250*/  PRMT R109, R109, 0x5410, R105 ;  /* 0x000054106d6d7816 */ /* 0x000fe40000000069 */
[----:B------:R-:W-:Y:S02]  /*4260*/  PRMT R106, R106, 0x5410, R37 ;  /* 0x000054106a6a7816 */ /* 0x000fe40000000025 */
[----:B------:R-:W-:Y:S01]  /*4270*/  SHF.R.U32.HI R89, RZ, 0x10, R39 ;  /* 0x00000010ff597819 */ /* 0x000fe20000011627 */
[----:B------:R-:W-:Y:S01]  /*4280*/  IMAD.U32 R105, R109, 0x10000, RZ ;  /* 0x000100006d697824 */ /* 0x000fe200078e00ff */
[--C-:B------:R-:W-:Y:S01]  /*4290*/  SHF.R.U64 R91, R42, 0x10, R43.reuse ;  /* 0x000000102a5b7819 */ /* 0x100fe2000000122b */
[----:B------:R-:W-:Y:S01]  /*42a0*/  IMAD.U32 R37, R106, 0x10000, RZ ;  /* 0x000100006a257824 */ /* 0x000fe200078e00ff */
[----:B------:R-:W-:Y:S01]  /*42b0*/  SHF.R.U32.HI R92, RZ, 0x10, R43 ;  /* 0x00000010ff5c7819 */ /* 0x000fe2000001162b */
[----:B0-----:R-:W-:Y:S01]  /*42c0*/  IMAD.U32 R42, R9, 0x10000, RZ ;  /* 0x00010000092a7824 */ /* 0x001fe200078e00ff */
[----:B------:R-:W-:Y:S01]  /*42d0*/  PRMT R89, R108, 0x5410, R89 ;  /* 0x000054106c597816 */ /* 0x000fe20000000059 */
[----:B------:R-:W-:Y:S01]  /*42e0*/  FMUL.FTZ R111, R103, R105 ;  /* 0x00000069676f7220 */ /* 0x000fe20000410000 */
[----:B------:R-:W-:Y:S01]  /*42f0*/  PRMT R91, R107, 0x5410, R91 ;  /* 0x000054106b5b7816 */ /* 0x000fe2000000005b */
[-C--:B------:R-:W-:Y:S01]  /*4300*/  FMUL.FTZ R103, R103, R37.reuse ;  /* 0x0000002567677220 */ /* 0x080fe20000410000 */
[----:B------:R-:W-:Y:S01]  /*4310*/  PRMT R108, R95, 0x5432, R92 ;  /* 0x000054325f6c7816 */ /* 0x000fe2000000005c */
[C---:B------:R-:W-:Y:S01]  /*4320*/  FFMA.FTZ R37, R42.reuse, R37, -R111 ;  /* 0x000000252a257223 */ /* 0x040fe2000001086f */
[----:B------:R-:W-:Y:S01]  /*4330*/  LOP3.LUT R94, R13, 0xffff0000, RZ, 0xc0, !PT ;  /* 0xffff00000d5e7812 */ /* 0x000fe200078ec0ff */
[----:B------:R-:W-:Y:S01]  /*4340*/  FFMA.FTZ R42, R42, R105, R103 ;  /* 0x000000692a2a7223 */ /* 0x000fe20000010067 */
[----:B------:R-:W-:Y:S01]  /*4350*/  LOP3.LUT R107, R109, 0xffff0000, RZ, 0xc0, !PT ;  /* 0xffff00006d6b7812 */ /* 0x000fe200078ec0ff */
[----:B------:R-:W-:Y:S01]  /*4360*/  IMAD.U32 R109, R108, 0x10000, RZ ;  /* 0x000100006c6d7824 */ /* 0x000fe200078e00ff */
[----:B------:R-:W-:Y:S01]  /*4370*/  LOP3.LUT R92, R106, 0xffff0000, RZ, 0xc0, !PT ;  /* 0xffff00006a5c7812 */ /* 0x000fe200078ec0ff */
[----:B------:R-:W-:Y:S01]  /*4380*/  IMAD.U32 R103, R89, 0x10000, RZ ;  /* 0x0001000059677824 */ /* 0x000fe200078e00ff */
[----:B------:R-:W-:Y:S01]  /*4390*/  SHF.R.U64 R38, R38, 0x10, R39 ;  /* 0x0000001026267819 */ /* 0x000fe20000001227 */
[C---:B------:R-:W-:Y:S01]  /*43a0*/  FMUL.FTZ R106, R94.reuse, R107 ;  /* 0x0000006b5e6a7220 */ /* 0x040fe20000410000 */
[----:B------:R-:W-:Y:S01]  /*43b0*/  SHF.L.U32 R104, R15, 0x10, RZ ;  /* 0x000000100f687819 */ /* 0x000fe200000006ff */
[-C--:B------:R-:W-:Y:S01]  /*43c0*/  FMUL.FTZ R94, R94, R92.reuse ;  /* 0x0000005c5e5e7220 */ /* 0x080fe20000410000 */
[----:B------:R-:W-:Y:S01]  /*43d0*/  SHF.R.U64 R40, R40, 0x10, R41 ;  /* 0x0000001028287819 */ /* 0x000fe20000001229 */
[----:B------:R-:W-:Y:S01]  /*43e0*/  IMAD.U32 R43, R11, 0x10000, RZ ;  /* 0x000100000b2b7824 */ /* 0x000fe200078e00ff */
[----:B------:R-:W-:Y:S01]  /*43f0*/  LOP3.LUT R39, R9, 0xffff0000, RZ, 0xc0, !PT ;  /* 0xffff000009277812 */ /* 0x000fe200078ec0ff */
[----:B------:R-:W-:Y:S01]  /*4400*/  FMUL.FTZ R110, R104, R109 ;  /* 0x0000006d686e7220 */ /* 0x000fe20000410000 */
[----:B------:R-:W-:Y:S01]  /*4410*/  PRMT R40, R98, 0x5432, R40 ;  /* 0x0000543262287816 */ /* 0x000fe20000000028 */
[----:B------:R-:W-:Y:S01]  /*4420*/  FMUL.FTZ R104, R104, R103 ;  /* 0x0000006768687220 */ /* 0x000fe20000410000 */
[----:B------:R-:W-:Y:S01]  /*4430*/  PRMT R36, R97, 0x5432, R36 ;  /* 0x0000543261247816 */ /* 0x000fe20000000024 */
[C---:B------:R-:W-:Y:S01]  /*4440*/  FFMA.FTZ R92, R39.reuse, R92, -R106 ;  /* 0x0000005c275c7223 */ /* 0x040fe2000001086a */
[----:B------:R-:W-:Y:S01]  /*4450*/  LOP3.LUT R106, R108, 0xffff0000, RZ, 0xc0, !PT ;  /* 0xffff00006c6a7812 */ /* 0x000fe200078ec0ff */
[----:B------:R-:W-:Y:S01]  /*4460*/  FFMA.FTZ R39, R39, R107, R94 ;  /* 0x0000006b27277223 */ /* 0x000fe2000001005e */
[----:B------:R-:W-:Y:S01]  /*4470*/  LOP3.LUT R15, R15, 0xffff0000, RZ, 0xc0, !PT ;  /* 0xffff00000f0f7812 */ /* 0x000fe200078ec0ff */
[----:B------:R-:W-:Y:S01]  /*4480*/  FFMA.FTZ R94, R43, R103, -R110 ;  /* 0x000000672b5e7223 */ /* 0x000fe2000001086e */
[----:B------:R-:W-:Y:S01]  /*4490*/  LOP3.LUT R108, R89, 0xffff0000, RZ, 0xc0, !PT ;  /* 0xffff0000596c7812 */ /* 0x000fe200078ec0ff */
[----:B------:R-:W-:-:S02]  /*44a0*/  IMAD.U32 R13, R12, 0x10000, RZ ;  /* 0x000100000c0d7824 */ /* 0x000fc400078e00ff */
[----:B------:R-:W-:Y:S01]  /*44b0*/  FFMA.FTZ R43, R43, R109, R104 ;  /* 0x0000006d2b2b7223 */ /* 0x000fe20000010068 */
[----:B------:R-:W-:Y:S01]  /*44c0*/  IMAD.U32 R110, R40, 0x10000, RZ ;  /* 0x00010000286e7824 */ /* 0x000fe200078e00ff */
[----:B------:R-:W-:Y:S01]  /*44d0*/  LOP3.LUT R11, R11, 0xffff0000, RZ, 0xc0, !PT ;  /* 0xffff00000b0b7812 */ /* 0x000fe200078ec0ff */
[----:B------:R-:W-:Y:S02]  /*44e0*/  IMAD.U32 R104, R36, 0x10000, RZ ;  /* 0x0001000024687824 */ /* 0x000fe400078e00ff */
[C---:B------:R-:W-:Y:S01]  /*44f0*/  FMUL.FTZ R112, R15.reuse, R106 ;  /* 0x0000006a0f707220 */ /* 0x040fe20000410000 */
[----:B------:R-:W-:Y:S01]  /*4500*/  FMUL.FTZ R114, R15, R108 ;  /* 0x0000006c0f727220 */ /* 0x000fe20000410000 */
[----:B------:R-:W-:Y:S01]  /*4510*/  LOP3.LUT R103, R40, 0xffff0000, RZ, 0xc0, !PT ;  /* 0xffff000028677812 */ /* 0x000fe200078ec0ff */
[----:B------:R-:W-:Y:S01]  /*4520*/  IMAD.U32 R9, R8, 0x10000, RZ ;  /* 0x0001000008097824 */ /* 0x000fe200078e00ff */
[----:B------:R-:W-:Y:S01]  /*4530*/  LOP3.LUT R12, R12, 0xffff0000, RZ, 0xc0, !PT ;  /* 0xffff00000c0c7812 */ /* 0x000fe200078ec0ff */
[C---:B------:R-:W-:Y:S01]  /*4540*/  FMUL.FTZ R40, R13.reuse, R110 ;  /* 0x0000006e0d287220 */ /* 0x040fe20000410000 */
[----:B------:R-:W-:Y:S01]  /*4550*/  LOP3.LUT R89, R36, 0xffff0000, RZ, 0xc0, !PT ;  /* 0xffff000024597812 */ /* 0x000fe200078ec0ff */
[----:B------:R-:W-:Y:S01]  /*4560*/  FMUL.FTZ R13, R13, R104 ;  /* 0x000000680d0d7220 */ /* 0x000fe20000410000 */
[----:B------:R-:W-:Y:S01]  /*4570*/  PRMT R38, R96, 0x5432, R38 ;  /* 0x0000543260267816 */ /* 0x000fe20000000026 */
[C---:B------:R-:W-:Y:S01]  /*4580*/  FFMA.FTZ R15, R11.reuse, R108, -R112 ;  /* 0x0000006c0b0f7223 */ /* 0x040fe20000010870 */
[----:B------:R-:W-:Y:S01]  /*4590*/  FFMA.FTZ R36, R11, R106, R114 ;  /* 0x0000006a0b247223 */ /* 0x000fe20000010072 */
[C---:B------:R-:W-:Y:S01]  /*45a0*/  FFMA.FTZ R11, R9.reuse, R104, -R40 ;  /* 0x00000068090b7223 */ /* 0x040fe20000010828 */
[C---:B------:R-:W-:Y:S01]  /*45b0*/  IMAD.U32 R41, R10.reuse, 0x10000, RZ ;  /* 0x000100000a297824 */ /* 0x040fe200078e00ff */
[----:B------:R-:W-:Y:S01]  /*45c0*/  LOP3.LUT R93, R10, 0xffff0000, RZ, 0xc0, !PT ;  /* 0xffff00000a5d7812 */ /* 0x000fe200078ec0ff */
[C---:B------:R-:W-:Y:S01]  /*45d0*/  FMUL.FTZ R105, R12.reuse, R103 ;  /* 0x000000670c697220 */ /* 0x040fe20000410000 */
[----:B------:R-:W-:Y:S01]  /*45e0*/  FFMA.FTZ R9, R9, R110, R13 ;  /* 0x0000006e09097223 */ /* 0x000fe2000001000d */
[----:B------:R-:W-:Y:S01]  /*45f0*/  FMUL.FTZ R107, R12, R89 ;  /* 0x000000590c6b7220 */ /* 0x000fe20000410000 */
[----:B------:R-:W-:Y:S01]  /*4600*/  IMAD.U32 R10, R14, 0x10000, RZ ;  /* 0x000100000e0a7824 */ /* 0x000fe200078e00ff */
[----:B------:R-:W-:Y:S01]  /*4610*/  SHF.L.U32 R12, R38, 0x10, RZ ;  /* 0x00000010260c7819 */ /* 0x000fe200000006ff */
[----:B------:R-:W-:Y:S01]  /*4620*/  IMAD.U32 R13, R91, 0x10000, RZ ;  /* 0x000100005b0d7824 */ /* 0x000fe200078e00ff */
[----:B------:R-:W-:-:S02]  /*4630*/  LOP3.LUT R14, R14, 0xffff0000, RZ, 0xc0, !PT ;  /* 0xffff00000e0e7812 */ /* 0x000fc400078ec0ff */
[----:B------:R-:W-:Y:S01]  /*4640*/  LOP3.LUT R91, R91, 0xffff0000, RZ, 0xc0, !PT ;  /* 0xffff00005b5b7812 */ /* 0x000fe200078ec0ff */
[----:B------:R-:W-:Y:S01]  /*4650*/  FMUL.FTZ R104, R10, R13 ;  /* 0x0000000d0a687220 */ /* 0x000fe20000410000 */
[----:B------:R-:W-:Y:S01]  /*4660*/  LOP3.LUT R38, R38, 0xffff0000, RZ, 0xc0, !PT ;  /* 0xffff000026267812 */ /* 0x000fe200078ec0ff */
[-C--:B------:R-:W-:Y:S01]  /*4670*/  FMUL.FTZ R10, R10, R12.reuse ;  /* 0x0000000c0a0a7220 */ /* 0x080fe20000410000 */
[----:B------:R-:W-:Y:S01]  /*4680*/  LOP3.LUT R8, R8, 0xffff0000, RZ, 0xc0, !PT ;  /* 0xffff000008087812 */ /* 0x000fe200078ec0ff */
[C---:B------:R-:W-:Y:S01]  /*4690*/  FMUL.FTZ R106, R14.reuse, R91 ;  /* 0x0000005b0e6a7220 */ /* 0x040fe20000410000 */
[C---:B------:R-:W-:Y:S01]  /*46a0*/  FFMA.FTZ R104, R41.reuse, R12, -R104 ;  /* 0x0000000c29687223 */ /* 0x040fe20000010868 */
[-C--:B------:R-:W-:Y:S01]  /*46b0*/  FMUL.FTZ R14, R14, R38.reuse ;  /* 0x000000260e0e7220 */ /* 0x080fe20000410000 */
[----:B------:R-:W-:Y:S01]  /*46c0*/  FFMA.FTZ R10, R41, R13, R10 ;  /* 0x0000000d290a7223 */ /* 0x000fe2000001000a */
[C---:B------:R-:W-:Y:S01]  /*46d0*/  FFMA.FTZ R13, R93.reuse, R38, -R106 ;  /* 0x000000265d0d7223 */ /* 0x040fe2000001086a */
[C---:B------:R-:W-:Y:S01]  /*46e0*/  FFMA.FTZ R40, R8.reuse, R89, -R105 ;  /* 0x0000005908287223 */ /* 0x040fe20000010869 */
[----:B------:R-:W-:Y:S01]  /*46f0*/  FFMA.FTZ R91, R93, R91, R14 ;  /* 0x0000005b5d5b7223 */ /* 0x000fe2000001000e */
[----:B------:R-:W-:Y:S01]  /*4700*/  FFMA.FTZ R8, R8, R103, R107 ;  /* 0x0000006708087223 */ /* 0x000fe2000001006b */
[----:B------:R-:W-:-:S02]  /*4710*/  F2FP.BF16.F32.PACK_AB R15, R15, R94 ;  /* 0x0000005e0f0f723e */ /* 0x000fc400000010ff */
[----:B------:R-:W-:Y:S02]  /*4720*/  F2FP.BF16.F32.PACK_AB R39, R39, R42 ;  /* 0x0000002a2727723e */ /* 0x000fe400000010ff */
[----:B------:R-:W-:Y:S02]  /*4730*/  F2FP.BF16.F32.PACK_AB R43, R36, R43 ;  /* 0x0000002b242b723e */ /* 0x000fe400000010ff */
[----:B------:R-:W-:Y:S01]  /*4740*/  F2FP.BF16.F32.PACK_AB R14, R13, R104 ;  /* 0x000000680d0e723e */ /* 0x000fe200000010ff */
[----:B------:R-:W-:Y:S01]  /*4750*/  IMAD.MOV.U32 R13, RZ, RZ, R39 ;  /* 0x000000ffff0d7224 */ /* 0x000fe200078e0027 */
[----:B------:R-:W-:Y:S02]  /*4760*/  F2FP.BF16.F32.PACK_AB R37, R92, R37 ;  /* 0x000000255c25723e */ /* 0x000fe400000010ff */
[----:B------:R-:W-:Y:S01]  /*4770*/  F2FP.BF16.F32.PACK_AB R36, R40, R11 ;  /* 0x0000000b2824723e */ /* 0x000fe200000010ff */
[----:B------:R-:W-:Y:S01]  /*4780*/  IMAD.MOV.U32 R11, RZ, RZ, R15 ;  /* 0x000000ffff0b7224 */ /* 0x000fe200078e000f */
[----:B------:R-:W-:Y:S01]  /*4790*/  F2FP.BF16.F32.PACK_AB R42, R91, R10 ;  /* 0x0000000a5b2a723e */ /* 0x000fe200000010ff */
[----:B------:R-:W-:Y:S01]  /*47a0*/  IMAD.MOV.U32 R10, RZ, RZ, R14 ;  /* 0x000000ffff0a7224 */ /* 0x000fe200078e000e */
[----:B------:R-:W-:Y:S01]  /*47b0*/  F2FP.BF16.F32.PACK_AB R12, R8, R9 ;  /* 0x00000009080c723e */ /* 0x000fe200000010ff */
[----:B------:R-:W-:-:S02]  /*47c0*/  IMAD.MOV.U32 R8, RZ, RZ, R36 ;  /* 0x000000ffff087224 */ /* 0x000fc400078e0024 */
[----:B------:R-:W-:Y:S02]  /*47d0*/  IMAD.MOV.U32 R9, RZ, RZ, R37 ;  /* 0x000000ffff097224 */ /* 0x000fe400078e0025 */
[----:B------:R-:W-:Y:S02]  /*47e0*/  IMAD.MOV.U32 R14, RZ, RZ, R42 ;  /* 0x000000ffff0e7224 */ /* 0x000fe400078e002a */
[----:B------:R-:W-:-:S07]  /*47f0*/  IMAD.MOV.U32 R15, RZ, RZ, R43 ;  /* 0x000000ffff0f7224 */ /* 0x000fce00078e002b */
.L_x_2676:
[----:B------:R-:W-:Y:S05]  /*4800*/  BSYNC B2 ;  /* 0x0000000000027941 */ /* 0x000fea0003800000 */
.L_x_2675:
[----:B------:R-:W-:Y:S01]  /*4810*/  ISETP.GE.AND P4, PT, R87, R88, PT ;  /* 0x000000585700720c */ /* 0x000fe20003f86270 */
[----:B0-----:R0:W-:-:S12]  /*4820*/  ST.E.128 desc[UR40][R78.64], R8 ;  /* 0x000000084e007985 */ /* 0x0011d8000c101d28 */
[----:B------:R-:W-:-:S05]  /*4830*/  @!P4 IMAD.WIDE R80, R87, 0x2, R80 ;  /* 0x000000025750c825 */ /* 0x000fca00078e0250 */
[----:B---3--:R0:W-:Y:S02]  /*4840*/  @!P4 ST.E.128 desc[UR40][R80.64], R12 ;  /* 0x0000000c5000c985 */ /* 0x0081e4000c101d28 */
.L_x_2674:
[----:B------:R-:W-:Y:S05]  /*4850*/  BSYNC B1 ;  /* 0x0000000000017941 */ /* 0x000fea0003800000 */
.L_x_2673:
[----:B------:R-:W-:-:S03]  /*4860*/  UMOV UR4, 0xffffffff ;  /* 0xffffffff00047882 */ /* 0x000fc60000000000 */
[----:B------:R-:W-:Y:S05]  /*4870*/  BRA.DIV UR4, `(.L_x_2677) ;  /* 0x0000016204247947 */ /* 0x000fea000b800000 */
[----:B------:R0:W0:Y:S04]  /*4880*/  SHFL.IDX PT, R39, R86, 0x1, 0x1c1f ;  /* 0x003c1f0056277f89 */ /* 0x00002800000e0000 */
[----:B------:R0:W0:Y:S02]  /*4890*/  SHFL.IDX PT, R38, R85, 0x1, 0x1c1f ;  /* 0x003c1f0055267f89 */ /* 0x00002400000e0000 */
.L_x_2908:
[----:B0-----:R-:W-:-:S05]  /*48a0*/  VIADD R8, R23, 0x60 ;  /* 0x0000006017087836 */ /* 0x001fca0000000000 */
[----:B------:R-:W-:-:S13]  /*48b0*/  ISETP.GE.OR P4, PT, R8, R76, P1 ;  /* 0x0000004c0800720c */ /* 0x000fda0000f86670 */
[----:B------:R-:W-:Y:S05]  /*48c0*/  @P4 BRA `(.L_x_2660) ;  /* 0x0000000c00084947 */ /* 0x000fea0003800000 */
[----:B------:R-:W5:Y:S01]  /*48d0*/  LDL R10, [R1+0x34] ;  /* 0x00003400010a7983 */ /* 0x000f620000100800 */
[----:B------:R-:W-:Y:S01]  /*48e0*/  SEL R90, R59, R90, !P0 ;  /* 0x0000005a3b5a7207 */ /* 0x000fe20004000000 */
[C---:B------:R-:W-:Y:S01]  /*48f0*/  VIADD R8, R23.reuse, 0x60 ;  /* 0x0000006017087836 */ /* 0x040fe20000000000 */
[----:B------:R-:W-:Y:S01]  /*4900*/  IADD3 R11, R23, 0x60, RZ ;  /* 0x00000060170b7810 */ /* 0x000fe20007ffe0ff */
[----:B------:R-:W-:Y:S01]  /*4910*/  BSSY B1, `(.L_x_2678) ;  /* 0x0000071000017945 */ /* 0x000fe20003800000 */
[----:B------:R-:W-:Y:S01]  /*4920*/  SHF.R.S32.HI R9, RZ, 0x1f, R90 ;  /* 0x0000001fff097819 */ /* 0x000fe2000001145a */
[----:B------:R-:W-:Y:S01]  /*4930*/  IMAD.SHL.U32 R8, R8, 0x40, RZ ;  /* 0x0000004008087824 */ /* 0x000fe200078e00ff */
[----:B------:R-:W-:Y:S01]  /*4940*/  LEA R36, P4, R6, R38, 0x1 ;  /* 0x0000002606247211 */ /* 0x000fe200078808ff */
[----:B------:R-:W-:Y:S01]  /*4950*/  IMAD.SHL.U32 R11, R11, 0x40, RZ ;  /* 0x000000400b0b7824 */ /* 0x000fe200078e00ff */
[----:B------:R-:W-:Y:S01]  /*4960*/  LEA.HI R90, R9, R90, RZ, 0x4 ;  /* 0x0000005a095a7211 */ /* 0x000fe200078f20ff */
[----:B------:R-:W-:Y:S01]  /*4970*/  IMAD R9, R19, 0x2000, R0 ;  /* 0x0000200013097824 */ /* 0x000fe200078e0200 */
[----:B------:R-:W-:-:S02]  /*4980*/  LOP3.LUT R8, R8, 0x1c0, RZ, 0xc0, !PT ;  /* 0x000001c008087812 */ /* 0x000fc400078ec0ff */
[----:B------:R-:W-:Y:S01]  /*4990*/  LEA.HI.SX32 R41, R90, R7, 0x1c ;  /* 0x000000075a297211 */ /* 0x000fe200078fe2ff */
[----:B------:R-:W-:Y:S01]  /*49a0*/  IMAD R9, R9, 0x2, R2 ;  /* 0x0000000209097824 */ /* 0x000fe200078e0202 */
[----:B------:R-:W-:Y:S02]  /*49b0*/  LOP3.LUT R11, R11, 0x1c0, RZ, 0xc0, !PT ;  /* 0x000001c00b0b7812 */ /* 0x000fe400078ec0ff */
[----:B------:R-:W-:Y:S01]  /*49c0*/  LEA.HI.X R37, R6, R39, R4, 0x1, P4 ;  /* 0x0000002706257211 */ /* 0x000fe200020f0c04 */
[----:B------:R-:W-:Y:S01]  /*49d0*/  IMAD.SHL.U32 R41, R41, 0x8, RZ ;  /* 0x0000000829297824 */ /* 0x000fe200078e00ff */
[----:B------:R-:W-:-:S04]  /*49e0*/  SHF.R.U32.HI R11, RZ, 0x3, R11 ;  /* 0x00000003ff0b7819 */ /* 0x000fc8000001160b */
[----:B------:R-:W-:-:S04]  /*49f0*/  LOP3.LUT R8, R8, 0x38, R41, 0xf8, !PT ;  /* 0x0000003808087812 */ /* 0x000fc800078ef829 */
[----:B------:R-:W-:-:S05]  /*4a00*/  LOP3.LUT R8, R8, R11, RZ, 0x3c, !PT ;  /* 0x0000000b08087212 */ /* 0x000fca00078e3cff */
[----:B-----5:R-:W-:-:S04]  /*4a10*/  IMAD.IADD R8, R10, 0x1, R8 ;  /* 0x000000010a087824 */ /* 0x020fc800078e0208 */
[----:B------:R-:W-:-:S05]  /*4a20*/  IMAD R11, R19, 0x2000, R8 ;  /* 0x00002000130b7824 */ /* 0x000fca00078e0208 */
[----:B------:R-:W-:Y:S02]  /*4a30*/  LEA R12, R11, R2, 0x1 ;  /* 0x000000020b0c7211 */ /* 0x000fe400078e08ff */
[----:B------:R-:W0:Y:S04]  /*4a40*/  LDS.128 R8, [R9+0xe400] ;  /* 0x00e4000009087984 */ /* 0x000e280000000c00 */
[----:B------:R-:W0:Y:S01]  /*4a50*/  LDS.128 R12, [R12+0xe400] ;  /* 0x00e400000c0c7984 */ /* 0x000e220000000c00 */
[----:B------:R-:W-:Y:S05]  /*4a60*/  @P3 BRA `(.L_x_2679) ;  /* 0x00000004006c3947 */ /* 0x000fea0003800000 */
[----:B------:R-:W-:Y:S01]  /*4a70*/  SHF.R.U32.HI R79, RZ, 0x10, R49 ;  /* 0x00000010ff4f7819 */ /* 0x000fe20000011631 */
[----:B0-----:R-:W-:Y:S01]  /*4a80*/  IMAD.U32 R43, R9, 0x10000, RZ ;  /* 0x00010000092b7824 */ /* 0x001fe200078e00ff */
[----:B-1----:R-:W-:Y:S01]  /*4a90*/  SHF.R.U32.HI R85, RZ, 0x10, R45 ;  /* 0x00000010ff557819 */ /* 0x002fe2000001162d */
[----:B------:R-:W-:Y:S01]  /*4aa0*/  IMAD.U32 R40, R8, 0x10000, RZ ;  /* 0x0001000008287824 */ /* 0x000fe200078e00ff */
[----:B------:R-:W-:Y:S02]  /*4ab0*/  PRMT R102, R102, 0x5410, R79 ;  /* 0x0000541066667816 */ /* 0x000fe4000000004f */
[----:B------:R-:W-:Y:S02]  /*4ac0*/  PRMT R98, R98, 0x5410, R85 ;  /* 0x0000541062627816 */ /* 0x000fe40000000055 */
[----:B------:R-:W-:Y:S02]  /*4ad0*/  SHF.R.U64 R78, R50, 0x10, R51 ;  /* 0x00000010324e7819 */ /* 0x000fe40000001233 */
[----:B------:R-:W-:Y:S01]  /*4ae0*/  SHF.R.U64 R90, R44, 0x10, R45 ;  /* 0x000000102c5a7819 */ /* 0x000fe2000000122d */
[----:B------:R-:W-:Y:S01]  /*4af0*/  IMAD.U32 R44, R13, 0x10000, RZ ;  /* 0x000100000d2c7824 */ /* 0x000fe200078e00ff */
[----:B----4-:R-:W-:Y:S01]  /*4b00*/  SHF.R.U64 R80, R48, 0x10, R49 ;  /* 0x0000001030507819 */ /* 0x010fe20000001231 */
[----:B------:R-:W-:Y:S01]  /*4b10*/  IMAD.U32 R49, R15, 0x10000, RZ ;  /* 0x000100000f317824 */ /* 0x000fe200078e00ff */
[----:B------:R-:W-:-:S02]  /*4b20*/  SHF.L.U32 R50, R102, 0x10, RZ ;  /* 0x0000001066327819 */ /* 0x000fc400000006ff */
[----:B------:R-:W-:Y:S02]  /*4b30*/  SHF.R.U32.HI R51, RZ, 0x10, R51 ;  /* 0x00000010ff337819 */ /* 0x000fe40000011633 */
[----:B------:R-:W-:Y:S01]  /*4b40*/  LOP3.LUT R45, R15, 0xffff0000, RZ, 0xc0, !PT ;  /* 0xffff00000f2d7812 */ /* 0x000fe200078ec0ff */
[----:B------:R-:W-:Y:S01]  /*4b50*/  IMAD.U32 R15, R98, 0x10000, RZ ;  /* 0x00010000620f7824 */ /* 0x000fe200078e00ff */
[----:B---3--:R-:W-:Y:S02]  /*4b60*/  SHF.R.U32.HI R81, RZ, 0x10, R47 ;  /* 0x00000010ff517819 */ /* 0x008fe4000001162f */
[----:B------:R-:W-:Y:S01]  /*4b70*/  PRMT R99, R99, 0x5410, R78 ;  /* 0x0000541063637816 */ /* 0x000fe2000000004e */
[-C--:B------:R-:W-:Y:S01]  /*4b80*/  FMUL.FTZ R78, R44, R50.reuse ;  /* 0x000000322c4e7220 */ /* 0x080fe20000410000 */
        /* <DEDUP_REMOVED lines=11> */
[----:B------:R-:W-:Y:S01]  /*4c40*/  FMUL.FTZ R81, R48, R79 ;  /* 0x0000004f30517220 */ /* 0x000fe20000410000 */
[----:B------:R-:W-:-:S02]  /*4c50*/  IMAD.U32 R47, R11, 0x10000, RZ ;  /* 0x000100000b2f7824 */ /* 0x000fc400078e00ff */
[----:B------:R-:W-:Y:S01]  /*4c60*/  FMUL.FTZ R85, R48, R51 ;  /* 0x0000003330557220 */ /* 0x000fe20000410000 */
[----:B------:R-:W-:Y:S01]  /*4c70*/  PRMT R101, R101, 0x5410, R80 ;  /* 0x0000541065657816 */ /* 0x000fe20000000050 */
[----:B------:R-:W-:Y:S01]  /*4c80*/  FMUL.FTZ R48, R49, R78 ;  /* 0x0000004e31307220 */ /* 0x000fe20000410000 */
[----:B------:R-:W-:Y:S01]  /*4c90*/  LOP3.LUT R46, R9, 0xffff0000, RZ, 0xc0, !PT ;  /* 0xffff0000092e7812 */ /* 0x000fe200078ec0ff */
[-C--:B------:R-:W-:Y:S01]  /*4ca0*/  FMUL.FTZ R49, R49, R50.reuse ;  /* 0x0000003231317220 */ /* 0x080fe20000410000 */
[----:B------:R-:W-:Y:S01]  /*4cb0*/  PRMT R97, R97, 0x5410, R90 ;  /* 0x0000541061617816 */ /* 0x000fe2000000005a */
[C---:B------:R-:W-:Y:S01]  /*4cc0*/  FFMA.FTZ R50, R47.reuse, R50, -R48 ;  /* 0x000000322f327223 */ /* 0x040fe20000010830 */
[----:B------:R-:W-:Y:S01]  /*4cd0*/  LOP3.LUT R100, R100, 0xffff0000, RZ, 0xc0, !PT ;  /* 0xffff000064647812 */ /* 0x000fe200078ec0ff */
[----:B------:R-:W-:Y:S01]  /*4ce0*/  IMAD.U32 R13, R12, 0x10000, RZ ;  /* 0x000100000c0d7824 */ /* 0x000fe200078e00ff */
[----:B------:R-:W-:Y:S01]  /*4cf0*/  LOP3.LUT R96, R96, 0xffff0000, RZ, 0xc0, !PT ;  /* 0xffff000060607812 */ /* 0x000fe200078ec0ff */
[----:B------:R-:W-:Y:S01]  /*4d00*/  FFMA.FTZ R78, R47, R78, R49 ;  /* 0x0000004e2f4e7223 */ /* 0x000fe20000010031 */
[----:B------:R-:W-:-:S02]  /*4d10*/  IMAD.U32 R48, R101, 0x10000, RZ ;  /* 0x0001000065307824 */ /* 0x000fc400078e00ff */
[C---:B------:R-:W-:Y:S01]  /*4d20*/  FFMA.FTZ R44, R46.reuse, R51, -R81 ;  /* 0x000000332e2c7223 */ /* 0x040fe20000010851 */
[----:B------:R-:W-:Y:S02]  /*4d30*/  IMAD.U32 R47, R97, 0x10000, RZ ;  /* 0x00010000612f7824 */ /* 0x000fe400078e00ff */
[----:B------:R-:W-:Y:S01]  /*4d40*/  FFMA.FTZ R46, R46, R79, R85 ;  /* 0x0000004f2e2e7223 */ /* 0x000fe20000010055 */
[C---:B------:R-:W-:Y:S01]  /*4d50*/  FMUL.FTZ R49, R45.reuse, R100 ;  /* 0x000000642d317220 */ /* 0x040fe20000410000 */
[----:B------:R-:W-:Y:S01]  /*4d60*/  FMUL.FTZ R79, R45, R96 ;  /* 0x000000602d4f7220 */ /* 0x000fe20000410000 */
[-C--:B------:R-:W-:Y:S01]  /*4d70*/  FMUL.FTZ R45, R13, R48.reuse ;  /* 0x000000300d2d7220 */ /* 0x080fe20000410000 */
[----:B------:R-:W-:Y:S01]  /*4d80*/  LOP3.LUT R42, R11, 0xffff0000, RZ, 0xc0, !PT ;  /* 0xffff00000b2a7812 */ /* 0x000fe200078ec0ff */
[-C--:B------:R-:W-:Y:S01]  /*4d90*/  FMUL.FTZ R13, R13, R47.reuse ;  /* 0x0000002f0d0d7220 */ /* 0x080fe20000410000 */
[----:B------:R-:W-:Y:S01]  /*4da0*/  LOP3.LUT R12, R12, 0xffff0000, RZ, 0xc0, !PT ;  /* 0xffff00000c0c7812 */ /* 0x000fe200078ec0ff */
[----:B------:R-:W-:Y:S01]  /*4db0*/  FFMA.FTZ R45, R40, R47, -R45 ;  /* 0x0000002f282d7223 */ /* 0x000fe2000001082d */
[----:B------:R-:W-:Y:S01]  /*4dc0*/  LOP3.LUT R101, R101, 0xffff0000, RZ, 0xc0, !PT ;  /* 0xffff000065657812 */ /* 0x000fe200078ec0ff */
[----:B------:R-:W-:Y:S01]  /*4dd0*/  IMAD.U32 R9, R10, 0x10000, RZ ;  /* 0x000100000a097824 */ /* 0x000fe200078e00ff */
[----:B------:R-:W-:Y:S01]  /*4de0*/  LOP3.LUT R97, R97, 0xffff0000, RZ, 0xc0, !PT ;  /* 0xffff000061617812 */ /* 0x000fe200078ec0ff */
[----:B------:R-:W-:Y:S01]  /*4df0*/  FFMA.FTZ R40, R40, R48, R13 ;  /* 0x0000003028287223 */ /* 0x000fe2000001000d */
[----:B------:R-:W-:Y:S01]  /*4e00*/  PRMT R95, R95, 0x5410, R86 ;  /* 0x000054105f5f7816 */ /* 0x000fe20000000056 */
[----:B------:R-:W-:Y:S01]  /*4e10*/  FFMA.FTZ R51, R42, R96, -R49 ;  /* 0x000000602a337223 */ /* 0x000fe20000010831 */
[----:B------:R-:W-:Y:S01]  /*4e20*/  LOP3.LUT R11, R10, 0xffff0000, RZ, 0xc0, !PT ;  /* 0xffff00000a0b7812 */ /* 0x000fe200078ec0ff */
[----:B------:R-:W-:Y:S01]  /*4e30*/  IMAD.U32 R10, R14, 0x10000, RZ ;  /* 0x000100000e0a7824 */ /* 0x000fe200078e00ff */
[----:B------:R-:W-:Y:S01]  /*4e40*/  LOP3.LUT R8, R8, 0xffff0000, RZ, 0xc0, !PT ;  /* 0xffff000008087812 */ /* 0x000fe200078ec0ff */
[C---:B------:R-:W-:Y:S01]  /*4e50*/  IMAD.U32 R13, R99.reuse, 0x10000, RZ ;  /* 0x00010000630d7824 */ /* 0x040fe200078e00ff */
[----:B------:R-:W-:Y:S01]  /*4e60*/  LOP3.LUT R14, R14, 0xffff0000, RZ, 0xc0, !PT ;  /* 0xffff00000e0e7812 */ /* 0x000fe200078ec0ff */
[C---:B------:R-:W-:Y:S01]  /*4e70*/  FMUL.FTZ R49, R12.reuse, R101 ;  /* 0x000000650c317220 */ /* 0x040fe20000410000 */
[----:B------:R-:W-:Y:S01]  /*4e80*/  FMUL.FTZ R47, R12, R97 ;  /* 0x000000610c2f7220 */ /* 0x000fe20000410000 */
[----:B------:R-:W-:Y:S01]  /*4e90*/  LOP3.LUT R99, R99, 0xffff0000, RZ, 0xc0, !PT ;  /* 0xffff000063637812 */ /* 0x000fe200078ec0ff */
[----:B------:R-:W-:-:S02]  /*4ea0*/  IMAD.U32 R12, R95, 0x10000, RZ ;  /* 0x000100005f0c7824 */ /* 0x000fc400078e00ff */
[----:B------:R-:W-:Y:S01]  /*4eb0*/  FFMA.FTZ R79, R42, R100, R79 ;  /* 0x000000642a4f7223 */ /* 0x000fe2000001004f */
[----:B------:R-:W-:Y:S01]  /*4ec0*/  LOP3.LUT R95, R95, 0xffff0000, RZ, 0xc0, !PT ;  /* 0xffff00005f5f7812 */ /* 0x000fe200078ec0ff */
[C---:B------:R-:W-:Y:S01]  /*4ed0*/  FFMA.FTZ R42, R8.reuse, R97, -R49 ;  /* 0x00000061082a7223 */ /* 0x040fe20000010831 */
[----:B------:R-:W-:Y:S01]  /*4ee0*/  FFMA.FTZ R47, R8, R101, R47 ;  /* 0x00000065082f7223 */ /* 0x000fe2000001002f */
[----:B------:R-:W-:Y:S01]  /*4ef0*/  FMUL.FTZ R8, R10, R13 ;  /* 0x0000000d0a087220 */ /* 0x000fe20000410000 */
[----:B------:R-:W-:Y:S01]  /*4f00*/  FMUL.FTZ R48, R14, R99 ;  /* 0x000000630e307220 */ /* 0x000fe20000410000 */
[-C--:B------:R-:W-:Y:S01]  /*4f10*/  FMUL.FTZ R10, R10, R12.reuse ;  /* 0x0000000c0a0a7220 */ /* 0x080fe20000410000 */
[-C--:B------:R-:W-:Y:S01]  /*4f20*/  FMUL.FTZ R14, R14, R95.reuse ;  /* 0x0000005f0e0e7220 */ /* 0x080fe20000410000 */
[----:B------:R-:W-:Y:S01]  /*4f30*/  FFMA.FTZ R8, R9, R12, -R8 ;  /* 0x0000000c09087223 */ /* 0x000fe20000010808 */
[----:B------:R-:W-:Y:S01]  /*4f40*/  FFMA.FTZ R95, R11, R95, -R48 ;  /* 0x0000005f0b5f7223 */ /* 0x000fe20000010830 */
[----:B------:R-:W-:Y:S01]  /*4f50*/  FFMA.FTZ R10, R9, R13, R10 ;  /* 0x0000000d090a7223 */ /* 0x000fe2000001000a */
        /* <DEDUP_REMOVED lines=10> */
[----:B------:R-:W-:Y:S02]  /*5000*/  F2FP.BF16.F32.PACK_AB R12, R47, R40 ;  /* 0x000000282f0c723e */ /* 0x000fe400000010ff */
[----:B------:R-:W-:-:S07]  /*5010*/  MOV R10, R95 ;  /* 0x0000005f000a7202 */ /* 0x000fce0000000f00 */
.L_x_2679:
[----:B------:R-:W-:Y:S05]  /*5020*/  BSYNC B1 ;  /* 0x0000000000017941 */ /* 0x000fea0003800000 */
.L_x_2678:
[----:B------:R-:W-:Y:S01]  /*5030*/  ISETP.GE.AND P3, PT, R41, R88, PT ;  /* 0x000000582900720c */ /* 0x000fe20003f66270 */
[----:B0-----:R0:W-:Y:S02]  /*5040*/  ST.E.128 desc[UR40][R36.64], R8 ;  /* 0x0000000824007985 */ /* 0x0011e4000c101d28 */
[----:B0-----:R-:W-:Y:S02]  /*5050*/  IMAD.MOV.U32 R8, RZ, RZ, R38 ;  /* 0x000000ffff087224 */ /* 0x001fe400078e0026 */
[----:B------:R-:W-:-:S08]  /*5060*/  IMAD.MOV.U32 R9, RZ, RZ, R39 ;  /* 0x000000ffff097224 */ /* 0x000fd000078e0027 */
[----:B------:R-:W-:Y:S05]  /*5070*/  @P3 BRA `(.L_x_2660) ;  /* 0x00000004001c3947 */ /* 0x000fea0003800000 */
[----:B------:R-:W-:-:S05]  /*5080*/  IMAD.WIDE R8, R41, 0x2, R8 ;  /* 0x0000000229087825 */ /* 0x000fca00078e0208 */
[----:B------:R0:W-:Y:S01]  /*5090*/  ST.E.128 desc[UR40][R8.64], R12 ;  /* 0x0000000c08007985 */ /* 0x0001e2000c101d28 */
[----:B------:R-:W-:Y:S05]  /*50a0*/  BRA `(.L_x_2660) ;  /* 0x0000000400107947 */ /* 0x000fea0003800000 */
.L_x_2641:
[----:B------:R-:W-:-:S13]  /*50b0*/  ISETP.NE.AND P5, PT, R156, 0x3, PT ;  /* 0x000000039c00780c */ /* 0x000fda0003fa5270 */
[----:B------:R-:W-:Y:S05]  /*50c0*/  @!P5 BRA `(.L_x_2680) ;  /* 0x000000000004d947 */ /* 0x000fea0003800000 */
[----:B------:R-:W-:Y:S01]  /*50d0*/  BPT.TRAP 0x1 ;  /* 0x000000040000795c */ /* 0x000fe20000300000 */
.L_x_2680:
[----:B------:R-:W-:Y:S01]  /*50e0*/  IMAD R69, R19, 0x8, R2 ;  /* 0x0000000813457824 */ /* 0x000fe200078e0202 */
[----:B------:R-:W-:Y:S01]  /*50f0*/  SHF.L.U32 R77, R157, 0x1f, RZ ;  /* 0x0000001f9d4d7819 */ /* 0x000fe200000006ff */
[----:B------:R-:W-:Y:S01]  /*5100*/  BSSY B1, `(.L_x_2681) ;  /* 0x0000004000017945 */ /* 0x000fe20003800000 */
[----:B------:R-:W-:Y:S02]  /*5110*/  SHF.R.S32.HI R74, RZ, 0x1f, R73 ;  /* 0x0000001fff4a7819 */ /* 0x000fe40000011449 */
[----:B------:R-:W0:Y:S02]  /*5120*/  SYNCS.PHASECHK.TRANS64.TRYWAIT P3, [R69+URZ+0x16890], R77 ;  /* 0x0168904d450075a7 */ /* 0x000e24000806017f */
[----:B0-----:R-:W-:Y:S05]  /*5130*/  @!P3 BRA `(.L_x_2682) ;  /* 0x000001580040b947 */ /* 0x001fea0003800000 */
.L_x_2909:
[----:B------:R-:W-:Y:S05]  /*5140*/  BSYNC B1 ;  /* 0x0000000000017941 */ /* 0x000fea0003800000 */
.L_x_2681:
        /* <DEDUP_REMOVED lines=19> */
[----:B------:R-:W-:Y:S01]  /*5280*/  LEA R36, P3, R8, UR4, 0x1 ;  /* 0x0000000408247c11 */ /* 0x000fe2000f8608ff */
[----:B------:R-:W-:Y:S01]  /*5290*/  IMAD.IADD R39, R76, 0x1, -R23 ;  /* 0x000000014c277824 */ /* 0x000fe200078e0a17 */
[----:B------:R-:W-:Y:S02]  /*52a0*/  UMOV UR4, 0xffffffff ;  /* 0xffffffff00047882 */ /* 0x000fe40000000000 */
[----:B------:R-:W-:Y:S02]  /*52b0*/  LEA.HI.X R38, R8, UR5, R11, 0x1, P3 ;  /* 0x0000000508267c11 */ /* 0x000fe400098f0c0b */
[----:B------:R-:W-:Y:S01]  /*52c0*/  ISETP.GE.AND P3, PT, R39, 0x1, PT ;  /* 0x000000012700780c */ /* 0x000fe20003f66270 */
[----:B------:R-:W-:-:S12]  /*52d0*/  BRA.DIV UR4, `(.L_x_2683) ;  /* 0x0000015604ec7947 */ /* 0x000fd8000b800000 */
[----:B------:R1:W2:Y:S04]  /*52e0*/  SHFL.IDX PT, R9, R38, RZ, 0x1c1f ;  /* 0x001c1fff26097589 */ /* 0x0002a800000e0000 */
[----:B------:R1:W3:Y:S02]  /*52f0*/  SHFL.IDX PT, R37, R36, RZ, 0x1c1f ;  /* 0x001c1fff24257589 */ /* 0x0002e400000e0000 */
.L_x_2913:
        /* <DEDUP_REMOVED lines=13> */
.L_x_2685:
[----:B------:R-:W-:Y:S05]  /*53d0*/  BSYNC B1 ;  /* 0x0000000000017941 */ /* 0x000fea0003800000 */
.L_x_2684:
[----:B------:R-:W-:-:S03]  /*53e0*/  UMOV UR4, 0xffffffff ;  /* 0xffffffff00047882 */ /* 0x000fc60000000000 */
[----:B------:R-:W-:Y:S05]  /*53f0*/  BRA.DIV UR4, `(.L_x_2686) ;  /* 0x0000015604f07947 */ /* 0x000fea000b800000 */
[----:B--2-4-:R2:W4:Y:S04]  /*5400*/  SHFL.IDX PT, R9, R38, 0x1, 0x1c1f ;  /* 0x003c1f0026097f89 */ /* 0x01452800000e0000 */
[----:B---3--:R2:W3:Y:S02]  /*5410*/  SHFL.IDX PT, R37, R36, 0x1, 0x1c1f ;  /* 0x003c1f0024257f89 */ /* 0x0084e400000e0000 */
.L_x_2917:
        /* <DEDUP_REMOVED lines=13> */
.L_x_2660:
[----:B------:R-:W-:Y:S05]  /*54f0*/  BSYNC B0 ;  /* 0x0000000000007941 */ /* 0x000fea0003800000 */
.L_x_2640:
        /* <DEDUP_REMOVED lines=11> */
[----:B------:R-:W-:-:S04]  /*55b0*/  @!P3 IADD3 R8, R69, 0x168a0, RZ ;  /* 0x000168a04508b810 */ /* 0x000fc80007ffe0ff */
[----:B------:R-:W-:-:S04]  /*55c0*/  @!P3 PRMT R8, RZ, 0x654, R8 ;  /* 0x00000654ff08b816 */ /* 0x000fc80000000008 */
[----:B------:R2:W-:Y:S01]  /*55d0*/  @!P3 SYNCS.ARRIVE.TRANS64.RED.A1T0 RZ, [R8+URZ], RZ ;  /* 0x000000ff08ffb9a7 */ /* 0x0005e2000810043f */
[----:B------:R-:W-:Y:S05]  /*55e0*/  @!P5 BRA `(.L_x_2688) ;  /* 0x000000000004d947 */ /* 0x000fea0003800000 */
[----:B------:R-:W-:Y:S01]  /*55f0*/  BPT.TRAP 0x1 ;  /* 0x000000040000795c */ /* 0x000fe20000300000 */
.L_x_2688:
[----:B------:R-:W-:Y:S05]  /*5600*/  BSYNC B0 ;  /* 0x0000000000007941 */ /* 0x000fea0003800000 */
.L_x_2687:
[----:B------:R-:W0:Y:S01]  /*5610*/  SYNCS.PHASECHK.TRANS64.TRYWAIT P4, [R69+URZ+0x168b0], R77 ;  /* 0x0168b04d450075a7 */ /* 0x000e22000808017f */
[----:B------:R-:W-:Y:S01]  /*5620*/  ULDC UR36, c[0x0][0x2f4] ;  /* 0x0000bd0000247ab9 */ /* 0x000fe20000000800 */
[----:B------:R-:W-:Y:S04]  /*5630*/  BSSY B0, `(.L_x_2689) ;  /* 0x0000002000007945 */ /* 0x000fe80003800000 */
[----:B0-----:R-:W-:Y:S05]  /*5640*/  @!P4 BRA `(.L_x_2690) ;  /* 0x0000015400a8c947 */ /* 0x001fea0003800000 */
.L_x_2918:
[----:B------:R-:W-:Y:S05]  /*5650*/  BSYNC B0 ;  /* 0x0000000000007941 */ /* 0x000fea0003800000 */
.L_x_2689:
        /* <DEDUP_REMOVED lines=18> */
[----:B-1----:R-:W-:-:S04]  /*5780*/  LEA R36, P4, R8, UR4, 0x1 ;  /* 0x0000000408247c11 */ /* 0x002fc8000f8808ff */
        /* <DEDUP_REMOVED lines=15> */
.L_x_2692:
[----:B------:R-:W-:Y:S05]  /*5880*/  BSYNC B0 ;  /* 0x0000000000007941 */ /* 0x000fea0003800000 */
.L_x_2691:
        /* <DEDUP_REMOVED lines=15> */
.L_x_2694:
[----:B------:R-:W-:Y:S05]  /*5980*/  BSYNC B0 ;  /* 0x0000000000007941 */ /* 0x000fea0003800000 */
.L_x_2693:
[----:B-1----:R-:W5:Y:S01]  /*5990*/  LDL R8, [R1+0x4] ;  /* 0x0000040001087983 */ /* 0x002f620000100800 */
[----:B0-----:R-:W-:Y:S02]  /*59a0*/  @!P3 VIADD R69, R69, 0x168c0 ;  /* 0x000168c04545b836 */ /* 0x001fe40000000000 */
        /* <DEDUP_REMOVED lines=11> */
[----:B------:R-:W-:Y:S02]  /*5a60*/  SEL R19, R19, RZ, P3 ;  /* 0x000000ff13137207 */ /* 0x000fe40001800000 */
[----:B-----5:R-:W-:Y:S02]  /*5a70*/  LOP3.LUT P4, RZ, R8, 0x1, RZ, 0xc0, !PT ;  /* 0x0000000108ff7812 */ /* 0x020fe4000788c0ff */
[----:B------:R-:W-:-:S04]  /*5a80*/  SEL R8, RZ, 0x1, P3 ;  /* 0x00000001ff087807 */ /* 0x000fc80001800000 */
[----:B------:R-:W-:-:S07]  /*5a90*/  LOP3.LUT R157, R157, R8, RZ, 0x3c, !PT ;  /* 0x000000089d9d7212 */ /* 0x000fce00078e3cff */
[----:B0-----:R-:W-:Y:S05]  /*5aa0*/  @P4 BRA `(.L_x_2695) ;  /* 0xffffffc400644947 */ /* 0x001fea000383ffff */
[----:B---3--:R-:W0:Y:S01]  /*5ab0*/  S2R R9, SR_TID.X ;  /* 0x0000000000097919 */ /* 0x008e220000002100 */
[----:B------:R-:W-:Y:S02]  /*5ac0*/  PLOP3.LUT P0, PT, PT, PT, PT, 0x8, 0x0 ;  /* 0x000000000000781c */ /* 0x000fe40003f0e170 */
[----:B0-----:R-:W-:-:S04]  /*5ad0*/  SHF.R.U32.HI R9, RZ, 0x7, R9 ;  /* 0x00000007ff097819 */ /* 0x001fc80000011609 */
[----:B------:R-:W-:-:S13]  /*5ae0*/  ISETP.NE.AND P4, PT, R9, 0x1, PT ;  /* 0x000000010900780c */ /* 0x000fda0003f85270 */
[----:B------:R-:W-:Y:S06]  /*5af0*/  @!P4 BAR.ARV 0x9, 0x100 ;  /* 0x024400000000cb1d */ /* 0x000fec0000002000 */
.L_x_2635:
[----:B------:R-:W3:Y:S01]  /*5b00*/  LDL R5, [R1+0x24] ;  /* 0x0000240001057983 */ /* 0x000ee20000100800 */
[----:B------:R-:W0:Y:S01]  /*5b10*/  LDC R0, c[0x0][0x448] ;  /* 0x00011200ff007b82 */ /* 0x000e220000000800 */
        /* <DEDUP_REMOVED lines=12> */
[----:B------:R-:W-:Y:S01]  /*5be0*/  CS2R R14, SRZ ;  /* 0x00000000000e7805 */ /* 0x000fe2000001ff00 */
[----:B------:R-:W-:Y:S02]  /*5bf0*/  IMAD.MOV.U32 R94, RZ, RZ, RZ ;  /* 0x000000ffff5e7224 */ /* 0x000fe400078e00ff */
[----:B------:R-:W-:Y:S02]  /*5c00*/  IMAD.MOV.U32 R25, RZ, RZ, RZ ;  /* 0x000000ffff197224 */ /* 0x000fe400078e00ff */
[----:B--2---:R-:W-:Y:S02]  /*5c10*/  IMAD.MOV.U32 R13, RZ, RZ, RZ ;  /* 0x000000ffff0d7224 */ /* 0x004fe400078e00ff */
[----:B------:R-:W-:Y:S01]  /*5c20*/  IMAD.MOV.U32 R90, RZ, RZ, RZ ;  /* 0x000000ffff5a7224 */ /* 0x000fe200078e00ff */
[----:B0-----:R-:W-:-:S13]  /*5c30*/  ISETP.NE.AND P1, PT, R0, 0x1, PT ;  /* 0x000000010000780c */ /* 0x001fda0003f25270 */
[----:B------:R-:W0:Y:S08]  /*5c40*/  @P1 LDC R3, c[0x0][0x44c] ;  /* 0x00011300ff031b82 */ /* 0x000e300000000800 */
[----:B------:R-:W1:Y:S01]  /*5c50*/  @P1 LDC R4, c[0x0][0x450] ;  /* 0x00011400ff041b82 */ /* 0x000e620000000800 */
[----:B---3--:R-:W-:-:S04]  /*5c60*/  VIADD R0, R5, 0xbf ;  /* 0x000000bf05007836 */ /* 0x008fc80000000000 */
[----:B0-----:R-:W-:-:S05]  /*5c70*/  @P1 IMAD.HI.U32 R3, R0, R3, RZ ;  /* 0x0000000300031227 */ /* 0x001fca00078e00ff */
[----:B-1----:R-:W-:Y:S02]  /*5c80*/  @P1 SHF.R.U32.HI R0, RZ, R4, R3 ;  /* 0x00000004ff001219 */ /* 0x002fe40000011603 */
[----:B------:R-:W-:-:S03]  /*5c90*/  PLOP3.LUT P1, PT, PT, PT, PT, 0x80, 0x0 ;  /* 0x000000000000781c */ /* 0x000fc60003f2f070 */
[----:B------:R-:W-:-:S05]  /*5ca0*/  IMAD.IADD R0, R83, 0x1, R0 ;  /* 0x0000000153007824 */ /* 0x000fca00078e0200 */
[----:B------:R-:W-:-:S04]  /*5cb0*/  SHF.R.S32.HI R3, RZ, 0x1f, R0 ;  /* 0x0000001fff037819 */ /* 0x000fc80000011400 */
[----:B------:R-:W-:Y:S02]  /*5cc0*/  LEA.HI R3, R3, R0, RZ, 0x7 ;  /* 0x0000000003037211 */ /* 0x000fe400078f38ff */
[----:B------:R-:W-:Y:S02]  /*5cd0*/  MOV R0, RZ ;  /* 0x000000ff00007202 */ /* 0x000fe40000000f00 */
[----:B------:R-:W-:-:S04]  /*5ce0*/  SHF.R.S32.HI R3, RZ, 0x7, R3 ;  /* 0x00000007ff037819 */ /* 0x000fc80000011403 */
[----:B------:R-:W-:Y:S01]  /*5cf0*/  VIMNMX R88, R84, R3, PT ;  /* 0x0000000354587248 */ /* 0x000fe20003fe0100 */
[----:B------:R-:W-:-:S03]  /*5d00*/  IMAD.MOV.U32 R3, RZ, RZ, RZ ;  /* 0x000000ffff037224 */ /* 0x000fc600078e00ff */
[----:B------:R-:W-:Y:S01]  /*5d10*/  ISETP.GE.AND P2, PT, R88, 0x1, PT ;  /* 0x000000015800780c */ /* 0x000fe20003f46270 */
[----:B------:R-:W-:-:S12]  /*5d20*/  @P0 BRA `(.L_x_2696) ;  /* 0x00000000000c0947 */ /* 0x000fd80003800000 */
[----:B------:R-:W0:Y:S01]  /*5d30*/  FENCE.VIEW.ASYNC.G ;  /* 0x00000000000073c6 */ /* 0x000e220000000100 */
[----:B------:R-:W-:Y:S05]  /*5d40*/  WARPSYNC.ALL ;  /* 0x0000000000007948 */ /* 0x000fea0003800000 */
[----:B0-----:R-:W-:Y:S06]  /*5d50*/  BAR.ARV 0xc, 0x200 ;  /* 0x0308000000007b1d */ /* 0x001fec0000002000 */
.L_x_2696:
        /* <DEDUP_REMOVED lines=12> */
.L_x_2921:
[----:B------:R-:W1:Y:S01]  /*5e20*/  LDL R3, [R1+0x14] ;  /* 0x0000140001037983 */ /* 0x000e620000100800 */
[----:B------:R-:W-:Y:S01]  /*5e30*/  BSSY B6, `(.L_x_2699) ;  /* 0x000001b000067945 */ /* 0x000fe20003800000 */
[----:B-1----:R-:W-:-:S05]  /*5e40*/  IMAD.HI R0, R3, 0x55555556, RZ ;  /* 0x5555555603007827 */ /* 0x002fca00078e02ff */
[----:B------:R-:W-:-:S05]  /*5e50*/  LEA.HI R0, R0, R0, RZ, 0x1 ;  /* 0x0000000000007211 */ /* 0x000fca00078f08ff */
[----:B------:R-:W-:Y:S01]  /*5e60*/  IMAD R0, R0, -0x3, R3 ;  /* 0xfffffffd00007824 */ /* 0x000fe200078e0203 */
[----:B------:R-:W-:-:S04]  /*5e70*/  IADD3 R3, R2, 0x8400, RZ ;  /* 0x0000840002037810 */ /* 0x000fc80007ffe0ff */
[----:B------:R-:W-:Y:S01]  /*5e80*/  LOP3.LUT P0, RZ, R3, 0x3ff, RZ, 0xc0, !PT ;  /* 0x000003ff03ff7812 */ /* 0x000fe2000780c0ff */
[----:B------:R-:W-:-:S03]  /*5e90*/  IMAD R0, R0, 0x2000, R3 ;  /* 0x0000200000007824 */ /* 0x000fc600078e0203 */
[----:B------:R-:W-:Y:S02]  /*5ea0*/  P2R R25, PR, RZ, 0x1 ;  /* 0x00000001ff197803 */ /* 0x000fe40000000000 */
[----:B------:R-:W-:-:S04]  /*5eb0*/  SHF.R.U32.HI R0, RZ, 0x4, R0 ;  /* 0x00000004ff007819 */ /* 0x000fc80000011600 */
[----:B------:R-:W-:-:S03]  /*5ec0*/  LOP3.LUT R30, R0, 0x3fff, RZ, 0xc0, !PT ;  /* 0x00003fff001e7812 */ /* 0x000fc600078ec0ff */
[----:B------:R-:W-:Y:S05]  /*5ed0*/  @!P0 BRA `(.L_x_2700) ;  /* 0x0000000000408947 */ /* 0x000fea0003800000 */
[----:B------:R-:W-:Y:S01]  /*5ee0*/  MOV R0, 0x0 ;  /* 0x0000000000007802 */ /* 0x000fe20000000f00 */
[----:B------:R-:W-:Y:S01]  /*5ef0*/  ULDC.64 UR4, c[0x4][0x88] ;  /* 0x0100220000047ab9 */ /* 0x000fe20000000a00 */
[----:B------:R-:W-:Y:S01]  /*5f00*/  ULDC.64 UR6, c[0x4][0x90] ;  /* 0x0100240000067ab9 */ /* 0x000fe20000000a00 */
[----:B------:R-:W-:Y:S01]  /*5f10*/  IMAD.U32 R4, RZ, RZ, UR4 ;  /* 0x00000004ff047e24 */ /* 0x000fe2000f8e00ff */
[----:B0-----:R0:W1:Y:S01]  /*5f20*/  LDC.64 R14, c[0x4][R0] ;  /* 0x01000000000e7b82 */ /* 0x0010620000000a00 */
        /* <DEDUP_REMOVED lines=10> */
[----:B-1--45:R-:W-:Y:S05]  /*5fd0*/  CALL.ABS.NOINC R14 ;  /* 0x000000000e007343 */ /* 0x032fea0003c00000 */
.L_x_2700:
[----:B------:R-:W-:Y:S05]  /*5fe0*/  BSYNC B6 ;  /* 0x0000000000067941 */ /* 0x000fea0003800000 */
.L_x_2699:
[----:B------:R-:W-:Y:S02]  /*5ff0*/  ULDC UR4, c[0x0][0x3f4] ;  /* 0x0000fd0000047ab9 */ /* 0x000fe40000000800 */
[----:B------:R-:W-:-:S13]  /*6000*/  ISETP.LT.AND P0, PT, RZ, UR4, PT ;  /* 0x00000004ff007c0c */ /* 0x000fda000bf01270 */
[----:B------:R-:W-:Y:S05]  /*6010*/  @P0 BRA `(.L_x_2701) ;  /* 0x0000000000400947 */ /* 0x000fea0003800000 */
[----:B------:R-:W2:Y:S02]  /*6020*/  LDL R20, [R1+0x54] ;  /* 0x0000540001147983 */ /* 0x000ea40000100800 */
[----:B--2---:R-:W-:-:S04]  /*6030*/  LEA.HI R0, R20, R20, RZ, 0x1 ;  /* 0x0000001414007211 */ /* 0x004fc800078f08ff */
[----:B------:R-:W-:-:S05]  /*6040*/  LOP3.LUT R0, R0, 0xfffffffe, RZ, 0xc0, !PT ;  /* 0xfffffffe00007812 */ /* 0x000fca00078ec0ff */
[----:B------:R-:W-:-:S05]  /*6050*/  IMAD.IADD R0, R20, 0x1, -R0 ;  /* 0x0000000114007824 */ /* 0x000fca00078e0a00 */
[----:B------:R-:W-:-:S04]  /*6060*/  SHF.L.U32 R3, R0, 0x1f, RZ ;  /* 0x0000001f00037819 */ /* 0x000fc800000006ff */
[----:B------:R1:W2:Y:S03]  /*6070*/  SYNCS.PHASECHK.TRANS64.TRYWAIT P0, [R2+URZ+0x16800], R3 ;  /* 0x01680003020075a7 */ /* 0x0002a6000800017f */
[----:B--2---:R-:W-:Y:S05]  /*6080*/  @!P0 NANOSLEEP.SYNCS 0x989680 ;  /* 0x009896800000895d */ /* 0x004fea0003900000 */
[----:B------:R-:W2:Y:S01]  /*6090*/  @!P0 SYNCS.PHASECHK.TRANS64 P0, [R2+URZ+0x16800], R3 ;  /* 0x01680003020085a7 */ /* 0x000ea2000800007f */
[----:B------:R-:W-:Y:S04]  /*60a0*/  BSSY B0, `(.L_x_2702) ;  /* 0x0000006000007945 */ /* 0x000fe80003800000 */
[----:B--2---:R-:W-:Y:S05]  /*60b0*/  @P0 BRA `(.L_x_2703) ;  /* 0x0000000000100947 */ /* 0x004fea0003800000 */
.L_x_2704:
[----:B--2---:R2:W3:Y:S02]  /*60c0*/  SYNCS.PHASECHK.TRANS64.TRYWAIT P0, [R2+URZ+0x16800], R3 ;  /* 0x01680003020075a7 */ /* 0x0044e4000800017f */
[----:B---3--:R-:W-:Y:S05]  /*60d0*/  @!P0 NANOSLEEP.SYNCS 0x989680 ;  /* 0x009896800000895d */ /* 0x008fea0003900000 */
[----:B------:R-:W3:Y:S02]  /*60e0*/  @!P0 SYNCS.PHASECHK.TRANS64 P0, [R2+URZ+0x16800], R3 ;  /* 0x01680003020085a7 */ /* 0x000ee4000800007f */
[----:B---3--:R-:W-:Y:S05]  /*60f0*/  @!P0 BRA `(.L_x_2704) ;  /* 0xfffffffc00f08947 */ /* 0x008fea000383ffff */
.L_x_2703:
[----:B------:R-:W-:Y:S05]  /*6100*/  BSYNC B0 ;  /* 0x0000000000007941 */ /* 0x000fea0003800000 */
.L_x_2702:
[----:B------:R-:W-:Y:S05]  /*6110*/  BRA `(.L_x_2705) ;  /* 0x00000030003c7947 */ /* 0x000fea0003800000 */
.L_x_2701:
        /* <DEDUP_REMOVED lines=12> */
[----:B------:R-:W-:Y:S01]  /*61e0*/  IMAD.IADD R31, R5, 0x1, R25 ;  /* 0x00000001051f7824 */ /* 0x000fe200078e0219 */
[----:B------:R-:W-:Y:S06]  /*61f0*/  @!P0 BRA `(.L_x_2707) ;  /* 0x0000000000408947 */ /* 0x000fec0003800000 */
        /* <DEDUP_REMOVED lines=15> */
[----:B-1--4-:R-:W-:Y:S05]  /*62f0*/  CALL.ABS.NOINC R14 ;  /* 0x000000000e007343 */ /* 0x012fea0003c00000 */
.L_x_2707:
[----:B------:R-:W-:Y:S05]  /*6300*/  BSYNC B6 ;  /* 0x0000000000067941 */ /* 0x000fea0003800000 */
.L_x_2706:
[----:B------:R-:W2:Y:S01]  /*6310*/  LDL R20, [R1+0x24] ;  /* 0x0000240001147983 */ /* 0x000ea20000100800 */
[----:B------:R-:W-:Y:S01]  /*6320*/  ULDC.U8 UR4, c[0x0][0x410] ;  /* 0x0001040000047ab9 */ /* 0x000fe20000000000 */
[----:B------:R-:W-:Y:S01]  /*6330*/  BSSY B0, `(.L_x_2708) ;  /* 0x00002e5000007945 */ /* 0x000fe20003800000 */
[----:B------:R-:W-:Y:S01]  /*6340*/  ISETP.NE.AND P0, PT, RZ, UR4, PT ;  /* 0x00000004ff007c0c */ /* 0x000fe2000bf05270 */
[----:B--2---:R-:W-:-:S12]  /*6350*/  IMAD.IADD R41, R23, 0x1, R20 ;  /* 0x0000000117297824 */ /* 0x004fd800078e0214 */
[----:B------:R-:W-:Y:S05]  /*6360*/  @!P0 BRA `(.L_x_2709) ;  /* 0x0000001400f08947 */ /* 0x000fea0003800000 */
[----:B------:R-:W1:Y:S01]  /*6370*/  LDC R32, c[0x0][0x448] ;  /* 0x00011200ff207b82 */ /* 0x000e620000000800 */
[----:B------:R-:W2:Y:S01]  /*6380*/  S2R R20, SR_TID.X ;  /* 0x0000000000147919 */ /* 0x000ea20000002100 */
[----:B------:R-:W-:Y:S01]  /*6390*/  ULDC.64 UR4, c[0x0][0x3f8] ;  /* 0x0000fe0000047ab9 */ /* 0x000fe20000000a00 */
[----:B------:R-:W-:Y:S01]  /*63a0*/  MOV R9, R29 ;  /* 0x0000001d00097202 */ /* 0x000fe20000000f00 */
[----:B------:R-:W-:Y:S01]  /*63b0*/  ULDC.64 UR6, c[0x0][0x408] ;  /* 0x0001020000067ab9 */ /* 0x000fe20000000a00 */
[----:B------:R-:W-:Y:S02]  /*63c0*/  IMAD.MOV.U32 R8, RZ, RZ, R26 ;  /* 0x000000ffff087224 */ /* 0x000fe400078e001a */
[----:B------:R-:W-:Y:S02]  /*63d0*/  IMAD.MOV.U32 R10, RZ, RZ, R24 ;  /* 0x000000ffff0a7224 */ /* 0x000fe400078e0018 */
[----:B------:R-:W-:Y:S01]  /*63e0*/  IMAD.MOV.U32 R11, RZ, RZ, R31 ;  /* 0x000000ffff0b7224 */ /* 0x000fe200078e001f */
[----:B-1----:R-:W-:Y:S01]  /*63f0*/  ISETP.NE.AND P0, PT, R32, 0x1, PT ;  /* 0x000000012000780c */ /* 0x002fe20003f05270 */
[----:B--2---:R-:W-:-:S12]  /*6400*/  VIADD R21, R20, 0xffffff80 ;  /* 0xffffff8014157836 */ /* 0x004fd80000000000 */
[----:B------:R-:W1:Y:S01]  /*6410*/  @P0 LDC R0, c[0x0][0x44c] ;  /* 0x00011300ff000b82 */ /* 0x000e620000000800 */
[----:B------:R-:W-:-:S04]  /*6420*/  SHF.R.S32.HI R20, RZ, 0x1f, R21 ;  /* 0x0000001fff147819 */ /* 0x000fc80000011415 */
[----:B------:R-:W-:-:S03]  /*6430*/  LEA.HI R20, R20, R21, RZ, 0x2 ;  /* 0x0000001514147211 */ /* 0x000fc600078f10ff */
[----:B------:R-:W2:Y:S01]  /*6440*/  @P0 LDC R5, c[0x0][0x450] ;  /* 0x00011400ff050b82 */ /* 0x000ea20000000800 */
[----:B------:R-:W-:-:S05]  /*6450*/  LOP3.LUT R20, R20, 0xfffffffc, RZ, 0xc0, !PT ;  /* 0xfffffffc14147812 */ /* 0x000fca00078ec0ff */
[----:B------:R-:W-:-:S04]  /*6460*/  IMAD.IADD R20, R21, 0x1, -R20 ;  /* 0x0000000115147824 */ /* 0x000fc800078e0a14 */
[----:B------:R-:W-:-:S04]  /*6470*/  IMAD R3, R20, 0x60, R41 ;  /* 0x0000006014037824 */ /* 0x000fc800078e0229 */
[----:B-1----:R-:W-:-:S05]  /*6480*/  @P0 IMAD.HI.U32 R0, R3, R0, RZ ;  /* 0x0000000003000227 */ /* 0x002fca00078e00ff */
[----:B--2---:R-:W-:-:S04]  /*6490*/  @P0 SHF.R.U32.HI R3, RZ, R5, R0 ;  /* 0x00000005ff030219 */ /* 0x004fc80000011600 */
        /* <DEDUP_REMOVED lines=17> */
[----:B------:R1:W2:Y:S04]  /*65b0*/  SHFL.IDX PT, R3, R6, RZ, 0x1c1f ;  /* 0x001c1fff06037589 */ /* 0x0002a800000e0000 */
[----:B------:R1:W3:Y:S04]  /*65c0*/  SHFL.IDX PT, R0, R4, RZ, 0x1c1f ;  /* 0x001c1fff04007589 */ /* 0x0002e800000e0000 */
[----:B------:R1:W1:Y:S04]  /*65d0*/  SHFL.IDX PT, R5, R8, RZ, 0x1c1f ;  /* 0x001c1fff08057589 */ /* 0x00026800000e0000 */
[----:B0-----:R0:W0:Y:S02]  /*65e0*/  SHFL.IDX PT, R14, R7, RZ, 0x1c1f ;  /* 0x001c1fff070e7589 */ /* 0x00102400000e0000 */
.L_x_2927:
[----:B------:R-:W5:Y:S01]  /*65f0*/  LDL R9, [R1+0x10] ;  /* 0x0000100001097983 */ /* 0x000f620000100800 */
[----:B------:R-:W-:Y:S01]  /*6600*/  BSSY B1, `(.L_x_2711) ;  /* 0x0000020000017945 */ /* 0x000fe20003800000 */
[----:B------:R-:W-:Y:S02]  /*6610*/  CS2R R34, SRZ ;  /* 0x0000000000227805 */ /* 0x000fe4000001ff00 */
[----:B------:R-:W-:Y:S02]  /*6620*/  CS2R R20, SRZ ;  /* 0x0000000000147805 */ /* 0x000fe4000001ff00 */
[----:B------:R-:W-:Y:S02]  /*6630*/  CS2R R28, SRZ ;  /* 0x00000000001c7805 */ /* 0x000fe4000001ff00 */
[----:B------:R-:W-:Y:S01]  /*6640*/  CS2R R24, SRZ ;  /* 0x0000000000187805 */ /* 0x000fe2000001ff00 */
[----:B-----5:R-:W-:-:S05]  /*6650*/  IMAD R32, R9, R32, RZ ;  /* 0x0000002009207224 */ /* 0x020fca00078e02ff */
[----:B------:R-:W-:-:S13]  /*6660*/  ISETP.GE.AND P0, PT, R41, R32, PT ;  /* 0x000000202900720c */ /* 0x000fda0003f06270 */
[----:B------:R-:W-:Y:S05]  /*6670*/  @P0 BRA `(.L_x_2712) ;  /* 0x0000000000600947 */ /* 0x000fea0003800000 */
[----:B------:R-:W4:Y:S01]  /*6680*/  LDL R9, [R1] ;  /* 0x0000000001097983 */ /* 0x000f220000100800 */
[----:B------:R-:W-:-:S03]  /*6690*/  ULDC UR4, c[0x0][0x3f4] ;  /* 0x0000fd0000047ab9 */ /* 0x000fc60000000800 */
[----:B------:R-:W4:Y:S01]  /*66a0*/  LDL R12, [R1+0x5c] ;  /* 0x00005c00010c7983 */ /* 0x000f220000100800 */
[----:B------:R-:W-:Y:S01]  /*66b0*/  ISETP.GE.AND P2, PT, R152, UR4, PT ;  /* 0x0000000498007c0c */ /* 0x000fe2000bf46270 */
[----:B---3--:R-:W-:Y:S02]  /*66c0*/  IMAD.MOV.U32 R10, RZ, RZ, R0 ;  /* 0x000000ffff0a7224 */ /* 0x008fe400078e0000 */
[----:B--2---:R-:W-:Y:S02]  /*66d0*/  IMAD.MOV.U32 R11, RZ, RZ, R3 ;  /* 0x000000ffff0b7224 */ /* 0x004fe400078e0003 */
[----:B-1----:R-:W-:Y:S01]  /*66e0*/  IMAD.MOV.U32 R15, RZ, RZ, R5 ;  /* 0x000000ffff0f7224 */ /* 0x002fe200078e0005 */
[----:B------:R-:W-:Y:S02]  /*66f0*/  CS2R R28, SRZ ;  /* 0x00000000001c7805 */ /* 0x000fe4000001ff00 */
[----:B------:R-:W-:Y:S02]  /*6700*/  CS2R R34, SRZ ;  /* 0x0000000000227805 */ /* 0x000fe4000001ff00 */
[----:B------:R-:W-:-:S03]  /*6710*/  CS2R R24, SRZ ;  /* 0x0000000000187805 */ /* 0x000fc6000001ff00 */
[----:B------:R-:W-:-:S05]  /*6720*/  @!P2 IMAD.WIDE R10, R152, 0x2, R10 ;  /* 0x00000002980aa825 */ /* 0x000fca00078e020a */
[----:B------:R1:W5:Y:S01]  /*6730*/  @!P2 LD.E.64 R28, desc[UR40][R10.64] ;  /* 0x000000280a1ca980 */ /* 0x000362000c101b00 */
[----:B----4-:R-:W-:-:S13]  /*6740*/  ISETP.GE.AND P3, PT, R9, UR4, PT ;  /* 0x0000000409007c0c */ /* 0x010fda000bf66270 */
[C---:B------:R-:W-:Y:S01]  /*6750*/  @!P3 IMAD.SHL.U32 R37, R9.reuse, 0x2, RZ ;  /* 0x000000020925b824 */ /* 0x040fe200078e00ff */
[----:B------:R-:W-:-:S04]  /*6760*/  @!P3 SHF.L.U64.HI R20, R9, 0x1, R12 ;  /* 0x000000010914b819 */ /* 0x000fc8000001020c */
[-C--:B0-----:R-:W-:Y:S02]  /*6770*/  @!P3 IADD3 R36, P1, R14, R37.reuse, RZ ;  /* 0x000000250e24b210 */ /* 0x081fe40007f3e0ff */
[----:B------:R-:W-:Y:S01]  /*6780*/  @!P3 IADD3 R26, P0, R0, R37, RZ ;  /* 0x00000025001ab210 */ /* 0x000fe20007f1e0ff */
[----:B------:R-:W-:-:S03]  /*6790*/  @!P2 IMAD.WIDE R12, R152, 0x2, R14 ;  /* 0x00000002980ca825 */ /* 0x000fc600078e020e */
[----:B------:R-:W-:Y:S01]  /*67a0*/  @!P3 IADD3.X R27, R3, R20, RZ, P0, !PT ;  /* 0x00000014031bb210 */ /* 0x000fe200007fe4ff */
[----:B------:R-:W-:Y:S01]  /*67b0*/  @!P3 IMAD.X R37, R5, 0x1, R20, P1 ;  /* 0x000000010525b824 */ /* 0x000fe200008e0614 */
[----:B------:R-:W-:Y:S01]  /*67c0*/  CS2R R20, SRZ ;  /* 0x0000000000147805 */ /* 0x000fe2000001ff00 */
[----:B------:R1:W5:Y:S04]  /*67d0*/  @!P2 LD.E.64 R34, desc[UR40][R12.64] ;  /* 0x000000280c22a980 */ /* 0x000368000c101b00 */
[----:B------:R1:W5:Y:S04]  /*67e0*/  @!P3 LD.E.64 R24, desc[UR40][R26.64] ;  /* 0x000000281a18b980 */ /* 0x000368000c101b00 */
[----:B------:R1:W5:Y:S02]  /*67f0*/  @!P3 LD.E.64 R20, desc[UR40][R36.64] ;  /* 0x000000282414b980 */ /* 0x000364000c101b00 */
.L_x_2712:
[----:B------:R-:W-:Y:S05]  /*6800*/  BSYNC B1 ;  /* 0x0000000000017941 */ /* 0x000fea0003800000 */
.L_x_2711:
[----:B---3-5:R-:W-:Y:S01]  /*6810*/  IMAD.MOV.U32 R0, RZ, RZ, R34 ;  /* 0x000000ffff007224 */ /* 0x028fe200078e0022 */
[----:B------:R-:W-:Y:S01]  /*6820*/  UMOV UR4, 0xffffffff ;  /* 0xffffffff00047882 */ /* 0x000fe20000000000 */
[----:B--2---:R-:W-:Y:S01]  /*6830*/  IMAD.MOV.U32 R3, RZ, RZ, R35 ;  /* 0x000000ffff037224 */ /* 0x004fe200078e0023 */
[----:B-1----:R-:W-:Y:S01]  /*6840*/  CS2R R26, SRZ ;  /* 0x00000000001a7805 */ /* 0x002fe2000001ff00 */
        /* <DEDUP_REMOVED lines=9> */
[----:B------:R-:W-:Y:S02]  /*68e0*/  PRMT R46, R0, 0x7610, R46 ;  /* 0x00007610002e7816 */ /* 0x000fe4000000002e */
[----:B------:R-:W-:Y:S02]  /*68f0*/  PRMT R39, R39, 0x5410, R3 ;  /* 0x0000541027277816 */ /* 0x000fe40000000003 */
[----:B------:R-:W-:Y:S02]  /*6900*/  PRMT R40, R40, 0x5410, R5 ;  /* 0x0000541028287816 */ /* 0x000fe40000000005 */
[----:B------:R-:W-:Y:S01]  /*6910*/  PRMT R50, R9, 0x7610, R50 ;  /* 0x0000761009327816 */ /* 0x000fe20000000032 */
[----:B------:R-:W-:Y:S06]  /*6920*/  BRA.DIV UR4, `(.L_x_2713) ;  /* 0x0000014604b47947 */ /* 0x000fec000b800000 */
[----:B------:R1:W2:Y:S04]  /*6930*/  SHFL.IDX PT, R3, R6, 0x1, 0x1c1f ;  /* 0x003c1f0006037f89 */ /* 0x0002a800000e0000 */
[----:B------:R1:W3:Y:S04]  /*6940*/  SHFL.IDX PT, R0, R4, 0x1, 0x1c1f ;  /* 0x003c1f0004007f89 */ /* 0x0002e800000e0000 */
[----:B------:R1:W1:Y:S04]  /*6950*/  SHFL.IDX PT, R5, R8, 0x1, 0x1c1f ;  /* 0x003c1f0008057f89 */ /* 0x00026800000e0000 */
[----:B0-----:R0:W0:Y:S02]  /*6960*/  SHFL.IDX PT, R14, R7, 0x1, 0x1c1f ;  /* 0x003c1f00070e7f89 */ /* 0x00102400000e0000 */
.L_x_2933:
[----:B-1----:R-:W5:Y:S04]  /*6970*/  LDL R6, [R1+0x54] ;  /* 0x0000540001067983 */ /* 0x002f680000100800 */
[----:B------:R-:W4:Y:S01]  /*6980*/  LDL R42, [R1+0x30] ;  /* 0x00003000012a7983 */ /* 0x000f220000100800 */
[----:B------:R-:W-:Y:S01]  /*6990*/  VIADD R41, R41, 0x60 ;  /* 0x0000006029297836 */ /* 0x000fe20000000000 */
[----:B------:R-:W-:Y:S01]  /*69a0*/  BSSY B1, `(.L_x_2714) ;  /* 0x0000023000017945 */ /* 0x000fe20003800000 */
[----:B------:R-:W-:Y:S02]  /*69b0*/  CS2R R10, SRZ ;  /* 0x00000000000a7805 */ /* 0x000fe4000001ff00 */
[----:B------:R-:W-:Y:S02]  /*69c0*/  CS2R R12, SRZ ;  /* 0x00000000000c7805 */ /* 0x000fe4000001ff00 */
[----:B------:R-:W-:-:S02]  /*69d0*/  CS2R R8, SRZ ;  /* 0x0000000000087805 */ /* 0x000fc4000001ff00 */
[----:B------:R-:W-:Y:S02]  /*69e0*/  ISETP.GE.AND P0, PT, R41, R32, PT ;  /* 0x000000202900720c */ /* 0x000fe40003f06270 */
[----:B-----5:R-:W-:-:S04]  /*69f0*/  LEA.HI R4, R6, R6, RZ, 0x1 ;  /* 0x0000000606047211 */ /* 0x020fc800078f08ff */
[----:B------:R-:W-:Y:S01]  /*6a00*/  LOP3.LUT R4, R4, 0xfffffffe, RZ, 0xc0, !PT ;  /* 0xfffffffe04047812 */ /* 0x000fe200078ec0ff */
[----:B----4-:R-:W-:-:S04]  /*6a10*/  IMAD.SHL.U32 R31, R42, 0x40, RZ ;  /* 0x000000402a1f7824 */ /* 0x010fc800078e00ff */
[----:B------:R-:W-:-:S05]  /*6a20*/  IMAD.IADD R4, R6, 0x1, -R4 ;  /* 0x0000000106047824 */ /* 0x000fca00078e0a04 */
[----:B------:R-:W-:Y:S01]  /*6a30*/  SHF.L.U32 R41, R4, 0x1f, RZ ;  /* 0x0000001f04297819 */ /* 0x000fe200000006ff */
[----:B------:R-:W-:Y:S06]  /*6a40*/  @P0 BRA `(.L_x_2715) ;  /* 0x0000000000600947 */ /* 0x000fec0003800000 */
[----:B------:R-:W4:Y:S01]  /*6a50*/  LDL R15, [R1] ;  /* 0x00000000010f7983 */ /* 0x000f220000100800 */
[----:B------:R-:W-:-:S03]  /*6a60*/  ULDC UR4, c[0x0][0x3f4] ;  /* 0x0000fd0000047ab9 */ /* 0x000fc60000000800 */
[----:B------:R-:W4:Y:S01]  /*6a70*/  LDL R36, [R1+0x5c] ;  /* 0x00005c0001247983 */ /* 0x000f220000100800 */
[----:B------:R-:W-:Y:S01]  /*6a80*/  ISETP.GE.AND P2, PT, R152, UR4, PT ;  /* 0x0000000498007c0c */ /* 0x000fe2000bf46270 */
[----:B---3--:R-:W-:Y:S02]  /*6a90*/  IMAD.MOV.U32 R6, RZ, RZ, R0 ;  /* 0x000000ffff067224 */ /* 0x008fe400078e0000 */
[----:B0-2---:R-:W-:Y:S01]  /*6aa0*/  IMAD.MOV.U32 R7, RZ, RZ, R3 ;  /* 0x000000ffff077224 */ /* 0x005fe200078e0003 */
[----:B------:R-:W-:Y:S02]  /*6ab0*/  CS2R R12, SRZ ;  /* 0x00000000000c7805 */ /* 0x000fe4000001ff00 */
[----:B------:R-:W-:-:S07]  /*6ac0*/  CS2R R26, SRZ ;  /* 0x00000000001a7805 */ /* 0x000fce000001ff00 */
[----:B------:R-:W-:-:S05]  /*6ad0*/  @!P2 IMAD.WIDE R6, R152, 0x2, R6 ;  /* 0x000000029806a825 */ /* 0x000fca00078e0206 */
[----:B------:R1:W5:Y:S01]  /*6ae0*/  @!P2 LD.E.64 R12, desc[UR40][R6.64] ;  /* 0x00000028060ca980 */ /* 0x000362000c101b00 */
[----:B----4-:R-:W-:-:S13]  /*6af0*/  ISETP.GE.AND P3, PT, R15, UR4, PT ;  /* 0x000000040f007c0c */ /* 0x010fda000bf66270 */
[C---:B------:R-:W-:Y:S01]  /*6b00*/  @!P3 IMAD.SHL.U32 R9, R15.reuse, 0x2, RZ ;  /* 0x000000020f09b824 */ /* 0x040fe200078e00ff */
[----:B------:R-:W-:Y:S01]  /*6b10*/  @!P3 SHF.L.U64.HI R10, R15, 0x1, R36 ;  /* 0x000000010f0ab819 */ /* 0x000fe20000010224 */
[----:B------:R-:W-:-:S03]  /*6b20*/  IMAD.MOV.U32 R15, RZ, RZ, R5 ;  /* 0x000000ffff0f7224 */ /* 0x000fc600078e0005 */
[-C--:B------:R-:W-:Y:S02]  /*6b30*/  @!P3 IADD3 R36, P0, R0, R9.reuse, RZ ;  /* 0x000000090024b210 */ /* 0x080fe40007f1e0ff */
[----:B------:R-:W-:Y:S02]  /*6b40*/  @!P3 IADD3 R4, P1, R14, R9, RZ ;  /* 0x000000090e04b210 */ /* 0x000fe40007f3e0ff */
[----:B------:R-:W-:Y:S01]  /*6b50*/  CS2R R8, SRZ ;  /* 0x0000000000087805 */ /* 0x000fe2000001ff00 */
[----:B------:R-:W-:Y:S01]  /*6b60*/  @!P3 IMAD.X R37, R3, 0x1, R10, P0 ;  /* 0x000000010325b824 */ /* 0x000fe200000e060a */
[----:B------:R-:W-:Y:S02]  /*6b70*/  @!P3 IADD3.X R5, R5, R10, RZ, P1, !PT ;  /* 0x0000000a0505b210 */ /* 0x000fe40000ffe4ff */
[----:B------:R-:W-:Y:S01]  /*6b80*/  CS2R R10, SRZ ;  /* 0x00000000000a7805 */ /* 0x000fe2000001ff00 */
[----:B------:R-:W-:Y:S01]  /*6b90*/  @!P2 IMAD.WIDE R14, R152, 0x2, R14 ;  /* 0x00000002980ea825 */ /* 0x000fe200078e020e */
[----:B------:R1:W5:Y:S04]  /*6ba0*/  @!P3 LD.E.64 R8, desc[UR40][R36.64] ;  /* 0x000000282408b980 */ /* 0x000368000c101b00 */
[----:B------:R1:W5:Y:S04]  /*6bb0*/  @!P2 LD.E.64 R26, desc[UR40][R14.64] ;  /* 0x000000280e1aa980 */ /* 0x000368000c101b00 */
[----:B------:R1:W5:Y:S02]  /*6bc0*/  @!P3 LD.E.64 R10, desc[UR40][R4.64] ;  /* 0x00000028040ab980 */ /* 0x000364000c101b00 */
.L_x_2715:
[----:B------:R-:W-:Y:S05]  /*6bd0*/  BSYNC B1 ;  /* 0x0000000000017941 */ /* 0x000fea0003800000 */
.L_x_2714:
[----:B01----:R-:W0:Y:S01]  /*6be0*/  S2R R7, SR_TID.X ;  /* 0x0000000000077919 */ /* 0x003e220000002100 */
[----:B------:R-:W1:Y:S01]  /*6bf0*/  SYNCS.PHASECHK.TRANS64.TRYWAIT P0, [R2+URZ+0x16800], R41 ;  /* 0x01680029020075a7 */ /* 0x000e62000800017f */
[----:B------:R-:W-:Y:S01]  /*6c00*/  LOP3.LUT R31, R31, 0x1c0, RZ, 0xc0, !PT ;  /* 0x000001c01f1f7812 */ /* 0x000fe200078ec0ff */
[----:B--2--5:R-:W-:Y:S01]  /*6c10*/  IMAD.MOV.U32 R3, RZ, RZ, R26 ;  /* 0x000000ffff037224 */ /* 0x024fe200078e001a */
[----:B------:R-:W-:Y:S01]  /*6c20*/  BSSY B1, `(.L_x_2716) ;  /* 0x000001f000017945 */ /* 0x000fe20003800000 */
[----:B------:R-:W-:Y:S01]  /*6c30*/  IMAD.MOV.U32 R4, RZ, RZ, R10 ;  /* 0x000000ffff047224 */ /* 0x000fe200078e000a */
[----:B---3--:R-:W-:Y:S01]  /*6c40*/  LOP3.LUT R0, R31, 0x18, R16, 0xf8, !PT ;  /* 0x000000181f007812 */ /* 0x008fe200078ef810 */
[----:B------:R-:W-:Y:S01]  /*6c50*/  IMAD R14, R33, -0xc0, R32 ;  /* 0xffffff40210e7824 */ /* 0x000fe200078e0220 */
[----:B------:R-:W-:Y:S01]  /*6c60*/  SHF.R.U32.HI R31, RZ, 0x3, R31 ;  /* 0x00000003ff1f7819 */ /* 0x000fe2000001161f */
[----:B------:R-:W-:Y:S01]  /*6c70*/  IMAD.MOV.U32 R5, RZ, RZ, R11 ;  /* 0x000000ffff057224 */ /* 0x000fe200078e000b */
[----:B------:R-:W-:Y:S01]  /*6c80*/  PRMT R37, R3, 0x7610, R37 ;  /* 0x0000761003257816 */ /* 0x000fe20000000025 */
[----:B------:R-:W-:Y:S01]  /*6c90*/  IMAD.MOV.U32 R3, RZ, RZ, R27 ;  /* 0x000000ffff037224 */ /* 0x000fe200078e001b */
[----:B------:R-:W-:Y:S01]  /*6ca0*/  LOP3.LUT R0, R0, R31, RZ, 0x3c, !PT ;  /* 0x0000001f00007212 */ /* 0x000fe200078e3cff */
[----:B------:R-:W-:Y:S01]  /*6cb0*/  IMAD.MOV.U32 R6, RZ, RZ, R12 ;  /* 0x000000ffff067224 */ /* 0x000fe200078e000c */
[----:B------:R-:W-:-:S02]  /*6cc0*/  PRMT R15, R4, 0x7610, R15 ;  /* 0x00007610040f7816 */ /* 0x000fc4000000000f */
[----:B------:R-:W-:Y:S02]  /*6cd0*/  PRMT R36, R3, 0x7610, R36 ;  /* 0x0000761003247816 */ /* 0x000fe40000000024 */
[----:B------:R-:W-:Y:S02]  /*6ce0*/  MOV R4, R8 ;  /* 0x0000000800047202 */ /* 0x000fe40000000f00 */
[----:B------:R-:W-:Y:S02]  /*6cf0*/  VIMNMX R14, R14, 0xc0, PT ;  /* 0x000000c00e0e7848 */ /* 0x000fe40003fe0100 */
[----:B------:R-:W-:Y:S01]  /*6d00*/  PRMT R31, R5, 0x7610, R31 ;  /* 0x00007610051f7816 */ /* 0x000fe2000000001f */
[----:B------:R-:W-:Y:S01]  /*6d10*/  IMAD.MOV.U32 R5, RZ, RZ, R9 ;  /* 0x000000ffff057224 */ /* 0x000fe200078e0009 */
[----:B------:R-:W-:Y:S02]  /*6d20*/  PRMT R32, R4, 0x7610, R32 ;  /* 0x0000761004207816 */ /* 0x000fe40000000020 */
[----:B------:R-:W-:-:S02]  /*6d30*/  PRMT R40, R6, 0x7610, R40 ;  /* 0x0000761006287816 */ /* 0x000fc40000000028 */
[----:B------:R-:W-:Y:S02]  /*6d40*/  LOP3.LUT P2, RZ, R42, 0x4, RZ, 0xc0, !PT ;  /* 0x000000042aff7812 */ /* 0x000fe4000784c0ff */
[----:B------:R-:W-:Y:S01]  /*6d50*/  ISETP.GE.AND P1, PT, R23, R14, PT ;  /* 0x0000000e1700720c */ /* 0x000fe20003f26270 */
[----:B0-----:R-:W-:-:S05]  /*6d60*/  VIADD R44, R7, 0xffffff80 ;  /* 0xffffff80072c7836 */ /* 0x001fca0000000000 */
[----:B------:R-:W-:-:S04]  /*6d70*/  SHF.R.S32.HI R7, RZ, 0x1f, R44 ;  /* 0x0000001fff077819 */ /* 0x000fc8000001142c */
[----:B------:R-:W-:-:S04]  /*6d80*/  LEA.HI R7, R7, R44, RZ, 0x5 ;  /* 0x0000002c07077211 */ /* 0x000fc800078f28ff */
[----:B------:R-:W-:-:S05]  /*6d90*/  SHF.R.S32.HI R7, RZ, 0x5, R7 ;  /* 0x00000005ff077819 */ /* 0x000fca0000011407 */
[----:B------:R-:W-:Y:S02]  /*6da0*/  IMAD R3, R7, 0x200, R0 ;  /* 0x0000020007037824 */ /* 0x000fe400078e0200 */
[----:B------:R-:W-:Y:S02]  /*6db0*/  IMAD.MOV.U32 R0, RZ, RZ, R13 ;  /* 0x000000ffff007224 */ /* 0x000fe400078e000d */
[----:B------:R-:W-:-:S03]  /*6dc0*/  IMAD R3, R3, 0x2, R2 ;  /* 0x0000000203037824 */ /* 0x000fc600078e0202 */
[----:B------:R-:W-:Y:S01]  /*6dd0*/  PRMT R51, R0, 0x7610, R51 ;  /* 0x0000761000337816 */ /* 0x000fe20000000033 */
[C---:B------:R-:W-:Y:S02]  /*6de0*/  VIADD R4, R3.reuse, 0x8400 ;  /* 0x0000840003047836 */ /* 0x040fe40000000000 */
[----:B------:R-:W-:Y:S01]  /*6df0*/  VIADD R0, R3, 0x8440 ;  /* 0x0000844003007836 */ /* 0x000fe20000000000 */
[----:B-1----:R-:W-:Y:S06]  /*6e00*/  @!P0 BRA `(.L_x_2717) ;  /* 0x0000014000ec8947 */ /* 0x002fec0003800000 */
.L_x_2934:
[----:B------:R-:W-:Y:S05]  /*6e10*/  BSYNC B1 ;  /* 0x0000000000017941 */ /* 0x000fea0003800000 */
.L_x_2716:
[----:B------:R-:W-:Y:S01]  /*6e20*/  BSSY B1, `(.L_x_2718) ;  /* 0x0000068000017945 */ /* 0x000fe20003800000 */
[----:B------:R-:W-:Y:S01]  /*6e30*/  PRMT R33, R5, 0x7610, R33 ;  /* 0x0000761005217816 */ /* 0x000fe20000000021 */
[----:B------:R-:W-:Y:S02]  /*6e40*/  @P2 VIADD R0, R4, 0xffffffc0 ;  /* 0xffffffc004002836 */ /* 0x000fe40000000000 */
[----:B------:R-:W-:Y:S05]  /*6e50*/  @P1 BRA `(.L_x_2719) ;  /* 0x0000000400901947 */ /* 0x000fea0003800000 */
[----:B------:R-:W2:Y:S01]  /*6e60*/  LDL R6, [R1] ;  /* 0x0000000001067983 */ /* 0x000ea20000100800 */
[----:B------:R-:W1:Y:S01]  /*6e70*/  LDC R5, c[0x0][0x3f4] ;  /* 0x0000fd00ff057b82 */ /* 0x000e620000000800 */
[----:B------:R-:W-:Y:S01]  /*6e80*/  BSSY B2, `(.L_x_2720) ;  /* 0x0000032000027945 */ /* 0x000fe20003800000 */
[-C--:B-1----:R-:W-:Y:S02]  /*6e90*/  ISETP.GE.AND P0, PT, R152, R5.reuse, PT ;  /* 0x000000059800720c */ /* 0x082fe40003f06270 */
[----:B--2---:R-:W-:-:S11]  /*6ea0*/  ISETP.GE.AND P1, PT, R6, R5, PT ;  /* 0x000000050600720c */ /* 0x004fd60003f26270 */
[----:B------:R-:W-:Y:S05]  /*6eb0*/  @P0 BRA `(.L_x_2721) ;  /* 0x0000000000b80947 */ /* 0x000fea0003800000 */
[----:B------:R-:W1:Y:S01]  /*6ec0*/  LDS.128 R4, [R3+0x8400] ;  /* 0x0084000003047984 */ /* 0x000e620000000c00 */
[----:B------:R-:W-:Y:S02]  /*6ed0*/  SHF.R.U32.HI R45, RZ, 0x10, R35 ;  /* 0x00000010ff2d7819 */ /* 0x000fe40000011623 */
[--C-:B------:R-:W-:Y:S02]  /*6ee0*/  SHF.R.U32.HI R42, RZ, 0x10, R29.reuse ;  /* 0x00000010ff2a7819 */ /* 0x100fe4000001161d */
[----:B0-----:R-:W-:Y:S02]  /*6ef0*/  SHF.R.U64 R41, R28, 0x10, R29 ;  /* 0x000000101c297819 */ /* 0x001fe4000000121d */
[----:B------:R-:W-:Y:S02]  /*6f00*/  PRMT R45, R43, 0x5410, R45 ;  /* 0x000054102b2d7816 */ /* 0x000fe4000000002d */
[----:B------:R-:W-:Y:S02]  /*6f10*/  PRMT R42, R39, 0x5432, R42 ;  /* 0x00005432272a7816 */ /* 0x000fe4000000002a */
[----:B------:R-:W-:-:S02]  /*6f20*/  PRMT R41, R46, 0x5410, R41 ;  /* 0x000054102e297816 */ /* 0x000fc40000000029 */
[C---:B------:R-:W-:Y:S01]  /*6f30*/  SHF.L.U32 R46, R45.reuse, 0x10, RZ ;  /* 0x000000102d2e7819 */ /* 0x040fe200000006ff */
[----:B------:R-:W-:Y:S01]  /*6f40*/  IMAD.U32 R43, R42, 0x10000, RZ ;  /* 0x000100002a2b7824 */ /* 0x000fe200078e00ff */
[----:B------:R-:W-:Y:S02]  /*6f50*/  SHF.R.U64 R44, R34, 0x10, R35 ;  /* 0x00000010222c7819 */ /* 0x000fe40000001223 */
[----:B------:R-:W-:Y:S02]  /*6f60*/  LOP3.LUT R45, R45, 0xffff0000, RZ, 0xc0, !PT ;  /* 0xffff00002d2d7812 */ /* 0x000fe400078ec0ff */
[----:B------:R-:W-:Y:S02]  /*6f70*/  LOP3.LUT R42, R42, 0xffff0000, RZ, 0xc0, !PT ;  /* 0xffff00002a2a7812 */ /* 0x000fe400078ec0ff */
[----:B------:R-:W-:Y:S02]  /*6f80*/  PRMT R44, R38, 0x5432, R44 ;  /* 0x00005432262c7816 */ /* 0x000fe4000000002c */
[C---:B-1----:R-:W-:Y:S01]  /*6f90*/  LOP3.LUT R29, R6.reuse, 0xffff0000, RZ, 0xc0, !PT ;  /* 0xffff0000061d7812 */ /* 0x042fe200078ec0ff */
[----:B------:R-:W-:Y:S01]  /*6fa0*/  IMAD.U32 R28, R6, 0x10000, RZ ;  /* 0x00010000061c7824 */ /* 0x000fe200078e00ff */
[C---:B------:R-:W-:Y:S01]  /*6fb0*/  LOP3.LUT R35, R7.reuse, 0xffff0000, RZ, 0xc0, !PT ;  /* 0xffff000007237812 */ /* 0x040fe200078ec0ff */
[----:B------:R-:W-:-:S02]  /*6fc0*/  IMAD.U32 R34, R7, 0x10000, RZ ;  /* 0x0001000007227824 */ /* 0x000fc400078e00ff */
[C---:B------:R-:W-:Y:S01]  /*6fd0*/  FMUL.FTZ R47, R29.reuse, R46 ;  /* 0x0000002e1d2f7220 */ /* 0x040fe20000410000 */
[----:B------:R-:W-:Y:S01]  /*6fe0*/  FMUL.FTZ R29, R29, R43 ;  /* 0x0000002b1d1d7220 */ /* 0x000fe20000410000 */
[C---:B------:R-:W-:Y:S01]  /*6ff0*/  FMUL.FTZ R49, R35.reuse, R45 ;  /* 0x0000002d23317220 */ /* 0x040fe20000410000 */
[----:B------:R-:W-:Y:S02]  /*7000*/  IMAD.U32 R6, R4, 0x10000, RZ ;  /* 0x0001000004067824 */ /* 0x000fe400078e00ff */
[C---:B------:R-:W-:Y:S01]  /*7010*/  FFMA.FTZ R47, R28.reuse, R43, -R47 ;  /* 0x0000002b1c2f7223 */ /* 0x040fe2000001082f */
[----:B------:R-:W-:Y:S01]  /*7020*/  FMUL.FTZ R43, R35, R42 ;  /* 0x0000002a232b7220 */ /* 0x000fe20000410000 */
[----:B------:R-:W-:Y:S02]  /*7030*/  IMAD.U32 R7, R5, 0x10000, RZ ;  /* 0x0001000005077824 */ /* 0x000fe400078e00ff */
[----:B------:R-:W-:Y:S01]  /*7040*/  FFMA.FTZ R46, R28, R46, R29 ;  /* 0x0000002e1c2e7223 */ /* 0x000fe2000001001d */
[----:B------:R-:W-:Y:S01]  /*7050*/  IMAD.U32 R35, R44, 0x10000, RZ ;  /* 0x000100002c237824 */ /* 0x000fe200078e00ff */
[----:B------:R-:W-:Y:S01]  /*7060*/  LOP3.LUT R4, R4, 0xffff0000, RZ, 0xc0, !PT ;  /* 0xffff000004047812 */ /* 0x000fe200078ec0ff */
[----:B------:R-:W-:Y:S01]  /*7070*/  IMAD.U32 R29, R41, 0x10000, RZ ;  /* 0x00010000291d7824 */ /* 0x000fe200078e00ff */
[----:B------:R-:W-:Y:S01]  /*7080*/  LOP3.LUT R5, R5, 0xffff0000, RZ, 0xc0, !PT ;  /* 0xffff000005057812 */ /* 0x000fe200078ec0ff */
[----:B------:R-:W-:Y:S01]  /*7090*/  FFMA.FTZ R49, R34, R42, -R49 ;  /* 0x0000002a22317223 */ /* 0x000fe20000010831 */
        /* <DEDUP_REMOVED lines=15> */
[----:B------:R1:W-:Y:S02]  /*7190*/  STS.128 [R3+0x8400], R4 ;  /* 0x0084000403007388 */ /* 0x0003e40000000c00 */
.L_x_2721:
[----:B------:R-:W-:Y:S05]  /*71a0*/  BSYNC B2 ;  /* 0x0000000000027941 */ /* 0x000fea0003800000 */
.L_x_2720:
[----:B------:R-:W-:Y:S05]  /*71b0*/  @P1 BRA `(.L_x_2719) ;  /* 0x0000000000b81947 */ /* 0x000fea0003800000 */
[----:B-1----:R-:W1:Y:S01]  /*71c0*/  LDS.128 R4, [R0] ;  /* 0x0000000000047984 */ /* 0x002e620000000c00 */
[--C-:B------:R-:W-:Y:S02]  /*71d0*/  SHF.R.U64 R28, R24, 0x10, R25.reuse ;  /* 0x00000010181c7819 */ /* 0x100fe40000001219 */
[----:B------:R-:W-:Y:S02]  /*71e0*/  SHF.R.U32.HI R29, RZ, 0x10, R25 ;  /* 0x00000010ff1d7819 */ /* 0x000fe40000011619 */
[--C-:B------:R-:W-:Y:S02]  /*71f0*/  SHF.R.U64 R25, R20, 0x10, R21.reuse ;  /* 0x0000001014197819 */ /* 0x100fe40000001215 */
[----:B------:R-:W-:Y:S02]  /*7200*/  SHF.R.U32.HI R20, RZ, 0x10, R21 ;  /* 0x00000010ff147819 */ /* 0x000fe40000011615 */
[----:B------:R-:W-:Y:S02]  /*7210*/  PRMT R29, R50, 0x5410, R29 ;  /* 0x00005410321d7816 */ /* 0x000fe4000000001d */
[----:B------:R-:W-:-:S02]  /*7220*/  PRMT R39, R39, 0x5410, R20 ;  /* 0x0000541027277816 */ /* 0x000fc40000000014 */
[----:B------:R-:W-:Y:S02]  /*7230*/  PRMT R38, R38, 0x5410, R25 ;  /* 0x0000541026267816 */ /* 0x000fe40000000019 */
[----:B------:R-:W-:Y:S01]  /*7240*/  SHF.L.U32 R34, R29, 0x10, RZ ;  /* 0x000000101d227819 */ /* 0x000fe200000006ff */
[C---:B------:R-:W-:Y:S01]  /*7250*/  IMAD.U32 R35, R39.reuse, 0x10000, RZ ;  /* 0x0001000027237824 */ /* 0x040fe200078e00ff */
[----:B------:R-:W-:Y:S02]  /*7260*/  LOP3.LUT R39, R39, 0xffff0000, RZ, 0xc0, !PT ;  /* 0xffff000027277812 */ /* 0x000fe400078ec0ff */
[----:B------:R-:W-:Y:S02]  /*7270*/  LOP3.LUT R29, R29, 0xffff0000, RZ, 0xc0, !PT ;  /* 0xffff00001d1d7812 */ /* 0x000fe400078ec0ff */
[----:B------:R-:W-:Y:S02]  /*7280*/  PRMT R28, R40, 0x5432, R28 ;  /* 0x00005432281c7816 */ /* 0x000fe4000000001c */
[C---:B-1----:R-:W-:Y:S01]  /*7290*/  LOP3.LUT R21, R6.reuse, 0xffff0000, RZ, 0xc0, !PT ;  /* 0xffff000006157812 */ /* 0x042fe200078ec0ff */
[----:B------:R-:W-:Y:S01]  /*72a0*/  IMAD.U32 R20, R6, 0x10000, RZ ;  /* 0x0001000006147824 */ /* 0x000fe200078e00ff */
[C---:B------:R-:W-:Y:S01]  /*72b0*/  LOP3.LUT R25, R7.reuse, 0xffff0000, RZ, 0xc0, !PT ;  /* 0xffff000007197812 */ /* 0x040fe200078ec0ff */
[----:B------:R-:W-:-:S02]  /*72c0*/  IMAD.U32 R24, R7, 0x10000, RZ ;  /* 0x0001000007187824 */ /* 0x000fc400078e00ff */
[C---:B0-----:R-:W-:Y:S01]  /*72d0*/  FMUL.FTZ R41, R21.reuse, R35 ;  /* 0x0000002315297220 */ /* 0x041fe20000410000 */
[-C--:B------:R-:W-:Y:S01]  /*72e0*/  FMUL.FTZ R42, R21, R34.reuse ;  /* 0x00000022152a7220 */ /* 0x080fe20000410000 */
[C---:B------:R-:W-:Y:S01]  /*72f0*/  FMUL.FTZ R21, R25.reuse, R39 ;  /* 0x0000002719157220 */ /* 0x040fe20000410000 */
[----:B------:R-:W-:Y:S02]  /*7300*/  IMAD.U32 R6, R4, 0x10000, RZ ;  /* 0x0001000004067824 */ /* 0x000fe400078e00ff */
[C---:B------:R-:W-:Y:S01]  /*7310*/  FFMA.FTZ R41, R20.reuse, R34, -R41 ;  /* 0x0000002214297223 */ /* 0x040fe20000010829 */
[----:B------:R-:W-:Y:S01]  /*7320*/  FFMA.FTZ R42, R20, R35, R42 ;  /* 0x00000023142a7223 */ /* 0x000fe2000001002a */
[-C--:B------:R-:W-:Y:S01]  /*7330*/  FMUL.FTZ R35, R25, R29.reuse ;  /* 0x0000001d19237220 */ /* 0x080fe20000410000 */
[----:B------:R-:W-:Y:S01]  /*7340*/  FFMA.FTZ R34, R24, R29, -R21 ;  /* 0x0000001d18227223 */ /* 0x000fe20000010815 */
[C---:B------:R-:W-:Y:S01]  /*7350*/  IMAD.U32 R7, R5.reuse, 0x10000, RZ ;  /* 0x0001000005077824 */ /* 0x040fe200078e00ff */
[----:B------:R-:W-:Y:S01]  /*7360*/  LOP3.LUT R4, R4, 0xffff0000, RZ, 0xc0, !PT ;  /* 0xffff000004047812 */ /* 0x000fe200078ec0ff */
[----:B------:R-:W-:Y:S01]  /*7370*/  IMAD.U32 R25, R38, 0x10000, RZ ;  /* 0x0001000026197824 */ /* 0x000fe200078e00ff */
[----:B------:R-:W-:Y:S01]  /*7380*/  LOP3.LUT R5, R5, 0xffff0000, RZ, 0xc0, !PT ;  /* 0xffff000005057812 */ /* 0x000fe200078ec0ff */
[----:B------:R-:W-:Y:S01]  /*7390*/  IMAD.U32 R21, R28, 0x10000, RZ ;  /* 0x000100001c157824 */ /* 0x000fe200078e00ff */
        /* <DEDUP_REMOVED lines=16> */
.L_x_2719:
[----:B------:R-:W-:Y:S05]  /*74a0*/  BSYNC B1 ;  /* 0x0000000000017941 */ /* 0x000fea0003800000 */
.L_x_2718:
[----:B-12---:R-:W-:-:S05]  /*74b0*/  VIADD R4, R23, 0x60 ;  /* 0x0000006017047836 */ /* 0x006fca0000000000 */
[----:B------:R-:W-:-:S13]  /*74c0*/  ISETP.GE.AND P0, PT, R4, R14, PT ;  /* 0x0000000e0400720c */ /* 0x000fda0003f06270 */
        /* <DEDUP_REMOVED lines=8> */
[----:B------:R-:W-:Y:S02]  /*7550*/  SHF.R.U64 R25, R12, 0x10, R13 ;  /* 0x000000100c197819 */ /* 0x000fe4000000120d */
[----:B------:R-:W-:Y:S02]  /*7560*/  SHF.R.U64 R12, R26, 0x10, R27 ;  /* 0x000000101a0c7819 */ /* 0x000fe4000000121b */
[----:B------:R-:W-:Y:S02]  /*7570*/  SHF.R.U32.HI R21, RZ, 0x10, R13 ;  /* 0x00000010ff157819 */ /* 0x000fe4000001160d */
[----:B------:R-:W-:Y:S02]  /*7580*/  SHF.R.U32.HI R27, RZ, 0x10, R27 ;  /* 0x00000010ff1b7819 */ /* 0x000fe4000001161b */
[----:B------:R-:W-:Y:S02]  /*7590*/  PRMT R21, R51, 0x5410, R21 ;  /* 0x0000541033157816 */ /* 0x000fe40000000015 */
[----:B------:R-:W-:-:S02]  /*75a0*/  PRMT R36, R36, 0x5410, R27 ;  /* 0x0000541024247816 */ /* 0x000fc4000000001b */
[----:B------:R-:W-:Y:S02]  /*75b0*/  PRMT R40, R40, 0x5410, R25 ;  /* 0x0000541028287816 */ /* 0x000fe40000000019 */
[----:B------:R-:W-:Y:S01]  /*75c0*/  SHF.L.U32 R24, R21, 0x10, RZ ;  /* 0x0000001015187819 */ /* 0x000fe200000006ff */
[C---:B------:R-:W-:Y:S01]  /*75d0*/  IMAD.U32 R25, R36.reuse, 0x10000, RZ ;  /* 0x0001000024197824 */ /* 0x040fe200078e00ff */
[----:B------:R-:W-:Y:S02]  /*75e0*/  LOP3.LUT R27, R36, 0xffff0000, RZ, 0xc0, !PT ;  /* 0xffff0000241b7812 */ /* 0x000fe400078ec0ff */
[----:B------:R-:W-:Y:S02]  /*75f0*/  PRMT R37, R37, 0x5410, R12 ;  /* 0x0000541025257816 */ /* 0x000fe4000000000c */
[----:B------:R-:W-:Y:S02]  /*7600*/  LOP3.LUT R21, R21, 0xffff0000, RZ, 0xc0, !PT ;  /* 0xffff000015157812 */ /* 0x000fe400078ec0ff */
[C---:B-1----:R-:W-:Y:S01]  /*7610*/  LOP3.LUT R13, R6.reuse, 0xffff0000, RZ, 0xc0, !PT ;  /* 0xffff0000060d7812 */ /* 0x042fe200078ec0ff */
[----:B------:R-:W-:Y:S01]  /*7620*/  IMAD.U32 R12, R6, 0x10000, RZ ;  /* 0x00010000060c7824 */ /* 0x000fe200078e00ff */
[C---:B------:R-:W-:Y:S01]  /*7630*/  LOP3.LUT R20, R7.reuse, 0xffff0000, RZ, 0xc0, !PT ;  /* 0xffff000007147812 */ /* 0x040fe200078ec0ff */
[----:B------:R-:W-:-:S02]  /*7640*/  IMAD.U32 R14, R7, 0x10000, RZ ;  /* 0x00010000070e7824 */ /* 0x000fc400078e00ff */
[C---:B------:R-:W-:Y:S01]  /*7650*/  FMUL.FTZ R29, R13.reuse, R25 ;  /* 0x000000190d1d7220 */ /* 0x040fe20000410000 */
[-C--:B------:R-:W-:Y:S01]  /*7660*/  FMUL.FTZ R26, R13, R24.reuse ;  /* 0x000000180d1a7220 */ /* 0x080fe20000410000 */
[----:B------:R-:W-:Y:S01]  /*7670*/  FMUL.FTZ R13, R20, R27 ;  /* 0x0000001b140d7220 */ /* 0x000fe20000410000 */
[----:B------:R-:W-:Y:S02]  /*7680*/  IMAD.U32 R6, R4, 0x10000, RZ ;  /* 0x0001000004067824 */ /* 0x000fe400078e00ff */
[----:B------:R-:W-:Y:S01]  /*7690*/  FFMA.FTZ R29, R12, R24, -R29 ;  /* 0x000000180c1d7223 */ /* 0x000fe2000001081d */
[C---:B------:R-:W-:Y:S02]  /*76a0*/  IMAD.U32 R7, R5.reuse, 0x10000, RZ ;  /* 0x0001000005077824 */ /* 0x040fe400078e00ff */
        /* <DEDUP_REMOVED lines=23> */
.L_x_2724:
[----:B------:R-:W-:Y:S05]  /*7820*/  BSYNC B1 ;  /* 0x0000000000017941 */ /* 0x000fea0003800000 */
.L_x_2723:
[----:B------:R-:W-:Y:S05]  /*7830*/  @P1 BRA `(.L_x_2722) ;  /* 0x0000001800501947 */ /* 0x000fea0003800000 */
[----:B-1----:R-:W1:Y:S01]  /*7840*/  LDS.128 R4, [R0+0x3000] ;  /* 0x0030000000047984 */ /* 0x002e620000000c00 */
        /* <DEDUP_REMOVED lines=12> */
[C---:B-1----:R-:W-:Y:S01]  /*7910*/  LOP3.LUT R9, R6.reuse, 0xffff0000, RZ, 0xc0, !PT ;  /* 0xffff000006097812 */ /* 0x042fe200078ec0ff */
[C---:B------:R-:W-:Y:S01]  /*7920*/  IMAD.U32 R10, R7.reuse, 0x10000, RZ ;  /* 0x00010000070a7824 */ /* 0x040fe200078e00ff */
[----:B------:R-:W-:Y:S01]  /*7930*/  LOP3.LUT R7, R7, 0xffff0000, RZ, 0xc0, !PT ;  /* 0xffff000007077812 */ /* 0x000fe200078ec0ff */
[----:B------:R-:W-:Y:S01]  /*7940*/  IMAD.U32 R8, R6, 0x10000, RZ ;  /* 0x0001000006087824 */ /* 0x000fe200078e00ff */
[----:B------:R-:W-:Y:S01]  /*7950*/  SHF.L.U32 R6, R5, 0x10, RZ ;  /* 0x0000001005067819 */ /* 0x000fe200000006ff */
[C---:B------:R-:W-:Y:S01]  /*7960*/  FMUL.FTZ R13, R9.reuse, R12 ;  /* 0x0000000c090d7220 */ /* 0x040fe20000410000 */
[----:B------:R-:W-:Y:S01]  /*7970*/  FMUL.FTZ R9, R9, R11 ;  /* 0x0000000b09097220 */ /* 0x000fe20000410000 */
[----:B------:R-:W-:Y:S01]  /*7980*/  FMUL.FTZ R21, R7, R31 ;  /* 0x0000001f07157220 */ /* 0x000fe20000410000 */
[----:B------:R-:W-:-:S02]  /*7990*/  IMAD.U32 R3, R4, 0x10000, RZ ;  /* 0x0001000004037824 */ /* 0x000fc400078e00ff */
[C---:B------:R-:W-:Y:S01]  /*79a0*/  FFMA.FTZ R13, R8.reuse, R11, -R13 ;  /* 0x0000000b080d7223 */ /* 0x040fe2000001080d */
[----:B------:R-:W-:Y:S01]  /*79b0*/  FFMA.FTZ R14, R8, R12, R9 ;  /* 0x0000000c080e7223 */ /* 0x000fe20000010009 */
[-C--:B------:R-:W-:Y:S01]  /*79c0*/  FMUL.FTZ R9, R7, R33.reuse ;  /* 0x0000002107097220 */ /* 0x080fe20000410000 */
[----:B------:R-:W-:Y:S01]  /*79d0*/  IMAD.U32 R8, R15, 0x10000, RZ ;  /* 0x000100000f087824 */ /* 0x000fe200078e00ff */
[----:B------:R-:W-:Y:S01]  /*79e0*/  LOP3.LUT R4, R4, 0xffff0000, RZ, 0xc0, !PT ;  /* 0xffff000004047812 */ /* 0x000fe200078ec0ff */
[----:B------:R-:W-:Y:S01]  /*79f0*/  IMAD.U32 R7, R32, 0x10000, RZ ;  /* 0x0001000020077824 */ /* 0x000fe200078e00ff */
[----:B------:R-:W-:Y:S01]  /*7a00*/  LOP3.LUT R5, R5, 0xffff0000, RZ, 0xc0, !PT ;  /* 0xffff000005057812 */ /* 0x000fe200078ec0ff */
[C---:B------:R-:W-:Y:S01]  /*7a10*/  FFMA.FTZ R21, R10.reuse, R33, -R21 ;  /* 0x000000210a157223 */ /* 0x040fe20000010815 */
[----:B------:R-:W-:Y:S01]  /*7a20*/  LOP3.LUT R15, R15, 0xffff0000, RZ, 0xc0, !PT ;  /* 0xffff00000f0f7812 */ /* 0x000fe200078ec0ff */
[----:B------:R-:W-:Y:S01]  /*7a30*/  FFMA.FTZ R20, R10, R31, R9 ;  /* 0x0000001f0a147223 */ /* 0x000fe20000010009 */
[----:B------:R-:W-:Y:S01]  /*7a40*/  LOP3.LUT R32, R32, 0xffff0000, RZ, 0xc0, !PT ;  /* 0xffff000020207812 */ /* 0x000fe200078ec0ff */
[C---:B------:R-:W-:Y:S01]  /*7a50*/  FMUL.FTZ R10, R4.reuse, R8 ;  /* 0x00000008040a7220 */ /* 0x040fe20000410000 */
[----:B------:R-:W-:Y:S01]  /*7a60*/  FMUL.FTZ R9, R4, R7 ;  /* 0x0000000704097220 */ /* 0x000fe20000410000 */
[----:B------:R-:W-:-:S02]  /*7a70*/  FMUL.FTZ R11, R5, R15 ;  /* 0x0000000f050b7220 */ /* 0x000fc40000410000 */
[----:B------:R-:W-:Y:S01]  /*7a80*/  FMUL.FTZ R12, R5, R32 ;  /* 0x00000020050c7220 */ /* 0x000fe20000410000 */
        /* <DEDUP_REMOVED lines=8> */
[----:B------:R2:W-:Y:S01]  /*7b10*/  STS.128 [R0+0x3000], R4 ;  /* 0x0030000400007388 */ /* 0x0005e20000000c00 */
[----:B------:R-:W-:Y:S05]  /*7b20*/  BRA `(.L_x_2722) ;  /* 0x0000001400947947 */ /* 0x000fea0003800000 */
.L_x_2709:
[----:B------:R-:W1:Y:S01]  /*7b30*/  S2R R0, SR_TID.X ;  /* 0x0000000000007919 */ /* 0x000e620000002100 */
[----:B------:R-:W2:Y:S01]  /*7b40*/  LDC R32, c[0x0][0x448] ;  /* 0x00011200ff207b82 */ /* 0x000ea20000000800 */
[----:B------:R-:W-:Y:S01]  /*7b50*/  ULDC.64 UR4, c[0x0][0x3f8] ;  /* 0x0000fe0000047ab9 */ /* 0x000fe20000000a00 */
[----:B------:R-:W-:Y:S01]  /*7b60*/  ULDC.64 UR6, c[0x0][0x408] ;  /* 0x0001020000067ab9 */ /* 0x000fe20000000a00 */
[----:B------:R-:W-:Y:S02]  /*7b70*/  IMAD.MOV.U32 R4, RZ, RZ, R26 ;  /* 0x000000ffff047224 */ /* 0x000fe400078e001a */
[----:B------:R-:W-:Y:S02]  /*7b80*/  IMAD.MOV.U32 R6, RZ, RZ, R24 ;  /* 0x000000ffff067224 */ /* 0x000fe400078e0018 */
[----:B------:R-:W-:Y:S01]  /*7b90*/  IMAD.MOV.U32 R7, RZ, RZ, R31 ;  /* 0x000000ffff077224 */ /* 0x000fe200078e001f */
[----:B--2---:R-:W-:Y:S01]  /*7ba0*/  ISETP.NE.AND P0, PT, R32, 0x1, PT ;  /* 0x000000012000780c */ /* 0x004fe20003f05270 */
[----:B-1----:R-:W-:-:S05]  /*7bb0*/  VIADD R0, R0, 0xffffff80 ;  /* 0xffffff8000007836 */ /* 0x002fca0000000000 */
[----:B------:R-:W-:-:S07]  /*7bc0*/  SHF.R.S32.HI R3, RZ, 0x1f, R0 ;  /* 0x0000001fff037819 */ /* 0x000fce0000011400 */
[----:B------:R-:W1:Y:S01]  /*7bd0*/  @P0 LDC R5, c[0x0][0x450] ;  /* 0x00011400ff050b82 */ /* 0x000e620000000800 */
[----:B------:R-:W-:-:S04]  /*7be0*/  LEA.HI R3, R3, R0, RZ, 0x2 ;  /* 0x0000000003037211 */ /* 0x000fc800078f10ff */
[----:B------:R-:W-:-:S05]  /*7bf0*/  LOP3.LUT R3, R3, 0xfffffffc, RZ, 0xc0, !PT ;  /* 0xfffffffc03037812 */ /* 0x000fca00078ec0ff */
[----:B------:R-:W-:Y:S02]  /*7c00*/  IMAD.IADD R3, R0, 0x1, -R3 ;  /* 0x0000000100037824 */ /* 0x000fe400078e0a03 */
[----:B------:R-:W2:Y:S02]  /*7c10*/  @P0 LDC R0, c[0x0][0x44c] ;  /* 0x00011300ff000b82 */ /* 0x000ea40000000800 */
[----:B------:R-:W-:-:S04]  /*7c20*/  IMAD R3, R3, 0x60, R41 ;  /* 0x0000006003037824 */ /* 0x000fc800078e0229 */
[----:B--2---:R-:W-:-:S05]  /*7c30*/  @P0 IMAD.HI.U32 R0, R3, R0, RZ ;  /* 0x0000000003000227 */ /* 0x004fca00078e00ff */
[----:B-1----:R-:W-:Y:S01]  /*7c40*/  @P0 SHF.R.U32.HI R3, RZ, R5, R0 ;  /* 0x00000005ff030219 */ /* 0x002fe20000011600 */
[----:B------:R-:W-:-:S03]  /*7c50*/  IMAD.MOV.U32 R5, RZ, RZ, R29 ;  /* 0x000000ffff057224 */ /* 0x000fc600078e001d */
[----:B------:R-:W-:Y:S01]  /*7c60*/  SHF.R.S32.HI R0, RZ, 0x1f, R3 ;  /* 0x0000001fff007819 */ /* 0x000fe20000011403 */
[----:B------:R-:W-:-:S04]  /*7c70*/  IMAD.WIDE.U32 R4, R3, UR4, R4 ;  /* 0x0000000403047c25 */ /* 0x000fc8000f8e0004 */
[C---:B------:R-:W-:Y:S02]  /*7c80*/  IMAD R8, R0.reuse, UR4, RZ ;  /* 0x0000000400087c24 */ /* 0x040fe4000f8e02ff */
[----:B------:R-:W-:Y:S02]  /*7c90*/  IMAD R0, R0, UR6, RZ ;  /* 0x0000000600007c24 */ /* 0x000fe4000f8e02ff */
[C---:B------:R-:W-:Y:S01]  /*7ca0*/  IMAD R9, R3.reuse, UR5, R8 ;  /* 0x0000000503097c24 */ /* 0x040fe2000f8e0208 */
[----:B------:R-:W-:Y:S01]  /*7cb0*/  ULDC.64 UR4, c[0x0][0x3e8] ;  /* 0x0000fa0000047ab9 */ /* 0x000fe20000000a00 */
[----:B------:R-:W-:Y:S01]  /*7cc0*/  IMAD.WIDE.U32 R6, R3, UR6, R6 ;  /* 0x0000000603067c25 */ /* 0x000fe2000f8e0006 */
[----:B------:R-:W-:Y:S01]  /*7cd0*/  LEA R25, P0, R4, UR4, 0x1 ;  /* 0x0000000404197c11 */ /* 0x000fe2000f8008ff */
[----:B------:R-:W-:Y:S01]  /*7ce0*/  UMOV UR4, 0xffffffff ;  /* 0xffffffff00047882 */ /* 0x000fe20000000000 */
[----:B------:R-:W-:Y:S01]  /*7cf0*/  IADD3 R5, R5, R9, RZ ;  /* 0x0000000905057210 */ /* 0x000fe20007ffe0ff */
[----:B------:R-:W-:Y:S01]  /*7d00*/  IMAD R3, R3, UR7, R0 ;  /* 0x0000000703037c24 */ /* 0x000fe2000f8e0200 */
[----:B------:R-:W-:-:S02]  /*7d10*/  ULDC.64 UR6, c[0x0][0x400] ;  /* 0x0001000000067ab9 */ /* 0x000fc40000000a00 */
[----:B------:R-:W-:Y:S01]  /*7d20*/  LEA R27, P1, R6, UR6, 0x1 ;  /* 0x00000006061b7c11 */ /* 0x000fe2000f8208ff */
[----:B------:R-:W-:Y:S01]  /*7d30*/  IMAD.IADD R3, R7, 0x1, R3 ;  /* 0x0000000107037824 */ /* 0x000fe200078e0203 */
[----:B------:R-:W-:-:S04]  /*7d40*/  LEA.HI.X R26, R4, UR5, R5, 0x1, P0 ;  /* 0x00000005041a7c11 */ /* 0x000fc800080f0c05 */
[----:B------:R-:W-:Y:S01]  /*7d50*/  LEA.HI.X R24, R6, UR7, R3, 0x1, P1 ;  /* 0x0000000706187c11 */ /* 0x000fe200088f0c03 */
[----:B------:R-:W-:Y:S06]  /*7d60*/  BRA.DIV UR4, `(.L_x_2725) ;  /* 0x0000013604287947 */ /* 0x000fec000b800000 */
[----:B------:R-:W2:Y:S01]  /*7d70*/  LDL R6, [R1+0x10] ;  /* 0x0000100001067983 */ /* 0x000ea20000100800 */
[----:B------:R-:W1:Y:S03]  /*7d80*/  LDC R35, c[0x0][0x3f4] ;  /* 0x0000fd00ff237b82 */ /* 0x000e660000000800 */
[----:B------:R-:W3:Y:S04]  /*7d90*/  SHFL.IDX PT, R3, R25, RZ, 0x1c1f ;  /* 0x001c1fff19037589 */ /* 0x000ee800000e0000 */
[----:B------:R-:W5:Y:S04]  /*7da0*/  SHFL.IDX PT, R0, R26, RZ, 0x1c1f ;  /* 0x001c1fff1a007589 */ /* 0x000f6800000e0000 */
[----:B0-----:R-:W0:Y:S04]  /*7db0*/  SHFL.IDX PT, R14, R27, RZ, 0x1c1f ;  /* 0x001c1fff1b0e7589 */ /* 0x001e2800000e0000 */
[----:B------:R-:W4:Y:S01]  /*7dc0*/  SHFL.IDX PT, R4, R24, RZ, 0x1c1f ;  /* 0x001c1fff18047589 */ /* 0x000f2200000e0000 */
[----:B-1----:R-:W-:Y:S01]  /*7dd0*/  ISETP.GE.AND P0, PT, R16, R35, PT ;  /* 0x000000231000720c */ /* 0x002fe20003f06270 */
[----:B--2---:R-:W-:-:S05]  /*7de0*/  IMAD R32, R6, R32, RZ ;  /* 0x0000002006207224 */ /* 0x004fca00078e02ff */
[----:B------:R-:W-:-:S13]  /*7df0*/  ISETP.GE.OR P1, PT, R41, R32, P0 ;  /* 0x000000202900720c */ /* 0x000fda0000726670 */
[C---:B------:R-:W-:Y:S01]  /*7e00*/  @!P1 IMAD.SHL.U32 R5, R16.reuse, 0x2, RZ ;  /* 0x0000000210059824 */ /* 0x040fe200078e00ff */
[----:B------:R-:W-:-:S04]  /*7e10*/  @!P1 SHF.L.U64.HI R21, R16, 0x1, R17 ;  /* 0x0000000110159819 */ /* 0x000fc80000010211 */
[----:B---3--:R-:W-:-:S05]  /*7e20*/  @!P1 IADD3 R6, P2, R3, R5, RZ ;  /* 0x0000000503069210 */ /* 0x008fca0007f5e0ff */
[----:B-----5:R-:W-:-:S05]  /*7e30*/  @!P1 IMAD.X R7, R0, 0x1, R21, P2 ;  /* 0x0000000100079824 */ /* 0x020fca00010e0615 */
[----:B------:R-:W2:Y:S01]  /*7e40*/  @!P1 LD.E.128 R8, desc[UR40][R6.64] ;  /* 0x0000002806089980 */ /* 0x000ea2000c101d00 */
[----:B0-----:R-:W-:-:S05]  /*7e50*/  @!P1 IADD3 R14, P2, R14, R5, RZ ;  /* 0x000000050e0e9210 */ /* 0x001fca0007f5e0ff */
[----:B----4-:R-:W-:-:S04]  /*7e60*/  @!P1 IMAD.X R3, R4, 0x1, R21, P2 ;  /* 0x0000000104039824 */ /* 0x010fc800010e0615 */
[----:B------:R-:W-:-:S05]  /*7e70*/  @!P1 IMAD.MOV.U32 R15, RZ, RZ, R3 ;  /* 0x000000ffff0f9224 */ /* 0x000fca00078e0003 */
[----:B------:R0:W3:Y:S01]  /*7e80*/  @!P1 LD.E.128 R4, desc[UR40][R14.64] ;  /* 0x000000280e049980 */ /* 0x0000e2000c101d00 */
[----:B------:R-:W-:Y:S02]  /*7e90*/  CS2R R36, SRZ ;  /* 0x0000000000247805 */ /* 0x000fe4000001ff00 */
[----:B------:R-:W-:Y:S02]  /*7ea0*/  CS2R R38, SRZ ;  /* 0x0000000000267805 */ /* 0x000fe4000001ff00 */
[----:B------:R-:W-:Y:S01]  /*7eb0*/  CS2R R28, SRZ ;  /* 0x00000000001c7805 */ /* 0x000fe2000001ff00 */
[----:B------:R-:W1:Y:S01]  /*7ec0*/  SHFL.IDX PT, R24, R24, 0x1, 0x1c1f ;  /* 0x003c1f0018187f89 */ /* 0x000e6200000e0000 */
[----:B------:R-:W-:-:S03]  /*7ed0*/  CS2R R20, SRZ ;  /* 0x0000000000147805 */ /* 0x000fc6000001ff00 */
[----:B0-----:R0:W4:Y:S01]  /*7ee0*/  SHFL.IDX PT, R14, R27, 0x1, 0x1c1f ;  /* 0x003c1f001b0e7f89 */ /* 0x00112200000e0000 */
[----:B--2---:R-:W-:Y:S02]  /*7ef0*/  @!P1 IMAD.MOV.U32 R37, RZ, RZ, R9 ;  /* 0x000000ffff259224 */ /* 0x004fe400078e0009 */
[----:B------:R-:W-:Y:S02]  /*7f00*/  @!P1 IMAD.MOV.U32 R36, RZ, RZ, R8 ;  /* 0x000000ffff249224 */ /* 0x000fe400078e0008 */
[----:B------:R-:W-:Y:S01]  /*7f10*/  @!P1 IMAD.MOV.U32 R38, RZ, RZ, R10 ;  /* 0x000000ffff269224 */ /* 0x000fe200078e000a */
[----:B------:R-:W-:Y:S01]  /*7f20*/  MOV R3, R37 ;  /* 0x0000002500037202 */ /* 0x000fe20000000f00 */
[----:B------:R-:W-:Y:S02]  /*7f30*/  IMAD.MOV.U32 R0, RZ, RZ, R36 ;  /* 0x000000ffff007224 */ /* 0x000fe400078e0024 */
[----:B------:R-:W-:Y:S01]  /*7f40*/  @!P1 IMAD.MOV.U32 R39, RZ, RZ, R11 ;  /* 0x000000ffff279224 */ /* 0x000fe200078e000b */
[----:B------:R-:W-:Y:S01]  /*7f50*/  PRMT R34, R34, 0x5410, R3 ;  /* 0x0000541022227816 */ /* 0x000fe20000000003 */
[----:B------:R-:W-:Y:S01]  /*7f60*/  IMAD.MOV.U32 R8, RZ, RZ, R38 ;  /* 0x000000ffff087224 */ /* 0x000fe200078e0026 */
[----:B------:R-:W-:Y:S01]  /*7f70*/  PRMT R48, R0, 0x7610, R48 ;  /* 0x0000761000307816 */ /* 0x000fe20000000030 */
[----:B------:R0:W2:Y:S01]  /*7f80*/  SHFL.IDX PT, R3, R25, 0x1, 0x1c1f ;  /* 0x003c1f0019037f89 */ /* 0x0000a200000e0000 */
[----:B------:R-:W-:-:S02]  /*7f90*/  IMAD.MOV.U32 R9, RZ, RZ, R39 ;  /* 0x000000ffff097224 */ /* 0x000fc400078e0027 */
[----:B---3--:R-:W-:Y:S01]  /*7fa0*/  @!P1 IMAD.MOV.U32 R28, RZ, RZ, R4 ;  /* 0x000000ffff1c9224 */ /* 0x008fe200078e0004 */
[----:B------:R0:W3:Y:S01]  /*7fb0*/  SHFL.IDX PT, R0, R26, 0x1, 0x1c1f ;  /* 0x003c1f001a007f89 */ /* 0x0000e200000e0000 */
[----:B------:R-:W-:Y:S01]  /*7fc0*/  @!P1 IMAD.MOV.U32 R29, RZ, RZ, R5 ;  /* 0x000000ffff1d9224 */ /* 0x000fe200078e0005 */
[----:B------:R-:W-:Y:S01]  /*7fd0*/  PRMT R31, R8, 0x7610, R31 ;  /* 0x00007610081f7816 */ /* 0x000fe2000000001f */
[----:B------:R-:W-:Y:S01]  /*7fe0*/  @!P1 IMAD.MOV.U32 R20, RZ, RZ, R6 ;  /* 0x000000ffff149224 */ /* 0x000fe200078e0006 */
[----:B------:R-:W-:Y:S01]  /*7ff0*/  MOV R4, R28 ;  /* 0x0000001c00047202 */ /* 0x000fe20000000f00 */
[----:B------:R-:W-:Y:S01]  /*8000*/  @!P1 IMAD.MOV.U32 R21, RZ, RZ, R7 ;  /* 0x000000ffff159224 */ /* 0x000fe200078e0007 */
[----:B------:R-:W-:Y:S01]  /*8010*/  PRMT R34, R9, 0x7610, R34 ;  /* 0x0000761009227816 */ /* 0x000fe20000000022 */
[----:B------:R-:W-:Y:S01]  /*8020*/  IMAD.MOV.U32 R5, RZ, RZ, R29 ;  /* 0x000000ffff057224 */ /* 0x000fe200078e001d */
[----:B------:R-:W-:Y:S01]  /*8030*/  PRMT R50, R4, 0x7610, R50 ;  /* 0x0000761004327816 */ /* 0x000fe20000000032 */
[----:B------:R-:W-:-:S02]  /*8040*/  IMAD.MOV.U32 R6, RZ, RZ, R20 ;  /* 0x000000ffff067224 */ /* 0x000fc400078e0014 */
[----:B------:R-:W-:Y:S01]  /*8050*/  IMAD.MOV.U32 R7, RZ, RZ, R21 ;  /* 0x000000ffff077224 */ /* 0x000fe200078e0015 */
[----:B------:R-:W-:Y:S02]  /*8060*/  PRMT R54, R5, 0x7610, R54 ;  /* 0x0000761005367816 */ /* 0x000fe40000000036 */
[----:B------:R-:W-:Y:S02]  /*8070*/  CS2R R4, SRZ ;  /* 0x0000000000047805 */ /* 0x000fe4000001ff00 */
[----:B------:R-:W-:Y:S02]  /*8080*/  PRMT R31, R31, 0x5410, R6 ;  /* 0x000054101f1f7816 */ /* 0x000fe40000000006 */
[----:B01--4-:R-:W-:-:S07]  /*8090*/  PRMT R55, R7, 0x7610, R55 ;  /* 0x0000761007377816 */ /* 0x013fce0000000037 */
.L_x_2944:
[----:B------:R-:W4:Y:S01]  /*80a0*/  LDL R7, [R1+0x54] ;  /* 0x0000540001077983 */ /* 0x000f220000100800 */
[----:B------:R-:W-:Y:S01]  /*80b0*/  VIADD R41, R41, 0x60 ;  /* 0x0000006029297836 */ /* 0x000fe20000000000 */
[----:B------:R-:W-:Y:S01]  /*80c0*/  BSSY B1, `(.L_x_2726) ;  /* 0x0000016000017945 */ /* 0x000fe20003800000 */
[----:B------:R-:W-:Y:S02]  /*80d0*/  CS2R R8, SRZ ;  /* 0x0000000000087805 */ /* 0x000fe4000001ff00 */
[----:B------:R-:W-:Y:S02]  /*80e0*/  CS2R R10, SRZ ;  /* 0x00000000000a7805 */ /* 0x000fe4000001ff00 */
[----:B------:R-:W-:Y:S02]  /*80f0*/  ISETP.GE.AND P1, PT, R41, R32, PT ;  /* 0x000000202900720c */ /* 0x000fe40003f26270 */
[----:B----4-:R-:W-:-:S04]  /*8100*/  LEA.HI R6, R7, R7, RZ, 0x1 ;  /* 0x0000000707067211 */ /* 0x010fc800078f08ff */
[----:B------:R-:W-:-:S05]  /*8110*/  LOP3.LUT R6, R6, 0xfffffffe, RZ, 0xc0, !PT ;  /* 0xfffffffe06067812 */ /* 0x000fca00078ec0ff */
[----:B------:R-:W-:Y:S01]  /*8120*/  IMAD.IADD R13, R7, 0x1, -R6 ;  /* 0x00000001070d7824 */ /* 0x000fe200078e0a06 */
[----:B------:R-:W-:-:S04]  /*8130*/  CS2R R6, SRZ ;  /* 0x0000000000067805 */ /* 0x000fc8000001ff00 */
[----:B------:R-:W-:Y:S01]  /*8140*/  SHF.L.U32 R13, R13, 0x1f, RZ ;  /* 0x0000001f0d0d7819 */ /* 0x000fe200000006ff */
[----:B------:R-:W-:Y:S06]  /*8150*/  @P1 BRA `(.L_x_2727) ;  /* 0x0000000000301947 */ /* 0x000fec0003800000 */
[----:B------:R-:W-:Y:S02]  /*8160*/  CS2R R6, SRZ ;  /* 0x0000000000067805 */ /* 0x000fe4000001ff00 */
[----:B------:R-:W-:Y:S02]  /*8170*/  CS2R R8, SRZ ;  /* 0x0000000000087805 */ /* 0x000fe4000001ff00 */
[----:B------:R-:W-:Y:S01]  /*8180*/  CS2R R10, SRZ ;  /* 0x00000000000a7805 */ /* 0x000fe2000001ff00 */
[----:B------:R-:W-:Y:S06]  /*8190*/  @P0 BRA `(.L_x_2727) ;  /* 0x0000000000200947 */ /* 0x000fec0003800000 */
[C---:B------:R-:W-:Y:S01]  /*81a0*/  IMAD.SHL.U32 R4, R16.reuse, 0x2, RZ ;  /* 0x0000000210047824 */ /* 0x040fe200078e00ff */
[----:B------:R-:W-:-:S04]  /*81b0*/  SHF.L.U64.HI R5, R16, 0x1, R17 ;  /* 0x0000000110057819 */ /* 0x000fc80000010211 */
[-C--:B--2---:R-:W-:Y:S02]  /*81c0*/  IADD3 R8, P1, R3, R4.reuse, RZ ;  /* 0x0000000403087210 */ /* 0x084fe40007f3e0ff */
[----:B------:R-:W-:-:S03]  /*81d0*/  IADD3 R4, P2, R14, R4, RZ ;  /* 0x000000040e047210 */ /* 0x000fc60007f5e0ff */
[--C-:B---3--:R-:W-:Y:S02]  /*81e0*/  IMAD.X R9, R0, 0x1, R5.reuse, P1 ;  /* 0x0000000100097824 */ /* 0x108fe400008e0605 */
[----:B------:R-:W-:-:S04]  /*81f0*/  IMAD.X R5, R24, 0x1, R5, P2 ;  /* 0x0000000118057824 */ /* 0x000fc800010e0605 */
[----:B------:R-:W5:Y:S04]  /*8200*/  LD.E.128 R8, desc[UR40][R8.64] ;  /* 0x0000002808087980 */ /* 0x000f68000c101d00 */
[----:B------:R-:W5:Y:S02]  /*8210*/  LD.E.128 R4, desc[UR40][R4.64] ;  /* 0x0000002804047980 */ /* 0x000f64000c101d00 */
.L_x_2727:
[----:B------:R-:W-:Y:S05]  /*8220*/  BSYNC B1 ;  /* 0x0000000000017941 */ /* 0x000fea0003800000 */
.L_x_2726:
[----:B------:R-:W0:Y:S01]  /*8230*/  SYNCS.PHASECHK.TRANS64.TRYWAIT P1, [R2+URZ+0x16800], R13 ;  /* 0x0168000d020075a7 */ /* 0x000e22000802017f */
[----:B------:R-:W-:Y:S01]  /*8240*/  IMAD R32, R33, -0xc0, R32 ;  /* 0xffffff4021207824 */ /* 0x000fe200078e0220 */
[C---:B------:R-:W-:Y:S01]  /*8250*/  IADD3 R12, R23.reuse, 0x60, RZ ;  /* 0x00000060170c7810 */ /* 0x040fe20007ffe0ff */
[----:B---3-5:R-:W-:Y:S01]  /*8260*/  IMAD.MOV.U32 R0, RZ, RZ, R4 ;  /* 0x000000ffff007224 */ /* 0x028fe200078e0004 */
[----:B------:R-:W-:Y:S01]  /*8270*/  BSSY B1, `(.L_x_2728) ;  /* 0x0000012000017945 */ /* 0x000fe20003800000 */
[----:B--2---:R-:W-:Y:S01]  /*8280*/  IMAD.MOV.U32 R3, RZ, RZ, R5 ;  /* 0x000000ffff037224 */ /* 0x004fe200078e0005 */
[----:B------:R-:W-:Y:S01]  /*8290*/  VIMNMX R32, R32, 0xc0, PT ;  /* 0x000000c020207848 */ /* 0x000fe20003fe0100 */
[----:B------:R-:W-:Y:S01]  /*82a0*/  IMAD.MOV.U32 R14, RZ, RZ, R9 ;  /* 0x000000ffff0e7224 */ /* 0x000fe200078e0009 */
[----:B------:R-:W-:Y:S01]  /*82b0*/  PRMT R43, R0, 0x7610, R43 ;  /* 0x00007610002b7816 */ /* 0x000fe2000000002b */
[----:B------:R-:W-:Y:S01]  /*82c0*/  IMAD.MOV.U32 R0, RZ, RZ, R6 ;  /* 0x000000ffff007224 */ /* 0x000fe200078e0006 */
[----:B------:R-:W-:-:S02]  /*82d0*/  ISETP.GE.OR P2, PT, R23, R32, P0 ;  /* 0x000000201700720c */ /* 0x000fc40000746670 */
[----:B------:R-:W-:Y:S01]  /*82e0*/  PRMT R42, R3, 0x7610, R42 ;  /* 0x00007610032a7816 */ /* 0x000fe2000000002a */
[----:B------:R-:W-:Y:S01]  /*82f0*/  IMAD.MOV.U32 R3, RZ, RZ, R7 ;  /* 0x000000ffff037224 */ /* 0x000fe200078e0007 */
[----:B------:R-:W-:Y:S01]  /*8300*/  ISETP.GE.OR P0, PT, R12, R32, P0 ;  /* 0x000000200c00720c */ /* 0x000fe20000706670 */
[----:B------:R-:W-:Y:S01]  /*8310*/  IMAD.MOV.U32 R12, RZ, RZ, R8 ;  /* 0x000000ffff0c7224 */ /* 0x000fe200078e0008 */
[----:B------:R-:W-:Y:S01]  /*8320*/  PRMT R41, R0, 0x7610, R41 ;  /* 0x0000761000297816 */ /* 0x000fe20000000029 */
[----:B------:R-:W-:Y:S01]  /*8330*/  IMAD.MOV.U32 R0, RZ, RZ, R10 ;  /* 0x000000ffff007224 */ /* 0x000fe200078e000a */
[----:B------:R-:W-:Y:S01]  /*8340*/  PRMT R40, R3, 0x7610, R40 ;  /* 0x0000761003287816 */ /* 0x000fe20000000028 */
[----:B------:R-:W-:Y:S01]  /*8350*/  IMAD.MOV.U32 R3, RZ, RZ, R11 ;  /* 0x000000ffff037224 */ /* 0x000fe200078e000b */
[----:B------:R-:W-:Y:S02]  /*8360*/  PRMT R45, R12, 0x7610, R45 ;  /* 0x000076100c2d7816 */ /* 0x000fe4000000002d */
[----:B------:R-:W-:Y:S01]  /*8370*/  PRMT R44, R14, 0x7610, R44 ;  /* 0x000076100e2c7816 */ /* 0x000fe2000000002c */
[----:B0-----:R-:W-:Y:S06]  /*8380*/  @!P1 BRA `(.L_x_2729) ;  /* 0x0000013400149947 */ /* 0x001fec0003800000 */
.L_x_2945:
[----:B------:R-:W-:Y:S05]  /*8390*/  BSYNC B1 ;  /* 0x0000000000017941 */ /* 0x000fea0003800000 */
.L_x_2728:
[----:B------:R-:W-:Y:S04]  /*83a0*/  BSSY B1, `(.L_x_2730) ;  /* 0x0000070000017945 */ /* 0x000fe80003800000 */
[----:B------:R-:W-:Y:S05]  /*83b0*/  @P2 BRA `(.L_x_2731) ;  /* 0x0000000400b82947 */ /* 0x000fea0003800000 */
[----:B------:R-:W2:Y:S01]  /*83c0*/  LDL R12, [R1+0x30] ;  /* 0x00003000010c7983 */ /* 0x000ea20000100800 */
[----:B0-----:R-:W-:Y:S01]  /*83d0*/  IMAD.IADD R13, R16, 0x1, R35 ;  /* 0x00000001100d7824 */ /* 0x001fe200078e0223 */
[----:B------:R-:W-:Y:S01]  /*83e0*/  SHF.R.U64 R47, R36, 0x10, R37 ;  /* 0x00000010242f7819 */ /* 0x000fe20000001225 */
[----:B------:R-:W0:Y:S01]  /*83f0*/  S2R R14, SR_TID.X ;  /* 0x00000000000e7919 */ /* 0x000e220000002100 */
[----:B------:R-:W-:Y:S02]  /*8400*/  SHF.R.U64 R49, R28, 0x10, R29 ;  /* 0x000000101c317819 */ /* 0x000fe4000000121d */
[--C-:B------:R-:W-:Y:S02]  /*8410*/  SHF.R.U64 R36, R38, 0x10, R39.reuse ;  /* 0x0000001026247819 */ /* 0x100fe40000001227 */
[----:B------:R-:W-:Y:S02]  /*8420*/  SHF.R.U32.HI R39, RZ, 0x10, R39 ;  /* 0x00000010ff277819 */ /* 0x000fe40000011627 */
[----:B------:R-:W-:-:S02]  /*8430*/  SHF.R.U64 R52, R20, 0x10, R21 ;  /* 0x0000001014347819 */ /* 0x000fc40000001215 */
[----:B------:R-:W-:Y:S02]  /*8440*/  PRMT R38, R48, 0x5410, R47 ;  /* 0x0000541030267816 */ /* 0x000fe4000000002f */
[----:B------:R-:W-:Y:S02]  /*8450*/  PRMT R49, R50, 0x5410, R49 ;  /* 0x0000541032317816 */ /* 0x000fe40000000031 */
[----:B------:R-:W-:Y:S02]  /*8460*/  SHF.R.U32.HI R53, RZ, 0x10, R21 ;  /* 0x00000010ff357819 */ /* 0x000fe40000011615 */
[----:B------:R-:W-:Y:S01]  /*8470*/  PRMT R47, R31, 0x5410, R36 ;  /* 0x000054101f2f7816 */ /* 0x000fe20000000024 */
[----:B------:R-:W-:Y:S01]  /*8480*/  IMAD.U32 R50, R49, 0x10000, RZ ;  /* 0x0001000031327824 */ /* 0x000fe200078e00ff */
[----:B------:R-:W-:Y:S01]  /*8490*/  PRMT R48, R34, 0x5410, R39 ;  /* 0x0000541022307816 */ /* 0x000fe20000000027 */
[----:B------:R-:W-:Y:S01]  /*84a0*/  IMAD.U32 R39, R38, 0x10000, RZ ;  /* 0x0001000026277824 */ /* 0x000fe200078e00ff */
[----:B------:R-:W-:-:S02]  /*84b0*/  PRMT R52, R31, 0x5432, R52 ;  /* 0x000054321f347816 */ /* 0x000fc40000000034 */
[----:B------:R-:W-:Y:S02]  /*84c0*/  SHF.R.U32.HI R46, RZ, 0x10, R37 ;  /* 0x00000010ff2e7819 */ /* 0x000fe40000011625 */
        /* <DEDUP_REMOVED lines=8> */
[----:B------:R-:W-:Y:S02]  /*8550*/  SHF.R.S32.HI R24, RZ, 0x5, R24 ;  /* 0x00000005ff187819 */ /* 0x000fe40000011418 */
[----:B--2---:R-:W-:-:S04]  /*8560*/  SHF.L.U32 R12, R12, 0x6, RZ ;  /* 0x000000060c0c7819 */ /* 0x004fc800000006ff */
[----:B------:R-:W-:-:S04]  /*8570*/  LOP3.LUT R14, R12, 0x1c0, RZ, 0xc0, !PT ;  /* 0x000001c00c0e7812 */ /* 0x000fc800078ec0ff */
[C---:B------:R-:W-:Y:S02]  /*8580*/  LOP3.LUT R12, R14.reuse, 0x38, R16, 0xf8, !PT ;  /* 0x000000380e0c7812 */ /* 0x040fe400078ef810 */
[----:B------:R-:W-:Y:S02]  /*8590*/  SHF.R.U32.HI R15, RZ, 0x3, R14 ;  /* 0x00000003ff0f7819 */ /* 0x000fe4000001160e */
        /* <DEDUP_REMOVED lines=13> */
[C---:B-1----:R-:W-:Y:S01]  /*8670*/  IMAD.U32 R31, R24.reuse, 0x10000, RZ ;  /* 0x00010000181f7824 */ /* 0x042fe200078e00ff */
[----:B------:R-:W-:Y:S01]  /*8680*/  LOP3.LUT R24, R24, 0xffff0000, RZ, 0xc0, !PT ;  /* 0xffff000018187812 */ /* 0x000fe200078ec0ff */
[C---:B------:R-:W-:Y:S01]  /*8690*/  IMAD.U32 R34, R25.reuse, 0x10000, RZ ;  /* 0x0001000019227824 */ /* 0x040fe200078e00ff */
[----:B------:R-:W-:Y:S01]  /*86a0*/  LOP3.LUT R25, R25, 0xffff0000, RZ, 0xc0, !PT ;  /* 0xffff000019197812 */ /* 0x000fe200078ec0ff */
[C---:B------:R-:W-:Y:S01]  /*86b0*/  FMUL.FTZ R55, R31.reuse, R50 ;  /* 0x000000321f377220 */ /* 0x040fe20000410000 */
[----:B------:R-:W-:Y:S01]  /*86c0*/  FMUL.FTZ R57, R31, R39 ;  /* 0x000000271f397220 */ /* 0x000fe20000410000 */
[----:B------:R-:W-:Y:S01]  /*86d0*/  LOP3.LUT R31, R38, 0xffff0000, RZ, 0xc0, !PT ;  /* 0xffff0000261f7812 */ /* 0x000fe200078ec0ff */
[----:B------:R-:W-:-:S02]  /*86e0*/  IMAD.U32 R38, R51, 0x10000, RZ ;  /* 0x0001000033267824 */ /* 0x000fc400078e00ff */
[C---:B------:R-:W-:Y:S01]  /*86f0*/  FFMA.FTZ R55, R20.reuse, R39, -R55 ;  /* 0x0000002714377223 */ /* 0x040fe20000010837 */
[----:B------:R-:W-:Y:S01]  /*8700*/  FFMA.FTZ R57, R20, R50, R57 ;  /* 0x0000003214397223 */ /* 0x000fe20000010039 */
[----:B------:R-:W-:Y:S01]  /*8710*/  FMUL.FTZ R39, R24, R49 ;  /* 0x0000003118277220 */ /* 0x000fe20000410000 */
[----:B------:R-:W-:Y:S01]  /*8720*/  SHF.L.U32 R20, R46, 0x10, RZ ;  /* 0x000000102e147819 */ /* 0x000fe200000006ff */
[-C--:B------:R-:W-:Y:S01]  /*8730*/  FMUL.FTZ R59, R24, R31.reuse ;  /* 0x0000001f183b7220 */ /* 0x080fe20000410000 */
[----:B------:R-:W-:Y:S01]  /*8740*/  FMUL.FTZ R54, R34, R38 ;  /* 0x0000002622367220 */ /* 0x000fe20000410000 */
[----:B------:R-:W-:Y:S01]  /*8750*/  FFMA.FTZ R50, R12, R31, -R39 ;  /* 0x0000001f0c327223 */ /* 0x000fe20000010827 */
[----:B------:R-:W-:Y:S01]  /*8760*/  LOP3.LUT R24, R51, 0xffff0000, RZ, 0xc0, !PT ;  /* 0xffff000033187812 */ /* 0x000fe200078ec0ff */
[----:B------:R-:W-:Y:S01]  /*8770*/  FMUL.FTZ R31, R34, R20 ;  /* 0x00000014221f7220 */ /* 0x000fe20000410000 */
[----:B------:R-:W-:Y:S01]  /*8780*/  LOP3.LUT R46, R46, 0xffff0000, RZ, 0xc0, !PT ;  /* 0xffff00002e2e7812 */ /* 0x000fe200078ec0ff */
[----:B------:R-:W-:-:S02]  /*8790*/  IMAD.U32 R36, R26, 0x10000, RZ ;  /* 0x000100001a247824 */ /* 0x000fc400078e00ff */
[----:B------:R-:W-:Y:S01]  /*87a0*/  FFMA.FTZ R34, R12, R49, R59 ;  /* 0x000000310c227223 */ /* 0x000fe2000001003b */
[C---:B------:R-:W-:Y:S01]  /*87b0*/  FFMA.FTZ R38, R21.reuse, R38, R31 ;  /* 0x0000002615267223 */ /* 0x040fe2000001001f */
[----:B------:R-:W-:Y:S01]  /*87c0*/  FFMA.FTZ R54, R21, R20, -R54 ;  /* 0x0000001415367223 */ /* 0x000fe20000010836 */
[----:B------:R-:W-:Y:S02]  /*87d0*/  IMAD.U32 R31, R52, 0x10000, RZ ;  /* 0x00010000341f7824 */ /* 0x000fe400078e00ff */
[----:B------:R-:W-:Y:S01]  /*87e0*/  FMUL.FTZ R12, R25, R24 ;  /* 0x00000018190c7220 */ /* 0x000fe20000410000 */
[----:B------:R-:W-:Y:S02]  /*87f0*/  IMAD.U32 R21, R47, 0x10000, RZ ;  /* 0x000100002f157824 */ /* 0x000fe400078e00ff */
[----:B------:R-:W-:Y:S01]  /*8800*/  FMUL.FTZ R56, R25, R46 ;  /* 0x0000002e19387220 */ /* 0x000fe20000410000 */
[----:B------:R-:W-:Y:S01]  /*8810*/  IMAD.U32 R37, R27, 0x10000, RZ ;  /* 0x000100001b257824 */ /* 0x000fe200078e00ff */
[----:B------:R-:W-:Y:S01]  /*8820*/  SHF.L.U32 R28, R14, 0x10, RZ ;  /* 0x000000100e1c7819 */ /* 0x000fe200000006ff */
[----:B------:R-:W-:-:S02]  /*8830*/  IMAD.U32 R20, R53, 0x10000, RZ ;  /* 0x0001000035147824 */ /* 0x000fc400078e00ff */
[C---:B------:R-:W-:Y:S01]  /*8840*/  FMUL.FTZ R49, R36.reuse, R31 ;  /* 0x0000001f24317220 */ /* 0x040fe20000410000 */
[C---:B------:R-:W-:Y:S01]  /*8850*/  FFMA.FTZ R25, R13.reuse, R46, -R12 ;  /* 0x0000002e0d197223 */ /* 0x040fe2000001080c */
[-C--:B------:R-:W-:Y:S01]  /*8860*/  FMUL.FTZ R36, R36, R21.reuse ;  /* 0x0000001524247220 */ /* 0x080fe20000410000 */
[----:B------:R-:W-:Y:S01]  /*8870*/  FFMA.FTZ R39, R13, R24, R56 ;  /* 0x000000180d277223 */ /* 0x000fe20000010038 */
[----:B------:R-:W-:Y:S02]  /*8880*/  IMAD.U32 R29, R15, 0x10000, RZ ;  /* 0x000100000f1d7824 */ /* 0x000fe400078e00ff */
[C---:B------:R-:W-:Y:S01]  /*8890*/  FMUL.FTZ R24, R37.reuse, R20 ;  /* 0x0000001425187220 */ /* 0x040fe20000410000 */
[----:B------:R-:W-:Y:S02]  /*88a0*/  IMAD.U32 R12, R48, 0x10000, RZ ;  /* 0x00010000300c7824 */ /* 0x000fe400078e00ff */
[C---:B------:R-:W-:Y:S01]  /*88b0*/  FFMA.FTZ R49, R28.reuse, R21, -R49 ;  /* 0x000000151c317223 */ /* 0x040fe20000010831 */
[----:B------:R-:W-:Y:S01]  /*88c0*/  FFMA.FTZ R36, R28, R31, R36 ;  /* 0x0000001f1c247223 */ /* 0x000fe20000010024 */
[----:B------:R-:W-:Y:S01]  /*88d0*/  LOP3.LUT R26, R26, 0xffff0000, RZ, 0xc0, !PT ;  /* 0xffff00001a1a7812 */ /* 0x000fe200078ec0ff */
[-C--:B------:R-:W-:Y:S01]  /*88e0*/  FMUL.FTZ R46, R37, R12.reuse ;  /* 0x0000000c252e7220 */ /* 0x080fe20000410000 */
[----:B------:R-:W-:Y:S01]  /*88f0*/  FFMA.FTZ R28, R29, R12, -R24 ;  /* 0x0000000c1d1c7223 */ /* 0x000fe20000010818 */
[----:B------:R-:W-:-:S02]  /*8900*/  LOP3.LUT R27, R27, 0xffff0000, RZ, 0xc0, !PT ;  /* 0xffff00001b1b7812 */ /* 0x000fc400078ec0ff */
        /* <DEDUP_REMOVED lines=25> */
.L_x_2731:
[----:B------:R-:W-:Y:S05]  /*8aa0*/  BSYNC B1 ;  /* 0x0000000000017941 */ /* 0x000fea0003800000 */
.L_x_2730:
[----:B------:R-:W-:Y:S02]  /*8ab0*/  PRMT R28, R0, 0x7610, R28 ;  /* 0x00007610001c7816 */ /* 0x000fe4000000001c */
[----:B------:R-:W-:Y:S01]  /*8ac0*/  PRMT R31, R3, 0x7610, R31 ;  /* 0x00007610031f7816 */ /* 0x000fe2000000001f */
[----:B------:R-:W-:Y:S06]  /*8ad0*/  @P0 BRA `(.L_x_2722) ;  /* 0x0000000400a80947 */ /* 0x000fec0003800000 */
[----:B-1----:R-:W2:Y:S01]  /*8ae0*/  LDL R12, [R1+0x34] ;  /* 0x00003400010c7983 */ /* 0x002ea20000100800 */
[C---:B0-----:R-:W-:Y:S02]  /*8af0*/  VIADD R13, R23.reuse, 0x60 ;  /* 0x00000060170d7836 */ /* 0x041fe40000000000 */
[----:B------:R-:W-:Y:S01]  /*8b00*/  VIADD R14, R23, 0x60 ;  /* 0x00000060170e7836 */ /* 0x000fe20000000000 */
[----:B------:R-:W3:Y:S01]  /*8b10*/  LDL R33, [R1+0x60] ;  /* 0x0000600001217983 */ /* 0x000ee20000100800 */
[----:B------:R-:W-:Y:S02]  /*8b20*/  IMAD.SHL.U32 R13, R13, 0x40, RZ ;  /* 0x000000400d0d7824 */ /* 0x000fe400078e00ff */
[----:B------:R-:W-:Y:S01]  /*8b30*/  IMAD.SHL.U32 R14, R14, 0x40, RZ ;  /* 0x000000400e0e7824 */ /* 0x000fe200078e00ff */
[----:B------:R-:W-:Y:S02]  /*8b40*/  IADD3 R0, R16, R35, RZ ;  /* 0x0000002310007210 */ /* 0x000fe40007ffe0ff */
[----:B------:R-:W-:-:S02]  /*8b50*/  LOP3.LUT R13, R13, 0x1c0, RZ, 0xc0, !PT ;  /* 0x000001c00d0d7812 */ /* 0x000fc400078ec0ff */
[----:B------:R-:W-:Y:S02]  /*8b60*/  LOP3.LUT R14, R14, 0x1c0, RZ, 0xc0, !PT ;  /* 0x000001c00e0e7812 */ /* 0x000fe400078ec0ff */
[----:B------:R-:W-:Y:S02]  /*8b70*/  SHF.R.U32.HI R13, RZ, 0x3, R13 ;  /* 0x00000003ff0d7819 */ /* 0x000fe4000001160d */
[----:B------:R-:W-:-:S04]  /*8b80*/  LOP3.LUT R0, R14, 0x38, R0, 0xf8, !PT ;  /* 0x000000380e007812 */ /* 0x000fc800078ef800 */
[----:B------:R-:W-:Y:S02]  /*8b90*/  LOP3.LUT R0, R0, R13, RZ, 0x3c, !PT ;  /* 0x0000000d00007212 */ /* 0x000fe400078e3cff */
[----:B------:R-:W-:Y:S02]  /*8ba0*/  SHF.R.U64 R20, R8, 0x10, R9 ;  /* 0x0000001008147819 */ /* 0x000fe40000001209 */
[----:B------:R-:W-:Y:S02]  /*8bb0*/  SHF.R.U64 R8, R4, 0x10, R5 ;  /* 0x0000001004087819 */ /* 0x000fe40000001205 */
[----:B------:R-:W-:Y:S02]  /*8bc0*/  SHF.R.U32.HI R9, RZ, 0x10, R9 ;  /* 0x00000010ff097819 */ /* 0x000fe40000011609 */
[----:B------:R-:W-:Y:S02]  /*8bd0*/  PRMT R43, R43, 0x5410, R8 ;  /* 0x000054102b2b7816 */ /* 0x000fe40000000008 */
[----:B------:R-:W-:-:S02]  /*8be0*/  SHF.R.U64 R21, R10, 0x10, R11 ;  /* 0x000000100a157819 */ /* 0x000fc4000000120b */
[----:B------:R-:W-:Y:S02]  /*8bf0*/  SHF.R.U32.HI R5, RZ, 0x10, R5 ;  /* 0x00000010ff057819 */ /* 0x000fe40000011605 */
[----:B------:R-:W-:Y:S02]  /*8c00*/  PRMT R45, R45, 0x5410, R20 ;  /* 0x000054102d2d7816 */ /* 0x000fe40000000014 */
[----:B------:R-:W-:Y:S02]  /*8c10*/  PRMT R44, R44, 0x5410, R9 ;  /* 0x000054102c2c7816 */ /* 0x000fe40000000009 */
[----:B------:R-:W-:Y:S02]  /*8c20*/  SHF.L.U32 R32, R43, 0x10, RZ ;  /* 0x000000102b207819 */ /* 0x000fe400000006ff */
[----:B------:R-:W-:Y:S01]  /*8c30*/  PRMT R21, R28, 0x5410, R21 ;  /* 0x000054101c157816 */ /* 0x000fe20000000015 */
[----:B------:R-:W-:Y:S01]  /*8c40*/  IMAD.U32 R28, R45, 0x10000, RZ ;  /* 0x000100002d1c7824 */ /* 0x000fe200078e00ff */
[----:B------:R-:W-:-:S02]  /*8c50*/  PRMT R42, R42, 0x5410, R5 ;  /* 0x000054102a2a7816 */ /* 0x000fc40000000005 */
[----:B------:R-:W-:Y:S02]  /*8c60*/  SHF.R.U32.HI R29, RZ, 0x10, R11 ;  /* 0x00000010ff1d7819 */ /* 0x000fe4000001160b */
[--C-:B------:R-:W-:Y:S02]  /*8c70*/  SHF.R.U64 R4, R6, 0x10, R7.reuse ;  /* 0x0000001006047819 */ /* 0x100fe40000001207 */
[----:B------:R-:W-:Y:S01]  /*8c80*/  SHF.R.U32.HI R7, RZ, 0x10, R7 ;  /* 0x00000010ff077819 */ /* 0x000fe20000011607 */
[----:B------:R-:W-:Y:S01]  /*8c90*/  IMAD.U32 R34, R42, 0x10000, RZ ;  /* 0x000100002a227824 */ /* 0x000fe200078e00ff */
[----:B------:R-:W-:Y:S02]  /*8ca0*/  PRMT R29, R31, 0x5410, R29 ;  /* 0x000054101f1d7816 */ /* 0x000fe4000000001d */
[----:B------:R-:W-:Y:S02]  /*8cb0*/  PRMT R40, R40, 0x5410, R7 ;  /* 0x0000541028287816 */ /* 0x000fe40000000007 */
[----:B------:R-:W-:-:S02]  /*8cc0*/  LOP3.LUT R43, R43, 0xffff0000, RZ, 0xc0, !PT ;  /* 0xffff00002b2b7812 */ /* 0x000fc400078ec0ff */
[----:B------:R-:W-:Y:S02]  /*8cd0*/  PRMT R41, R41, 0x5410, R4 ;  /* 0x0000541029297816 */ /* 0x000fe40000000004 */
[----:B------:R-:W-:Y:S01]  /*8ce0*/  LOP3.LUT R45, R45, 0xffff0000, RZ, 0xc0, !PT ;  /* 0xffff00002d2d7812 */ /* 0x000fe200078ec0ff */
[----:B--2---:R-:W-:-:S04]  /*8cf0*/  IMAD.IADD R3, R12, 0x1, R0 ;  /* 0x000000010c037824 */ /* 0x004fc800078e0200 */
[----:B------:R-:W-:Y:S01]  /*8d00*/  IMAD R0, R3, 0x2, R2 ;  /* 0x0000000203007824 */ /* 0x000fe200078e0202 */
[----:B---3--:R-:W0:Y:S04]  /*8d10*/  LDS.128 R12, [R33+0x8400] ;  /* 0x00840000210c7984 */ /* 0x008e280000000c00 */
[----:B------:R-:W1:Y:S01]  /*8d20*/  LDS.128 R24, [R0+0x8400] ;  /* 0x0084000000187984 */ /* 0x000e620000000c00 */
[----:B0-----:R-:W-:Y:S02]  /*8d30*/  IMAD.U32 R3, R12, 0x10000, RZ ;  /* 0x000100000c037824 */ /* 0x001fe400078e00ff */
[----:B-1----:R-:W-:Y:S02]  /*8d40*/  IMAD.U32 R9, R24, 0x10000, RZ ;  /* 0x0001000018097824 */ /* 0x002fe400078e00ff */
[----:B------:R-:W-:-:S02]  /*8d50*/  IMAD.U32 R11, R25, 0x10000, RZ ;  /* 0x00010000190b7824 */ /* 0x000fc400078e00ff */
[C---:B------:R-:W-:Y:S01]  /*8d60*/  FMUL.FTZ R36, R9.reuse, R32 ;  /* 0x0000002009247220 */ /* 0x040fe20000410000 */
[-C--:B------:R-:W-:Y:S01]  /*8d70*/  FMUL.FTZ R38, R9, R28.reuse ;  /* 0x0000001c09267220 */ /* 0x080fe20000410000 */
[----:B------:R-:W-:Y:S02]  /*8d80*/  IMAD.U32 R5, R13, 0x10000, RZ ;  /* 0x000100000d057824 */ /* 0x000fe400078e00ff */
[----:B------:R-:W-:Y:S01]  /*8d90*/  FFMA.FTZ R36, R3, R28, -R36 ;  /* 0x0000001c03247223 */ /* 0x000fe20000010824 */
[----:B------:R-:W-:Y:S02]  /*8da0*/  IMAD.U32 R28, R44, 0x10000, RZ ;  /* 0x000100002c1c7824 */ /* 0x000fe400078e00ff */
[----:B------:R-:W-:Y:S01]  /*8db0*/  FMUL.FTZ R46, R11, R34 ;  /* 0x000000220b2e7220 */ /* 0x000fe20000410000 */
[----:B------:R-:W-:Y:S01]  /*8dc0*/  FFMA.FTZ R38, R3, R32, R38 ;  /* 0x0000002003267223 */ /* 0x000fe20000010026 */
[----:B------:R-:W-:Y:S02]  /*8dd0*/  IMAD.U32 R20, R27, 0x10000, RZ ;  /* 0x000100001b147824 */ /* 0x000fe400078e00ff */
[----:B------:R-:W-:Y:S01]  /*8de0*/  IMAD.U32 R3, R29, 0x10000, RZ ;  /* 0x000100001d037824 */ /* 0x000fe200078e00ff */
[----:B------:R-:W-:Y:S01]  /*8df0*/  LOP3.LUT R10, R24, 0xffff0000, RZ, 0xc0, !PT ;  /* 0xffff0000180a7812 */ /* 0x000fe200078ec0ff */
[----:B------:R-:W-:-:S02]  /*8e00*/  IMAD.U32 R9, R40, 0x10000, RZ ;  /* 0x0001000028097824 */ /* 0x000fc400078e00ff */
[-C--:B------:R-:W-:Y:S01]  /*8e10*/  FMUL.FTZ R32, R11, R28.reuse ;  /* 0x0000001c0b207220 */ /* 0x080fe20000410000 */
[----:B------:R-:W-:Y:S01]  /*8e20*/  FFMA.FTZ R46, R5, R28, -R46 ;  /* 0x0000001c052e7223 */ /* 0x000fe2000001082e */
[----:B------:R-:W-:Y:S02]  /*8e30*/  IMAD.U32 R8, R15, 0x10000, RZ ;  /* 0x000100000f087824 */ /* 0x000fe400078e00ff */
[C---:B------:R-:W-:Y:S01]  /*8e40*/  FMUL.FTZ R28, R20.reuse, R3 ;  /* 0x00000003141c7220 */ /* 0x040fe20000410000 */
[----:B------:R-:W-:Y:S01]  /*8e50*/  FMUL.FTZ R11, R20, R9 ;  /* 0x00000009140b7220 */ /* 0x000fe20000410000 */
[----:B------:R-:W-:Y:S01]  /*8e60*/  LOP3.LUT R4, R12, 0xffff0000, RZ, 0xc0, !PT ;  /* 0xffff00000c047812 */ /* 0x000fe200078ec0ff */
[----:B------:R-:W-:Y:S01]  /*8e70*/  FFMA.FTZ R32, R5, R34, R32 ;  /* 0x0000002205207223 */ /* 0x000fe20000010020 */
[----:B------:R-:W-:Y:S01]  /*8e80*/  FMUL.FTZ R5, R10, R43 ;  /* 0x0000002b0a057220 */ /* 0x000fe20000410000 */
[C---:B------:R-:W-:Y:S01]  /*8e90*/  FFMA.FTZ R28, R8.reuse, R9, R28 ;  /* 0x00000009081c7223 */ /* 0x040fe2000001001c */
[----:B------:R-:W-:Y:S01]  /*8ea0*/  LOP3.LUT R24, R25, 0xffff0000, RZ, 0xc0, !PT ;  /* 0xffff000019187812 */ /* 0x000fe200078ec0ff */
[----:B------:R-:W-:Y:S01]  /*8eb0*/  FFMA.FTZ R20, R8, R3, -R11 ;  /* 0x0000000308147223 */ /* 0x000fe2000001080b */
[----:B------:R-:W-:Y:S01]  /*8ec0*/  LOP3.LUT R9, R42, 0xffff0000, RZ, 0xc0, !PT ;  /* 0xffff00002a097812 */ /* 0x000fe200078ec0ff */
[-C--:B------:R-:W-:Y:S01]  /*8ed0*/  FMUL.FTZ R11, R10, R45.reuse ;  /* 0x0000002d0a0b7220 */ /* 0x080fe20000410000 */
[----:B------:R-:W-:Y:S01]  /*8ee0*/  LOP3.LUT R12, R13, 0xffff0000, RZ, 0xc0, !PT ;  /* 0xffff00000d0c7812 */ /* 0x000fe200078ec0ff */
[----:B------:R-:W-:Y:S01]  /*8ef0*/  FFMA.FTZ R45, R4, R45, -R5 ;  /* 0x0000002d042d7223 */ /* 0x000fe20000010805 */
[C---:B------:R-:W-:Y:S01]  /*8f00*/  IMAD.U32 R6, R14.reuse, 0x10000, RZ ;  /* 0x000100000e067824 */ /* 0x040fe200078e00ff */
[----:B------:R-:W-:Y:S01]  /*8f10*/  LOP3.LUT R7, R14, 0xffff0000, RZ, 0xc0, !PT ;  /* 0xffff00000e077812 */ /* 0x000fe200078ec0ff */
[----:B------:R-:W-:Y:S01]  /*8f20*/  IMAD.U32 R13, R26, 0x10000, RZ ;  /* 0x000100001a0d7824 */ /* 0x000fe200078e00ff */
[----:B------:R-:W-:Y:S01]  /*8f30*/  SHF.L.U32 R5, R21, 0x10, RZ ;  /* 0x0000001015057819 */ /* 0x000fe200000006ff */
[----:B------:R-:W-:Y:S01]  /*8f40*/  IMAD.U32 R8, R41, 0x10000, RZ ;  /* 0x0001000029087824 */ /* 0x000fe200078e00ff */
[----:B------:R-:W-:Y:S01]  /*8f50*/  LOP3.LUT R14, R15, 0xffff0000, RZ, 0xc0, !PT ;  /* 0xffff00000f0e7812 */ /* 0x000fe200078ec0ff */
[----:B------:R-:W-:Y:S01]  /*8f60*/  FMUL.FTZ R25, R24, R9 ;  /* 0x0000000918197220 */ /* 0x000fe20000410000 */
[----:B------:R-:W-:-:S02]  /*8f70*/  LOP3.LUT R3, R44, 0xffff0000, RZ, 0xc0, !PT ;  /* 0xffff00002c037812 */ /* 0x000fc400078ec0ff */
[----:B------:R-:W-:Y:S02]  /*8f80*/  LOP3.LUT R15, R26, 0xffff0000, RZ, 0xc0, !PT ;  /* 0xffff00001a0f7812 */ /* 0x000fe400078ec0ff */
[----:B------:R-:W-:Y:S01]  /*8f90*/  LOP3.LUT R26, R27, 0xffff0000, RZ, 0xc0, !PT ;  /* 0xffff00001b1a7812 */ /* 0x000fe200078ec0ff */
[CC--:B------:R-:W-:Y:S01]  /*8fa0*/  FMUL.FTZ R27, R13.reuse, R8.reuse ;  /* 0x000000080d1b7220 */ /* 0x0c0fe20000410000 */
[----:B------:R-:W-:Y:S01]  /*8fb0*/  FFMA.FTZ R11, R4, R43, R11 ;  /* 0x0000002b040b7223 */ /* 0x000fe2000001000b */
[----:B------:R-:W-:Y:S01]  /*8fc0*/  FMUL.FTZ R13, R13, R5 ;  /* 0x000000050d0d7220 */ /* 0x000fe20000410000 */
[----:B------:R-:W-:Y:S01]  /*8fd0*/  LOP3.LUT R10, R41, 0xffff0000, RZ, 0xc0, !PT ;  /* 0xffff0000290a7812 */ /* 0x000fe200078ec0ff */
[-C--:B------:R-:W-:Y:S01]  /*8fe0*/  FMUL.FTZ R24, R24, R3.reuse ;  /* 0x0000000318187220 */ /* 0x080fe20000410000 */
[----:B------:R-:W-:Y:S01]  /*8ff0*/  FFMA.FTZ R25, R12, R3, -R25 ;  /* 0x000000030c197223 */ /* 0x000fe20000010819 */
[----:B------:R-:W-:Y:S02]  /*9000*/  LOP3.LUT R4, R21, 0xffff0000, RZ, 0xc0, !PT ;  /* 0xffff000015047812 */ /* 0x000fe400078ec0ff */
[----:B------:R-:W-:Y:S01]  /*9010*/  LOP3.LUT R3, R40, 0xffff0000, RZ, 0xc0, !PT ;  /* 0xffff000028037812 */ /* 0x000fe200078ec0ff */
[C---:B------:R-:W-:Y:S01]  /*9020*/  FFMA.FTZ R27, R6.reuse, R5, -R27 ;  /* 0x00000005061b7223 */ /* 0x040fe2000001081b */
[----:B------:R-:W-:Y:S01]  /*9030*/  LOP3.LUT R29, R29, 0xffff0000, RZ, 0xc0, !PT ;  /* 0xffff00001d1d7812 */ /* 0x000fe200078ec0ff */
[----:B------:R-:W-:Y:S01]  /*9040*/  FFMA.FTZ R13, R6, R8, R13 ;  /* 0x00000008060d7223 */ /* 0x000fe2000001000d */
[C---:B------:R-:W-:Y:S01]  /*9050*/  FMUL.FTZ R6, R15.reuse, R10 ;  /* 0x0000000a0f067220 */ /* 0x040fe20000410000 */
[-C--:B------:R-:W-:Y:S01]  /*9060*/  FMUL.FTZ R15, R15, R4.reuse ;  /* 0x000000040f0f7220 */ /* 0x080fe20000410000 */
[C---:B------:R-:W-:Y:S01]  /*9070*/  FMUL.FTZ R5, R26.reuse, R3 ;  /* 0x000000031a057220 */ /* 0x040fe20000410000 */
[-C--:B------:R-:W-:Y:S01]  /*9080*/  FMUL.FTZ R26, R26, R29.reuse ;  /* 0x0000001d1a1a7220 */ /* 0x080fe20000410000 */
[C---:B------:R-:W-:Y:S01]  /*9090*/  FFMA.FTZ R6, R7.reuse, R4, -R6 ;  /* 0x0000000407067223 */ /* 0x040fe20000010806 */
[----:B------:R-:W-:Y:S01]  /*90a0*/  FFMA.FTZ R10, R7, R10, R15 ;  /* 0x0000000a070a7223 */ /* 0x000fe2000001000f */
[----:B------:R-:W-:Y:S01]  /*90b0*/  FFMA.FTZ R7, R14, R29, -R5 ;  /* 0x0000001d0e077223 */ /* 0x000fe20000010805 */
        /* <DEDUP_REMOVED lines=12> */
.L_x_2722:
[----:B------:R-:W-:Y:S05]  /*9180*/  BSYNC B0 ;  /* 0x0000000000007941 */ /* 0x000fea0003800000 */
.L_x_2708:
        /* <DEDUP_REMOVED lines=8> */
.L_x_2705:
[----:B------:R-:W-:-:S13]  /*9210*/  ISETP.NE.AND P0, PT, R156, 0x3, PT ;  /* 0x000000039c00780c */ /* 0x000fda0003f05270 */
[----:B------:R-:W-:Y:S05]  /*9220*/  @!P0 BRA `(.L_x_2732) ;  /* 0x0000000000048947 */ /* 0x000fea0003800000 */
[----:B------:R-:W-:Y:S01]  /*9230*/  BPT.TRAP 0x1 ;  /* 0x000000040000795c */ /* 0x000fe20000300000 */
.L_x_2732:
[----:B--23--:R-:W-:Y:S01]  /*9240*/  IMAD R0, R22, 0x8, R2 ;  /* 0x0000000816007824 */ /* 0x00cfe200078e0202 */
[----:B-1----:R-:W-:-:S04]  /*9250*/  SHF.L.U32 R7, R154, 0x1f, RZ ;  /* 0x0000001f9a077819 */ /* 0x002fc800000006ff */
[----:B------:R1:W2:Y:S01]  /*9260*/  SYNCS.PHASECHK.TRANS64.TRYWAIT P1, [R0+URZ+0x16830], R7 ;  /* 0x01683007000075a7 */ /* 0x0002a2000802017f */
[----:B------:R-:W-:Y:S05]  /*9270*/  @!P0 BRA `(.L_x_2733) ;  /* 0x0000000000048947 */ /* 0x000fea0003800000 */
[----:B------:R-:W-:Y:S01]  /*9280*/  BPT.TRAP 0x1 ;  /* 0x000000040000795c */ /* 0x000fe20000300000 */
.L_x_2733:
[----:B------:R-:W-:Y:S01]  /*9290*/  VIADD R3, R2, 0xe400 ;  /* 0x0000e40002037836 */ /* 0x000fe20000000000 */
[----:B------:R-:W-:Y:S01]  /*92a0*/  LOP3.LUT R4, R30, 0x10000, RZ, 0xfc, !PT ;  /* 0x000100001e047812 */ /* 0x000fe200078efcff */
[----:B------:R-:W-:-:S03]  /*92b0*/  IMAD.MOV.U32 R5, RZ, RZ, 0x40000040 ;  /* 0x40000040ff057424 */ /* 0x000fc600078e00ff */
[----:B------:R-:W-:-:S04]  /*92c0*/  SHF.R.U32.HI R3, RZ, 0x4, R3 ;  /* 0x00000004ff037819 */ /* 0x000fc80000011603 */
[----:B------:R-:W-:-:S04]  /*92d0*/  LOP3.LUT R3, R3, 0x3fff, RZ, 0xc0, !PT ;  /* 0x00003fff03037812 */ /* 0x000fc800078ec0ff */
[----:B------:R-:W-:-:S05]  /*92e0*/  LOP3.LUT R3, R3, 0x10000, RZ, 0xfc, !PT ;  /* 0x0001000003037812 */ /* 0x000fca00078efcff */
[----:B------:R3:W-:Y:S01]  /*92f0*/  STL [R1+0x18], R3 ;  /* 0x0000180301007387 */ /* 0x0007e20000100800 */
[----:B--2---:R-:W-:Y:S05]  /*9300*/  @P1 BRA `(.L_x_2734) ;  /* 0x0000000000081947 */ /* 0x004fea0003800000 */
[----:B------:R-:W2:Y:S02]  /*9310*/  SYNCS.PHASECHK.TRANS64.TRYWAIT P1, [R0+URZ+0x16830], R7 ;  /* 0x01683007000075a7 */ /* 0x000ea4000802017f */
[----:B--2---:R-:W-:Y:S05]  /*9320*/  @!P1 BRA `(.L_x_2735) ;  /* 0x0000012400409947 */ /* 0x004fea0003800000 */
.L_x_2734:
[----:B---3--:R-:W3:Y:S01]  /*9330*/  LDL R3, [R1+0x18] ;  /* 0x0000180001037983 */ /* 0x008ee20000100800 */
[----:B-12---:R-:W-:Y:S01]  /*9340*/  IMAD.MOV.U32 R7, RZ, RZ, 0x40000040 ;  /* 0x40000040ff077424 */ /* 0x006fe200078e00ff */
[----:B------:R-:W-:Y:S05]  /*9350*/  WARPSYNC.ALL ;  /* 0x0000000000007948 */ /* 0x000fea0003800000 */
[C---:B------:R-:W-:Y:S01]  /*9360*/  R2UR UR4, R4.reuse ;  /* 0x00000000040472ca */ /* 0x040fe200000e0000 */
[----:B0---45:R-:W-:Y:S01]  /*9370*/  WARPGROUP.ARRIVE ;  /* 0x00000000000079c5 */ /* 0x031fe20000000000 */
        /* <DEDUP_REMOVED lines=11> */
[----:B---3--:R-:W-:-:S04]  /*9430*/  IMAD R6, R22, 0x400, R3 ;  /* 0x0000040016067824 */ /* 0x008fc800078e0203 */
        /* <DEDUP_REMOVED lines=30> */
.L_x_2736:
[----:B------:R-:W2:Y:S01]  /*9620*/  LDL.LU R92, [R1+0x4] ;  /* 0x00000400015c7983 */ /* 0x000ea20000300800 */
[----:B------:R-:W-:Y:S01]  /*9630*/  ULDC UR4, c[0x0][0x9d8] ;  /* 0x0002760000047ab9 */ /* 0x000fe20000000800 */
[----:B------:R-:W0:Y:S01]  /*9640*/  LDC R93, c[0x0][0x448] ;  /* 0x00011200ff5d7b82 */ /* 0x000e220000000800 */
[----:B------:R-:W-:Y:S01]  /*9650*/  ULDC UR5, c[0x0][0x988] ;  /* 0x0002620000057ab9 */ /* 0x000fe20000000800 */
[----:B------:R-:W3:Y:S04]  /*9660*/  LDL R90, [R1+0x3c] ;  /* 0x00003c00015a7983 */ /* 0x000ee80000100800 */
[----:B------:R-:W3:Y:S01]  /*9670*/  LDL R100, [R1+0x24] ;  /* 0x0000240001647983 */ /* 0x000ee20000100800 */
[----:B------:R-:W-:Y:S01]  /*9680*/  FMUL.FTZ R11, R36, UR4 ;  /* 0x00000004240b7c20 */ /* 0x000fe20008410000 */
[----:B------:R-:W-:Y:S01]  /*9690*/  FMUL.FTZ R36, R39, UR4 ;  /* 0x0000000427247c20 */ /* 0x000fe20008410000 */
[----:B------:R-:W-:Y:S01]  /*96a0*/  FMUL.FTZ R6, R25, UR4 ;  /* 0x0000000419067c20 */ /* 0x000fe20008410000 */
[----:B------:R-:W4:Y:S01]  /*96b0*/  LDL R96, [R1+0x1c] ;  /* 0x00001c0001607983 */ /* 0x000f220000100800 */
[----:B------:R-:W-:Y:S01]  /*96c0*/  FMUL.FTZ R91, R34, UR4 ;  /* 0x00000004225b7c20 */ /* 0x000fe20008410000 */
[----:B------:R-:W-:Y:S01]  /*96d0*/  FMUL.FTZ R12, R37, UR4 ;  /* 0x00000004250c7c20 */ /* 0x000fe20008410000 */
[----:B------:R-:W-:Y:S01]  /*96e0*/  FMUL.FTZ R111, R26, UR4 ;  /* 0x000000041a6f7c20 */ /* 0x000fe20008410000 */
[----:B------:R-:W5:Y:S01]  /*96f0*/  LDL R39, [R1+0x38] ;  /* 0x0000380001277983 */ /* 0x000f620000100800 */
[----:B------:R-:W-:Y:S01]  /*9700*/  FMUL.FTZ R107, R27, UR4 ;  /* 0x000000041b6b7c20 */ /* 0x000fe20008410000 */
[----:B------:R-:W-:Y:S01]  /*9710*/  FMUL.FTZ R89, R35, UR4 ;  /* 0x0000000423597c20 */ /* 0x000fe20008410000 */
[----:B------:R-:W-:Y:S01]  /*9720*/  FMUL.FTZ R105, R30, UR4 ;  /* 0x000000041e697c20 */ /* 0x000fe20008410000 */
[----:B------:R-:W5:Y:S01]  /*9730*/  LDL R98, [R1+0x10] ;  /* 0x0000100001627983 */ /* 0x000f620000100800 */
[----:B------:R-:W1:Y:S01]  /*9740*/  MUFU.TANH R111, R111 ;  /* 0x0000006f006f7308 */ /* 0x000e620000002400 */
[----:B------:R-:W-:Y:S01]  /*9750*/  FMUL.FTZ R3, R24, UR4 ;  /* 0x0000000418037c20 */ /* 0x000fe20008410000 */
[----:B------:R-:W-:Y:S01]  /*9760*/  FMUL.FTZ R24, R31, UR4 ;  /* 0x000000041f187c20 */ /* 0x000fe20008410000 */
[----:B------:R-:W-:Y:S01]  /*9770*/  FMUL.FTZ R38, R38, UR4 ;  /* 0x0000000426267c20 */ /* 0x000fe20008410000 */
[----:B------:R-:W-:Y:S01]  /*9780*/  FMUL.FTZ R13, R40, UR4 ;  /* 0x00000004280d7c20 */ /* 0x000fe20008410000 */
[----:B0-----:R-:W-:Y:S01]  /*9790*/  ISETP.NE.AND P4, PT, R93, 0x1, PT ;  /* 0x000000015d00780c */ /* 0x001fe20003f85270 */
        /* <DEDUP_REMOVED lines=12> */
[----:B------:R-:W1:Y:S01]  /*9860*/  @P4 LDC R25, c[0x0][0x44c] ;  /* 0x00011300ff194b82 */ /* 0x000e620000000800 */
[----:B------:R-:W-:Y:S01]  /*9870*/  FMUL.FTZ R62, R62, UR4 ;  /* 0x000000043e3e7c20 */ /* 0x000fe20008410000 */
[----:B------:R-:W-:-:S04]  /*9880*/  FMUL.FTZ R9, R32, UR4 ;  /* 0x0000000420097c20 */ /* 0x000fc80008410000 */
[----:B------:R-:W0:Y:S02]  /*9890*/  MUFU.TANH R24, R24 ;  /* 0x0000001800187308 */ /* 0x000e240000002400 */
[----:B------:R-:W0:Y:S06]  /*98a0*/  @P4 LDC R34, c[0x0][0x450] ;  /* 0x00011400ff224b82 */ /* 0x000e2c0000000800 */
[----:B------:R-:W5:Y:S08]  /*98b0*/  MUFU.TANH R91, R91 ;  /* 0x0000005b005b7308 */ /* 0x000f700000002400 */
[----:B------:R-:W5:Y:S08]  /*98c0*/  MUFU.TANH R89, R89 ;  /* 0x0000005900597308 */ /* 0x000f700000002400 */
[----:B------:R-:W5:Y:S08]  /*98d0*/  MUFU.TANH R38, R38 ;  /* 0x0000002600267308 */ /* 0x000f700000002400 */
[----:B------:R-:W5:Y:S08]  /*98e0*/  MUFU.TANH R36, R36 ;  /* 0x0000002400247308 */ /* 0x000f700000002400 */
[----:B------:R-:W5:Y:S01]  /*98f0*/  MUFU.TANH R40, R40 ;  /* 0x0000002800287308 */ /* 0x000f620000002400 */
[----:B------:R-:W-:-:S07]  /*9900*/  FMUL.FTZ R48, R50, UR4 ;  /* 0x0000000432307c20 */ /* 0x000fce0008410000 */
[----:B------:R-:W5:Y:S01]  /*9910*/  MUFU.TANH R42, R42 ;  /* 0x0000002a002a7308 */ /* 0x000f620000002400 */
[----:B------:R-:W-:Y:S01]  /*9920*/  FMUL.FTZ R50, R51, UR4 ;  /* 0x0000000433327c20 */ /* 0x000fe20008410000 */
[----:B------:R-:W-:-:S06]  /*9930*/  FMUL.FTZ R31, R52, UR4 ;  /* 0x00000004341f7c20 */ /* 0x000fcc0008410000 */
[----:B------:R-:W5:Y:S01]  /*9940*/  MUFU.TANH R44, R44 ;  /* 0x0000002c002c7308 */ /* 0x000f620000002400 */
[----:B------:R-:W-:Y:S01]  /*9950*/  FMUL.FTZ R52, R54, UR4 ;  /* 0x0000000436347c20 */ /* 0x000fe20008410000 */
[----:B------:R-:W-:-:S06]  /*9960*/  FMUL.FTZ R28, R45, UR4 ;  /* 0x000000042d1c7c20 */ /* 0x000fcc0008410000 */
        /* <DEDUP_REMOVED lines=8> */
[----:B------:R-:W5:Y:S08]  /*99f0*/  MUFU.TANH R52, R52 ;  /* 0x0000003400347308 */ /* 0x000f700000002400 */
[----:B------:R-:W5:Y:S01]  /*9a00*/  MUFU.TANH R54, R54 ;  /* 0x0000003600367308 */ /* 0x000f620000002400 */
[----:B------:R-:W-:Y:S01]  /*9a10*/  FMUL.FTZ R32, R53, UR4 ;  /* 0x0000000435207c20 */ /* 0x000fe20008410000 */
[----:B------:R-:W-:-:S06]  /*9a20*/  FMUL.FTZ R93, R63, UR4 ;  /* 0x000000043f5d7c20 */ /* 0x000fcc0008410000 */
[----:B------:R-:W5:Y:S08]  /*9a30*/  MUFU.TANH R56, R56 ;  /* 0x0000003800387308 */ /* 0x000f700000002400 */
[----:B------:R-:W5:Y:S08]  /*9a40*/  MUFU.TANH R58, R58 ;  /* 0x0000003a003a7308 */ /* 0x000f700000002400 */
[----:B------:R-:W5:Y:S08]  /*9a50*/  MUFU.TANH R62, R62 ;  /* 0x0000003e003e7308 */ /* 0x000f700000002400 */
[----:B------:R-:W-:Y:S01]  /*9a60*/  MUFU.TANH R93, R93 ;  /* 0x0000005d005d7308 */ /* 0x000fe20000002400 */
[----:B------:R-:W-:Y:S01]  /*9a70*/  FMUL.FTZ R75, R75, UR4 ;  /* 0x000000044b4b7c20 */ /* 0x000fe20008410000 */
[----:B--2---:R-:W-:Y:S01]  /*9a80*/  LOP3.LUT R92, R92, 0xfffffffe, RZ, 0xc0, !PT ;  /* 0xfffffffe5c5c7812 */ /* 0x004fe200078ec0ff */
[----:B------:R-:W-:Y:S01]  /*9a90*/  FMUL.FTZ R78, R78, UR4 ;  /* 0x000000044e4e7c20 */ /* 0x000fe20008410000 */
[----:B------:R-:W-:Y:S01]  /*9aa0*/  FMUL.FTZ R82, R82, UR4 ;  /* 0x0000000452527c20 */ /* 0x000fe20008410000 */
[----:B------:R-:W-:Y:S01]  /*9ab0*/  FMUL.FTZ R86, R86, UR4 ;  /* 0x0000000456567c20 */ /* 0x000fe20008410000 */
[----:B------:R-:W-:-:S02]  /*9ac0*/  @P4 LOP3.LUT R92, R92, 0x1, RZ, 0xfc, !PT ;  /* 0x000000015c5c4812 */ /* 0x000fc400078efcff */
[----:B------:R-:W-:Y:S03]  /*9ad0*/  MUFU.TANH R3, R3 ;  /* 0x0000000300037308 */ /* 0x000fe60000002400 */
[----:B------:R3:W-:Y:S05]  /*9ae0*/  STL [R1+0x4], R92 ;  /* 0x0000045c01007387 */ /* 0x0007ea0000100800 */
[----:B------:R-:W-:Y:S01]  /*9af0*/  MUFU.TANH R6, R6 ;  /* 0x0000000600067308 */ /* 0x000fe20000002400 */
[----:B---3--:R-:W-:-:S07]  /*9b00*/  IADD3 R92, R90, R100, RZ ;  /* 0x000000645a5c7210 */ /* 0x008fce0007ffe0ff */
[----:B------:R-:W-:Y:S01]  /*9b10*/  MUFU.TANH R7, R7 ;  /* 0x0000000700077308 */ /* 0x000fe20000002400 */
[----:B-1----:R-:W-:-:S05]  /*9b20*/  @P4 IMAD.HI.U32 R25, R92, R25, RZ ;  /* 0x000000195c194227 */ /* 0x002fca00078e00ff */
[----:B0-----:R-:W-:Y:S01]  /*9b30*/  @P4 SHF.R.U32.HI R92, RZ, R34, R25 ;  /* 0x00000022ff5c4219 */ /* 0x001fe20000011619 */
[----:B------:R-:W-:Y:S01]  /*9b40*/  IMAD.MOV.U32 R25, RZ, RZ, -0x80 ;  /* 0xffffff80ff197424 */ /* 0x000fe200078e00ff */
[----:B------:R-:W-:Y:S03]  /*9b50*/  MUFU.TANH R8, R8 ;  /* 0x0000000800087308 */ /* 0x000fe60000002400 */
[----:B------:R-:W0:Y:S01]  /*9b60*/  SHFL.IDX PT, R37, R92, 0x1, 0x1c1f ;  /* 0x003c1f005c257f89 */ /* 0x000e2200000e0000 */
[----:B------:R-:W-:-:S04]  /*9b70*/  IMAD R25, R88, R25, 0x80 ;  /* 0x0000008058197424 */ /* 0x000fc800078e0219 */
[----:B------:R-:W-:Y:S01]  /*9b80*/  VIADD R35, R25, 0x1 ;  /* 0x0000000119237836 */ /* 0x000fe20000000000 */
[----:B------:R-:W-:Y:S01]  /*9b90*/  MUFU.TANH R9, R9 ;  /* 0x0000000900097308 */ /* 0x000fe20000002400 */
[----:B----4-:R-:W-:Y:S02]  /*9ba0*/  IMAD.IADD R90, R96, 0x1, R25 ;  /* 0x00000001605a7824 */ /* 0x010fe400078e0219 */
[C---:B-----5:R-:W-:Y:S02]  /*9bb0*/  IMAD R35, R39.reuse, -0x2, R35 ;  /* 0xfffffffe27237824 */ /* 0x060fe400078e0223 */
[----:B------:R-:W-:-:S03]  /*9bc0*/  IMAD R90, R39, -0x2, R90 ;  /* 0xfffffffe275a7824 */ /* 0x000fc600078e025a */
[----:B------:R-:W-:Y:S01]  /*9bd0*/  IADD3 R109, -R98, R35, R96 ;  /* 0x00000023626d7210 */ /* 0x000fe20007ffe160 */
[----:B------:R-:W-:Y:S08]  /*9be0*/  MUFU.TANH R10, R10 ;  /* 0x0000000a000a7308 */ /* 0x000ff00000002400 */
[----:B------:R-:W-:Y:S01]  /*9bf0*/  MUFU.TANH R11, R11 ;  /* 0x0000000b000b7308 */ /* 0x000fe20000002400 */
[----:B0-----:R-:W-:-:S04]  /*9c00*/  VIADDMNMX R25, R37, R109, R90, PT ;  /* 0x0000006d25197246 */ /* 0x001fc8000380015a */
[C---:B------:R-:W-:Y:S02]  /*9c10*/  ISETP.GT.AND P1, PT, R25.reuse, RZ, PT ;  /* 0x000000ff1900720c */ /* 0x040fe40003f24270 */
[C---:B------:R-:W-:Y:S01]  /*9c20*/  ISETP.GT.AND P2, PT, R25.reuse, 0x1, PT ;  /* 0x000000011900780c */ /* 0x040fe20003f44270 */
[----:B------:R-:W-:Y:S01]  /*9c30*/  MUFU.TANH R12, R12 ;  /* 0x0000000c000c7308 */ /* 0x000fe20000002400 */
[----:B------:R-:W-:Y:S02]  /*9c40*/  ISETP.GT.AND P3, PT, R25, 0x8, PT ;  /* 0x000000081900780c */ /* 0x000fe40003f64270 */
[----:B------:R-:W-:Y:S02]  /*9c50*/  FSEL R111, R111, -INF , P1 ;  /* 0xff8000006f6f7808 */ /* 0x000fe40000800000 */
[----:B------:R-:W-:Y:S02]  /*9c60*/  FSEL R107, R107, -INF , P2 ;  /* 0xff8000006b6b7808 */ /* 0x000fe40001000000 */
[----:B------:R-:W-:Y:S01]  /*9c70*/  ISETP.GT.AND P1, PT, R25, 0x9, PT ;  /* 0x000000091900780c */ /* 0x000fe20003f24270 */
[----:B------:R-:W-:Y:S01]  /*9c80*/  MUFU.TANH R13, R13 ;  /* 0x0000000d000d7308 */ /* 0x000fe20000002400 */
[----:B------:R-:W-:-:S02]  /*9c90*/  FSEL R105, R105, -INF , P3 ;  /* 0xff80000069697808 */ /* 0x000fc40001800000 */
[----:B------:R-:W-:Y:S02]  /*9ca0*/  FMNMX.FTZ R94, R111, R107, !PT ;  /* 0x0000006b6f5e7209 */ /* 0x000fe40007810000 */
[----:B------:R-:W-:Y:S02]  /*9cb0*/  ISETP.GT.AND P2, PT, R25, 0x10, PT ;  /* 0x000000101900780c */ /* 0x000fe40003f44270 */
[----:B------:R-:W-:Y:S01]  /*9cc0*/  FSEL R35, R24, -INF , P1 ;  /* 0xff80000018237808 */ /* 0x000fe20000800000 */
[----:B------:R-:W-:Y:S01]  /*9cd0*/  MUFU.TANH R26, R26 ;  /* 0x0000001a001a7308 */ /* 0x000fe20000002400 */
[----:B------:R-:W-:Y:S02]  /*9ce0*/  FMNMX.FTZ R94, R105, R94, !PT ;  /* 0x0000005e695e7209 */ /* 0x000fe40007810000 */
[----:B------:R-:W-:Y:S02]  /*9cf0*/  ISETP.GT.AND P1, PT, R25, 0x11, PT ;  /* 0x000000111900780c */ /* 0x000fe40003f24270 */
[----:B------:R-:W-:-:S02]  /*9d00*/  FSEL R39, R91, -INF , P2 ;  /* 0xff8000005b277808 */ /* 0x000fc40001000000 */
[----:B------:R-:W-:Y:S01]  /*9d10*/  FMNMX.FTZ R94, R35, R94, !PT ;  /* 0x0000005e235e7209 */ /* 0x000fe20007810000 */
[----:B------:R-:W-:Y:S01]  /*9d20*/  MUFU.TANH R27, R27 ;  /* 0x0000001b001b7308 */ /* 0x000fe20000002400 */
[----:B------:R-:W-:Y:S02]  /*9d30*/  ISETP.GT.AND P2, PT, R25, 0x18, PT ;  /* 0x000000181900780c */ /* 0x000fe40003f44270 */
[----:B------:R-:W-:Y:S02]  /*9d40*/  FSEL R37, R89, -INF , P1 ;  /* 0xff80000059257808 */ /* 0x000fe40000800000 */
[----:B------:R-:W-:Y:S02]  /*9d50*/  FMNMX.FTZ R94, R39, R94, !PT ;  /* 0x0000005e275e7209 */ /* 0x000fe40007810000 */
        /* <DEDUP_REMOVED lines=10> */
[----:B------:R-:W-:Y:S02]  /*9e00*/  FMNMX.FTZ R94, R41, R94, !PT ;  /* 0x0000005e295e7209 */ /* 0x000fe40007810000 */
[----:B------:R-:W-:Y:S02]  /*9e10*/  ISETP.GT.AND P2, PT, R25, 0x28, PT ;  /* 0x000000281900780c */ /* 0x000fe40003f44270 */
[----:B------:R-:W-:Y:S02]  /*9e20*/  FSEL R45, R42, -INF , P1 ;  /* 0xff8000002a2d7808 */ /* 0x000fe40000800000 */
        /* <DEDUP_REMOVED lines=12> */
[----:B------:R-:W-:Y:S01]  /*9ef0*/  FMNMX.FTZ R94, R55, R94, !PT ;  /* 0x0000005e375e7209 */ /* 0x000fe20007810000 */
[----:B------:R-:W-:Y:S01]  /*9f00*/  FMUL.FTZ R34, R57, UR4 ;  /* 0x0000000439227c20 */ /* 0x000fe20008410000 */
[----:B------:R-:W-:Y:S01]  /*9f10*/  ISETP.GT.AND P1, PT, R25, 0x39, PT ;  /* 0x000000391900780c */ /* 0x000fe20003f24270 */
[----:B------:R-:W-:Y:S01]  /*9f20*/  FMUL.FTZ R24, R66, UR4 ;  /* 0x0000000442187c20 */ /* 0x000fe20008410000 */
[----:B------:R-:W-:-:S02]  /*9f30*/  FSEL R57, R52, -INF , P2 ;  /* 0xff80000034397808 */ /* 0x000fc40001000000 */
[----:B------:R-:W-:Y:S01]  /*9f40*/  FMNMX.FTZ R94, R53, R94, !PT ;  /* 0x0000005e355e7209 */ /* 0x000fe20007810000 */
[----:B------:R-:W-:Y:S01]  /*9f50*/  FMUL.FTZ R89, R67, UR4 ;  /* 0x0000000443597c20 */ /* 0x000fe20008410000 */
[----:B------:R-:W-:Y:S02]  /*9f60*/  ISETP.GT.AND P2, PT, R25, 0x40, PT ;  /* 0x000000401900780c */ /* 0x000fe40003f44270 */
[----:B------:R-:W-:Y:S02]  /*9f70*/  FSEL R59, R54, -INF , P1 ;  /* 0xff800000363b7808 */ /* 0x000fe40000800000 */
[----:B------:R-:W-:Y:S01]  /*9f80*/  FMNMX.FTZ R94, R57, R94, !PT ;  /* 0x0000005e395e7209 */ /* 0x000fe20007810000 */
[----:B------:R-:W0:Y:S01]  /*9f90*/  MUFU.TANH R24, R24 ;  /* 0x0000001800187308 */ /* 0x000e220000002400 */
[----:B------:R-:W-:Y:S01]  /*9fa0*/  ISETP.GT.AND P1, PT, R25, 0x41, PT ;  /* 0x000000411900780c */ /* 0x000fe20003f24270 */
[----:B------:R-:W-:Y:S01]  /*9fb0*/  FMUL.FTZ R36, R70, UR4 ;  /* 0x0000000446247c20 */ /* 0x000fe20008410000 */
[----:B------:R-:W-:-:S02]  /*9fc0*/  FSEL R67, R56, -INF , P2 ;  /* 0xff80000038437808 */ /* 0x000fc40001000000 */
[----:B------:R-:W-:Y:S01]  /*9fd0*/  FMNMX.FTZ R94, R59, R94, !PT ;  /* 0x0000005e3b5e7209 */ /* 0x000fe20007810000 */
[----:B------:R-:W-:Y:S01]  /*9fe0*/  FMUL.FTZ R91, R71, UR4 ;  /* 0x00000004475b7c20 */ /* 0x000fe20008410000 */
[----:B------:R-:W-:Y:S01]  /*9ff0*/  ISETP.GT.AND P2, PT, R25, 0x48, PT ;  /* 0x000000481900780c */ /* 0x000fe20003f44270 */
[----:B------:R-:W1:Y:S01]  /*a000*/  MUFU.TANH R89, R89 ;  /* 0x0000005900597308 */ /* 0x000e620000002400 */
[----:B------:R-:W-:Y:S02]  /*a010*/  FSEL R63, R58, -INF , P1 ;  /* 0xff8000003a3f7808 */ /* 0x000fe40000800000 */
[----:B------:R-:W-:Y:S01]  /*a020*/  FMNMX.FTZ R94, R67, R94, !PT ;  /* 0x0000005e435e7209 */ /* 0x000fe20007810000 */
[----:B------:R-:W-:Y:S01]  /*a030*/  FMUL.FTZ R38, R74, UR4 ;  /* 0x000000044a267c20 */ /* 0x000fe20008410000 */
[----:B------:R-:W-:Y:S02]  /*a040*/  ISETP.GT.AND P1, PT, R25, 0x49, PT ;  /* 0x000000491900780c */ /* 0x000fe40003f24270 */
[----:B------:R-:W-:Y:S01]  /*a050*/  FSEL R71, R62, -INF , P2 ;  /* 0xff8000003e477808 */ /* 0x000fe20001000000 */
[----:B------:R-:W2:Y:S01]  /*a060*/  MUFU.TANH R36, R36 ;  /* 0x0000002400247308 */ /* 0x000ea20000002400 */
[----:B------:R-:W-:-:S02]  /*a070*/  FMNMX.FTZ R94, R63, R94, !PT ;  /* 0x0000005e3f5e7209 */ /* 0x000fc40007810000 */
[----:B------:R-:W-:Y:S02]  /*a080*/  ISETP.GT.AND P2, PT, R25, 0x50, PT ;  /* 0x000000501900780c */ /* 0x000fe40003f44270 */
[----:B------:R-:W-:-:S03]  /*a090*/  FMNMX.FTZ R94, R71, R94, !PT ;  /* 0x0000005e475e7209 */ /* 0x000fc60007810000 */
[----:B------:R-:W3:Y:S01]  /*a0a0*/  MUFU.TANH R91, R91 ;  /* 0x0000005b005b7308 */ /* 0x000ee20000002400 */
[----:B------:R-:W-:Y:S01]  /*a0b0*/  FMUL.FTZ R40, R79, UR4 ;  /* 0x000000044f287c20 */ /* 0x000fe20008410000 */
[----:B0-----:R-:W-:-:S06]  /*a0c0*/  FSEL R79, R24, -INF , P2 ;  /* 0xff800000184f7808 */ /* 0x001fcc0001000000 */
[----:B------:R0:W-:Y:S01]  /*a0d0*/  MUFU.TANH R95, R75 ;  /* 0x0000004b005f7308 */ /* 0x0001e20000002400 */
[----:B------:R-:W-:Y:S02]  /*a0e0*/  ISETP.GT.AND P2, PT, R25, 0x58, PT ;  /* 0x000000581900780c */ /* 0x000fe40003f44270 */
[----:B0-----:R-:W-:-:S05]  /*a0f0*/  FSEL R75, R93, -INF , P1 ;  /* 0xff8000005d4b7808 */ /* 0x001fca0000800000 */
[----:B------:R-:W0:Y:S01]  /*a100*/  MUFU.TANH R38, R38 ;  /* 0x0000002600267308 */ /* 0x000e220000002400 */
[----:B------:R-:W-:Y:S02]  /*a110*/  ISETP.GT.AND P1, PT, R25, 0x51, PT ;  /* 0x000000511900780c */ /* 0x000fe40003f24270 */
[----:B------:R-:W-:Y:S02]  /*a120*/  FMNMX.FTZ R94, R75, R94, !PT ;  /* 0x0000005e4b5e7209 */ /* 0x000fe40007810000 */
[----:B-1----:R-:W-:Y:S02]  /*a130*/  FSEL R89, R89, -INF , P1 ;  /* 0xff80000059597808 */ /* 0x002fe40000800000 */
[----:B------:R-:W-:Y:S01]  /*a140*/  FMNMX.FTZ R94, R79, R94, !PT ;  /* 0x0000005e4f5e7209 */ /* 0x000fe20007810000 */
[----:B------:R-:W1:Y:S01]  /*a150*/  MUFU.TANH R78, R78 ;  /* 0x0000004e004e7308 */ /* 0x000e620000002400 */
[----:B------:R-:W-:Y:S01]  /*a160*/  FMUL.FTZ R24, R83, UR4 ;  /* 0x0000000453187c20 */ /* 0x000fe20008410000 */
[----:B------:R-:W-:-:S02]  /*a170*/  ISETP.GT.AND P1, PT, R25, 0x59, PT ;  /* 0x000000591900780c */ /* 0x000fc40003f24270 */
[----:B--2---:R-:W-:Y:S02]  /*a180*/  FSEL R83, R36, -INF , P2 ;  /* 0xff80000024537808 */ /* 0x004fe40001000000 */
[----:B------:R-:W-:Y:S02]  /*a190*/  FMNMX.FTZ R94, R89, R94, !PT ;  /* 0x0000005e595e7209 */ /* 0x000fe40007810000 */
[----:B------:R-:W2:Y:S01]  /*a1a0*/  MUFU.TANH R40, R40 ;  /* 0x0000002800287308 */ /* 0x000ea20000002400 */
[----:B------:R-:W-:Y:S02]  /*a1b0*/  ISETP.GT.AND P2, PT, R25, 0x60, PT ;  /* 0x000000601900780c */ /* 0x000fe40003f44270 */
[----:B---3--:R-:W-:Y:S02]  /*a1c0*/  FSEL R91, R91, -INF , P1 ;  /* 0xff8000005b5b7808 */ /* 0x008fe40000800000 */
[----:B------:R-:W-:Y:S02]  /*a1d0*/  FMNMX.FTZ R94, R83, R94, !PT ;  /* 0x0000005e535e7209 */ /* 0x000fe40007810000 */
[----:B------:R-:W-:Y:S01]  /*a1e0*/  ISETP.GT.AND P1, PT, R25, 0x61, PT ;  /* 0x000000611900780c */ /* 0x000fe20003f24270 */
[----:B------:R-:W3:Y:S01]  /*a1f0*/  MUFU.TANH R82, R82 ;  /* 0x0000005200527308 */ /* 0x000ee20000002400 */
[----:B0-----:R-:W-:-:S02]  /*a200*/  FSEL R93, R38, -INF , P2 ;  /* 0xff800000265d7808 */ /* 0x001fc40001000000 */
[----:B------:R-:W-:Y:S02]  /*a210*/  FMNMX.FTZ R94, R91, R94, !PT ;  /* 0x0000005e5b5e7209 */ /* 0x000fe40007810000 */
[----:B------:R-:W-:Y:S02]  /*a220*/  ISETP.GT.AND P2, PT, R25, 0x68, PT ;  /* 0x000000681900780c */ /* 0x000fe40003f44270 */
[----:B------:R-:W-:Y:S01]  /*a230*/  FSEL R95, R95, -INF , P1 ;  /* 0xff8000005f5f7808 */ /* 0x000fe20000800000 */
[----:B------:R0:W4:Y:S01]  /*a240*/  MUFU.TANH R101, R24 ;  /* 0x0000001800657308 */ /* 0x0001220000002400 */
[----:B------:R-:W-:Y:S02]  /*a250*/  FMNMX.FTZ R94, R93, R94, !PT ;  /* 0x0000005e5d5e7209 */ /* 0x000fe40007810000 */
[----:B------:R-:W-:Y:S02]  /*a260*/  ISETP.GT.AND P1, PT, R25, 0x69, PT ;  /* 0x000000691900780c */ /* 0x000fe40003f24270 */
[----:B------:R-:W-:Y:S01]  /*a270*/  FMNMX.FTZ R94, R95, R94, !PT ;  /* 0x0000005e5f5e7209 */ /* 0x000fe20007810000 */
[----:B0-----:R-:W-:-:S02]  /*a280*/  FMUL.FTZ R24, R87, UR4 ;  /* 0x0000000457187c20 */ /* 0x001fc40008410000 */
[----:B------:R-:W0:Y:S01]  /*a290*/  MUFU.TANH R86, R86 ;  /* 0x0000005600567308 */ /* 0x000e220000002400 */
[----:B-1----:R-:W-:Y:S02]  /*a2a0*/  FSEL R87, R78, -INF , P2 ;  /* 0xff8000004e577808 */ /* 0x002fe40001000000 */
[----:B------:R-:W-:Y:S02]  /*a2b0*/  ISETP.GT.AND P2, PT, R25, 0x70, PT ;  /* 0x000000701900780c */ /* 0x000fe40003f44270 */
[----:B--2---:R-:W-:Y:S02]  /*a2c0*/  FSEL R97, R40, -INF , P1 ;  /* 0xff80000028617808 */ /* 0x004fe40000800000 */
[----:B------:R-:W-:Y:S01]  /*a2d0*/  FMNMX.FTZ R94, R87, R94, !PT ;  /* 0x0000005e575e7209 */ /* 0x000fe20007810000 */
[----:B------:R-:W1:Y:S01]  /*a2e0*/  MUFU.TANH R24, R24 ;  /* 0x0000001800187308 */ /* 0x000e620000002400 */
[----:B------:R-:W-:Y:S02]  /*a2f0*/  ISETP.GT.AND P1, PT, R25, 0x71, PT ;  /* 0x000000711900780c */ /* 0x000fe40003f24270 */
[----:B---3--:R-:W-:-:S02]  /*a300*/  FSEL R99, R82, -INF , P2 ;  /* 0xff80000052637808 */ /* 0x008fc40001000000 */
[----:B------:R-:W-:Y:S02]  /*a310*/  FMNMX.FTZ R94, R97, R94, !PT ;  /* 0x0000005e615e7209 */ /* 0x000fe40007810000 */
[----:B------:R-:W-:Y:S02]  /*a320*/  ISETP.GT.AND P2, PT, R25, 0x78, PT ;  /* 0x000000781900780c */ /* 0x000fe40003f44270 */
[----:B----4-:R-:W-:Y:S02]  /*a330*/  FSEL R101, R101, -INF , P1 ;  /* 0xff80000065657808 */ /* 0x010fe40000800000 */
[----:B------:R-:W-:Y:S02]  /*a340*/  FMNMX.FTZ R94, R99, R94, !PT ;  /* 0x0000005e635e7209 */ /* 0x000fe40007810000 */
[----:B------:R-:W-:Y:S02]  /*a350*/  ISETP.GT.AND P1, PT, R25, 0x79, PT ;  /* 0x000000791900780c */ /* 0x000fe40003f24270 */
[----:B0-----:R-:W-:-:S02]  /*a360*/  FSEL R103, R86, -INF , P2 ;  /* 0xff80000056677808 */ /* 0x001fc40001000000 */
[----:B------:R-:W-:Y:S01]  /*a370*/  FMNMX.FTZ R94, R101, R94, !PT ;  /* 0x0000005e655e7209 */ /* 0x000fe20007810000 */
[----:B------:R-:W-:Y:S01]  /*a380*/  FMUL.FTZ R38, R61, UR4 ;  /* 0x000000043d267c20 */ /* 0x000fe20008410000 */
[----:B-1----:R-:W-:Y:S02]  /*a390*/  FSEL R61, R24, -INF , P1 ;  /* 0xff800000183d7808 */ /* 0x002fe40000800000 */
[----:B------:R-:W-:-:S04]  /*a3a0*/  FMNMX.FTZ R94, R103, R94, !PT ;  /* 0x0000005e675e7209 */ /* 0x000fc80007810000 */
[----:B------:R-:W-:-:S05]  /*a3b0*/  FMNMX.FTZ R94, R61, R94, !PT ;  /* 0x0000005e3d5e7209 */ /* 0x000fca0007810000 */
[----:B------:R-:W0:Y:S01]  /*a3c0*/  SHFL.BFLY PT, R25, R94, 0x2, 0x1f ;  /* 0x0c401f005e197f89 */ /* 0x000e2200000e0000 */
[----:B------:R-:W-:-:S03]  /*a3d0*/  FMUL.FTZ R40, R64, UR4 ;  /* 0x0000000440287c20 */ /* 0x000fc60008410000 */
[----:B------:R-:W1:Y:S01]  /*a3e0*/  SHFL.IDX PT, R64, R92, RZ, 0x1c1f ;  /* 0x001c1fff5c407589 */ /* 0x000e6200000e0000 */
[----:B0-----:R-:W-:-:S05]  /*a3f0*/  FMNMX.FTZ R24, R94, R25, !PT ;  /* 0x000000195e187209 */ /* 0x001fca0007810000 */
[----:B------:R-:W0:Y:S01]  /*a400*/  SHFL.BFLY PT, R25, R24, 0x1, 0x1f ;  /* 0x0c201f0018197f89 */ /* 0x000e2200000e0000 */
[----:B------:R-:W-:Y:S01]  /*a410*/  FMUL.FTZ R36, R60, UR4 ;  /* 0x000000043c247c20 */ /* 0x000fe20008410000 */
[----:B-1----:R-:W-:-:S04]  /*a420*/  VIADDMNMX R64, R64, R109, R90, PT ;  /* 0x0000006d40407246 */ /* 0x002fc8000380015a */
[C---:B------:R-:W-:Y:S02]  /*a430*/  ISETP.GT.AND P2, PT, R64.reuse, 0x1, PT ;  /* 0x000000014000780c */ /* 0x040fe40003f44270 */
[----:B------:R-:W-:Y:S02]  /*a440*/  ISETP.GT.AND P3, PT, R64, 0x8, PT ;  /* 0x000000084000780c */ /* 0x000fe40003f64270 */
[----:B0-----:R-:W-:Y:S01]  /*a450*/  FMNMX.FTZ R25, R24, R25, !PT ;  /* 0x0000001918197209 */ /* 0x001fe20007810000 */
[----:B------:R-:W-:Y:S01]  /*a460*/  IMAD.U32 R24, RZ, RZ, UR5 ;  /* 0x00000005ff187e24 */ /* 0x000fe2000f8e00ff */
[----:B------:R-:W-:Y:S01]  /*a470*/  FSEL R6, R6, -INF , P2 ;  /* 0xff80000006067808 */ /* 0x000fe20001000000 */
[----:B------:R-:W-:Y:S01]  /*a480*/  FMUL.FTZ R44, R68, UR4 ;  /* 0x00000004442c7c20 */ /* 0x000fe20008410000 */
[C---:B------:R-:W-:Y:S01]  /*a490*/  FSETP.NEU.FTZ.AND P1, PT, R25.reuse, -INF , PT ;  /* 0xff8000001900780b */ /* 0x040fe20003f3d000 */
[----:B------:R-:W-:Y:S01]  /*a4a0*/  FMUL.FTZ R60, R25, R24 ;  /* 0x00000018193c7220 */ /* 0x000fe20000410000 */
[----:B------:R-:W-:Y:S01]  /*a4b0*/  FMUL.FTZ R46, R69, UR4 ;  /* 0x00000004452e7c20 */ /* 0x000fe20008410000 */
[----:B------:R-:W-:Y:S01]  /*a4c0*/  FMUL.FTZ R50, R73, UR4 ;  /* 0x0000000449327c20 */ /* 0x000fe20008410000 */
[----:B------:R-:W-:Y:S01]  /*a4d0*/  FMUL.FTZ R54, R77, UR4 ;  /* 0x000000044d367c20 */ /* 0x000fe20008410000 */
[----:B------:R-:W0:Y:S01]  /*a4e0*/  MUFU.TANH R30, R30 ;  /* 0x0000001e001e7308 */ /* 0x000e220000002400 */
[----:B------:R-:W-:-:S07]  /*a4f0*/  FSEL R60, R60, RZ, P1 ;  /* 0x000000ff3c3c7208 */ /* 0x000fce0000800000 */
[----:B------:R-:W1:Y:S01]  /*a500*/  MUFU.TANH R31, R31 ;  /* 0x0000001f001f7308 */ /* 0x000e620000002400 */
[----:B------:R-:W-:-:S07]  /*a510*/  ISETP.GT.AND P1, PT, R64, RZ, PT ;  /* 0x000000ff4000720c */ /* 0x000fce0003f24270 */
[----:B------:R-:W2:Y:S01]  /*a520*/  MUFU.TANH R32, R32 ;  /* 0x0000002000207308 */ /* 0x000ea20000002400 */
[----:B------:R-:W-:-:S07]  /*a530*/  FSEL R3, R3, -INF , P1 ;  /* 0xff80000003037808 */ /* 0x000fce0000800000 */
[----:B------:R-:W3:Y:S01]  /*a540*/  MUFU.TANH R33, R33 ;  /* 0x0000002100217308 */ /* 0x000ee20000002400 */
[----:B------:R-:W-:-:S07]  /*a550*/  ISETP.GT.AND P1, PT, R64, 0x9, PT ;  /* 0x000000094000780c */ /* 0x000fce0003f24270 */
[----:B------:R-:W4:Y:S01]  /*a560*/  MUFU.TANH R34, R34 ;  /* 0x0000002200227308 */ /* 0x000f220000002400 */
[----:B------:R-:W-:Y:S01]  /*a570*/  FSEL R69, R7, -INF , P3 ;  /* 0xff80000007457808 */ /* 0x000fe20001800000 */
[----:B------:R-:W-:Y:S01]  /*a580*/  FMUL.FTZ R42, R65, UR4 ;  /* 0x00000004412a7c20 */ /* 0x000fe20008410000 */
[----:B------:R-:W-:Y:S01]  /*a590*/  FMNMX.FTZ R68, R3, R6, !PT ;  /* 0x0000000603447209 */ /* 0x000fe20007810000 */
[----:B------:R-:W-:Y:S01]  /*a5a0*/  FMUL.FTZ R48, R72, UR4 ;  /* 0x0000000448307c20 */ /* 0x000fe20008410000 */
[----:B------:R-:W-:Y:S01]  /*a5b0*/  ISETP.GT.AND P2, PT, R64, 0x10, PT ;  /* 0x000000104000780c */ /* 0x000fe20003f44270 */
[----:B------:R-:W-:Y:S01]  /*a5c0*/  FMUL.FTZ R58, R81, UR4 ;  /* 0x00000004513a7c20 */ /* 0x000fe20008410000 */
[----:B------:R-:W-:Y:S01]  /*a5d0*/  FSEL R73, R8, -INF , P1 ;  /* 0xff80000008497808 */ /* 0x000fe20000800000 */
[----:B------:R-:W5:Y:S01]  /*a5e0*/  MUFU.TANH R36, R36 ;  /* 0x0000002400247308 */ /* 0x000f620000002400 */
[----:B------:R-:W-:Y:S01]  /*a5f0*/  FMNMX.FTZ R68, R69, R68, !PT ;  /* 0x0000004445447209 */ /* 0x000fe20007810000 */
[----:B------:R-:W-:Y:S01]  /*a600*/  FMUL.FTZ R52, R76, UR4 ;  /* 0x000000044c347c20 */ /* 0x000fe20008410000 */
[----:B------:R-:W-:Y:S01]  /*a610*/  ISETP.GT.AND P1, PT, R64, 0x11, PT ;  /* 0x000000114000780c */ /* 0x000fe20003f24270 */
[----:B------:R-:W-:Y:S01]  /*a620*/  FMUL.FTZ R56, R80, UR4 ;  /* 0x0000000450387c20 */ /* 0x000fe20008410000 */
[----:B------:R-:W-:Y:S01]  /*a630*/  FSEL R9, R9, -INF , P2 ;  /* 0xff80000009097808 */ /* 0x000fe20001000000 */
[----:B------:R-:W-:Y:S01]  /*a640*/  FMUL.FTZ R62, R84, UR4 ;  /* 0x00000004543e7c20 */ /* 0x000fe20008410000 */
[----:B------:R-:W-:Y:S01]  /*a650*/  FMNMX.FTZ R68, R73, R68, !PT ;  /* 0x0000004449447209 */ /* 0x000fe20007810000 */
[----:B------:R-:W5:Y:S01]  /*a660*/  MUFU.TANH R38, R38 ;  /* 0x0000002600267308 */ /* 0x000f620000002400 */
[----:B------:R-:W-:Y:S01]  /*a670*/  ISETP.GT.AND P2, PT, R64, 0x18, PT ;  /* 0x000000184000780c */ /* 0x000fe20003f44270 */
[----:B------:R-:W5:Y:S01]  /*a680*/  S2R R102, SR_CgaCtaId ;  /* 0x0000000000667919 */ /* 0x000f620000008800 */
[----:B------:R-:W-:Y:S01]  /*a690*/  FSEL R77, R10, -INF , P1 ;  /* 0xff8000000a4d7808 */ /* 0x000fe20000800000 */
[----:B------:R-:W-:Y:S01]  /*a6a0*/  VIADD R0, R0, 0x16840 ;  /* 0x0001684000007836 */ /* 0x000fe20000000000 */
[----:B------:R-:W-:Y:S01]  /*a6b0*/  FMNMX.FTZ R68, R9, R68, !PT ;  /* 0x0000004409447209 */ /* 0x000fe20007810000 */
[----:B------:R-:W-:Y:S01]  /*a6c0*/  ULDC UR5, c[0x0][0x9d8] ;  /* 0x0002760000057ab9 */ /* 0x000fe20000000800 */
[----:B------:R-:W-:-:S02]  /*a6d0*/  ISETP.GT.AND P1, PT, R64, 0x19, PT ;  /* 0x000000194000780c */ /* 0x000fc40003f24270 */
[----:B------:R-:W-:Y:S02]  /*a6e0*/  FSEL R11, R11, -INF , P2 ;  /* 0xff8000000b0b7808 */ /* 0x000fe40001000000 */
[----:B------:R-:W-:Y:S01]  /*a6f0*/  FMNMX.FTZ R68, R77, R68, !PT ;  /* 0x000000444d447209 */ /* 0x000fe20007810000 */
[----:B------:R-:W-:Y:S01]  /*a700*/  FFMA.FTZ R8, R35, R24, -R60 ;  /* 0x0000001823087223 */ /* 0x000fe2000001083c */
[----:B------:R-:W-:Y:S02]  /*a710*/  ISETP.GT.AND P2, PT, R64, 0x20, PT ;  /* 0x000000204000780c */ /* 0x000fe40003f44270 */
[----:B------:R-:W-:Y:S02]  /*a720*/  FSEL R35, R12, -INF , P1 ;  /* 0xff8000000c237808 */ /* 0x000fe40000800000 */
[----:B------:R-:W-:Y:S02]  /*a730*/  FMNMX.FTZ R68, R11, R68, !PT ;  /* 0x000000440b447209 */ /* 0x000fe40007810000 */
        /* <DEDUP_REMOVED lines=19> */
[----:B0-----:R-:W-:Y:S02]  /*a870*/  FSEL R43, R30, -INF , P1 ;  /* 0xff8000001e2b7808 */ /* 0x001fe40000800000 */
[----:B------:R-:W-:Y:S02]  /*a880*/  FMNMX.FTZ R68, R29, R68, !PT ;  /* 0x000000441d447209 */ /* 0x000fe40007810000 */
[----:B------:R-:W-:-:S02]  /*a890*/  ISETP.GT.AND P1, PT, R64, 0x39, PT ;  /* 0x000000394000780c */ /* 0x000fc40003f24270 */
[----:B-1----:R-:W-:Y:S02]  /*a8a0*/  FSEL R31, R31, -INF , P2 ;  /* 0xff8000001f1f7808 */ /* 0x002fe40001000000 */
[----:B------:R-:W-:Y:S01]  /*a8b0*/  FMNMX.FTZ R68, R43, R68, !PT ;  /* 0x000000442b447209 */ /* 0x000fe20007810000 */
[----:B------:R-:W-:Y:S01]  /*a8c0*/  FFMA.FTZ R12, R41, R24, -R60 ;  /* 0x00000018290c7223 */ /* 0x000fe2000001083c */
[----:B------:R-:W-:Y:S02]  /*a8d0*/  ISETP.GT.AND P2, PT, R64, 0x40, PT ;  /* 0x000000404000780c */ /* 0x000fe40003f44270 */
[----:B--2---:R-:W-:Y:S02]  /*a8e0*/  FSEL R41, R32, -INF , P1 ;  /* 0xff80000020297808 */ /* 0x004fe40000800000 */
[----:B------:R-:W-:Y:S01]  /*a8f0*/  FMNMX.FTZ R68, R31, R68, !PT ;  /* 0x000000441f447209 */ /* 0x000fe20007810000 */
[----:B------:R-:W0:Y:S01]  /*a900*/  MUFU.TANH R40, R40 ;  /* 0x0000002800287308 */ /* 0x000e220000002400 */
[----:B------:R-:W-:-:S02]  /*a910*/  ISETP.GT.AND P1, PT, R64, 0x41, PT ;  /* 0x000000414000780c */ /* 0x000fc40003f24270 */
[----:B---3--:R-:W-:Y:S02]  /*a920*/  FSEL R33, R33, -INF , P2 ;  /* 0xff80000021217808 */ /* 0x008fe40001000000 */
[----:B------:R-:W-:Y:S01]  /*a930*/  FMNMX.FTZ R68, R41, R68, !PT ;  /* 0x0000004429447209 */ /* 0x000fe20007810000 */
[--C-:B------:R-:W-:Y:S01]  /*a940*/  FFMA.FTZ R141, R47, R24, -R60.reuse ;  /* 0x000000182f8d7223 */ /* 0x100fe2000001083c */
[----:B------:R-:W-:Y:S01]  /*a950*/  ISETP.GT.AND P2, PT, R64, 0x48, PT ;  /* 0x000000484000780c */ /* 0x000fe20003f44270 */
[----:B------:R-:W1:Y:S01]  /*a960*/  MUFU.TANH R42, R42 ;  /* 0x0000002a002a7308 */ /* 0x000e620000002400 */
[----:B----4-:R-:W-:Y:S02]  /*a970*/  FSEL R47, R34, -INF , P1 ;  /* 0xff800000222f7808 */ /* 0x010fe40000800000 */
[----:B------:R-:W-:Y:S01]  /*a980*/  FMNMX.FTZ R68, R33, R68, !PT ;  /* 0x0000004421447209 */ /* 0x000fe20007810000 */
[----:B------:R-:W-:Y:S01]  /*a990*/  FFMA.FTZ R26, R45, R24, -R60 ;  /* 0x000000182d1a7223 */ /* 0x000fe2000001083c */
[----:B------:R-:W-:-:S02]  /*a9a0*/  ISETP.GT.AND P1, PT, R64, 0x49, PT ;  /* 0x000000494000780c */ /* 0x000fc40003f24270 */
[----:B-----5:R-:W-:Y:S01]  /*a9b0*/  FSEL R45, R36, -INF , P2 ;  /* 0xff800000242d7808 */ /* 0x020fe20001000000 */
[----:B------:R-:W2:Y:S01]  /*a9c0*/  MUFU.TANH R44, R44 ;  /* 0x0000002c002c7308 */ /* 0x000ea20000002400 */
[----:B------:R-:W-:Y:S02]  /*a9d0*/  FMNMX.FTZ R68, R47, R68, !PT ;  /* 0x000000442f447209 */ /* 0x000fe40007810000 */
[----:B------:R-:W-:Y:S02]  /*a9e0*/  ISETP.GT.AND P2, PT, R64, 0x50, PT ;  /* 0x000000504000780c */ /* 0x000fe40003f44270 */
[----:B------:R-:W-:Y:S02]  /*a9f0*/  FSEL R81, R38, -INF , P1 ;  /* 0xff80000026517808 */ /* 0x000fe40000800000 */
[----:B------:R-:W-:Y:S01]  /*aa00*/  FMNMX.FTZ R68, R45, R68, !PT ;  /* 0x000000442d447209 */ /* 0x000fe20007810000 */
[----:B------:R-:W3:Y:S01]  /*aa10*/  MUFU.TANH R46, R46 ;  /* 0x0000002e002e7308 */ /* 0x000ee20000002400 */
[----:B------:R-:W-:Y:S01]  /*aa20*/  FFMA.FTZ R143, R51, R24, -R60 ;  /* 0x00000018338f7223 */ /* 0x000fe2000001083c */
[----:B------:R-:W-:-:S02]  /*aa30*/  ISETP.GT.AND P1, PT, R64, 0x51, PT ;  /* 0x000000514000780c */ /* 0x000fc40003f24270 */
[----:B0-----:R-:W-:Y:S02]  /*aa40*/  FSEL R51, R40, -INF , P2 ;  /* 0xff80000028337808 */ /* 0x001fe40001000000 */
[----:B------:R-:W-:Y:S02]  /*aa50*/  FMNMX.FTZ R68, R81, R68, !PT ;  /* 0x0000004451447209 */ /* 0x000fe40007810000 */
[----:B------:R-:W0:Y:S01]  /*aa60*/  MUFU.TANH R48, R48 ;  /* 0x0000003000307308 */ /* 0x000e220000002400 */
[----:B------:R-:W-:Y:S01]  /*aa70*/  FMUL.FTZ R65, R85, UR4 ;  /* 0x0000000455417c20 */ /* 0x000fe20008410000 */
[----:B------:R-:W-:Y:S01]  /*aa80*/  ISETP.GT.AND P2, PT, R64, 0x58, PT ;  /* 0x000000584000780c */ /* 0x000fe20003f44270 */
[----:B------:R-:W-:Y:S01]  /*aa90*/  FFMA.FTZ R28, R49, R24, -R60 ;  /* 0x00000018311c7223 */ /* 0x000fe2000001083c */
[----:B-1----:R-:W-:-:S04]  /*aaa0*/  FSEL R85, R42, -INF , P1 ;  /* 0xff8000002a557808 */ /* 0x002fc80000800000 */
[----:B------:R-:W1:Y:S01]  /*aab0*/  MUFU.TANH R50, R50 ;  /* 0x0000003200327308 */ /* 0x000e620000002400 */
[----:B------:R-:W-:Y:S01]  /*aac0*/  FMNMX.FTZ R68, R51, R68, !PT ;  /* 0x0000004433447209 */ /* 0x000fe20007810000 */
[----:B------:R-:W-:Y:S01]  /*aad0*/  FFMA.FTZ R151, R105, R24, -R60 ;  /* 0x0000001869977223 */ /* 0x000fe2000001083c */
[----:B------:R-:W-:-:S05]  /*aae0*/  ISETP.GT.AND P1, PT, R64, 0x59, PT ;  /* 0x000000594000780c */ /* 0x000fca0003f24270 */
[----:B------:R-:W4:Y:S01]  /*aaf0*/  MUFU.TANH R52, R52 ;  /* 0x0000003400347308 */ /* 0x000f220000002400 */
[----:B--2---:R-:W-:Y:S01]  /*ab00*/  FSEL R49, R44, -INF , P2 ;  /* 0xff8000002c317808 */ /* 0x004fe20001000000 */
[----:B------:R-:W-:Y:S01]  /*ab10*/  FFMA.FTZ R137, R55, R24, -R60 ;  /* 0x0000001837897223 */ /* 0x000fe2000001083c */
[----:B------:R-:W-:-:S05]  /*ab20*/  FMNMX.FTZ R68, R85, R68, !PT ;  /* 0x0000004455447209 */ /* 0x000fca0007810000 */
[----:B------:R-:W2:Y:S01]  /*ab30*/  MUFU.TANH R54, R54 ;  /* 0x0000003600367308 */ /* 0x000ea20000002400 */
[----:B------:R-:W-:Y:S01]  /*ab40*/  ISETP.GT.AND P2, PT, R64, 0x60, PT ;  /* 0x000000604000780c */ /* 0x000fe20003f44270 */
[----:B------:R-:W-:Y:S01]  /*ab50*/  FFMA.FTZ R66, R107, R24, -R60 ;  /* 0x000000186b427223 */ /* 0x000fe2000001083c */
[----:B---3--:R-:W-:-:S05]  /*ab60*/  FSEL R105, R46, -INF , P1 ;  /* 0xff8000002e697808 */ /* 0x008fca0000800000 */
[----:B------:R-:W3:Y:S01]  /*ab70*/  MUFU.TANH R56, R56 ;  /* 0x0000003800387308 */ /* 0x000ee20000002400 */
[----:B------:R-:W-:-:S07]  /*ab80*/  FMNMX.FTZ R68, R49, R68, !PT ;  /* 0x0000004431447209 */ /* 0x000fce0007810000 */
[----:B------:R-:W5:Y:S01]  /*ab90*/  MUFU.TANH R58, R58 ;  /* 0x0000003a003a7308 */ /* 0x000f620000002400 */
[----:B------:R-:W-:-:S07]  /*aba0*/  ISETP.GT.AND P1, PT, R64, 0x61, PT ;  /* 0x000000614000780c */ /* 0x000fce0003f24270 */
[----:B------:R-:W5:Y:S01]  /*abb0*/  MUFU.TANH R62, R62 ;  /* 0x0000003e003e7308 */ /* 0x000f620000002400 */
[----:B0-----:R-:W-:Y:S01]  /*abc0*/  FSEL R55, R48, -INF , P2 ;  /* 0xff80000030377808 */ /* 0x001fe20001000000 */
[--C-:B------:R-:W-:Y:S01]  /*abd0*/  FFMA.FTZ R139, R57, R24, -R60.reuse ;  /* 0x00000018398b7223 */ /* 0x100fe2000001083c */
[----:B------:R-:W-:Y:S01]  /*abe0*/  FMNMX.FTZ R68, R105, R68, !PT ;  /* 0x0000004469447209 */ /* 0x000fe20007810000 */
[-CC-:B------:R-:W-:Y:S01]  /*abf0*/  FFMA.FTZ R149, R111, R24.reuse, -R60.reuse ;  /* 0x000000186f957223 */ /* 0x180fe2000001083c */
[----:B------:R-:W-:Y:S01]  /*ac00*/  ISETP.GT.AND P2, PT, R64, 0x68, PT ;  /* 0x000000684000780c */ /* 0x000fe20003f44270 */
[--C-:B------:R-:W-:Y:S01]  /*ac10*/  FFMA.FTZ R30, R63, R24, -R60.reuse ;  /* 0x000000183f1e7223 */ /* 0x100fe2000001083c */
[----:B-1----:R-:W-:Y:S01]  /*ac20*/  FSEL R107, R50, -INF , P1 ;  /* 0xff800000326b7808 */ /* 0x002fe20000800000 */
[----:B------:R-:W-:Y:S01]  /*ac30*/  MUFU.EX2 R8, R8 ;  /* 0x0000000800087308 */ /* 0x000fe20000000800 */
[----:B------:R-:W-:Y:S01]  /*ac40*/  FMNMX.FTZ R68, R55, R68, !PT ;  /* 0x0000004437447209 */ /* 0x000fe20007810000 */
[----:B------:R-:W-:Y:S01]  /*ac50*/  FFMA.FTZ R44, R53, R24, -R60 ;  /* 0x00000018352c7223 */ /* 0x000fe2000001083c */
[----:B------:R-:W-:-:S02]  /*ac60*/  ISETP.GT.AND P1, PT, R64, 0x69, PT ;  /* 0x000000694000780c */ /* 0x000fc40003f24270 */
[----:B------:R-:W-:-:S03]  /*ac70*/  PRMT R0, R102, 0x654, R0 ;  /* 0x0000065466007816 */ /* 0x000fc60000000000 */
[----:B------:R-:W-:Y:S01]  /*ac80*/  MUFU.EX2 R145, R145 ;  /* 0x0000009100917308 */ /* 0x000fe20000000800 */
[----:B----4-:R-:W-:-:S07]  /*ac90*/  FSEL R53, R52, -INF , P2 ;  /* 0xff80000034357808 */ /* 0x010fce0001000000 */
[----:B------:R-:W-:Y:S01]  /*aca0*/  MUFU.EX2 R10, R10 ;  /* 0x0000000a000a7308 */ /* 0x000fe20000000800 */
[----:B------:R-:W-:-:S07]  /*acb0*/  FMNMX.FTZ R68, R107, R68, !PT ;  /* 0x000000446b447209 */ /* 0x000fce0007810000 */
[----:B------:R-:W-:Y:S01]  /*acc0*/  MUFU.EX2 R147, R147 ;  /* 0x0000009300937308 */ /* 0x000fe20000000800 */
[----:B------:R-:W-:-:S07]  /*acd0*/  ISETP.GT.AND P2, PT, R64, 0x70, PT ;  /* 0x000000704000780c */ /* 0x000fce0003f44270 */
[----:B------:R-:W-:Y:S01]  /*ace0*/  MUFU.EX2 R12, R12 ;  /* 0x0000000c000c7308 */ /* 0x000fe20000000800 */
[----:B--2---:R-:W-:-:S07]  /*acf0*/  FSEL R109, R54, -INF , P1 ;  /* 0xff800000366d7808 */ /* 0x004fce0000800000 */
[----:B------:R-:W-:Y:S01]  /*ad00*/  MUFU.EX2 R141, R141 ;  /* 0x0000008d008d7308 */ /* 0x000fe20000000800 */
[----:B------:R-:W-:-:S07]  /*ad10*/  FMNMX.FTZ R68, R53, R68, !PT ;  /* 0x0000004435447209 */ /* 0x000fce0007810000 */
[----:B------:R-:W-:Y:S01]  /*ad20*/  MUFU.EX2 R26, R26 ;  /* 0x0000001a001a7308 */ /* 0x000fe20000000800 */
[----:B------:R-:W-:-:S07]  /*ad30*/  ISETP.GT.AND P1, PT, R64, 0x71, PT ;  /* 0x000000714000780c */ /* 0x000fce0003f24270 */
[----:B------:R-:W-:Y:S01]  /*ad40*/  MUFU.EX2 R143, R143 ;  /* 0x0000008f008f7308 */ /* 0x000fe20000000800 */
[----:B---3--:R-:W-:Y:S01]  /*ad50*/  FSEL R57, R56, -INF , P2 ;  /* 0xff80000038397808 */ /* 0x008fe20001000000 */
[--C-:B------:R-:W-:Y:S01]  /*ad60*/  FFMA.FTZ R133, R67, R24, -R60.reuse ;  /* 0x0000001843857223 */ /* 0x100fe2000001083c */
[----:B------:R-:W-:Y:S01]  /*ad70*/  FMNMX.FTZ R68, R109, R68, !PT ;  /* 0x000000446d447209 */ /* 0x000fe20007810000 */
[-CC-:B------:R-:W-:Y:S01]  /*ad80*/  FFMA.FTZ R135, R71, R24.reuse, -R60.reuse ;  /* 0x0000001847877223 */ /* 0x180fe2000001083c */
[-CC-:B------:R-:W-:Y:S01]  /*ad90*/  FFMA.FTZ R40, R75, R24.reuse, -R60.reuse ;  /* 0x000000184b287223 */ /* 0x180fe2000001083c */
[-CC-:B------:R-:W-:Y:S01]  /*ada0*/  FFMA.FTZ R129, R79, R24.reuse, -R60.reuse ;  /* 0x000000184f817223 */ /* 0x180fe2000001083c */
[-CC-:B------:R-:W-:Y:S01]  /*adb0*/  FFMA.FTZ R32, R89, R24.reuse, -R60.reuse ;  /* 0x0000001859207223 */ /* 0x180fe2000001083c */
[----:B------:R-:W0:Y:S01]  /*adc0*/  MUFU.TANH R65, R65 ;  /* 0x0000004100417308 */ /* 0x000e220000002400 */
[----:B------:R-:W-:Y:S01]  /*add0*/  ISETP.GT.AND P2, PT, R64, 0x78, PT ;  /* 0x000000784000780c */ /* 0x000fe20003f44270 */
[--C-:B------:R-:W-:Y:S01]  /*ade0*/  FFMA.FTZ R46, R59, R24, -R60.reuse ;  /* 0x000000183b2e7223 */ /* 0x100fe2000001083c */
[----:B-----5:R-:W-:Y:S01]  /*adf0*/  FSEL R111, R58, -INF , P1 ;  /* 0xff8000003a6f7808 */ /* 0x020fe20000800000 */
[----:B------:R-:W1:Y:S01]  /*ae00*/  @P4 LDC R50, c[0x0][0x450] ;  /* 0x00011400ff324b82 */ /* 0x000e620000000800 */
[----:B------:R-:W-:Y:S01]  /*ae10*/  FMNMX.FTZ R68, R57, R68, !PT ;  /* 0x0000004439447209 */ /* 0x000fe20007810000 */
[-CC-:B------:R-:W-:Y:S01]  /*ae20*/  FFMA.FTZ R131, R83, R24.reuse, -R60.reuse ;  /* 0x0000001853837223 */ /* 0x180fe2000001083c */
[----:B------:R-:W-:Y:S01]  /*ae30*/  ISETP.GT.AND P1, PT, R64, 0x79, PT ;  /* 0x000000794000780c */ /* 0x000fe20003f24270 */
[-CC-:B------:R-:W-:Y:S01]  /*ae40*/  FFMA.FTZ R34, R91, R24.reuse, -R60.reuse ;  /* 0x000000185b227223 */ /* 0x180fe2000001083c */
[----:B------:R-:W-:Y:S01]  /*ae50*/  FSEL R59, R62, -INF , P2 ;  /* 0xff8000003e3b7808 */ /* 0x000fe20001000000 */
[--C-:B------:R-:W-:Y:S01]  /*ae60*/  FFMA.FTZ R125, R93, R24, -R60.reuse ;  /* 0x000000185d7d7223 */ /* 0x100fe2000001083c */
[----:B------:R-:W-:Y:S01]  /*ae70*/  FMNMX.FTZ R68, R111, R68, !PT ;  /* 0x000000446f447209 */ /* 0x000fe20007810000 */
[----:B------:R-:W-:Y:S01]  /*ae80*/  MUFU.EX2 R149, R149 ;  /* 0x0000009500957308 */ /* 0x000fe20000000800 */
[----:B------:R2:W-:Y:S01]  /*ae90*/  SYNCS.ARRIVE.TRANS64.RED.A1T0 RZ, [R0+URZ], RZ ;  /* 0x000000ff00ff79a7 */ /* 0x0005e2000810043f */
[--C-:B------:R-:W-:Y:S01]  /*aea0*/  FFMA.FTZ R36, R95, R24, -R60.reuse ;  /* 0x000000185f247223 */ /* 0x100fe2000001083c */
[----:B------:R-:W-:Y:S01]  /*aeb0*/  FMNMX.FTZ R68, R59, R68, !PT ;  /* 0x000000443b447209 */ /* 0x000fe20007810000 */
[-CC-:B------:R-:W-:Y:S01]  /*aec0*/  FFMA.FTZ R127, R87, R24.reuse, -R60.reuse ;  /* 0x00000018577f7223 */ /* 0x180fe2000001083c */
[----:B0-----:R-:W-:Y:S01]  /*aed0*/  FSEL R65, R65, -INF , P1 ;  /* 0xff80000041417808 */ /* 0x001fe20000800000 */
[-CC-:B------:R-:W-:Y:S01]  /*aee0*/  FFMA.FTZ R38, R97, R24.reuse, -R60.reuse ;  /* 0x0000001861267223 */ /* 0x180fe2000001083c */
[-CC-:B------:R-:W-:Y:S01]  /*aef0*/  FFMA.FTZ R121, R99, R24.reuse, -R60.reuse ;  /* 0x0000001863797223 */ /* 0x180fe2000001083c */
[----:B------:R-:W-:Y:S01]  /*af00*/  FFMA.FTZ R123, R103, R24, -R60 ;  /* 0x00000018677b7223 */ /* 0x000fe2000001083c */
[----:B------:R-:W-:Y:S01]  /*af10*/  FMNMX.FTZ R68, R65, R68, !PT ;  /* 0x0000004441447209 */ /* 0x000fe20007810000 */
[----:B------:R-:W-:-:S04]  /*af20*/  ULDC UR4, c[0x0][0x9d8] ;  /* 0x0002760000047ab9 */ /* 0x000fc80000000800 */
[----:B------:R-:W0:Y:S02]  /*af30*/  SHFL.BFLY PT, R7, R68, 0x2, 0x1f ;  /* 0x0c401f0044077f89 */ /* 0x000e2400000e0000 */
[----:B0-----:R-:W-:-:S05]  /*af40*/  FMNMX.FTZ R42, R68, R7, !PT ;  /* 0x00000007442a7209 */ /* 0x001fca0007810000 */
[----:B------:R-:W0:Y:S02]  /*af50*/  SHFL.BFLY PT, R7, R42, 0x1, 0x1f ;  /* 0x0c201f002a077f89 */ /* 0x000e2400000e0000 */
[----:B0-----:R-:W-:-:S04]  /*af60*/  FMNMX.FTZ R7, R42, R7, !PT ;  /* 0x000000072a077209 */ /* 0x001fc80007810000 */
[C---:B------:R-:W-:Y:S01]  /*af70*/  FSETP.NEU.FTZ.AND P1, PT, R7.reuse, -INF , PT ;  /* 0xff8000000700780b */ /* 0x040fe20003f3d000 */
[----:B------:R-:W-:-:S05]  /*af80*/  FMUL.FTZ R48, R7, R24 ;  /* 0x0000001807307220 */ /* 0x000fca0000410000 */
[----:B------:R-:W-:-:S05]  /*af90*/  FSEL R48, R48, RZ, P1 ;  /* 0x000000ff30307208 */ /* 0x000fca0000800000 */
[-CC-:B------:R-:W-:Y:S01]  /*afa0*/  FFMA.FTZ R140, R13, R24.reuse, -R48.reuse ;  /* 0x000000180d8c7223 */ /* 0x180fe20000010830 */
[-CC-:B------:R-:W-:Y:S02]  /*afb0*/  FFMA.FTZ R13, R39, R24.reuse, -R48.reuse ;  /* 0x00000018270d7223 */ /* 0x180fe40000010830 */
[----:B------:R-:W0:Y:S01]  /*afc0*/  @P4 LDC R39, c[0x0][0x44c] ;  /* 0x00011300ff274b82 */ /* 0x000e220000000800 */
[-CC-:B------:R-:W-:Y:S01]  /*afd0*/  FFMA.FTZ R148, R3, R24.reuse, -R48.reuse ;  /* 0x0000001803947223 */ /* 0x180fe20000010830 */
[-CC-:B------:R-:W-:Y:S01]  /*afe0*/  FFMA.FTZ R3, R6, R24.reuse, -R48.reuse ;  /* 0x0000001806037223 */ /* 0x180fe20000010830 */
[-CC-:B------:R-:W-:Y:S01]  /*aff0*/  FFMA.FTZ R150, R69, R24.reuse, -R48.reuse ;  /* 0x0000001845967223 */ /* 0x180fe20000010830 */
[----:B------:R-:W-:Y:S01]  /*b000*/  MUFU.EX2 R66, R66 ;  /* 0x0000004200427308 */ /* 0x000fe20000000800 */
[-CC-:B------:R-:W-:Y:S01]  /*b010*/  FFMA.FTZ R63, R73, R24.reuse, -R48.reuse ;  /* 0x00000018493f7223 */ /* 0x180fe20000010830 */
[----:B------:R-:W-:-:S06]  /*b020*/  FFMA.FTZ R144, R9, R24, -R48 ;  /* 0x0000001809907223 */ /* 0x000fcc0000010830 */
[----:B------:R-:W-:Y:S08]  /*b030*/  MUFU.EX2 R148, R148 ;  /* 0x0000009400947308 */ /* 0x000ff00000000800 */
[----:B------:R-:W3:Y:S01]  /*b040*/  MUFU.EX2 R3, R3 ;  /* 0x0000000300037308 */ /* 0x000ee20000000800 */
[----:B------:R-:W-:-:S07]  /*b050*/  FFMA.FTZ R9, R77, R24, -R48 ;  /* 0x000000184d097223 */ /* 0x000fce0000010830 */
[----:B------:R-:W4:Y:S08]  /*b060*/  MUFU.EX2 R150, R150 ;  /* 0x0000009600967308 */ /* 0x000f300000000800 */
[----:B------:R-:W5:Y:S01]  /*b070*/  MUFU.EX2 R151, R151 ;  /* 0x0000009700977308 */ /* 0x000f620000000800 */
[----:B------:R-:W-:-:S07]  /*b080*/  FFMA.FTZ R146, R11, R24, -R48 ;  /* 0x000000180b927223 */ /* 0x000fce0000010830 */
[----:B------:R-:W5:Y:S01]  /*b090*/  MUFU.EX2 R63, R63 ;  /* 0x0000003f003f7308 */ /* 0x000f620000000800 */
[----:B------:R-:W-:Y:S01]  /*b0a0*/  FFMA.FTZ R142, R27, R24, -R48 ;  /* 0x000000181b8e7223 */ /* 0x000fe20000010830 */
[----:B0-----:R-:W-:-:S04]  /*b0b0*/  @P4 IMAD.HI.U32 R39, R100, R39, RZ ;  /* 0x0000002764274227 */ /* 0x001fc800078e00ff */
[-C--:B------:R-:W-:Y:S02]  /*b0c0*/  FFMA.FTZ R27, R37, R24.reuse, -R48 ;  /* 0x00000018251b7223 */ /* 0x080fe40000010830 */
[----:B------:R-:W0:Y:S01]  /*b0d0*/  MUFU.EX2 R144, R144 ;  /* 0x0000009000907308 */ /* 0x000e220000000800 */
[----:B---3--:R-:W-:Y:S01]  /*b0e0*/  FADD.FTZ R37, R148, R3 ;  /* 0x0000000394257221 */ /* 0x008fe20000010000 */
[----:B--2---:R-:W-:Y:S01]  /*b0f0*/  FADD.FTZ R0, R149, R66 ;  /* 0x0000004295007221 */ /* 0x004fe20000010000 */
[----:B------:R-:W-:Y:S01]  /*b100*/  FFMA.FTZ R11, R35, R24, -R48 ;  /* 0x00000018230b7223 */ /* 0x000fe20000010830 */
[----:B------:R-:W-:-:S04]  /*b110*/  IMAD.MOV.U32 R6, RZ, RZ, R100 ;  /* 0x000000ffff067224 */ /* 0x000fc800078e0064 */
[----:B------:R-:W2:Y:S01]  /*b120*/  MUFU.EX2 R9, R9 ;  /* 0x0000000900097308 */ /* 0x000ea20000000800 */
[----:B-1----:R-:W-:Y:S01]  /*b130*/  @P4 SHF.R.U32.HI R6, RZ, R50, R39 ;  /* 0x00000032ff064219 */ /* 0x002fe20000011627 */
[----:B----4-:R-:W-:Y:S01]  /*b140*/  FADD.FTZ R50, R150, R37 ;  /* 0x0000002596327221 */ /* 0x010fe20000010000 */
[----:B-----5:R-:W-:-:S05]  /*b150*/  FADD.FTZ R37, R151, R0 ;  /* 0x0000000097257221 */ /* 0x020fca0000010000 */
[----:B------:R-:W1:Y:S01]  /*b160*/  MUFU.EX2 R146, R146 ;  /* 0x0000009200927308 */ /* 0x000e620000000800 */
[----:B------:R-:W-:Y:S01]  /*b170*/  FADD.FTZ R39, R63, R50 ;  /* 0x000000323f277221 */ /* 0x000fe20000010000 */
[----:B------:R-:W-:Y:S01]  /*b180*/  FADD.FTZ R0, R8, R37 ;  /* 0x0000002508007221 */ /* 0x000fe20000010000 */
[-CC-:B------:R-:W-:Y:S01]  /*b190*/  FFMA.FTZ R138, R31, R24.reuse, -R48.reuse ;  /* 0x000000181f8a7223 */ /* 0x180fe20000010830 */
[----:B------:R-:W-:-:S04]  /*b1a0*/  FFMA.FTZ R31, R41, R24, -R48 ;  /* 0x00000018291f7223 */ /* 0x000fc80000010830 */
[----:B------:R-:W3:Y:S01]  /*b1b0*/  MUFU.EX2 R11, R11 ;  /* 0x0000000b000b7308 */ /* 0x000ee20000000800 */
[----:B0-----:R-:W-:Y:S01]  /*b1c0*/  FADD.FTZ R50, R144, R39 ;  /* 0x0000002790327221 */ /* 0x001fe20000010000 */
[----:B------:R-:W-:Y:S01]  /*b1d0*/  FADD.FTZ R41, R145, R0 ;  /* 0x0000000091297221 */ /* 0x000fe20000010000 */
[-CC-:B------:R-:W-:Y:S01]  /*b1e0*/  FFMA.FTZ R136, R29, R24.reuse, -R48.reuse ;  /* 0x000000181d887223 */ /* 0x180fe20000010830 */
[----:B------:R-:W-:-:S04]  /*b1f0*/  FFMA.FTZ R29, R43, R24, -R48 ;  /* 0x000000182b1d7223 */ /* 0x000fc80000010830 */
[----:B------:R-:W0:Y:S01]  /*b200*/  MUFU.EX2 R140, R140 ;  /* 0x0000008c008c7308 */ /* 0x000e220000000800 */
[----:B--2---:R-:W-:Y:S01]  /*b210*/  FADD.FTZ R43, R9, R50 ;  /* 0x00000032092b7221 */ /* 0x004fe20000010000 */
[----:B------:R-:W-:-:S06]  /*b220*/  FADD.FTZ R0, R10, R41 ;  /* 0x000000290a007221 */ /* 0x000fcc0000010000 */
[----:B------:R-:W2:Y:S01]  /*b230*/  MUFU.EX2 R13, R13 ;  /* 0x0000000d000d7308 */ /* 0x000ea20000000800 */
[----:B-1----:R-:W-:Y:S01]  /*b240*/  FADD.FTZ R50, R146, R43 ;  /* 0x0000002b92327221 */ /* 0x002fe20000010000 */
[----:B------:R-:W-:Y:S01]  /*b250*/  FADD.FTZ R43, R147, R0 ;  /* 0x00000000932b7221 */ /* 0x000fe20000010000 */
[----:B------:R-:W-:-:S05]  /*b260*/  FFMA.FTZ R134, R45, R24, -R48 ;  /* 0x000000182d867223 */ /* 0x000fca0000010830 */
[----:B------:R-:W1:Y:S01]  /*b270*/  MUFU.EX2 R142, R142 ;  /* 0x0000008e008e7308 */ /* 0x000e620000000800 */
[----:B---3--:R-:W-:Y:S01]  /*b280*/  FADD.FTZ R45, R11, R50 ;  /* 0x000000320b2d7221 */ /* 0x008fe20000010000 */
[----:B------:R-:W-:-:S06]  /*b290*/  FADD.FTZ R0, R12, R43 ;  /* 0x0000002b0c007221 */ /* 0x000fcc0000010000 */
[----:B------:R-:W-:Y:S01]  /*b2a0*/  MUFU.EX2 R28, R28 ;  /* 0x0000001c001c7308 */ /* 0x000fe20000000800 */
[----:B0-----:R-:W-:Y:S01]  /*b2b0*/  FADD.FTZ R50, R140, R45 ;  /* 0x0000002d8c327221 */ /* 0x001fe20000010000 */
[----:B------:R-:W-:-:S06]  /*b2c0*/  FADD.FTZ R43, R141, R0 ;  /* 0x000000008d2b7221 */ /* 0x000fcc0000010000 */
[----:B------:R-:W0:Y:S01]  /*b2d0*/  MUFU.EX2 R27, R27 ;  /* 0x0000001b001b7308 */ /* 0x000e220000000800 */
[----:B--2---:R-:W-:Y:S01]  /*b2e0*/  FADD.FTZ R45, R13, R50 ;  /* 0x000000320d2d7221 */ /* 0x004fe20000010000 */
[----:B------:R-:W-:-:S06]  /*b2f0*/  FADD.FTZ R0, R26, R43 ;  /* 0x0000002b1a007221 */ /* 0x000fcc0000010000 */
[----:B------:R-:W-:Y:S08]  /*b300*/  MUFU.EX2 R137, R137 ;  /* 0x0000008900897308 */ /* 0x000ff00000000800 */
[----:B------:R-:W2:Y:S01]  /*b310*/  MUFU.EX2 R136, R136 ;  /* 0x0000008800887308 */ /* 0x000ea20000000800 */
[----:B-1----:R-:W-:Y:S01]  /*b320*/  FADD.FTZ R50, R142, R45 ;  /* 0x0000002d8e327221 */ /* 0x002fe20000010000 */
[----:B------:R-:W-:-:S06]  /*b330*/  FADD.FTZ R43, R143, R0 ;  /* 0x000000008f2b7221 */ /* 0x000fcc0000010000 */
[----:B------:R-:W-:Y:S01]  /*b340*/  MUFU.EX2 R44, R44 ;  /* 0x0000002c002c7308 */ /* 0x000fe20000000800 */
[----:B------:R-:W-:-:S07]  /*b350*/  FFMA.FTZ R132, R33, R24, -R48 ;  /* 0x0000001821847223 */ /* 0x000fce0000010830 */
[----:B------:R-:W1:Y:S01]  /*b360*/  MUFU.EX2 R29, R29 ;  /* 0x0000001d001d7308 */ /* 0x000e620000000800 */
[----:B0-----:R-:W-:Y:S01]  /*b370*/  FADD.FTZ R45, R27, R50 ;  /* 0x000000321b2d7221 */ /* 0x001fe20000010000 */
[----:B------:R-:W-:-:S06]  /*b380*/  FADD.FTZ R0, R28, R43 ;  /* 0x0000002b1c007221 */ /* 0x000fcc0000010000 */
[----:B------:R-:W-:Y:S01]  /*b390*/  MUFU.EX2 R139, R139 ;  /* 0x0000008b008b7308 */ /* 0x000fe20000000800 */
[----:B------:R-:W-:-:S07]  /*b3a0*/  FFMA.FTZ R33, R47, R24, -R48 ;  /* 0x000000182f217223 */ /* 0x000fce0000010830 */
        /* <DEDUP_REMOVED lines=10> */
[----:B------:R-:W-:Y:S01]  /*b450*/  F2FP.BF16.F32.PACK_AB R151, R8, R151 ;  /* 0x000000970897723e */ /* 0x000fe200000010ff */
[----:B0-----:R-:W-:Y:S01]  /*b460*/  FADD.FTZ R8, R138, R45 ;  /* 0x0000002d8a087221 */ /* 0x001fe20000010000 */
[----:B------:R-:W-:-:S05]  /*b470*/  FADD.FTZ R43, R139, R0 ;  /* 0x000000008b2b7221 */ /* 0x000fca0000010000 */
[----:B------:R-:W-:Y:S01]  /*b480*/  MUFU.EX2 R30, R30 ;  /* 0x0000001e001e7308 */ /* 0x000fe20000000800 */
[----:B------:R-:W-:-:S07]  /*b490*/  FFMA.FTZ R128, R51, R24, -R48 ;  /* 0x0000001833807223 */ /* 0x000fce0000010830 */
[----:B------:R-:W0:Y:S01]  /*b4a0*/  MUFU.EX2 R33, R33 ;  /* 0x0000002100217308 */ /* 0x000e220000000800 */
[----:B--2---:R-:W-:Y:S01]  /*b4b0*/  FADD.FTZ R45, R31, R8 ;  /* 0x000000081f2d7221 */ /* 0x004fe20000010000 */
[----:B------:R-:W-:-:S06]  /*b4c0*/  FADD.FTZ R0, R46, R43 ;  /* 0x0000002b2e007221 */ /* 0x000fcc0000010000 */
[----:B------:R-:W-:Y:S01]  /*b4d0*/  MUFU.EX2 R135, R135 ;  /* 0x0000008700877308 */ /* 0x000fe20000000800 */
[----:B------:R-:W-:-:S07]  /*b4e0*/  FFMA.FTZ R37, R85, R24, -R48 ;  /* 0x0000001855257223 */ /* 0x000fce0000010830 */
        /* <DEDUP_REMOVED lines=11> */
[----:B------:R-:W-:Y:S01]  /*b5a0*/  F2FP.BF16.F32.PACK_AB R148, R3, R148 ;  /* 0x000000940394723e */ /* 0x000fe200000010ff */
[----:B--2---:R-:W-:Y:S01]  /*b5b0*/  FADD.FTZ R8, R134, R45 ;  /* 0x0000002d86087221 */ /* 0x004fe20000010000 */
[----:B------:R-:W-:-:S05]  /*b5c0*/  FADD.FTZ R3, R135, R0 ;  /* 0x0000000087037221 */ /* 0x000fca0000010000 */
[----:B------:R-:W-:Y:S01]  /*b5d0*/  MUFU.EX2 R32, R32 ;  /* 0x0000002000207308 */ /* 0x000fe20000000800 */
[----:B------:R-:W-:-:S07]  /*b5e0*/  FFMA.FTZ R124, R55, R24, -R48 ;  /* 0x00000018377c7223 */ /* 0x000fce0000010830 */
[----:B------:R-:W2:Y:S01]  /*b5f0*/  MUFU.EX2 R37, R37 ;  /* 0x0000002500257308 */ /* 0x000ea20000000800 */
[----:B------:R-:W-:Y:S01]  /*b600*/  F2FP.BF16.F32.PACK_AB R144, R9, R144 ;  /* 0x000000900990723e */ /* 0x000fe200000010ff */
[----:B-1----:R-:W-:Y:S01]  /*b610*/  FADD.FTZ R9, R35, R8 ;  /* 0x0000000823097221 */ /* 0x002fe20000010000 */
[----:B------:R-:W-:-:S05]  /*b620*/  FADD.FTZ R0, R40, R3 ;  /* 0x0000000328007221 */ /* 0x000fca0000010000 */
        /* <DEDUP_REMOVED lines=8> */
[----:B------:R-:W-:Y:S01]  /*b6b0*/  IADD3 R6, R6, R96, -R98 ;  /* 0x0000006006067210 */ /* 0x000fe20007ffe862 */
[----:B--2---:R-:W-:Y:S01]  /*b6c0*/  FADD.FTZ R9, R37, R8 ;  /* 0x0000000825097221 */ /* 0x004fe20000010000 */
[----:B------:R-:W-:-:S05]  /*b6d0*/  FADD.FTZ R0, R32, R3 ;  /* 0x0000000320007221 */ /* 0x000fca0000010000 */
[----:B------:R-:W-:Y:S08]  /*b6e0*/  MUFU.EX2 R125, R125 ;  /* 0x0000007d007d7308 */ /* 0x000ff00000000800 */
[----:B------:R-:W2:Y:S01]  /*b6f0*/  MUFU.EX2 R124, R124 ;  /* 0x0000007c007c7308 */ /* 0x000ea20000000800 */
[----:B------:R-:W-:Y:S01]  /*b700*/  FFMA.FTZ R109, R109, R24, -R48 ;  /* 0x000000186d6d7223 */ /* 0x000fe20000010830 */
[----:B------:R-:W-:Y:S01]  /*b710*/  SHF.R.S32.HI R47, RZ, 0x1f, R6 ;  /* 0x0000001fff2f7819 */ /* 0x000fe20000011406 */
[----:B-1----:R-:W-:-:S05]  /*b720*/  FADD.FTZ R8, R130, R9 ;  /* 0x0000000982087221 */ /* 0x002fca0000010000 */
[----:B------:R-:W-:Y:S01]  /*b730*/  MUFU.EX2 R36, R36 ;  /* 0x0000002400247308 */ /* 0x000fe20000000800 */
[----:B------:R-:W-:Y:S01]  /*b740*/  FADD.FTZ R3, R131, R0 ;  /* 0x0000000083037221 */ /* 0x000fe20000010000 */
[----:B------:R-:W-:-:S06]  /*b750*/  FFMA.FTZ R57, R57, R24, -R48 ;  /* 0x0000001839397223 */ /* 0x000fcc0000010830 */
[----:B------:R-:W1:Y:S01]  /*b760*/  MUFU.EX2 R41, R41 ;  /* 0x0000002900297308 */ /* 0x000e620000000800 */
[----:B------:R-:W-:Y:S01]  /*b770*/  LEA.HI R6, R47, R6, RZ, 0x7 ;  /* 0x000000062f067211 */ /* 0x000fe200078f38ff */
[----:B0-----:R-:W-:Y:S01]  /*b780*/  FADD.FTZ R9, R39, R8 ;  /* 0x0000000827097221 */ /* 0x001fe20000010000 */
[----:B------:R-:W-:-:S05]  /*b790*/  FADD.FTZ R0, R34, R3 ;  /* 0x0000000322007221 */ /* 0x000fca0000010000 */
[----:B------:R-:W-:Y:S01]  /*b7a0*/  MUFU.EX2 R127, R127 ;  /* 0x0000007f007f7308 */ /* 0x000fe20000000800 */
[----:B------:R-:W-:-:S07]  /*b7b0*/  FFMA.FTZ R42, R101, R24, -R60 ;  /* 0x00000018652a7223 */ /* 0x000fce000001083c */
[----:B------:R-:W0:Y:S01]  /*b7c0*/  MUFU.EX2 R53, R53 ;  /* 0x0000003500357308 */ /* 0x000e220000000800 */
[----:B------:R-:W-:Y:S01]  /*b7d0*/  FFMA.FTZ R111, R111, R24, -R48 ;  /* 0x000000186f6f7223 */ /* 0x000fe20000010830 */
[----:B------:R-:W-:Y:S01]  /*b7e0*/  SHF.R.S32.HI R6, RZ, 0x7, R6 ;  /* 0x00000007ff067819 */ /* 0x000fe20000011406 */
[----:B--2---:R-:W-:-:S05]  /*b7f0*/  FADD.FTZ R8, R124, R9 ;  /* 0x000000097c087221 */ /* 0x004fca0000010000 */
[----:B------:R-:W-:Y:S01]  /*b800*/  MUFU.EX2 R38, R38 ;  /* 0x0000002600267308 */ /* 0x000fe20000000800 */
[----:B------:R-:W-:Y:S01]  /*b810*/  FADD.FTZ R3, R125, R0 ;  /* 0x000000007d037221 */ /* 0x000fe20000010000 */
[----:B------:R-:W-:-:S06]  /*b820*/  FFMA.FTZ R59, R59, R24, -R48 ;  /* 0x000000183b3b7223 */ /* 0x000fcc0000010830 */
[----:B------:R-:W2:Y:S01]  /*b830*/  MUFU.EX2 R126, R109 ;  /* 0x0000006d007e7308 */ /* 0x000ea20000000800 */
[----:B------:R-:W-:Y:S01]  /*b840*/  VIMNMX R51, RZ, R6, !PT ;  /* 0x00000006ff337248 */ /* 0x000fe20007fe0100 */
[----:B-1----:R-:W-:Y:S01]  /*b850*/  FADD.FTZ R8, R41, R8 ;  /* 0x0000000829087221 */ /* 0x002fe20000010000 */
[----:B------:R-:W-:-:S05]  /*b860*/  FADD.FTZ R0, R36, R3 ;  /* 0x0000000324007221 */ /* 0x000fca0000010000 */
[----:B------:R-:W-:Y:S01]  /*b870*/  MUFU.EX2 R121, R121 ;  /* 0x0000007900797308 */ /* 0x000fe20000000800 */
[-C--:B------:R-:W-:Y:S01]  /*b880*/  FFMA.FTZ R60, R61, R24.reuse, -R60 ;  /* 0x000000183d3c7223 */ /* 0x080fe2000001083c */
[----:B------:R-:W-:-:S06]  /*b890*/  FFMA.FTZ R48, R65, R24, -R48 ;  /* 0x0000001841307223 */ /* 0x000fcc0000010830 */
[----:B------:R-:W1:Y:S01]  /*b8a0*/  MUFU.EX2 R57, R57 ;  /* 0x0000003900397308 */ /* 0x000e620000000800 */
[----:B------:R-:W-:Y:S01]  /*b8b0*/  F2FP.BF16.F32.PACK_AB R147, R12, R147 ;  /* 0x000000930c93723e */ /* 0x000fe200000010ff */
[----:B0-----:R-:W-:Y:S01]  /*b8c0*/  FADD.FTZ R3, R53, R8 ;  /* 0x0000000835037221 */ /* 0x001fe20000010000 */
[----:B------:R-:W-:-:S05]  /*b8d0*/  FADD.FTZ R9, R127, R0 ;  /* 0x000000007f097221 */ /* 0x000fca0000010000 */
[----:B------:R-:W-:Y:S01]  /*b8e0*/  MUFU.EX2 R42, R42 ;  /* 0x0000002a002a7308 */ /* 0x000fe20000000800 */
[----:B------:R-:W-:Y:S01]  /*b8f0*/  VIADD R12, R88, 0xfffffffe ;  /* 0xfffffffe580c7836 */ /* 0x000fe20000000000 */
[----:B------:R0:W-:Y:S06]  /*b900*/  STL [R1+0x20], R51 ;  /* 0x0000203301007387 */ /* 0x0001ec0000100800 */
[----:B------:R-:W3:Y:S01]  /*b910*/  MUFU.EX2 R120, R111 ;  /* 0x0000006f00787308 */ /* 0x000ee20000000800 */
[----:B--2---:R-:W-:Y:S01]  /*b920*/  FADD.FTZ R0, R126, R3 ;  /* 0x000000037e007221 */ /* 0x004fe20000010000 */
[----:B------:R-:W-:-:S06]  /*b930*/  FADD.FTZ R8, R38, R9 ;  /* 0x0000000926087221 */ /* 0x000fcc0000010000 */
[----:B------:R-:W-:Y:S01]  /*b940*/  MUFU.EX2 R123, R123 ;  /* 0x0000007b007b7308 */ /* 0x000fe20000000800 */
[----:B------:R-:W-:-:S07]  /*b950*/  ISETP.GE.AND P1, PT, R12, R51, PT ;  /* 0x000000330c00720c */ /* 0x000fce0003f26270 */
[----:B------:R-:W2:Y:S01]  /*b960*/  MUFU.EX2 R59, R59 ;  /* 0x0000003b003b7308 */ /* 0x000ea20000000800 */
[----:B-1----:R-:W-:Y:S01]  /*b970*/  FADD.FTZ R3, R57, R0 ;  /* 0x0000000039037221 */ /* 0x002fe20000010000 */
[----:B------:R-:W-:-:S06]  /*b980*/  FADD.FTZ R9, R121, R8 ;  /* 0x0000000879097221 */ /* 0x000fcc0000010000 */
[----:B------:R-:W1:Y:S08]  /*b990*/  MUFU.EX2 R48, R48 ;  /* 0x0000003000307308 */ /* 0x000e700000000800 */
[----:B------:R-:W4:Y:S01]  /*b9a0*/  MUFU.EX2 R60, R60 ;  /* 0x0000003c003c7308 */ /* 0x000f220000000800 */
[----:B---3--:R-:W-:Y:S01]  /*b9b0*/  FADD.FTZ R0, R120, R3 ;  /* 0x0000000378007221 */ /* 0x008fe20000010000 */
[----:B------:R-:W-:-:S03]  /*b9c0*/  FADD.FTZ R8, R42, R9 ;  /* 0x000000092a087221 */ /* 0x000fc60000010000 */
[----:B--2---:R-:W-:Y:S01]  /*b9d0*/  FADD.FTZ R3, R59, R0 ;  /* 0x000000003b037221 */ /* 0x004fe20000010000 */
[----:B------:R-:W-:Y:S01]  /*b9e0*/  FADD.FTZ R9, R123, R8 ;  /* 0x000000087b097221 */ /* 0x000fe20000010000 */
[----:B------:R-:W-:Y:S02]  /*b9f0*/  F2FP.BF16.F32.PACK_AB R149, R66, R149 ;  /* 0x000000954295723e */ /* 0x000fe400000010ff */
[----:B------:R-:W-:Y:S02]  /*ba00*/  CS2R R118, SRZ ;  /* 0x0000000000767805 */ /* 0x000fe4000001ff00 */
[----:B------:R-:W-:Y:S01]  /*ba10*/  F2FP.BF16.F32.PACK_AB R145, R10, R145 ;  /* 0x000000910a91723e */ /* 0x000fe200000010ff */
[----:B-1----:R-:W-:Y:S01]  /*ba20*/  FADD.FTZ R3, R48, R3 ;  /* 0x0000000330037221 */ /* 0x002fe20000010000 */
[----:B------:R-:W-:Y:S02]  /*ba30*/  F2FP.BF16.F32.PACK_AB R141, R26, R141 ;  /* 0x0000008d1a8d723e */ /* 0x000fe400000010ff */
[----:B------:R-:W-:-:S02]  /*ba40*/  CS2R R116, SRZ ;  /* 0x0000000000747805 */ /* 0x000fc4000001ff00 */
[----:B------:R-:W-:Y:S02]  /*ba50*/  F2FP.BF16.F32.PACK_AB R143, R28, R143 ;  /* 0x0000008f1c8f723e */ /* 0x000fe400000010ff */
[----:B------:R-:W-:Y:S02]  /*ba60*/  CS2R R114, SRZ ;  /* 0x0000000000727805 */ /* 0x000fe4000001ff00 */
[----:B------:R-:W-:Y:S02]  /*ba70*/  F2FP.BF16.F32.PACK_AB R137, R44, R137 ;  /* 0x000000892c89723e */ /* 0x000fe400000010ff */
[----:B------:R-:W-:Y:S02]  /*ba80*/  CS2R R112, SRZ ;  /* 0x0000000000707805 */ /* 0x000fe4000001ff00 */
[----:B------:R-:W-:Y:S01]  /*ba90*/  F2FP.BF16.F32.PACK_AB R139, R46, R139 ;  /* 0x0000008b2e8b723e */ /* 0x000fe200000010ff */
[----:B----4-:R-:W-:Y:S01]  /*baa0*/  FADD.FTZ R0, R60, R9 ;  /* 0x000000093c007221 */ /* 0x010fe20000010000 */
[----:B------:R-:W-:-:S02]  /*bab0*/  F2FP.BF16.F32.PACK_AB R150, R63, R150 ;  /* 0x000000963f96723e */ /* 0x000fc400000010ff */
[----:B------:R-:W-:Y:S02]  /*bac0*/  CS2R R110, SRZ ;  /* 0x00000000006e7805 */ /* 0x000fe4000001ff00 */
[----:B------:R-:W-:Y:S02]  /*bad0*/  F2FP.BF16.F32.PACK_AB R146, R11, R146 ;  /* 0x000000920b92723e */ /* 0x000fe400000010ff */
[----:B------:R-:W-:Y:S02]  /*bae0*/  CS2R R108, SRZ ;  /* 0x00000000006c7805 */ /* 0x000fe4000001ff00 */
[----:B------:R-:W-:Y:S02]  /*baf0*/  F2FP.BF16.F32.PACK_AB R140, R13, R140 ;  /* 0x0000008c0d8c723e */ /* 0x000fe400000010ff */
[----:B------:R-:W-:Y:S02]  /*bb00*/  CS2R R106, SRZ ;  /* 0x00000000006a7805 */ /* 0x000fe4000001ff00 */
        /* <DEDUP_REMOVED lines=27> */
[----:B------:R-:W-:Y:S01]  /*bcc0*/  F2FP.BF16.F32.PACK_AB R123, R60, R123 ;  /* 0x0000007b3c7b723e */ /* 0x000fe200000010ff */
[----:B0-----:R-:W-:Y:S06]  /*bcd0*/  @!P1 BRA `(.L_x_2737) ;  /* 0x0000003000549947 */ /* 0x001fec0003800000 */
[----:B------:R-:W-:Y:S01]  /*bce0*/  IMAD.MOV.U32 R10, RZ, RZ, R25 ;  /* 0x000000ffff0a7224 */ /* 0x000fe200078e0019 */
[----:B------:R-:W-:Y:S01]  /*bcf0*/  MOV R11, R7 ;  /* 0x00000007000b7202 */ /* 0x000fe20000000f00 */
[----:B------:R-:W-:Y:S02]  /*bd00*/  IMAD.MOV.U32 R6, RZ, RZ, R154 ;  /* 0x000000ffff067224 */ /* 0x000fe400078e009a */
[----:B------:R-:W-:Y:S02]  /*bd10*/  IMAD.MOV.U32 R13, RZ, RZ, R22 ;  /* 0x000000ffff0d7224 */ /* 0x000fe400078e0016 */
[----:B------:R-:W-:-:S07]  /*bd20*/  IMAD.MOV.U32 R119, RZ, RZ, RZ ;  /* 0x000000ffff777224 */ /* 0x000fce00078e00ff */
.L_x_2749:
        /* <DEDUP_REMOVED lines=9> */
.L_x_2739:
        /* <DEDUP_REMOVED lines=8> */
.L_x_2740:
[----:B------:R-:W-:Y:S04]  /*be40*/  BSSY B0, `(.L_x_2738) ;  /* 0x0000004000007945 */ /* 0x000fe80003800000 */
[----:B-1----:R-:W-:Y:S05]  /*be50*/  @P2 BRA `(.L_x_2741) ;  /* 0x0000000000082947 */ /* 0x002fea0003800000 */
[----:B------:R-:W1:Y:S02]  /*be60*/  SYNCS.PHASECHK.TRANS64.TRYWAIT P2, [R7+URZ+0x16830], R8 ;  /* 0x01683008070075a7 */ /* 0x000e64000804017f */
[----:B-1----:R-:W-:Y:S05]  /*be70*/  @!P2 BRA `(.L_x_2742) ;  /* 0x000000f80080a947 */ /* 0x002fea0003800000 */
.L_x_2741:
[----:B------:R-:W-:Y:S05]  /*be80*/  BSYNC B0 ;  /* 0x0000000000007941 */ /* 0x000fea0003800000 */
.L_x_2738:
        /* <DEDUP_REMOVED lines=48> */
.L_x_2744:
[----:B------:R-:W-:Y:S01]  /*c190*/  SHF.L.U32 R6, R6, 0x1f, RZ ;  /* 0x0000001f06067819 */ /* 0x000fe200000006ff */
[----:B------:R-:W-:-:S04]  /*c1a0*/  IMAD R7, R13, 0x8, R2 ;  /* 0x000000080d077824 */ /* 0x000fc800078e0202 */
[----:B------:R0:W1:Y:S01]  /*c1b0*/  SYNCS.PHASECHK.TRANS64.TRYWAIT P1, [R7+URZ+0x16850], R6 ;  /* 0x01685006070075a7 */ /* 0x000062000802017f */
[----:B------:R-:W-:Y:S05]  /*c1c0*/  @!P0 BRA `(.L_x_2745) ;  /* 0x0000000000048947 */ /* 0x000fea0003800000 */
[----:B------:R-:W-:Y:S01]  /*c1d0*/  BPT.TRAP 0x1 ;  /* 0x000000040000795c */ /* 0x000fe20000300000 */
.L_x_2745:
[----:B-1----:R-:W-:Y:S05]  /*c1e0*/  @P1 BRA `(.L_x_2743) ;  /* 0x0000000000081947 */ /* 0x002fea0003800000 */
[----:B------:R-:W1:Y:S02]  /*c1f0*/  SYNCS.PHASECHK.TRANS64.TRYWAIT P1, [R7+URZ+0x16850], R6 ;  /* 0x01685006070075a7 */ /* 0x000e64000802017f */
[----:B-1----:R-:W-:Y:S05]  /*c200*/  @!P1 BRA `(.L_x_2746) ;  /* 0x000000f400b09947 */ /* 0x002fea0003800000 */
.L_x_2743:
[----:B01----:R-:W-:Y:S01]  /*c210*/  VIADD R6, R2, 0x400 ;  /* 0x0000040002067836 */ /* 0x003fe20000000000 */
[----:B------:R-:W-:Y:S01]  /*c220*/  MOV R7, 0x40000040 ;  /* 0x4000004000077802 */ /* 0x000fe20000000f00 */
[----:B------:R-:W-:Y:S05]  /*c230*/  WARPSYNC.ALL ;  /* 0x0000000000007948 */ /* 0x000fea0003800000 */
[----:B------:R-:W-:Y:S01]  /*c240*/  SHF.R.U32.HI R6, RZ, 0x4, R6 ;  /* 0x00000004ff067819 */ /* 0x000fe20000011606 */
[----:B------:R-:W-:Y:S01]  /*c250*/  WARPGROUP.ARRIVE ;  /* 0x00000000000079c5 */ /* 0x000fe20000000000 */
[----:B------:R-:W-:Y:S01]  /*c260*/  R2UR UR7, R7 ;  /* 0x00000000070772ca */ /* 0x000fe200000e0000 */
[----:B------:R-:W-:Y:S01]  /*c270*/  IMAD.MOV.U32 R9, RZ, RZ, 0x40000040 ;  /* 0x40000040ff097424 */ /* 0x000fe200078e00ff */
[----:B------:R-:W-:Y:S01]  /*c280*/  LOP3.LUT R6, R6, 0x3fff, RZ, 0xc0, !PT ;  /* 0x00003fff06067812 */ /* 0x000fe200078ec0ff */
[----:B------:R-:W-:-:S04]  /*c290*/  IMAD.MOV.U32 R7, RZ, RZ, 0x40000040 ;  /* 0x40000040ff077424 */ /* 0x000fc800078e00ff */
        /* <DEDUP_REMOVED lines=8> */
[----:B------:R-:W-:Y:S02]  /*c320*/  WARPGROUP.DEPBAR.LE gsb0, 0x0 ;  /* 0x00008000000079c5 */ /* 0x000fe40000010000 */
[----:B------:R-:W-:-:S06]  /*c330*/  WARPGROUP.ARRIVE ;  /* 0x00000000000079c5 */ /* 0x000fcc0000000000 */
[----:B------:R-:W0:Y:S03]  /*c340*/  S2R R150, SR_TID.X ;  /* 0x0000000000967919 */ /* 0x000e260000002100 */
        /* <DEDUP_REMOVED lines=48> */
.L_x_2747:
[----:B------:R-:W2:Y:S01]  /*c650*/  LDL R9, [R1+0x24] ;  /* 0x0000240001097983 */ /* 0x000ea20000100800 */
[----:B0-----:R-:W0:Y:S03]  /*c660*/  LDC R6, c[0x0][0x448] ;  /* 0x00011200ff067b82 */ /* 0x001e260000000800 */
[----:B------:R-:W2:Y:S04]  /*c670*/  LDL R8, [R1+0x3c] ;  /* 0x00003c0001087983 */ /* 0x000ea80000100800 */
[----:B------:R-:W3:Y:S04]  /*c680*/  LDL R122, [R1+0x38] ;  /* 0x00003800017a7983 */ /* 0x000ee80000100800 */
[----:B------:R-:W4:Y:S04]  /*c690*/  LDL R127, [R1+0x1c] ;  /* 0x00001c00017f7983 */ /* 0x000f280000100800 */
[----:B------:R-:W4:Y:S01]  /*c6a0*/  LDL R123, [R1+0x10] ;  /* 0x00001000017b7983 */ /* 0x000f220000100800 */
[----:B0-----:R-:W-:-:S13]  /*c6b0*/  ISETP.NE.AND P1, PT, R6, 0x1, PT ;  /* 0x000000010600780c */ /* 0x001fda0003f25270 */
[----:B------:R-:W0:Y:S08]  /*c6c0*/  @P1 LDC R7, c[0x0][0x44c] ;  /* 0x00011300ff071b82 */ /* 0x000e300000000800 */
[----:B------:R-:W1:Y:S01]  /*c6d0*/  @P1 LDC R6, c[0x0][0x450] ;  /* 0x00011400ff061b82 */ /* 0x000e620000000800 */
[----:B------:R-:W-:Y:S01]  /*c6e0*/  FMUL.FTZ R137, R51, UR5 ;  /* 0x0000000533897c20 */ /* 0x000fe20008410000 */
[----:B------:R-:W-:Y:S01]  /*c6f0*/  FMUL.FTZ R141, R43, UR5 ;  /* 0x000000052b8d7c20 */ /* 0x000fe20008410000 */
[----:B------:R-:W-:Y:S01]  /*c700*/  FMUL.FTZ R43, R46, UR5 ;  /* 0x000000052e2b7c20 */ /* 0x000fe20008410000 */
[----:B------:R-:W-:-:S02]  /*c710*/  IMAD.MOV.U32 R46, RZ, RZ, -0x80 ;  /* 0xffffff80ff2e7424 */ /* 0x000fc400078e00ff */
[----:B------:R-:W-:Y:S02]  /*c720*/  FMUL.FTZ R148, R24, UR5 ;  /* 0x0000000518947c20 */ /* 0x000fe40008410000 */
[----:B------:R-:W-:Y:S02]  /*c730*/  IMAD R46, R12, R46, 0x1 ;  /* 0x000000010c2e7424 */ /* 0x000fe400078e022e */
[----:B------:R-:W-:Y:S02]  /*c740*/  FMUL.FTZ R144, R32, UR5 ;  /* 0x0000000520907c20 */ /* 0x000fe40008410000 */
[----:B------:R-:W5:Y:S01]  /*c750*/  MUFU.TANH R148, R148 ;  /* 0x0000009400947308 */ /* 0x000f620000002400 */
[----:B------:R-:W-:Y:S01]  /*c760*/  FMUL.FTZ R140, R40, UR5 ;  /* 0x00000005288c7c20 */ /* 0x000fe20008410000 */
[----:B------:R-:W-:-:S06]  /*c770*/  FMUL.FTZ R136, R48, UR5 ;  /* 0x0000000530887c20 */ /* 0x000fcc0008410000 */
[----:B------:R-:W5:Y:S01]  /*c780*/  MUFU.TANH R144, R144 ;  /* 0x0000009000907308 */ /* 0x000f620000002400 */
[----:B------:R-:W-:Y:S01]  /*c790*/  FMUL.FTZ R150, R28, UR5 ;  /* 0x000000051c967c20 */ /* 0x000fe20008410000 */
[----:B------:R-:W-:Y:S01]  /*c7a0*/  FMUL.FTZ R28, R37, UR5 ;  /* 0x00000005251c7c20 */ /* 0x000fe20008410000 */
[----:B------:R-:W-:-:S05]  /*c7b0*/  FMUL.FTZ R37, R56, UR5 ;  /* 0x0000000538257c20 */ /* 0x000fca0008410000 */
[----:B------:R-:W5:Y:S01]  /*c7c0*/  MUFU.TANH R140, R140 ;  /* 0x0000008c008c7308 */ /* 0x000f620000002400 */
[----:B------:R-:W-:-:S07]  /*c7d0*/  FMUL.FTZ R128, R64, UR5 ;  /* 0x0000000540807c20 */ /* 0x000fce0008410000 */
[----:B------:R-:W5:Y:S01]  /*c7e0*/  MUFU.TANH R136, R136 ;  /* 0x0000008800887308 */ /* 0x000f620000002400 */
[----:B------:R-:W-:Y:S01]  /*c7f0*/  FMUL.FTZ R121, R25, UR5 ;  /* 0x0000000519797c20 */ /* 0x000fe20008410000 */
[----:B------:R-:W-:-:S06]  /*c800*/  FMUL.FTZ R124, R72, UR5 ;  /* 0x00000005487c7c20 */ /* 0x000fcc0008410000 */
[----:B------:R-:W5:Y:S01]  /*c810*/  MUFU.TANH R37, R37 ;  /* 0x0000002500257308 */ /* 0x000f620000002400 */
[----:B------:R-:W-:-:S07]  /*c820*/  FMUL.FTZ R80, R80, UR5 ;  /* 0x0000000550507c20 */ /* 0x000fce0008410000 */
[----:B------:R-:W5:Y:S08]  /*c830*/  MUFU.TANH R128, R128 ;  /* 0x0000008000807308 */ /* 0x000f700000002400 */
[----:B------:R-:W5:Y:S08]  /*c840*/  MUFU.TANH R124, R124 ;  /* 0x0000007c007c7308 */ /* 0x000f700000002400 */
[----:B------:R-:W-:Y:S01]  /*c850*/  MUFU.TANH R121, R121 ;  /* 0x0000007900797308 */ /* 0x000fe20000002400 */
[----:B------:R-:W-:Y:S01]  /*c860*/  FMUL.FTZ R149, R27, UR5 ;  /* 0x000000051b957c20 */ /* 0x000fe20008410000 */
[----:B------:R-:W-:-:S06]  /*c870*/  FMUL.FTZ R27, R33, UR5 ;  /* 0x00000005211b7c20 */ /* 0x000fcc0008410000 */
[----:B------:R-:W-:Y:S01]  /*c880*/  MUFU.TANH R150, R150 ;  /* 0x0000009600967308 */ /* 0x000fe20000002400 */
[----:B------:R-:W-:Y:S01]  /*c890*/  FMUL.FTZ R146, R36, UR5 ;  /* 0x0000000524927c20 */ /* 0x000fe20008410000 */
[----:B------:R-:W-:Y:S01]  /*c8a0*/  FMUL.FTZ R147, R39, UR5 ;  /* 0x0000000527937c20 */ /* 0x000fe20008410000 */
[----:B------:R-:W-:Y:S01]  /*c8b0*/  FMUL.FTZ R40, R53, UR5 ;  /* 0x0000000535287c20 */ /* 0x000fe20008410000 */
[----:B------:R-:W-:-:S04]  /*c8c0*/  FMUL.FTZ R39, R54, UR5 ;  /* 0x0000000536277c20 */ /* 0x000fc80008410000 */
[----:B------:R-:W-:Y:S01]  /*c8d0*/  MUFU.TANH R27, R27 ;  /* 0x0000001b001b7308 */ /* 0x000fe20000002400 */
[----:B------:R-:W-:-:S07]  /*c8e0*/  FMUL.FTZ R138, R52, UR5 ;  /* 0x00000005348a7c20 */ /* 0x000fce0008410000 */
[----:B------:R-:W-:Y:S01]  /*c8f0*/  MUFU.TANH R146, R146 ;  /* 0x0000009200927308 */ /* 0x000fe20000002400 */
[----:B------:R-:W-:-:S07]  /*c900*/  FMUL.FTZ R142, R44, UR5 ;  /* 0x000000052c8e7c20 */ /* 0x000fce0008410000 */
[----:B------:R-:W-:Y:S01]  /*c910*/  MUFU.TANH R28, R28 ;  /* 0x0000001c001c7308 */ /* 0x000fe20000002400 */
[----:B------:R-:W-:Y:S01]  /*c920*/  FMUL.FTZ R44, R45, UR5 ;  /* 0x000000052d2c7c20 */ /* 0x000fe20008410000 */
[----:B------:R-:W-:-:S06]  /*c930*/  FMUL.FTZ R24, R42, UR5 ;  /* 0x000000052a187c20 */ /* 0x000fcc0008410000 */
[----:B------:R-:W-:Y:S01]  /*c940*/  MUFU.TANH R142, R142 ;  /* 0x0000008e008e7308 */ /* 0x000fe20000002400 */
[----:B------:R-:W-:-:S07]  /*c950*/  FMUL.FTZ R42, R49, UR5 ;  /* 0x00000005312a7c20 */ /* 0x000fce0008410000 */
[----:B------:R-:W-:Y:S08]  /*c960*/  MUFU.TANH R44, R44 ;  /* 0x0000002c002c7308 */ /* 0x000ff00000002400 */
[----:B------:R-:W-:Y:S01]  /*c970*/  MUFU.TANH R42, R42 ;  /* 0x0000002a002a7308 */ /* 0x000fe20000002400 */
[----:B------:R-:W-:-:S07]  /*c980*/  FMUL.FTZ R132, R57, UR5 ;  /* 0x0000000539847c20 */ /* 0x000fce0008410000 */
[----:B------:R-:W-:Y:S01]  /*c990*/  MUFU.TANH R138, R138 ;  /* 0x0000008a008a7308 */ /* 0x000fe20000002400 */
[----:B--2---:R-:W-:-:S04]  /*c9a0*/  IMAD.IADD R120, R8, 0x1, R9 ;  /* 0x0000000108787824 */ /* 0x004fc800078e0209 */
[----:B0-----:R-:W-:-:S05]  /*c9b0*/  @P1 IMAD.HI.U32 R7, R120, R7, RZ ;  /* 0x0000000778071227 */ /* 0x001fca00078e00ff */
[----:B-1----:R-:W-:-:S05]  /*c9c0*/  @P1 SHF.R.U32.HI R120, RZ, R6, R7 ;  /* 0x00000006ff781219 */ /* 0x002fca0000011607 */
[----:B------:R-:W0:Y:S01]  /*c9d0*/  SHFL.IDX PT, R51, R120, RZ, 0x1c1f ;  /* 0x001c1fff78337589 */ /* 0x000e2200000e0000 */
[----:B---3--:R-:W-:-:S05]  /*c9e0*/  IMAD R46, R122, -0x2, R46 ;  /* 0xfffffffe7a2e7824 */ /* 0x008fca00078e022e */
[----:B----4-:R-:W-:Y:S01]  /*c9f0*/  IADD3 R46, -R123, R46, R127 ;  /* 0x0000002e7b2e7210 */ /* 0x010fe20007ffe17f */
[----:B------:R1:W2:Y:S03]  /*ca00*/  SHFL.IDX PT, R25, R120, 0x1, 0x1c1f ;  /* 0x003c1f0078197f89 */ /* 0x0002a600000e0000 */
[----:B0-----:R-:W-:-:S04]  /*ca10*/  IADD3 R51, R46, R51, RZ ;  /* 0x000000332e337210 */ /* 0x001fc80007ffe0ff */
[----:B------:R-:W-:-:S04]  /*ca20*/  ISETP.GT.AND P2, PT, R51, RZ, PT ;  /* 0x000000ff3300720c */ /* 0x000fc80003f44270 */
[----:B-----5:R-:W-:Y:S02]  /*ca30*/  FSEL R148, R148, -INF , P2 ;  /* 0xff80000094947808 */ /* 0x020fe40001000000 */
[----:B------:R-:W-:-:S04]  /*ca40*/  ISETP.GT.AND P2, PT, R51, 0x10, PT ;  /* 0x000000103300780c */ /* 0x000fc80003f44270 */
[----:B------:R-:W-:Y:S02]  /*ca50*/  FSEL R144, R144, -INF , P2 ;  /* 0xff80000090907808 */ /* 0x000fe40001000000 */
[----:B------:R-:W-:-:S04]  /*ca60*/  ISETP.GT.AND P2, PT, R51, 0x20, PT ;  /* 0x000000203300780c */ /* 0x000fc80003f44270 */
[----:B------:R-:W-:Y:S02]  /*ca70*/  FSEL R140, R140, -INF , P2 ;  /* 0xff8000008c8c7808 */ /* 0x000fe40001000000 */
[----:B------:R-:W-:Y:S01]  /*ca80*/  ISETP.GT.AND P2, PT, R51, 0x30, PT ;  /* 0x000000303300780c */ /* 0x000fe20003f44270 */
[----:B------:R-:W-:-:S03]  /*ca90*/  FMUL.FTZ R6, R26, UR5 ;  /* 0x000000051a067c20 */ /* 0x000fc60008410000 */
[----:B------:R-:W-:Y:S02]  /*caa0*/  FSEL R136, R136, -INF , P2 ;  /* 0xff80000088887808 */ /* 0x000fe40001000000 */
[----:B------:R-:W-:Y:S01]  /*cab0*/  ISETP.GT.AND P2, PT, R51, 0x40, PT ;  /* 0x000000403300780c */ /* 0x000fe20003f44270 */
[----:B-1----:R-:W0:Y:S03]  /*cac0*/  MUFU.TANH R120, R80 ;  /* 0x0000005000787308 */ /* 0x002e260000002400 */
[----:B------:R-:W-:Y:S02]  /*cad0*/  FSEL R37, R37, -INF , P2 ;  /* 0xff80000025257808 */ /* 0x000fe40001000000 */
[----:B------:R-:W-:-:S03]  /*cae0*/  ISETP.GT.AND P2, PT, R51, 0x50, PT ;  /* 0x000000503300780c */ /* 0x000fc60003f44270 */
[----:B------:R-:W1:Y:S01]  /*caf0*/  MUFU.TANH R6, R6 ;  /* 0x0000000600067308 */ /* 0x000e620000002400 */
[----:B------:R-:W-:Y:S01]  /*cb00*/  FSEL R128, R128, -INF , P2 ;  /* 0xff80000080807808 */ /* 0x000fe20001000000 */
[----:B------:R-:W-:Y:S01]  /*cb10*/  FMUL.FTZ R26, R29, UR5 ;  /* 0x000000051d1a7c20 */ /* 0x000fe20008410000 */
[----:B------:R-:W-:Y:S01]  /*cb20*/  ISETP.GT.AND P2, PT, R51, 0x60, PT ;  /* 0x000000603300780c */ /* 0x000fe20003f44270 */
[----:B--2---:R-:W-:-:S03]  /*cb30*/  IMAD.IADD R25, R46, 0x1, R25 ;  /* 0x000000012e197824 */ /* 0x004fc600078e0219 */
[----:B------:R-:W-:Y:S01]  /*cb40*/  FSEL R124, R124, -INF , P2 ;  /* 0xff8000007c7c7808 */ /* 0x000fe20001000000 */
[----:B------:R-:W2:Y:S01]  /*cb50*/  MUFU.TANH R26, R26 ;  /* 0x0000001a001a7308 */ /* 0x000ea20000002400 */
[C---:B------:R-:W-:Y:S02]  /*cb60*/  ISETP.GT.AND P2, PT, R51.reuse, 0x70, PT ;  /* 0x000000703300780c */ /* 0x040fe40003f44270 */
[----:B------:R-:W-:Y:S02]  /*cb70*/  ISETP.GT.AND P3, PT, R51, 0x1, PT ;  /* 0x000000013300780c */ /* 0x000fe40003f64270 */
[----:B0-----:R-:W-:Y:S02]  /*cb80*/  FSEL R120, R120, -INF , P2 ;  /* 0xff80000078787808 */ /* 0x001fe40001000000 */
[----:B------:R-:W-:Y:S02]  /*cb90*/  ISETP.GT.AND P2, PT, R25, RZ, PT ;  /* 0x000000ff1900720c */ /* 0x000fe40003f44270 */
[----:B------:R-:W-:-:S02]  /*cba0*/  ISETP.GT.AND P4, PT, R51, 0x8, PT ;  /* 0x000000083300780c */ /* 0x000fc40003f84270 */
[----:B-1----:R-:W-:Y:S02]  /*cbb0*/  FSEL R53, R6, -INF , P2 ;  /* 0xff80000006357808 */ /* 0x002fe40001000000 */
[----:B------:R-:W-:Y:S02]  /*cbc0*/  FSEL R54, R121, -INF , P3 ;  /* 0xff80000079367808 */ /* 0x000fe40001800000 */
[----:B------:R-:W-:Y:S02]  /*cbd0*/  FMNMX.FTZ R6, R148, R11, !PT ;  /* 0x0000000b94067209 */ /* 0x000fe40007810000 */
[----:B------:R-:W-:Y:S02]  /*cbe0*/  ISETP.GT.AND P1, PT, R51, 0x9, PT ;  /* 0x000000093300780c */ /* 0x000fe40003f24270 */
[----:B------:R-:W-:Y:S02]  /*cbf0*/  FSEL R150, R150, -INF , P4 ;  /* 0xff80000096967808 */ /* 0x000fe40002000000 */
[----:B------:R-:W-:Y:S01]  /*cc00*/  FMNMX.FTZ R6, R54, R6, !PT ;  /* 0x0000000636067209 */ /* 0x000fe20007810000 */
[----:B------:R-:W-:Y:S01]  /*cc10*/  FMUL.FTZ R7, R30, UR5 ;  /* 0x000000051e077c20 */ /* 0x000fe20008410000 */
[----:B--2---:R-:W-:Y:S01]  /*cc20*/  FSEL R52, R26, -INF , P1 ;  /* 0xff8000001a347808 */ /* 0x004fe20000800000 */
[----:B------:R-:W-:Y:S01]  /*cc30*/  FMUL.FTZ R30, R41, UR5 ;  /* 0x00000005291e7c20 */ /* 0x000fe20008410000 */
[----:B------:R-:W-:-:S02]  /*cc40*/  FMNMX.FTZ R6, R150, R6, !PT ;  /* 0x0000000696067209 */ /* 0x000fc40007810000 */
[C---:B------:R-:W-:Y:S02]  /*cc50*/  ISETP.GT.AND P3, PT, R51.reuse, 0x11, PT ;  /* 0x000000113300780c */ /* 0x040fe40003f64270 */
[----:B------:R-:W-:Y:S01]  /*cc60*/  FMNMX.FTZ R6, R52, R6, !PT ;  /* 0x0000000634067209 */ /* 0x000fe20007810000 */
[----:B------:R-:W0:Y:S01]  /*cc70*/  MUFU.TANH R30, R30 ;  /* 0x0000001e001e7308 */ /* 0x000e220000002400 */
[----:B------:R-:W-:Y:S01]  /*cc80*/  FMUL.FTZ R41, R50, UR5 ;  /* 0x0000000532297c20 */ /* 0x000fe20008410000 */
[----:B------:R-:W-:Y:S02]  /*cc90*/  ISETP.GT.AND P4, PT, R51, 0x18, PT ;  /* 0x000000183300780c */ /* 0x000fe40003f84270 */
[----:B------:R-:W-:Y:S02]  /*cca0*/  FSEL R50, R27, -INF , P3 ;  /* 0xff8000001b327808 */ /* 0x000fe40001800000 */
[----:B------:R-:W-:Y:S02]  /*ccb0*/  FMNMX.FTZ R6, R144, R6, !PT ;  /* 0x0000000690067209 */ /* 0x000fe40007810000 */
[----:B------:R-:W-:-:S02]  /*ccc0*/  ISETP.GT.AND P1, PT, R51, 0x19, PT ;  /* 0x000000193300780c */ /* 0x000fc40003f24270 */
[----:B------:R-:W-:Y:S02]  /*ccd0*/  FSEL R146, R146, -INF , P4 ;  /* 0xff80000092927808 */ /* 0x000fe40002000000 */
[----:B------:R-:W-:Y:S02]  /*cce0*/  FMNMX.FTZ R6, R50, R6, !PT ;  /* 0x0000000632067209 */ /* 0x000fe40007810000 */
[----:B------:R-:W-:Y:S02]  /*ccf0*/  FSEL R48, R28, -INF , P1 ;  /* 0xff8000001c307808 */ /* 0x000fe40000800000 */
[----:B------:R-:W-:Y:S02]  /*cd00*/  FMNMX.FTZ R6, R146, R6, !PT ;  /* 0x0000000692067209 */ /* 0x000fe40007810000 */
[----:B------:R-:W-:Y:S02]  /*cd10*/  ISETP.GT.AND P3, PT, R51, 0x21, PT ;  /* 0x000000213300780c */ /* 0x000fe40003f64270 */
[----:B------:R-:W-:-:S02]  /*cd20*/  FMNMX.FTZ R6, R48, R6, !PT ;  /* 0x0000000630067209 */ /* 0x000fc40007810000 */
[C---:B------:R-:W-:Y:S02]  /*cd30*/  ISETP.GT.AND P4, PT, R51.reuse, 0x28, PT ;  /* 0x000000283300780c */ /* 0x040fe40003f84270 */
[----:B0-----:R-:W-:Y:S02]  /*cd40*/  FSEL R46, R30, -INF , P3 ;  /* 0xff8000001e2e7808 */ /* 0x001fe40001800000 */
[----:B------:R-:W-:Y:S02]  /*cd50*/  FMNMX.FTZ R6, R140, R6, !PT ;  /* 0x000000068c067209 */ /* 0x000fe40007810000 */
[----:B------:R-:W-:Y:S02]  /*cd60*/  ISETP.GT.AND P1, PT, R51, 0x29, PT ;  /* 0x000000293300780c */ /* 0x000fe40003f24270 */
[----:B------:R-:W-:Y:S02]  /*cd70*/  FSEL R142, R142, -INF , P4 ;  /* 0xff8000008e8e7808 */ /* 0x000fe40002000000 */
[----:B------:R-:W-:Y:S01]  /*cd80*/  FMNMX.FTZ R6, R46, R6, !PT ;  /* 0x000000062e067209 */ /* 0x000fe20007810000 */
[----:B------:R-:W0:Y:S01]  /*cd90*/  MUFU.TANH R40, R40 ;  /* 0x0000002800287308 */ /* 0x000e220000002400 */
[----:B------:R-:W-:-:S02]  /*cda0*/  FSEL R44, R44, -INF , P1 ;  /* 0xff8000002c2c7808 */ /* 0x000fc40000800000 */
[----:B------:R-:W-:Y:S01]  /*cdb0*/  FMNMX.FTZ R6, R142, R6, !PT ;  /* 0x000000068e067209 */ /* 0x000fe20007810000 */
[----:B------:R-:W-:Y:S01]  /*cdc0*/  FMUL.FTZ R134, R60, UR5 ;  /* 0x000000053c867c20 */ /* 0x000fe20008410000 */
[C---:B------:R-:W-:Y:S02]  /*cdd0*/  ISETP.GT.AND P3, PT, R51.reuse, 0x31, PT ;  /* 0x000000313300780c */ /* 0x040fe40003f64270 */
[----:B------:R-:W-:Y:S01]  /*cde0*/  FMNMX.FTZ R6, R44, R6, !PT ;  /* 0x000000062c067209 */ /* 0x000fe20007810000 */
[----:B------:R-:W1:Y:S01]  /*cdf0*/  MUFU.TANH R132, R132 ;  /* 0x0000008400847308 */ /* 0x000e620000002400 */
[----:B------:R-:W-:Y:S01]  /*ce00*/  ISETP.GT.AND P4, PT, R51, 0x38, PT ;  /* 0x000000383300780c */ /* 0x000fe20003f84270 */
[----:B------:R-:W-:Y:S01]  /*ce10*/  FMUL.FTZ R36, R61, UR5 ;  /* 0x000000053d247c20 */ /* 0x000fe20008410000 */
[----:B------:R-:W-:Y:S02]  /*ce20*/  FSEL R42, R42, -INF , P3 ;  /* 0xff8000002a2a7808 */ /* 0x000fe40001800000 */
[----:B------:R-:W-:-:S02]  /*ce30*/  FMNMX.FTZ R6, R136, R6, !PT ;  /* 0x0000000688067209 */ /* 0x000fc40007810000 */
[----:B------:R-:W-:Y:S01]  /*ce40*/  ISETP.GT.AND P1, PT, R51, 0x39, PT ;  /* 0x000000393300780c */ /* 0x000fe20003f24270 */
[----:B------:R-:W2:Y:S01]  /*ce50*/  MUFU.TANH R134, R134 ;  /* 0x0000008600867308 */ /* 0x000ea20000002400 */
[----:B------:R-:W-:Y:S02]  /*ce60*/  FSEL R138, R138, -INF , P4 ;  /* 0xff8000008a8a7808 */ /* 0x000fe40002000000 */
[----:B------:R-:W-:Y:S01]  /*ce70*/  FMNMX.FTZ R6, R42, R6, !PT ;  /* 0x000000062a067209 */ /* 0x000fe20007810000 */
[----:B------:R-:W-:Y:S01]  /*ce80*/  FMUL.FTZ R8, R34, UR5 ;  /* 0x0000000522087c20 */ /* 0x000fe20008410000 */
[----:B0-----:R-:W-:Y:S01]  /*ce90*/  FSEL R40, R40, -INF , P1 ;  /* 0xff80000028287808 */ /* 0x001fe20000800000 */
[----:B------:R-:W-:Y:S01]  /*cea0*/  FMUL.FTZ R34, R65, UR5 ;  /* 0x0000000541227c20 */ /* 0x000fe20008410000 */
[----:B------:R-:W-:Y:S01]  /*ceb0*/  FMNMX.FTZ R6, R138, R6, !PT ;  /* 0x000000068a067209 */ /* 0x000fe20007810000 */
[----:B------:R-:W0:Y:S01]  /*cec0*/  MUFU.TANH R36, R36 ;  /* 0x0000002400247308 */ /* 0x000e220000002400 */
[----:B------:R-:W-:Y:S01]  /*ced0*/  ISETP.GT.AND P3, PT, R51, 0x41, PT ;  /* 0x000000413300780c */ /* 0x000fe20003f64270 */
[----:B------:R-:W-:Y:S01]  /*cee0*/  FMUL.FTZ R130, R68, UR5 ;  /* 0x0000000544827c20 */ /* 0x000fe20008410000 */
[----:B------:R-:W-:Y:S01]  /*cef0*/  FMNMX.FTZ R6, R40, R6, !PT ;  /* 0x0000000628067209 */ /* 0x000fe20007810000 */
[----:B------:R-:W-:Y:S01]  /*cf00*/  FMUL.FTZ R32, R69, UR5 ;  /* 0x0000000545207c20 */ /* 0x000fe20008410000 */
[----:B------:R-:W-:-:S02]  /*cf10*/  ISETP.GT.AND P4, PT, R51, 0x48, PT ;  /* 0x000000483300780c */ /* 0x000fc40003f84270 */
[----:B-1----:R-:W-:Y:S01]  /*cf20*/  FSEL R132, R132, -INF , P3 ;  /* 0xff80000084847808 */ /* 0x002fe20001800000 */
[----:B------:R-:W1:Y:S01]  /*cf30*/  MUFU.TANH R34, R34 ;  /* 0x0000002200227308 */ /* 0x000e620000002400 */
[----:B------:R-:W-:Y:S02]  /*cf40*/  FMNMX.FTZ R6, R37, R6, !PT ;  /* 0x0000000625067209 */ /* 0x000fe40007810000 */
[----:B------:R-:W-:Y:S02]  /*cf50*/  ISETP.GT.AND P1, PT, R51, 0x49, PT ;  /* 0x000000493300780c */ /* 0x000fe40003f24270 */
[----:B--2---:R-:W-:Y:S02]  /*cf60*/  FSEL R134, R134, -INF , P4 ;  /* 0xff80000086867808 */ /* 0x004fe40002000000 */
[----:B------:R-:W-:Y:S01]  /*cf70*/  FMNMX.FTZ R6, R132, R6, !PT ;  /* 0x0000000684067209 */ /* 0x000fe20007810000 */
[----:B------:R-:W2:Y:S01]  /*cf80*/  MUFU.TANH R130, R130 ;  /* 0x0000008200827308 */ /* 0x000ea20000002400 */
[----:B0-----:R-:W-:Y:S01]  /*cf90*/  FSEL R36, R36, -INF , P1 ;  /* 0xff80000024247808 */ /* 0x001fe20000800000 */
[----:B------:R-:W-:Y:S01]  /*cfa0*/  FMUL.FTZ R45, R73, UR5 ;  /* 0x00000005492d7c20 */ /* 0x000fe20008410000 */
[----:B------:R-:W-:-:S05]  /*cfb0*/  FMNMX.FTZ R6, R134, R6, !PT ;  /* 0x0000000686067209 */ /* 0x000fca0007810000 */
[----:B------:R-:W0:Y:S01]  /*cfc0*/  MUFU.TANH R32, R32 ;  /* 0x0000002000207308 */ /* 0x000e220000002400 */
[----:B------:R-:W-:Y:S01]  /*cfd0*/  ISETP.GT.AND P3, PT, R51, 0x51, PT ;  /* 0x000000513300780c */ /* 0x000fe20003f64270 */
[----:B------:R-:W-:Y:S01]  /*cfe0*/  FMUL.FTZ R126, R76, UR5 ;  /* 0x000000054c7e7c20 */ /* 0x000fe20008410000 */
[----:B------:R-:W-:Y:S01]  /*cff0*/  FMNMX.FTZ R6, R36, R6, !PT ;  /* 0x0000000624067209 */ /* 0x000fe20007810000 */
[----:B------:R-:W-:Y:S01]  /*d000*/  FMUL.FTZ R143, R47, UR5 ;  /* 0x000000052f8f7c20 */ /* 0x000fe20008410000 */
[----:B------:R-:W-:Y:S01]  /*d010*/  ISETP.GT.AND P4, PT, R51, 0x58, PT ;  /* 0x000000583300780c */ /* 0x000fe20003f84270 */
[----:B------:R-:W-:Y:S01]  /*d020*/  FMUL.FTZ R47, R77, UR5 ;  /* 0x000000054d2f7c20 */ /* 0x000fe20008410000 */
[----:B-1----:R-:W-:Y:S01]  /*d030*/  FSEL R34, R34, -INF , P3 ;  /* 0xff80000022227808 */ /* 0x002fe20001800000 */
[----:B------:R-:W1:Y:S01]  /*d040*/  MUFU.TANH R45, R45 ;  /* 0x0000002d002d7308 */ /* 0x000e620000002400 */
[----:B------:R-:W-:Y:S02]  /*d050*/  FMNMX.FTZ R6, R128, R6, !PT ;  /* 0x0000000680067209 */ /* 0x000fe40007810000 */
[----:B------:R-:W-:-:S02]  /*d060*/  ISETP.GT.AND P1, PT, R51, 0x59, PT ;  /* 0x000000593300780c */ /* 0x000fc40003f24270 */
        /* <DEDUP_REMOVED lines=11> */
[----:B------:R-:W-:Y:S02]  /*d120*/  ISETP.GT.AND P4, PT, R51, 0x68, PT ;  /* 0x000000683300780c */ /* 0x000fe40003f84270 */
[----:B-1----:R-:W-:Y:S01]  /*d130*/  FSEL R30, R45, -INF , P3 ;  /* 0xff8000002d1e7808 */ /* 0x002fe20001800000 */
[----:B------:R-:W1:Y:S01]  /*d140*/  MUFU.TANH R49, R49 ;  /* 0x0000003100317308 */ /* 0x000e620000002400 */
[----:B------:R-:W-:Y:S02]  /*d150*/  FMNMX.FTZ R6, R124, R6, !PT ;  /* 0x000000067c067209 */ /* 0x000fe40007810000 */
[----:B------:R-:W-:-:S02]  /*d160*/  ISETP.GT.AND P1, PT, R51, 0x69, PT ;  /* 0x000000693300780c */ /* 0x000fc40003f24270 */
[----:B--2---:R-:W-:Y:S02]  /*d170*/  FSEL R126, R126, -INF , P4 ;  /* 0xff8000007e7e7808 */ /* 0x004fe40002000000 */
[----:B------:R-:W-:Y:S01]  /*d180*/  FMNMX.FTZ R6, R30, R6, !PT ;  /* 0x000000061e067209 */ /* 0x000fe20007810000 */
[----:B------:R-:W2:Y:S01]  /*d190*/  MUFU.TANH R122, R122 ;  /* 0x0000007a007a7308 */ /* 0x000ea20000002400 */
[----:B0-----:R-:W-:Y:S02]  /*d1a0*/  FSEL R28, R47, -INF , P1 ;  /* 0xff8000002f1c7808 */ /* 0x001fe40000800000 */
[----:B------:R-:W-:-:S05]  /*d1b0*/  FMNMX.FTZ R6, R126, R6, !PT ;  /* 0x000000067e067209 */ /* 0x000fca0007810000 */
[----:B------:R-:W0:Y:S01]  /*d1c0*/  MUFU.TANH R56, R56 ;  /* 0x0000003800387308 */ /* 0x000e220000002400 */
[C---:B------:R-:W-:Y:S02]  /*d1d0*/  ISETP.GT.AND P3, PT, R51.reuse, 0x71, PT ;  /* 0x000000713300780c */ /* 0x040fe40003f64270 */
[----:B------:R-:W-:Y:S02]  /*d1e0*/  FMNMX.FTZ R6, R28, R6, !PT ;  /* 0x000000061c067209 */ /* 0x000fe40007810000 */
[----:B------:R-:W-:Y:S02]  /*d1f0*/  ISETP.GT.AND P4, PT, R51, 0x78, PT ;  /* 0x000000783300780c */ /* 0x000fe40003f84270 */
[----:B-1----:R-:W-:Y:S01]  /*d200*/  FSEL R26, R49, -INF , P3 ;  /* 0xff800000311a7808 */ /* 0x002fe20001800000 */
[----:B------:R-:W1:Y:S01]  /*d210*/  MUFU.TANH R7, R7 ;  /* 0x0000000700077308 */ /* 0x000e620000002400 */
[----:B------:R-:W-:Y:S02]  /*d220*/  FMNMX.FTZ R6, R120, R6, !PT ;  /* 0x0000000678067209 */ /* 0x000fe40007810000 */
[----:B------:R-:W-:-:S02]  /*d230*/  ISETP.GT.AND P1, PT, R51, 0x79, PT ;  /* 0x000000793300780c */ /* 0x000fc40003f24270 */
[----:B--2---:R-:W-:Y:S02]  /*d240*/  FSEL R122, R122, -INF , P4 ;  /* 0xff8000007a7a7808 */ /* 0x004fe40002000000 */
[----:B------:R-:W-:Y:S02]  /*d250*/  FMNMX.FTZ R6, R26, R6, !PT ;  /* 0x000000061a067209 */ /* 0x000fe40007810000 */
[----:B0-----:R-:W-:Y:S02]  /*d260*/  FSEL R56, R56, -INF , P1 ;  /* 0xff80000038387808 */ /* 0x001fe40000800000 */
[----:B------:R-:W-:Y:S02]  /*d270*/  FMNMX.FTZ R6, R122, R6, !PT ;  /* 0x000000067a067209 */ /* 0x000fe40007810000 */
[----:B------:R-:W-:Y:S02]  /*d280*/  ISETP.GT.AND P4, PT, R25, 0x8, PT ;  /* 0x000000081900780c */ /* 0x000fe40003f84270 */
[----:B------:R-:W-:-:S02]  /*d290*/  FMNMX.FTZ R6, R56, R6, !PT ;  /* 0x0000000638067209 */ /* 0x000fc40007810000 */
[----:B-1----:R-:W-:-:S03]  /*d2a0*/  FSEL R51, R7, -INF , P4 ;  /* 0xff80000007337808 */ /* 0x002fc60002000000 */
[----:B------:R-:W0:Y:S01]  /*d2b0*/  SHFL.BFLY PT, R7, R6, 0x2, 0x1f ;  /* 0x0c401f0006077f89 */ /* 0x000e2200000e0000 */
[----:B------:R-:W1:Y:S08]  /*d2c0*/  MUFU.TANH R8, R8 ;  /* 0x0000000800087308 */ /* 0x000e700000002400 */
[----:B------:R-:W2:Y:S01]  /*d2d0*/  MUFU.TANH R24, R24 ;  /* 0x0000001800187308 */ /* 0x000ea20000002400 */
[----:B------:R-:W-:-:S04]  /*d2e0*/  ISETP.GT.AND P2, PT, R25, 0x10, PT ;  /* 0x000000101900780c */ /* 0x000fc80003f44270 */
[----:B-1----:R-:W-:Y:S02]  /*d2f0*/  FSEL R49, R8, -INF , P2 ;  /* 0xff80000008317808 */ /* 0x002fe40001000000 */
[----:B0-----:R-:W-:Y:S02]  /*d300*/  FMNMX.FTZ R7, R6, R7, !PT ;  /* 0x0000000706077209 */ /* 0x001fe40007810000 */
[----:B------:R-:W-:-:S03]  /*d310*/  ISETP.GT.AND P2, PT, R25, 0x20, PT ;  /* 0x000000201900780c */ /* 0x000fc60003f44270 */
[----:B------:R-:W0:Y:S01]  /*d320*/  SHFL.BFLY PT, R6, R7, 0x1, 0x1f ;  /* 0x0c201f0007067f89 */ /* 0x000e2200000e0000 */
[----:B--2---:R-:W-:Y:S02]  /*d330*/  FSEL R45, R24, -INF , P2 ;  /* 0xff800000182d7808 */ /* 0x004fe40001000000 */
[----:B------:R-:W1:Y:S01]  /*d340*/  LDC R24, c[0x0][0x988] ;  /* 0x00026200ff187b82 */ /* 0x000e620000000800 */
[----:B------:R-:W2:Y:S01]  /*d350*/  MUFU.TANH R149, R149 ;  /* 0x0000009500957308 */ /* 0x000ea20000002400 */
[----:B------:R-:W-:Y:S01]  /*d360*/  FMUL.FTZ R151, R31, UR5 ;  /* 0x000000051f977c20 */ /* 0x000fe20008410000 */
[----:B------:R-:W-:Y:S01]  /*d370*/  FMUL.FTZ R145, R35, UR5 ;  /* 0x0000000523917c20 */ /* 0x000fe20008410000 */
[----:B------:R-:W-:-:S05]  /*d380*/  ISETP.GT.AND P3, PT, R25, 0x1, PT ;  /* 0x000000011900780c */ /* 0x000fca0003f64270 */
[----:B------:R-:W3:Y:S01]  /*d390*/  MUFU.TANH R151, R151 ;  /* 0x0000009700977308 */ /* 0x000ee20000002400 */
[----:B0-----:R-:W-:-:S04]  /*d3a0*/  FMNMX.FTZ R7, R7, R6, !PT ;  /* 0x0000000607077209 */ /* 0x001fc80007810000 */
[C---:B------:R-:W-:Y:S01]  /*d3b0*/  FSETP.NEU.FTZ.AND P6, PT, R7.reuse, -INF , PT ;  /* 0xff8000000700780b */ /* 0x040fe20003fdd000 */
[----:B-1----:R-:W-:Y:S01]  /*d3c0*/  FMUL.FTZ R8, R7, R24 ;  /* 0x0000001807087220 */ /* 0x002fe20000410000 */
[----:B------:R-:W-:-:S04]  /*d3d0*/  FMUL.FTZ R9, R38, UR5 ;  /* 0x0000000526097c20 */ /* 0x000fc80008410000 */
[----:B------:R-:W-:Y:S01]  /*d3e0*/  FSEL R8, R8, RZ, P6 ;  /* 0x000000ff08087208 */ /* 0x000fe20003000000 */
[----:B------:R-:W0:Y:S01]  /*d3f0*/  MUFU.TANH R145, R145 ;  /* 0x0000009100917308 */ /* 0x000e220000002400 */
[----:B--2---:R-:W-:-:S03]  /*d400*/  FSEL R149, R149, -INF , P3 ;  /* 0xff80000095957808 */ /* 0x004fc60001800000 */
[-CC-:B------:R-:W-:Y:S01]  /*d410*/  FFMA.FTZ R148, R148, R24.reuse, -R8.reuse ;  /* 0x0000001894947223 */ /* 0x180fe20000010808 */
        /* <DEDUP_REMOVED lines=30> */
[----:B------:R-:W-:Y:S01]  /*d600*/  FFMA.FTZ R56, R56, R24, -R8 ;  /* 0x0000001838387223 */ /* 0x000fe20000010808 */
[----:B------:R-:W-:Y:S01]  /*d610*/  FMNMX.FTZ R8, R53, R10, !PT ;  /* 0x0000000a35087209 */ /* 0x000fe20007810000 */
[----:B------:R-:W1:Y:S01]  /*d620*/  MUFU.TANH R9, R9 ;  /* 0x0000000900097308 */ /* 0x000e620000002400 */
[----:B------:R-:W-:-:S02]  /*d630*/  ISETP.GT.AND P1, PT, R25, 0x9, PT ;  /* 0x000000091900780c */ /* 0x000fc40003f24270 */
[----:B------:R-:W-:Y:S02]  /*d640*/  FMNMX.FTZ R8, R149, R8, !PT ;  /* 0x0000000895087209 */ /* 0x000fe40007810000 */
[----:B---3--:R-:W-:Y:S02]  /*d650*/  FSEL R151, R151, -INF , P1 ;  /* 0xff80000097977808 */ /* 0x008fe40000800000 */
[----:B------:R-:W-:Y:S01]  /*d660*/  FMNMX.FTZ R8, R51, R8, !PT ;  /* 0x0000000833087209 */ /* 0x000fe20007810000 */
[----:B------:R-:W2:Y:S01]  /*d670*/  MUFU.TANH R147, R147 ;  /* 0x0000009300937308 */ /* 0x000ea20000002400 */
[----:B------:R-:W-:Y:S02]  /*d680*/  ISETP.GT.AND P3, PT, R25, 0x11, PT ;  /* 0x000000111900780c */ /* 0x000fe40003f64270 */
[----:B------:R-:W-:Y:S02]  /*d690*/  FMNMX.FTZ R8, R151, R8, !PT ;  /* 0x0000000897087209 */ /* 0x000fe40007810000 */
[----:B------:R-:W-:-:S02]  /*d6a0*/  ISETP.GT.AND P4, PT, R25, 0x18, PT ;  /* 0x000000181900780c */ /* 0x000fc40003f84270 */
[----:B0-----:R-:W-:Y:S01]  /*d6b0*/  FSEL R145, R145, -INF , P3 ;  /* 0xff80000091917808 */ /* 0x001fe20001800000 */
[----:B------:R-:W0:Y:S01]  /*d6c0*/  MUFU.TANH R141, R141 ;  /* 0x0000008d008d7308 */ /* 0x000e220000002400 */
[----:B------:R-:W-:Y:S02]  /*d6d0*/  FMNMX.FTZ R8, R49, R8, !PT ;  /* 0x0000000831087209 */ /* 0x000fe40007810000 */
[----:B------:R-:W-:Y:S02]  /*d6e0*/  ISETP.GT.AND P1, PT, R25, 0x19, PT ;  /* 0x000000191900780c */ /* 0x000fe40003f24270 */
[----:B-1----:R-:W-:Y:S02]  /*d6f0*/  FSEL R47, R9, -INF , P4 ;  /* 0xff800000092f7808 */ /* 0x002fe40002000000 */
[----:B------:R-:W-:Y:S01]  /*d700*/  FMNMX.FTZ R8, R145, R8, !PT ;  /* 0x0000000891087209 */ /* 0x000fe20007810000 */
[----:B------:R-:W1:Y:S01]  /*d710*/  MUFU.TANH R43, R43 ;  /* 0x0000002b002b7308 */ /* 0x000e620000002400 */
[----:B--2---:R-:W-:-:S02]  /*d720*/  FSEL R147, R147, -INF , P1 ;  /* 0xff80000093937808 */ /* 0x004fc40000800000 */
[----:B------:R-:W-:-:S05]  /*d730*/  FMNMX.FTZ R8, R47, R8, !PT ;  /* 0x000000082f087209 */ /* 0x000fca0007810000 */
[----:B------:R-:W2:Y:S01]  /*d740*/  MUFU.TANH R143, R143 ;  /* 0x0000008f008f7308 */ /* 0x000ea20000002400 */
[----:B------:R-:W-:Y:S02]  /*d750*/  ISETP.GT.AND P3, PT, R25, 0x21, PT ;  /* 0x000000211900780c */ /* 0x000fe40003f64270 */
[----:B------:R-:W-:-:S05]  /*d760*/  FMNMX.FTZ R8, R147, R8, !PT ;  /* 0x0000000893087209 */ /* 0x000fca0007810000 */
[----:B------:R-:W3:Y:S01]  /*d770*/  MUFU.TANH R41, R41 ;  /* 0x0000002900297308 */ /* 0x000ee20000002400 */
[----:B------:R-:W-:Y:S01]  /*d780*/  ISETP.GT.AND P4, PT, R25, 0x28, PT ;  /* 0x000000281900780c */ /* 0x000fe20003f84270 */
[----:B------:R-:W-:Y:S01]  /*d790*/  FMUL.FTZ R139, R55, UR5 ;  /* 0x00000005378b7c20 */ /* 0x000fe20008410000 */
[----:B0-----:R-:W-:Y:S02]  /*d7a0*/  FSEL R141, R141, -INF , P3 ;  /* 0xff8000008d8d7808 */ /* 0x001fe40001800000 */
[----:B------:R-:W-:-:S03]  /*d7b0*/  FMNMX.FTZ R8, R45, R8, !PT ;  /* 0x000000082d087209 */ /* 0x000fc60007810000 */
[----:B------:R-:W0:Y:S01]  /*d7c0*/  MUFU.TANH R137, R137 ;  /* 0x0000008900897308 */ /* 0x000e220000002400 */
[----:B------:R-:W-:Y:S01]  /*d7d0*/  ISETP.GT.AND P1, PT, R25, 0x29, PT ;  /* 0x000000291900780c */ /* 0x000fe20003f24270 */
[----:B------:R-:W-:Y:S01]  /*d7e0*/  FMUL.FTZ R38, R58, UR5 ;  /* 0x000000053a267c20 */ /* 0x000fe20008410000 */
[----:B-1----:R-:W-:Y:S02]  /*d7f0*/  FSEL R43, R43, -INF , P4 ;  /* 0xff8000002b2b7808 */ /* 0x002fe40002000000 */
[----:B------:R-:W-:-:S03]  /*d800*/  FMNMX.FTZ R8, R141, R8, !PT ;  /* 0x000000088d087209 */ /* 0x000fc60007810000 */
[----:B------:R-:W1:Y:S01]  /*d810*/  MUFU.TANH R39, R39 ;  /* 0x0000002700277308 */ /* 0x000e620000002400 */
[----:B------:R-:W-:Y:S01]  /*d820*/  ISETP.GT.AND P2, PT, R25, 0x30, PT ;  /* 0x000000301900780c */ /* 0x000fe20003f44270 */
[----:B------:R-:W-:Y:S01]  /*d830*/  FMUL.FTZ R133, R59, UR5 ;  /* 0x000000053b857c20 */ /* 0x000fe20008410000 */
[----:B--2---:R-:W-:Y:S02]  /*d840*/  FSEL R143, R143, -INF , P1 ;  /* 0xff8000008f8f7808 */ /* 0x004fe40000800000 */
[----:B------:R-:W-:-:S03]  /*d850*/  FMNMX.FTZ R8, R43, R8, !PT ;  /* 0x000000082b087209 */ /* 0x000fc60007810000 */
[----:B------:R-:W2:Y:S01]  /*d860*/  MUFU.TANH R139, R139 ;  /* 0x0000008b008b7308 */ /* 0x000ea20000002400 */
[----:B------:R-:W-:Y:S01]  /*d870*/  ISETP.GT.AND P3, PT, R25, 0x31, PT ;  /* 0x000000311900780c */ /* 0x000fe20003f64270 */
[----:B------:R-:W-:Y:S01]  /*d880*/  FMUL.FTZ R35, R62, UR5 ;  /* 0x000000053e237c20 */ /* 0x000fe20008410000 */
[----:B---3--:R-:W-:Y:S02]  /*d890*/  FSEL R41, R41, -INF , P2 ;  /* 0xff80000029297808 */ /* 0x008fe40001000000 */
[----:B------:R-:W-:-:S03]  /*d8a0*/  FMNMX.FTZ R8, R143, R8, !PT ;  /* 0x000000088f087209 */ /* 0x000fc60007810000 */
        /* <DEDUP_REMOVED lines=36> */
[----:B------:R-:W-:Y:S02]  /*daf0*/  ISETP.GT.AND P3, PT, R25, 0x51, PT ;  /* 0x000000511900780c */ /* 0x000fe40003f64270 */
[----:B---3--:R-:W-:Y:S02]  /*db00*/  FSEL R33, R33, -INF , P2 ;  /* 0xff80000021217808 */ /* 0x008fe40001000000 */
[----:B------:R-:W-:-:S03]  /*db10*/  FMNMX.FTZ R8, R135, R8, !PT ;  /* 0x0000000887087209 */ /* 0x000fc60007810000 */
[----:B------:R-:W3:Y:S01]  /*db20*/  MUFU.TANH R29, R29 ;  /* 0x0000001d001d7308 */ /* 0x000ee20000002400 */
[----:B------:R-:W-:Y:S01]  /*db30*/  FMUL.FTZ R78, R78, UR5 ;  /* 0x000000054e4e7c20 */ /* 0x000fe20008410000 */
[----:B------:R-:W-:Y:S01]  /*db40*/  ISETP.GT.AND P4, PT, R25, 0x58, PT ;  /* 0x000000581900780c */ /* 0x000fe20003f84270 */
[----:B------:R-:W-:Y:S01]  /*db50*/  FMUL.FTZ R79, R79, UR5 ;  /* 0x000000054f4f7c20 */ /* 0x000fe20008410000 */
[----:B0-----:R-:W-:Y:S02]  /*db60*/  FSEL R129, R129, -INF , P3 ;  /* 0xff80000081817808 */ /* 0x001fe40001800000 */
[----:B------:R-:W-:Y:S02]  /*db70*/  FMNMX.FTZ R8, R33, R8, !PT ;  /* 0x0000000821087209 */ /* 0x000fe40007810000 */
[----:B------:R-:W0:Y:S01]  /*db80*/  MUFU.TANH R125, R125 ;  /* 0x0000007d007d7308 */ /* 0x000e220000002400 */
[----:B------:R-:W-:Y:S01]  /*db90*/  FSEL R6, R7, RZ, P6 ;  /* 0x000000ff07067208 */ /* 0x000fe20003000000 */
[----:B------:R-:W-:Y:S01]  /*dba0*/  FMUL.FTZ R121, R82, UR5 ;  /* 0x0000000552797c20 */ /* 0x000fe20008410000 */
[----:B------:R-:W-:-:S02]  /*dbb0*/  ISETP.GT.AND P1, PT, R25, 0x59, PT ;  /* 0x000000591900780c */ /* 0x000fc40003f24270 */
[----:B-1----:R-:W-:Y:S02]  /*dbc0*/  FSEL R31, R31, -INF , P4 ;  /* 0xff8000001f1f7808 */ /* 0x002fe40002000000 */
[----:B------:R-:W-:Y:S01]  /*dbd0*/  FMNMX.FTZ R8, R129, R8, !PT ;  /* 0x0000000881087209 */ /* 0x000fe20007810000 */
[----:B------:R-:W1:Y:S01]  /*dbe0*/  MUFU.TANH R27, R78 ;  /* 0x0000004e001b7308 */ /* 0x000e620000002400 */
[----:B------:R-:W-:Y:S01]  /*dbf0*/  ISETP.GT.AND P2, PT, R25, 0x60, PT ;  /* 0x000000601900780c */ /* 0x000fe20003f44270 */
[----:B------:R-:W-:Y:S01]  /*dc00*/  FADD.FTZ R6, -R6, R11 ;  /* 0x0000000b06067221 */ /* 0x000fe20000010100 */
[----:B--2---:R-:W-:Y:S01]  /*dc10*/  FSEL R131, R131, -INF , P1 ;  /* 0xff80000083837808 */ /* 0x004fe20000800000 */
[----:B------:R-:W-:Y:S01]  /*dc20*/  FMUL.FTZ R11, R83, UR5 ;  /* 0x00000005530b7c20 */ /* 0x000fe20008410000 */
        /* <DEDUP_REMOVED lines=12> */
[----:B------:R-:W-:Y:S02]  /*dcf0*/  ISETP.GT.AND P1, PT, R25, 0x69, PT ;  /* 0x000000691900780c */ /* 0x000fe40003f24270 */
[----:B-1----:R-:W-:Y:S02]  /*dd00*/  FSEL R27, R27, -INF , P4 ;  /* 0xff8000001b1b7808 */ /* 0x002fe40002000000 */
[----:B------:R-:W-:-:S03]  /*dd10*/  FMNMX.FTZ R8, R125, R8, !PT ;  /* 0x000000087d087209 */ /* 0x000fc60007810000 */
[----:B------:R-:W1:Y:S01]  /*dd20*/  MUFU.TANH R123, R123 ;  /* 0x0000007b007b7308 */ /* 0x000e620000002400 */
[----:B------:R-:W-:Y:S02]  /*dd30*/  ISETP.GT.AND P2, PT, R25, 0x70, PT ;  /* 0x000000701900780c */ /* 0x000fe40003f44270 */
[----:B--2---:R-:W-:Y:S02]  /*dd40*/  FSEL R127, R79, -INF , P1 ;  /* 0xff8000004f7f7808 */ /* 0x004fe40000800000 */
[----:B------:R-:W-:-:S03]  /*dd50*/  FMNMX.FTZ R8, R27, R8, !PT ;  /* 0x000000081b087209 */ /* 0x000fc60007810000 */
[----:B------:R-:W2:Y:S01]  /*dd60*/  MUFU.TANH R9, R9 ;  /* 0x0000000900097308 */ /* 0x000ea20000002400 */
[----:B------:R-:W-:Y:S02]  /*dd70*/  ISETP.GT.AND P3, PT, R25, 0x71, PT ;  /* 0x000000711900780c */ /* 0x000fe40003f64270 */
[----:B---3--:R-:W-:Y:S02]  /*dd80*/  FSEL R121, R121, -INF , P2 ;  /* 0xff80000079797808 */ /* 0x008fe40001000000 */
[----:B------:R-:W-:Y:S02]  /*dd90*/  FMNMX.FTZ R8, R127, R8, !PT ;  /* 0x000000087f087209 */ /* 0x000fe40007810000 */
[----:B------:R-:W-:Y:S02]  /*dda0*/  ISETP.GT.AND P4, PT, R25, 0x78, PT ;  /* 0x000000781900780c */ /* 0x000fe40003f84270 */
[----:B0-----:R-:W-:Y:S02]  /*ddb0*/  FSEL R11, R11, -INF , P3 ;  /* 0xff8000000b0b7808 */ /* 0x001fe40001800000 */
[----:B------:R-:W-:-:S02]  /*ddc0*/  FMNMX.FTZ R8, R121, R8, !PT ;  /* 0x0000000879087209 */ /* 0x000fc40007810000 */
[----:B------:R-:W-:Y:S02]  /*ddd0*/  ISETP.GT.AND P5, PT, R25, 0x79, PT ;  /* 0x000000791900780c */ /* 0x000fe40003fa4270 */
[----:B-1----:R-:W-:Y:S02]  /*dde0*/  FSEL R123, R123, -INF , P4 ;  /* 0xff8000007b7b7808 */ /* 0x002fe40002000000 */
[----:B------:R-:W-:Y:S02]  /*ddf0*/  FMNMX.FTZ R8, R11, R8, !PT ;  /* 0x000000080b087209 */ /* 0x000fe40007810000 */
[----:B--2---:R-:W-:Y:S02]  /*de00*/  FSEL R9, R9, -INF , P5 ;  /* 0xff80000009097808 */ /* 0x004fe40002800000 */
[----:B------:R-:W-:-:S04]  /*de10*/  FMNMX.FTZ R8, R123, R8, !PT ;  /* 0x000000087b087209 */ /* 0x000fc80007810000 */
[----:B------:R-:W-:-:S05]  /*de20*/  FMNMX.FTZ R25, R9, R8, !PT ;  /* 0x0000000809197209 */ /* 0x000fca0007810000 */
[----:B------:R-:W0:Y:S02]  /*de30*/  SHFL.BFLY PT, R8, R25, 0x2, 0x1f ;  /* 0x0c401f0019087f89 */ /* 0x000e2400000e0000 */
[----:B0-----:R-:W-:-:S05]  /*de40*/  FMNMX.FTZ R25, R25, R8, !PT ;  /* 0x0000000819197209 */ /* 0x001fca0007810000 */
[----:B------:R-:W0:Y:S01]  /*de50*/  SHFL.BFLY PT, R8, R25, 0x1, 0x1f ;  /* 0x0c201f0019087f89 */ /* 0x000e2200000e0000 */
[----:B------:R-:W1:Y:S01]  /*de60*/  S2R R57, SR_CgaCtaId ;  /* 0x0000000000397919 */ /* 0x000e620000008800 */
[----:B------:R-:W-:Y:S01]  /*de70*/  FMUL.FTZ R6, R6, R24 ;  /* 0x0000001806067220 */ /* 0x000fe20000410000 */
[----:B0-----:R-:W-:-:S04]  /*de80*/  FMNMX.FTZ R25, R25, R8, !PT ;  /* 0x0000000819197209 */ /* 0x001fc80007810000 */
[C---:B------:R-:W-:Y:S01]  /*de90*/  FSETP.NEU.FTZ.AND P1, PT, R25.reuse, -INF , PT ;  /* 0xff8000001900780b */ /* 0x040fe20003f3d000 */
[----:B------:R-:W-:-:S03]  /*dea0*/  FMUL.FTZ R55, R25, R24 ;  /* 0x0000001819377220 */ /* 0x000fc60000410000 */
[----:B------:R-:W-:Y:S02]  /*deb0*/  FSEL R8, R25, RZ, P1 ;  /* 0x000000ff19087208 */ /* 0x000fe40000800000 */
[----:B------:R-:W-:-:S03]  /*dec0*/  FSEL R55, R55, RZ, P1 ;  /* 0x000000ff37377208 */ /* 0x000fc60000800000 */
[----:B------:R-:W-:Y:S02]  /*ded0*/  FADD.FTZ R8, -R8, R10 ;  /* 0x0000000a08087221 */ /* 0x000fe40000010100 */
[-CC-:B------:R-:W-:Y:S02]  /*dee0*/  FFMA.FTZ R53, R53, R24.reuse, -R55.reuse ;  /* 0x0000001835357223 */ /* 0x180fe40000010837 */
[-C--:B------:R-:W-:Y:S01]  /*def0*/  FMUL.FTZ R8, R8, R24.reuse ;  /* 0x0000001808087220 */ /* 0x080fe20000410000 */
[-CC-:B------:R-:W-:Y:S01]  /*df00*/  FFMA.FTZ R149, R149, R24.reuse, -R55.reuse ;  /* 0x0000001895957223 */ /* 0x180fe20000010837 */
[----:B------:R-:W-:Y:S01]  /*df10*/  MUFU.EX2 R148, R148 ;  /* 0x0000009400947308 */ /* 0x000fe20000000800 */
[----:B------:R-:W-:-:S07]  /*df20*/  FFMA.FTZ R51, R51, R24, -R55 ;  /* 0x0000001833337223 */ /* 0x000fce0000010837 */
[----:B------:R-:W0:Y:S01]  /*df30*/  MUFU.EX2 R6, R6 ;  /* 0x0000000600067308 */ /* 0x000e220000000800 */
[-CC-:B------:R-:W-:Y:S01]  /*df40*/  FFMA.FTZ R151, R151, R24.reuse, -R55.reuse ;  /* 0x0000001897977223 */ /* 0x180fe20000010837 */
[----:B------:R-:W-:-:S06]  /*df50*/  FFMA.FTZ R49, R49, R24, -R55 ;  /* 0x0000001831317223 */ /* 0x000fcc0000010837 */
[----:B------:R-:W-:Y:S01]  /*df60*/  MUFU.EX2 R53, R53 ;  /* 0x0000003500357308 */ /* 0x000fe20000000800 */
[-CC-:B------:R-:W-:Y:S01]  /*df70*/  FFMA.FTZ R145, R145, R24.reuse, -R55.reuse ;  /* 0x0000001891917223 */ /* 0x180fe20000010837 */
[----:B------:R-:W-:-:S06]  /*df80*/  FFMA.FTZ R47, R47, R24, -R55 ;  /* 0x000000182f2f7223 */ /* 0x000fcc0000010837 */
[----:B------:R-:W2:Y:S01]  /*df90*/  MUFU.EX2 R8, R8 ;  /* 0x0000000800087308 */ /* 0x000ea20000000800 */
[-CC-:B------:R-:W-:Y:S01]  /*dfa0*/  FFMA.FTZ R147, R147, R24.reuse, -R55.reuse ;  /* 0x0000001893937223 */ /* 0x180fe20000010837 */
[-CC-:B------:R-:W-:Y:S01]  /*dfb0*/  FFMA.FTZ R45, R45, R24.reuse, -R55.reuse ;  /* 0x000000182d2d7223 */ /* 0x180fe20000010837 */
[-CC-:B------:R-:W-:Y:S01]  /*dfc0*/  FFMA.FTZ R141, R141, R24.reuse, -R55.reuse ;  /* 0x000000188d8d7223 */ /* 0x180fe20000010837 */
[-CC-:B------:R-:W-:Y:S01]  /*dfd0*/  FFMA.FTZ R43, R43, R24.reuse, -R55.reuse ;  /* 0x000000182b2b7223 */ /* 0x180fe20000010837 */
[----:B------:R-:W-:-:S03]  /*dfe0*/  FFMA.FTZ R143, R143, R24, -R55 ;  /* 0x000000188f8f7223 */ /* 0x000fc60000010837 */
[----:B------:R-:W3:Y:S01]  /*dff0*/  MUFU.EX2 R54, R54 ;  /* 0x0000003600367308 */ /* 0x000ee20000000800 */
[-CC-:B------:R-:W-:Y:S01]  /*e000*/  FFMA.FTZ R41, R41, R24.reuse, -R55.reuse ;  /* 0x0000001829297223 */ /* 0x180fe20000010837 */
[-CC-:B------:R-:W-:Y:S01]  /*e010*/  FFMA.FTZ R137, R137, R24.reuse, -R55.reuse ;  /* 0x0000001889897223 */ /* 0x180fe20000010837 */
[-CC-:B------:R-:W-:Y:S01]  /*e020*/  FFMA.FTZ R39, R39, R24.reuse, -R55.reuse ;  /* 0x0000001827277223 */ /* 0x180fe20000010837 */
[-CC-:B------:R-:W-:Y:S01]  /*e030*/  FFMA.FTZ R139, R139, R24.reuse, -R55.reuse ;  /* 0x000000188b8b7223 */ /* 0x180fe20000010837 */
[-CC-:B------:R-:W-:Y:S01]  /*e040*/  FFMA.FTZ R38, R38, R24.reuse, -R55.reuse ;  /* 0x0000001826267223 */ /* 0x180fe20000010837 */
[-CC-:B------:R-:W-:Y:S02]  /*e050*/  FFMA.FTZ R133, R133, R24.reuse, -R55.reuse ;  /* 0x0000001885857223 */ /* 0x180fe40000010837 */
[----:B------:R-:W4:Y:S01]  /*e060*/  MUFU.EX2 R149, R149 ;  /* 0x0000009500957308 */ /* 0x000f220000000800 */
        /* <DEDUP_REMOVED lines=14> */
[----:B------:R-:W5:Y:S01]  /*e150*/  MUFU.EX2 R150, R150 ;  /* 0x0000009600967308 */ /* 0x000f620000000800 */
[----:B------:R-:W-:-:S04]  /*e160*/  IMAD R55, R22, 0x8, R2 ;  /* 0x0000000816377824 */ /* 0x000fc800078e0202 */
[----:B------:R-:W-:-:S03]  /*e170*/  VIADD R55, R55, 0x16840 ;  /* 0x0001684037377836 */ /* 0x000fc60000000000 */
[----:B------:R-:W5:Y:S01]  /*e180*/  MUFU.EX2 R51, R51 ;  /* 0x0000003300337308 */ /* 0x000f620000000800 */
[----:B0-----:R-:W-:Y:S01]  /*e190*/  FFMA.FTZ R3, R6, R3, R148 ;  /* 0x0000000306037223 */ /* 0x001fe20000010094 */
[----:B-1----:R-:W-:-:S06]  /*e1a0*/  PRMT R55, R57, 0x654, R55 ;  /* 0x0000065439377816 */ /* 0x002fcc0000000037 */
[----:B------:R-:W0:Y:S01]  /*e1b0*/  MUFU.EX2 R52, R52 ;  /* 0x0000003400347308 */ /* 0x000e220000000800 */
[----:B--2---:R-:W-:Y:S01]  /*e1c0*/  FFMA.FTZ R0, R8, R0, R53 ;  /* 0x0000000008007223 */ /* 0x004fe20000010035 */
[----:B------:R4:W-:Y:S06]  /*e1d0*/  SYNCS.ARRIVE.TRANS64.RED.A1T0 RZ, [R55+URZ], RZ ;  /* 0x000000ff37ff79a7 */ /* 0x0009ec000810043f */
[----:B------:R-:W1:Y:S01]  /*e1e0*/  MUFU.EX2 R151, R151 ;  /* 0x0000009700977308 */ /* 0x000e620000000800 */
[----:B---3--:R-:W-:Y:S01]  /*e1f0*/  FADD.FTZ R3, R54, R3 ;  /* 0x0000000336037221 */ /* 0x008fe20000010000 */
[----:B----4-:R-:W-:-:S06]  /*e200*/  FADD.FTZ R55, R149, R0 ;  /* 0x0000000095377221 */ /* 0x010fcc0000010000 */
[----:B------:R-:W2:Y:S08]  /*e210*/  MUFU.EX2 R144, R144 ;  /* 0x0000009000907308 */ /* 0x000eb00000000800 */
[----:B------:R-:W3:Y:S01]  /*e220*/  MUFU.EX2 R49, R49 ;  /* 0x0000003100317308 */ /* 0x000ee20000000800 */
[----:B-----5:R-:W-:Y:S01]  /*e230*/  FADD.FTZ R0, R150, R3 ;  /* 0x0000000396007221 */ /* 0x020fe20000010000 */
[----:B------:R-:W-:-:S06]  /*e240*/  FADD.FTZ R3, R51, R55 ;  /* 0x0000003733037221 */ /* 0x000fcc0000010000 */
[----:B------:R-:W4:Y:S08]  /*e250*/  MUFU.EX2 R50, R50 ;  /* 0x0000003200327308 */ /* 0x000f300000000800 */
[----:B------:R-:W5:Y:S01]  /*e260*/  MUFU.EX2 R145, R145 ;  /* 0x0000009100917308 */ /* 0x000f620000000800 */
[----:B0-----:R-:W-:Y:S01]  /*e270*/  FADD.FTZ R0, R52, R0 ;  /* 0x0000000034007221 */ /* 0x001fe20000010000 */
[----:B-1----:R-:W-:-:S06]  /*e280*/  FADD.FTZ R3, R151, R3 ;  /* 0x0000000397037221 */ /* 0x002fcc0000010000 */
[----:B------:R-:W0:Y:S08]  /*e290*/  MUFU.EX2 R146, R146 ;  /* 0x0000009200927308 */ /* 0x000e300000000800 */
[----:B------:R-:W1:Y:S01]  /*e2a0*/  MUFU.EX2 R47, R47 ;  /* 0x0000002f002f7308 */ /* 0x000e620000000800 */
[----:B--2---:R-:W-:Y:S01]  /*e2b0*/  FADD.FTZ R0, R144, R0 ;  /* 0x0000000090007221 */ /* 0x004fe20000010000 */
[----:B---3--:R-:W-:-:S06]  /*e2c0*/  FADD.FTZ R3, R49, R3 ;  /* 0x0000000331037221 */ /* 0x008fcc0000010000 */
[----:B------:R-:W2:Y:S08]  /*e2d0*/  MUFU.EX2 R48, R48 ;  /* 0x0000003000307308 */ /* 0x000eb00000000800 */
[----:B------:R-:W3:Y:S01]  /*e2e0*/  MUFU.EX2 R147, R147 ;  /* 0x0000009300937308 */ /* 0x000ee20000000800 */
[----:B----4-:R-:W-:Y:S01]  /*e2f0*/  FADD.FTZ R0, R50, R0 ;  /* 0x0000000032007221 */ /* 0x010fe20000010000 */
[----:B-----5:R-:W-:-:S06]  /*e300*/  FADD.FTZ R3, R145, R3 ;  /* 0x0000000391037221 */ /* 0x020fcc0000010000 */
        /* <DEDUP_REMOVED lines=95> */
[----:B-----5:R-:W-:-:S03]  /*e900*/  FADD.FTZ R3, R11, R3 ;  /* 0x000000030b037221 */ /* 0x020fc60000010000 */
[----:B0-----:R-:W-:Y:S01]  /*e910*/  FADD.FTZ R0, R122, R0 ;  /* 0x000000007a007221 */ /* 0x001fe20000010000 */
[----:B-1----:R-:W-:-:S03]  /*e920*/  FADD.FTZ R55, R123, R3 ;  /* 0x000000037b377221 */ /* 0x002fc60000010000 */
[----:B--2---:R-:W-:Y:S01]  /*e930*/  FADD.FTZ R3, R10, R0 ;  /* 0x000000000a037221 */ /* 0x004fe20000010000 */
[----:B---3--:R-:W-:Y:S01]  /*e940*/  FADD.FTZ R0, R9, R55 ;  /* 0x0000003709007221 */ /* 0x008fe20000010000 */
[----:B------:R-:W-:Y:S06]  /*e950*/  @!P0 BRA `(.L_x_2748) ;  /* 0x0000000000048947 */ /* 0x000fec0003800000 */
[----:B------:R-:W-:Y:S01]  /*e960*/  BPT.TRAP 0x1 ;  /* 0x000000040000795c */ /* 0x000fe20000300000 */
.L_x_2748:
[----:B------:R-:W2:Y:S01]  /*e970*/  LDL R55, [R1+0x20] ;  /* 0x0000200001377983 */ /* 0x000ea20000100800 */
[----:B------:R-:W-:-:S04]  /*e980*/  IMAD R13, R13, 0x8, R2 ;  /* 0x000000080d0d7824 */ /* 0x000fc800078e0202 */
[----:B------:R-:W-:-:S05]  /*e990*/  VIADD R13, R13, 0x16860 ;  /* 0x000168600d0d7836 */ /* 0x000fca0000000000 */
[----:B------:R-:W-:Y:S01]  /*e9a0*/  PRMT R13, R57, 0x654, R13 ;  /* 0x00000654390d7816 */ /* 0x000fe2000000000d */
[----:B------:R-:W-:Y:S01]  /*e9b0*/  FMUL.FTZ R88, R88, R6 ;  /* 0x0000000658587220 */ /* 0x000fe20000410000 */
[----:B------:R-:W-:Y:S02]  /*e9c0*/  F2FP.BF16.F32.PACK_AB R121, R11, R121 ;  /* 0x000000790b79723e */ /* 0x000fe400000010ff */
[----:B------:R0:W-:Y:S01]  /*e9d0*/  SYNCS.ARRIVE.TRANS64.RED.A1T0 RZ, [R13+URZ], RZ ;  /* 0x000000ff0dff79a7 */ /* 0x0001e2000810043f */
[----:B------:R-:W-:Y:S01]  /*e9e0*/  F2FP.BF16.F32.PACK_AB R122, R10, R122 ;  /* 0x0000007a0a7a723e */ /* 0x000fe200000010ff */
        /* <DEDUP_REMOVED lines=64> */
[----:B------:R-:W-:Y:S02]  /*edf0*/  MOV R6, R154 ;  /* 0x0000009a00067202 */ /* 0x000fe40000000f00 */
[C---:B--2---:R-:W-:Y:S01]  /*ee00*/  ISETP.GT.AND P1, PT, R12.reuse, R55, PT ;  /* 0x000000370c00720c */ /* 0x044fe20003f24270 */
[----:B------:R-:W-:-:S12]  /*ee10*/  VIADD R12, R12, 0xffffffff ;  /* 0xffffffff0c0c7836 */ /* 0x000fd80000000000 */
[----:B------:R-:W-:Y:S05]  /*ee20*/  @P1 BRA `(.L_x_2749) ;  /* 0xffffffcc00c01947 */ /* 0x000fea000383ffff */
.L_x_2737:
[----:B------:R-:W-:-:S13]  /*ee30*/  ISETP.GE.AND P1, PT, R12, RZ, PT ;  /* 0x000000ff0c00720c */ /* 0x000fda0003f26270 */
[----:B------:R-:W-:Y:S05]  /*ee40*/  @!P1 BRA `(.L_x_2750) ;  /* 0x0000002400d89947 */ /* 0x000fea0003800000 */
[----:B------:R-:W-:Y:S02]  /*ee50*/  IMAD.MOV.U32 R10, RZ, RZ, R25 ;  /* 0x000000ffff0a7224 */ /* 0x000fe400078e0019 */
[----:B------:R-:W-:Y:S02]  /*ee60*/  IMAD.MOV.U32 R11, RZ, RZ, R7 ;  /* 0x000000ffff0b7224 */ /* 0x000fe400078e0007 */
[----:B------:R-:W-:Y:S02]  /*ee70*/  IMAD.MOV.U32 R6, RZ, RZ, R154 ;  /* 0x000000ffff067224 */ /* 0x000fe400078e009a */
[----:B------:R-:W-:-:S07]  /*ee80*/  IMAD.MOV.U32 R13, RZ, RZ, R22 ;  /* 0x000000ffff0d7224 */ /* 0x000fce00078e0016 */
.L_x_2762:
        /* <DEDUP_REMOVED lines=11> */
.L_x_2752:
[----:B------:R-:W-:Y:S01]  /*ef40*/  IMAD R7, R22, 0x8, R2 ;  /* 0x0000000816077824 */ /* 0x000fe200078e0202 */
[----:B------:R-:W-:-:S04]  /*ef50*/  SHF.L.U32 R8, R154, 0x1f, RZ ;  /* 0x0000001f9a087819 */ /* 0x000fc800000006ff */
[----:B------:R0:W1:Y:S01]  /*ef60*/  SYNCS.PHASECHK.TRANS64.TRYWAIT P1, [R7+URZ+0x16830], R8 ;  /* 0x01683008070075a7 */ /* 0x000062000802017f */
[----:B------:R-:W-:Y:S05]  /*ef70*/  @!P0 BRA `(.L_x_2753) ;  /* 0x0000000000048947 */ /* 0x000fea0003800000 */
[----:B------:R-:W-:Y:S01]  /*ef80*/  BPT.TRAP 0x1 ;  /* 0x000000040000795c */ /* 0x000fe20000300000 */
.L_x_2753:
[----:B------:R-:W-:Y:S04]  /*ef90*/  BSSY B0, `(.L_x_2751) ;  /* 0x0000004000007945 */ /* 0x000fe80003800000 */
[----:B-1----:R-:W-:Y:S05]  /*efa0*/  @P1 BRA `(.L_x_2754) ;  /* 0x0000000000081947 */ /* 0x002fea0003800000 */
[----:B------:R-:W1:Y:S02]  /*efb0*/  SYNCS.PHASECHK.TRANS64.TRYWAIT P1, [R7+URZ+0x16830], R8 ;  /* 0x01683008070075a7 */ /* 0x000e64000802017f */
[----:B-1----:R-:W-:Y:S05]  /*efc0*/  @!P1 BRA `(.L_x_2755) ;  /* 0x000000c800549947 */ /* 0x002fea0003800000 */
.L_x_2754:
[----:B------:R-:W-:Y:S05]  /*efd0*/  BSYNC B0 ;  /* 0x0000000000007941 */ /* 0x000fea0003800000 */
.L_x_2751:
[----:B01----:R-:W2:Y:S01]  /*efe0*/  LDL R8, [R1+0x18] ;  /* 0x0000180001087983 */ /* 0x003ea20000100800 */
[----:B------:R-:W-:Y:S01]  /*eff0*/  IMAD.MOV.U32 R9, RZ, RZ, 0x40000040 ;  /* 0x40000040ff097424 */ /* 0x000fe200078e00ff */
[----:B------:R-:W-:Y:S05]  /*f000*/  WARPSYNC.ALL ;  /* 0x0000000000007948 */ /* 0x000fea0003800000 */
[----:B------:R-:W-:Y:S01]  /*f010*/  R2UR UR19, R9 ;  /* 0x00000000091372ca */ /* 0x000fe200000e0000 */
[----:B------:R-:W0:Y:S01]  /*f020*/  S2R R7, SR_TID.X ;  /* 0x0000000000077919 */ /* 0x000e220000002100 */
[----:B------:R-:W-:Y:S01]  /*f030*/  IMAD.MOV.U32 R27, RZ, RZ, 0x40000040 ;  /* 0x40000040ff1b7424 */ /* 0x000fe200078e00ff */
[----:B------:R-:W-:Y:S01]  /*f040*/  R2UR UR8, R4 ;  /* 0x00000000040872ca */ /* 0x000fe200000e0000 */
[----:B------:R-:W-:Y:S01]  /*f050*/  IMAD.MOV.U32 R25, RZ, RZ, 0x40000040 ;  /* 0x40000040ff197424 */ /* 0x000fe200078e00ff */
[----:B------:R-:W-:-:S02]  /*f060*/  R2UR UR9, R5 ;  /* 0x00000000050972ca */ /* 0x000fc400000e0000 */
[----:B------:R-:W-:Y:S02]  /*f070*/  R2UR UR11, R27 ;  /* 0x000000001b0b72ca */ /* 0x000fe400000e0000 */
[----:B0-----:R-:W-:-:S04]  /*f080*/  SHF.R.U32.HI R7, RZ, 0x7, R7 ;  /* 0x00000007ff077819 */ /* 0x001fc80000011607 */
[----:B------:R-:W-:Y:S02]  /*f090*/  IADD3 R7, R7, 0x8, RZ ;  /* 0x0000000807077810 */ /* 0x000fe40007ffe0ff */
        /* <DEDUP_REMOVED lines=33> */
.L_x_2757:
[----:B------:R-:W-:Y:S01]  /*f2b0*/  SHF.L.U32 R6, R6, 0x1f, RZ ;  /* 0x0000001f06067819 */ /* 0x000fe200000006ff */
[----:B------:R-:W-:-:S04]  /*f2c0*/  IMAD R7, R13, 0x8, R2 ;  /* 0x000000080d077824 */ /* 0x000fc800078e0202 */
[----:B------:R0:W1:Y:S01]  /*f2d0*/  SYNCS.PHASECHK.TRANS64.TRYWAIT P1, [R7+URZ+0x16850], R6 ;  /* 0x01685006070075a7 */ /* 0x000062000802017f */
[----:B------:R-:W-:Y:S05]  /*f2e0*/  @!P0 BRA `(.L_x_2758) ;  /* 0x0000000000048947 */ /* 0x000fea0003800000 */
[----:B------:R-:W-:Y:S01]  /*f2f0*/  BPT.TRAP 0x1 ;  /* 0x000000040000795c */ /* 0x000fe20000300000 */
.L_x_2758:
[----:B-1----:R-:W-:Y:S05]  /*f300*/  @P1 BRA `(.L_x_2756) ;  /* 0x0000000000081947 */ /* 0x002fea0003800000 */
[----:B------:R-:W1:Y:S02]  /*f310*/  SYNCS.PHASECHK.TRANS64.TRYWAIT P1, [R7+URZ+0x16850], R6 ;  /* 0x01685006070075a7 */ /* 0x000e64000802017f */
[----:B-1----:R-:W-:Y:S05]  /*f320*/  @!P1 BRA `(.L_x_2759) ;  /* 0x000000c400909947 */ /* 0x002fea0003800000 */
.L_x_2756:
        /* <DEDUP_REMOVED lines=8> */
[----:B------:R-:W-:Y:S01]  /*f3b0*/  IMAD.MOV.U32 R7, RZ, RZ, 0x40000040 ;  /* 0x40000040ff077424 */ /* 0x000fe200078e00ff */
[----:B------:R-:W-:-:S04]  /*f3c0*/  LEA R6, R13, R6, 0xa ;  /* 0x000000060d067211 */ /* 0x000fc800078e50ff */
[C---:B------:R-:W-:Y:S01]  /*f3d0*/  R2UR UR6, R6.reuse ;  /* 0x00000000060672ca */ /* 0x040fe200000e0000 */
[----:B------:R-:W-:-:S12]  /*f3e0*/  VIADD R8, R6, 0x80 ;  /* 0x0000008006087836 */ /* 0x000fd80000000000 */
        /* <DEDUP_REMOVED lines=20> */
[----:B------:R-:W-:Y:S02]  /*f530*/  R2UR UR7, R9 ;  /* 0x00000000090772ca */ /* 0x000fe400000e0000 */
[----:B------:R-:W-:Y:S01]  /*f540*/  MOV R9, 0x40000040 ;  /* 0x4000004000097802 */ /* 0x000fe20000000f00 */
        /* <DEDUP_REMOVED lines=34> */
.L_x_2760:
[----:B------:R-:W1:Y:S01]  /*f770*/  S2R R121, SR_CgaCtaId ;  /* 0x0000000000797919 */ /* 0x000e620000008800 */
[----:B------:R-:W-:Y:S01]  /*f780*/  FMUL.FTZ R120, R24, UR4 ;  /* 0x0000000418787c20 */ /* 0x000fe20008410000 */
[----:B------:R-:W-:Y:S01]  /*f790*/  FMUL.FTZ R122, R25, UR4 ;  /* 0x00000004197a7c20 */ /* 0x000fe20008410000 */
[----:B------:R-:W-:Y:S01]  /*f7a0*/  FMUL.FTZ R145, R26, UR4 ;  /* 0x000000041a917c20 */ /* 0x000fe20008410000 */
[----:B------:R-:W-:Y:S01]  /*f7b0*/  FMUL.FTZ R26, R28, UR4 ;  /* 0x000000041c1a7c20 */ /* 0x000fe20008410000 */
[----:B------:R-:W-:Y:S02]  /*f7c0*/  IMAD R7, R22, 0x8, R2 ;  /* 0x0000000816077824 */ /* 0x000fe400078e0202 */
[----:B------:R-:W-:Y:S01]  /*f7d0*/  FMUL.FTZ R29, R29, UR4 ;  /* 0x000000041d1d7c20 */ /* 0x000fe20008410000 */
[----:B------:R-:W2:Y:S01]  /*f7e0*/  MUFU.TANH R120, R120 ;  /* 0x0000007800787308 */ /* 0x000ea20000002400 */
[----:B0-----:R-:W-:Y:S01]  /*f7f0*/  FMUL.FTZ R6, R31, UR4 ;  /* 0x000000041f067c20 */ /* 0x001fe20008410000 */
[----:B------:R-:W-:Y:S01]  /*f800*/  FMUL.FTZ R31, R32, UR4 ;  /* 0x00000004201f7c20 */ /* 0x000fe20008410000 */
[----:B------:R-:W-:Y:S01]  /*f810*/  IADD3 R7, R7, 0x16840, RZ ;  /* 0x0001684007077810 */ /* 0x000fe20007ffe0ff */
        /* <DEDUP_REMOVED lines=21> */
[----:B-1----:R-:W-:Y:S01]  /*f970*/  PRMT R7, R121, 0x654, R7 ;  /* 0x0000065479077816 */ /* 0x002fe20000000007 */
[----:B------:R-:W-:Y:S01]  /*f980*/  FMUL.FTZ R65, R68, UR4 ;  /* 0x0000000444417c20 */ /* 0x000fe20008410000 */
[----:B------:R-:W-:Y:S01]  /*f990*/  FMUL.FTZ R68, R69, UR4 ;  /* 0x0000000445447c20 */ /* 0x000fe20008410000 */
[----:B------:R-:W-:Y:S01]  /*f9a0*/  FMUL.FTZ R72, R72, UR4 ;  /* 0x0000000448487c20 */ /* 0x000fe20008410000 */
[----:B------:R2:W-:Y:S01]  /*f9b0*/  SYNCS.ARRIVE.TRANS64.RED.A1T0 RZ, [R7+URZ], RZ ;  /* 0x000000ff07ff79a7 */ /* 0x0005e2000810043f */
[----:B------:R-:W-:Y:S01]  /*f9c0*/  FMUL.FTZ R69, R73, UR4 ;  /* 0x0000000449457c20 */ /* 0x000fe20008410000 */
[----:B------:R-:W-:Y:S01]  /*f9d0*/  FMUL.FTZ R73, R76, UR4 ;  /* 0x000000044c497c20 */ /* 0x000fe20008410000 */
[----:B------:R-:W1:Y:S01]  /*f9e0*/  MUFU.TANH R31, R31 ;  /* 0x0000001f001f7308 */ /* 0x000e620000002400 */
[----:B------:R-:W-:Y:S01]  /*f9f0*/  FMUL.FTZ R76, R77, UR4 ;  /* 0x000000044d4c7c20 */ /* 0x000fe20008410000 */
[----:B------:R-:W-:Y:S01]  /*fa00*/  FMUL.FTZ R77, R80, UR4 ;  /* 0x00000004504d7c20 */ /* 0x000fe20008410000 */
[----:B------:R-:W-:Y:S01]  /*fa10*/  FMUL.FTZ R80, R81, UR4 ;  /* 0x0000000451507c20 */ /* 0x000fe20008410000 */
[----:B------:R-:W-:Y:S01]  /*fa20*/  FMUL.FTZ R81, R84, UR4 ;  /* 0x0000000454517c20 */ /* 0x000fe20008410000 */
[----:B--2---:R-:W-:Y:S01]  /*fa30*/  FMNMX.FTZ R7, R120, R11, !PT ;  /* 0x0000000b78077209 */ /* 0x004fe20007810000 */
[----:B------:R-:W-:Y:S01]  /*fa40*/  FMUL.FTZ R84, R85, UR4 ;  /* 0x0000000455547c20 */ /* 0x000fe20008410000 */
[----:B------:R-:W-:Y:S01]  /*fa50*/  FMUL.FTZ R149, R27, UR4 ;  /* 0x000000041b957c20 */ /* 0x000fe20008410000 */
[----:B------:R-:W2:Y:S01]  /*fa60*/  MUFU.TANH R33, R33 ;  /* 0x0000002100217308 */ /* 0x000ea20000002400 */
[----:B0-----:R-:W-:Y:S01]  /*fa70*/  FMNMX.FTZ R7, R122, R7, !PT ;  /* 0x000000077a077209 */ /* 0x001fe20007810000 */
[----:B------:R-:W-:Y:S01]  /*fa80*/  FMUL.FTZ R151, R30, UR4 ;  /* 0x000000041e977c20 */ /* 0x000fe20008410000 */
[----:B------:R-:W-:Y:S01]  /*fa90*/  FMUL.FTZ R8, R34, UR4 ;  /* 0x0000000422087c20 */ /* 0x000fe20008410000 */
[----:B------:R-:W-:Y:S01]  /*faa0*/  FMUL.FTZ R48, R38, UR4 ;  /* 0x0000000426307c20 */ /* 0x000fe20008410000 */
[----:B---3--:R-:W-:Y:S01]  /*fab0*/  FMNMX.FTZ R24, R26, R7, !PT ;  /* 0x000000071a187209 */ /* 0x008fe20007810000 */
[----:B------:R-:W-:Y:S01]  /*fac0*/  FMUL.FTZ R147, R39, UR4 ;  /* 0x0000000427937c20 */ /* 0x000fe20008410000 */
[----:B------:R-:W-:Y:S01]  /*fad0*/  FMUL.FTZ R27, R42, UR4 ;  /* 0x000000042a1b7c20 */ /* 0x000fe20008410000 */
[----:B------:R-:W0:Y:S01]  /*fae0*/  MUFU.TANH R35, R35 ;  /* 0x0000002300237308 */ /* 0x000e220000002400 */
[----:B----4-:R-:W-:Y:S01]  /*faf0*/  FMNMX.FTZ R24, R29, R24, !PT ;  /* 0x000000181d187209 */ /* 0x010fe20007810000 */
[----:B------:R-:W-:Y:S01]  /*fb00*/  FMUL.FTZ R141, R43, UR4 ;  /* 0x000000042b8d7c20 */ /* 0x000fe20008410000 */
[----:B------:R-:W-:Y:S01]  /*fb10*/  FMUL.FTZ R44, R46, UR4 ;  /* 0x000000042e2c7c20 */ /* 0x000fe20008410000 */
[----:B------:R-:W-:Y:S01]  /*fb20*/  FMUL.FTZ R143, R47, UR4 ;  /* 0x000000042f8f7c20 */ /* 0x000fe20008410000 */
[----:B-1----:R-:W-:Y:S01]  /*fb30*/  FMNMX.FTZ R24, R31, R24, !PT ;  /* 0x000000181f187209 */ /* 0x002fe20007810000 */
        /* <DEDUP_REMOVED lines=89> */
[----:B---3--:R-:W-:-:S03]  /*100d0*/  FMNMX.FTZ R24, R151, R24, !PT ;  /* 0x0000001897187209 */ /* 0x008fc60007810000 */
        /* <DEDUP_REMOVED lines=54> */
[----:B0-----:R-:W-:Y:S02]  /*10440*/  FMNMX.FTZ R25, R25, R24, !PT ;  /* 0x0000001819197209 */ /* 0x001fe40007810000 */
[----:B------:R-:W0:Y:S03]  /*10450*/  LDC R24, c[0x0][0x988] ;  /* 0x00026200ff187b82 */ /* 0x000e260000000800 */
[----:B------:R-:W-:Y:S01]  /*10460*/  FADD.FTZ R10, -R25, R10 ;  /* 0x0000000a190a7221 */ /* 0x000fe20000010100 */
[-C--:B0-----:R-:W-:Y:S01]  /*10470*/  FMUL.FTZ R39, R7, R24.reuse ;  /* 0x0000001807277220 */ /* 0x081fe20000410000 */
[-C--:B------:R-:W-:Y:S02]  /*10480*/  FMUL.FTZ R11, R11, R24.reuse ;  /* 0x000000180b0b7220 */ /* 0x080fe40000410000 */
[-C--:B------:R-:W-:Y:S01]  /*10490*/  FMUL.FTZ R10, R10, R24.reuse ;  /* 0x000000180a0a7220 */ /* 0x080fe20000410000 */
[-CC-:B------:R-:W-:Y:S01]  /*104a0*/  FFMA.FTZ R134, R57, R24.reuse, -R39.reuse ;  /* 0x0000001839867223 */ /* 0x180fe20000010827 */
[-C--:B------:R-:W-:Y:S01]  /*104b0*/  FMUL.FTZ R57, R25, R24.reuse ;  /* 0x0000001819397220 */ /* 0x080fe20000410000 */
[-CC-:B------:R-:W-:Y:S01]  /*104c0*/  FFMA.FTZ R148, R120, R24.reuse, -R39.reuse ;  /* 0x0000001878947223 */ /* 0x180fe20000010827 */
[-CC-:B------:R-:W-:Y:S01]  /*104d0*/  FFMA.FTZ R132, R56, R24.reuse, -R39.reuse ;  /* 0x0000001838847223 */ /* 0x180fe20000010827 */
[-C--:B------:R-:W-:Y:S01]  /*104e0*/  FFMA.FTZ R43, R122, R24.reuse, -R39 ;  /* 0x000000187a2b7223 */ /* 0x080fe20000010827 */
[-CC-:B------:R-:W-:Y:S01]  /*104f0*/  FFMA.FTZ R56, R145, R24.reuse, -R57.reuse ;  /* 0x0000001891387223 */ /* 0x180fe20000010839 */
[-CC-:B------:R-:W-:Y:S01]  /*10500*/  FFMA.FTZ R149, R149, R24.reuse, -R57.reuse ;  /* 0x0000001895957223 */ /* 0x180fe20000010839 */
[-CC-:B------:R-:W-:Y:S01]  /*10510*/  FFMA.FTZ R145, R9, R24.reuse, -R57.reuse ;  /* 0x0000001809917223 */ /* 0x180fe20000010839 */
[----:B------:R-:W-:Y:S01]  /*10520*/  MUFU.EX2 R11, R11 ;  /* 0x0000000b000b7308 */ /* 0x000fe20000000800 */
[-C--:B------:R-:W-:Y:S01]  /*10530*/  FFMA.FTZ R9, R54, R24.reuse, -R57 ;  /* 0x0000001836097223 */ /* 0x080fe20000010839 */
[-CC-:B------:R-:W-:Y:S01]  /*10540*/  FFMA.FTZ R150, R26, R24.reuse, -R39.reuse ;  /* 0x000000181a967223 */ /* 0x180fe20000010827 */
[-CC-:B------:R-:W-:Y:S01]  /*10550*/  FFMA.FTZ R53, R53, R24.reuse, -R39.reuse ;  /* 0x0000001835357223 */ /* 0x180fe20000010827 */
[-CC-:B------:R-:W-:Y:S01]  /*10560*/  FFMA.FTZ R47, R37, R24.reuse, -R39.reuse ;  /* 0x00000018252f7223 */ /* 0x180fe20000010827 */
[-C--:B------:R-:W-:Y:S01]  /*10570*/  FFMA.FTZ R138, R52, R24.reuse, -R39 ;  /* 0x00000018348a7223 */ /* 0x080fe20000010827 */
[-C--:B------:R-:W-:Y:S01]  /*10580*/  FFMA.FTZ R151, R151, R24.reuse, -R57 ;  /* 0x0000001897977223 */ /* 0x080fe20000010839 */
        /* <DEDUP_REMOVED lines=27> */
[-C--:B------:R-:W-:Y:S01]  /*10740*/  FFMA.FTZ R122, R84, R24.reuse, -R39 ;  /* 0x00000018547a7223 */ /* 0x080fe20000010827 */
[-CC-:B------:R-:W-:Y:S01]  /*10750*/  FFMA.FTZ R50, R8, R24.reuse, -R57.reuse ;  /* 0x0000001808327223 */ /* 0x180fe20000010839 */
[----:B0-----:R-:W-:Y:S01]  /*10760*/  FFMA.FTZ R3, R11, R3, R148 ;  /* 0x000000030b037223 */ /* 0x001fe20000010094 */
[-CC-:B------:R-:W-:Y:S01]  /*10770*/  FFMA.FTZ R48, R48, R24.reuse, -R57.reuse ;  /* 0x0000001830307223 */ /* 0x180fe20000010839 */
[-CC-:B------:R-:W-:Y:S01]  /*10780*/  FFMA.FTZ R147, R147, R24.reuse, -R57.reuse ;  /* 0x0000001893937223 */ /* 0x180fe20000010839 */
[--C-:B------:R-:W-:Y:S01]  /*10790*/  FFMA.FTZ R46, R27, R24, -R57.reuse ;  /* 0x000000181b2e7223 */ /* 0x100fe20000010839 */
[----:B------:R-:W0:Y:S01]  /*107a0*/  MUFU.EX2 R149, R149 ;  /* 0x0000009500957308 */ /* 0x000e220000000800 */
[----:B-1----:R-:W-:Y:S01]  /*107b0*/  FFMA.FTZ R0, R10, R0, R54 ;  /* 0x000000000a007223 */ /* 0x002fe20000010036 */
[-CC-:B------:R-:W-:Y:S01]  /*107c0*/  FFMA.FTZ R141, R141, R24.reuse, -R57.reuse ;  /* 0x000000188d8d7223 */ /* 0x180fe20000010839 */
[-CC-:B------:R-:W-:Y:S01]  /*107d0*/  FFMA.FTZ R44, R44, R24.reuse, -R57.reuse ;  /* 0x000000182c2c7223 */ /* 0x180fe20000010839 */
[-CC-:B------:R-:W-:Y:S01]  /*107e0*/  FFMA.FTZ R143, R143, R24.reuse, -R57.reuse ;  /* 0x000000188f8f7223 */ /* 0x180fe20000010839 */
[-CC-:B------:R-:W-:Y:S01]  /*107f0*/  FFMA.FTZ R42, R42, R24.reuse, -R57.reuse ;  /* 0x000000182a2a7223 */ /* 0x180fe20000010839 */
[-CC-:B------:R-:W-:Y:S01]  /*10800*/  FFMA.FTZ R137, R137, R24.reuse, -R57.reuse ;  /* 0x0000001889897223 */ /* 0x180fe20000010839 */
[-C--:B------:R-:W-:Y:S01]  /*10810*/  FFMA.FTZ R40, R40, R24.reuse, -R57 ;  /* 0x0000001828287223 */ /* 0x080fe20000010839 */
[----:B------:R1:W-:Y:S01]  /*10820*/  MUFU.EX2 R39, R53 ;  /* 0x0000003500277308 */ /* 0x0003e20000000800 */
[----:B--2---:R-:W-:Y:S01]  /*10830*/  FADD.FTZ R3, R52, R3 ;  /* 0x0000000334037221 */ /* 0x004fe20000010000 */
[-CC-:B------:R-:W-:Y:S01]  /*10840*/  FFMA.FTZ R139, R139, R24.reuse, -R57.reuse ;  /* 0x000000188b8b7223 */ /* 0x180fe20000010839 */
[-CC-:B------:R-:W-:Y:S01]  /*10850*/  FFMA.FTZ R38, R38, R24.reuse, -R57.reuse ;  /* 0x0000001826267223 */ /* 0x180fe20000010839 */
[-CC-:B------:R-:W-:Y:S01]  /*10860*/  FFMA.FTZ R133, R133, R24.reuse, -R57.reuse ;  /* 0x0000001885857223 */ /* 0x180fe20000010839 */
[-CC-:B------:R-:W-:Y:S01]  /*10870*/  FFMA.FTZ R36, R36, R24.reuse, -R57.reuse ;  /* 0x0000001824247223 */ /* 0x180fe20000010839 */
[-CC-:B------:R-:W-:Y:S01]  /*10880*/  FFMA.FTZ R135, R135, R24.reuse, -R57.reuse ;  /* 0x0000001887877223 */ /* 0x180fe20000010839 */
[-CC-:B------:R-:W-:Y:S01]  /*10890*/  FFMA.FTZ R34, R34, R24.reuse, -R57.reuse ;  /* 0x0000001822227223 */ /* 0x180fe20000010839 */
[----:B------:R-:W2:Y:S01]  /*108a0*/  MUFU.EX2 R150, R150 ;  /* 0x0000009600967308 */ /* 0x000ea20000000800 */
[-CC-:B-1----:R-:W-:Y:S01]  /*108b0*/  FFMA.FTZ R53, R6, R24.reuse, -R57.reuse ;  /* 0x0000001806357223 */ /* 0x182fe20000010839 */
[-CC-:B------:R-:W-:Y:S01]  /*108c0*/  FFMA.FTZ R6, R55, R24.reuse, -R57.reuse ;  /* 0x0000001837067223 */ /* 0x180fe20000010839 */
[----:B0-----:R-:W-:Y:S01]  /*108d0*/  FADD.FTZ R55, R149, R0 ;  /* 0x0000000095377221 */ /* 0x001fe20000010000 */
        /* <DEDUP_REMOVED lines=9> */
[----:B------:R-:W-:-:S03]  /*10970*/  FFMA.FTZ R123, R123, R24, -R57 ;  /* 0x000000187b7b7223 */ /* 0x000fc60000010839 */
        /* <DEDUP_REMOVED lines=49> */
[----:B--2---:R-:W-:-:S04]  /*10c90*/  FADD.FTZ R0, R138, R0 ;  /* 0x000000008a007221 */ /* 0x004fc80000010000 */
[----:B------:R-:W-:-:S03]  /*10ca0*/  FADD.FTZ R0, R39, R0 ;  /* 0x0000000027007221 */ /* 0x000fc60000010000 */
        /* <DEDUP_REMOVED lines=68> */
.L_x_2761:
[----:B------:R-:W0:Y:S01]  /*110f0*/  S2R R55, SR_CgaCtaId ;  /* 0x0000000000377919 */ /* 0x000e220000008800 */
[----:B------:R-:W-:Y:S01]  /*11100*/  IMAD R13, R13, 0x8, R2 ;  /* 0x000000080d0d7824 */ /* 0x000fe200078e0202 */
[----:B------:R-:W-:Y:S01]  /*11110*/  ISETP.GT.AND P1, PT, R12, RZ, PT ;  /* 0x000000ff0c00720c */ /* 0x000fe20003f24270 */
[----:B------:R-:W-:Y:S01]  /*11120*/  FMUL.FTZ R88, R88, R11 ;  /* 0x0000000b58587220 */ /* 0x000fe20000410000 */
[----:B------:R-:W-:Y:S01]  /*11130*/  F2FP.BF16.F32.PACK_AB R123, R6, R123 ;  /* 0x0000007b067b723e */ /* 0x000fe200000010ff */
[----:B------:R-:W-:Y:S02]  /*11140*/  VIADD R13, R13, 0x16860 ;  /* 0x000168600d0d7836 */ /* 0x000fe40000000000 */
        /* <DEDUP_REMOVED lines=26> */
[----:B0-----:R-:W-:Y:S01]  /*112f0*/  PRMT R13, R55, 0x654, R13 ;  /* 0x00000654370d7816 */ /* 0x001fe2000000000d */
[-C--:B------:R-:W-:Y:S01]  /*11300*/  FMUL.FTZ R111, R111, R10.reuse ;  /* 0x0000000a6f6f7220 */ /* 0x080fe20000410000 */
[-C--:B------:R-:W-:Y:S01]  /*11310*/  FMUL.FTZ R114, R114, R10.reuse ;  /* 0x0000000a72727220 */ /* 0x080fe20000410000 */
[-C--:B------:R-:W-:Y:S01]  /*11320*/  FMUL.FTZ R115, R115, R10.reuse ;  /* 0x0000000a73737220 */ /* 0x080fe20000410000 */
[----:B------:R0:W-:Y:S01]  /*11330*/  SYNCS.ARRIVE.TRANS64.RED.A1T0 RZ, [R13+URZ], RZ ;  /* 0x000000ff0dff79a7 */ /* 0x0001e2000810043f */
        /* <DEDUP_REMOVED lines=39> */
.L_x_2750:
[----:B------:R-:W-:Y:S05]  /*115b0*/  WARPSYNC.ALL ;  /* 0x0000000000007948 */ /* 0x000fea0003800000 */
[----:B------:R-:W-:Y:S06]  /*115c0*/  BAR.ARV 0x8, 0x200 ;  /* 0x0208000000007b1d */ /* 0x000fec0000002000 */
[----:B------:R-:W-:Y:S05]  /*115d0*/  @!P0 BRA `(.L_x_2763) ;  /* 0x0000000000048947 */ /* 0x000fea0003800000 */
[----:B------:R-:W-:Y:S01]  /*115e0*/  BPT.TRAP 0x1 ;  /* 0x000000040000795c */ /* 0x000fe20000300000 */
.L_x_2763:
[----:B------:R-:W-:Y:S01]  /*115f0*/  IMAD R11, R22, 0x8, R2 ;  /* 0x00000008160b7824 */ /* 0x000fe200078e0202 */
[----:B------:R-:W-:-:S04]  /*11600*/  SHF.L.U32 R4, R154, 0x1f, RZ ;  /* 0x0000001f9a047819 */ /* 0x000fc800000006ff */
[----:B------:R0:W1:Y:S01]  /*11610*/  SYNCS.PHASECHK.TRANS64.TRYWAIT P1, [R11+URZ+0x16850], R4 ;  /* 0x016850040b0075a7 */ /* 0x000062000802017f */
[----:B------:R-:W-:Y:S05]  /*11620*/  @!P0 BRA `(.L_x_2764) ;  /* 0x0000000000048947 */ /* 0x000fea0003800000 */
[----:B------:R-:W-:Y:S01]  /*11630*/  BPT.TRAP 0x1 ;  /* 0x000000040000795c */ /* 0x000fe20000300000 */
.L_x_2764:
[----:B------:R-:W-:-:S04]  /*11640*/  IADD3 R2, R2, 0x400, RZ ;  /* 0x0000040002027810 */ /* 0x000fc80007ffe0ff */
[----:B------:R-:W-:-:S04]  /*11650*/  SHF.R.U32.HI R2, RZ, 0x4, R2 ;  /* 0x00000004ff027819 */ /* 0x000fc80000011602 */
[----:B------:R-:W-:Y:S01]  /*11660*/  LOP3.LUT R5, R2, 0x3fff, RZ, 0xc0, !PT ;  /* 0x00003fff02057812 */ /* 0x000fe200078ec0ff */
[----:B-1----:R-:W-:Y:S06]  /*11670*/  @P1 BRA `(.L_x_2765) ;  /* 0x0000000000081947 */ /* 0x002fec0003800000 */
[----:B------:R-:W1:Y:S02]  /*11680*/  SYNCS.PHASECHK.TRANS64.TRYWAIT P1, [R11+URZ+0x16850], R4 ;  /* 0x016850040b0075a7 */ /* 0x000e64000802017f */
[----:B-1----:R-:W-:Y:S05]  /*11690*/  @!P1 BRA `(.L_x_2766) ;  /* 0x000000a000c89947 */ /* 0x002fea0003800000 */
.L_x_2765:
[----:B01----:R-:W-:Y:S01]  /*116a0*/  IMAD R4, R22, 0x400, R5 ;  /* 0x0000040016047824 */ /* 0x003fe200078e0205 */
[----:B------:R-:W-:Y:S05]  /*116b0*/  WARPSYNC.ALL ;  /* 0x0000000000007948 */ /* 0x000fea0003800000 */
[----:B------:R-:W-:Y:S01]  /*116c0*/  IMAD.MOV.U32 R5, RZ, RZ, 0x40000040 ;  /* 0x40000040ff057424 */ /* 0x000fe200078e00ff */
[C---:B------:R-:W-:Y:S01]  /*116d0*/  R2UR UR6, R4.reuse ;  /* 0x00000000040672ca */ /* 0x040fe200000e0000 */
[----:B------:R-:W-:Y:S01]  /*116e0*/  WARPGROUP.ARRIVE ;  /* 0x00000000000079c5 */ /* 0x000fe20000000000 */
[----:B------:R-:W-:Y:S01]  /*116f0*/  VIADD R8, R4, 0x80 ;  /* 0x0000008004087836 */ /* 0x000fe20000000000 */
[----:B------:R-:W0:Y:S01]  /*11700*/  SHFL.BFLY PT, R2, R3, 0x2, 0x1f ;  /* 0x0c401f0003027f89 */ /* 0x000e2200000e0000 */
[----:B------:R-:W-:Y:S01]  /*11710*/  R2UR UR7, R5 ;  /* 0x00000000050772ca */ /* 0x000fe200000e0000 */
[----:B------:R-:W-:Y:S01]  /*11720*/  IMAD.MOV.U32 R9, RZ, RZ, 0x40000040 ;  /* 0x40000040ff097424 */ /* 0x000fe200078e00ff */
[----:B------:R-:W-:Y:S01]  /*11730*/  MOV R6, RZ ;  /* 0x000000ff00067202 */ /* 0x000fe20000000f00 */
[----:B------:R-:W-:-:S10]  /*11740*/  IMAD.MOV.U32 R5, RZ, RZ, 0x40000040 ;  /* 0x40000040ff057424 */ /* 0x000fd400078e00ff */
        /* <DEDUP_REMOVED lines=72> */
.L_x_2767:
[----:B------:R-:W2:Y:S01]  /*11bd0*/  LDL.LU R7, [R1+0x54] ;  /* 0x0000540001077983 */ /* 0x000ea20000300800 */
[----:B------:R-:W-:Y:S02]  /*11be0*/  VIADD R2, R11, 0x16860 ;  /* 0x000168600b027836 */ /* 0x000fe40000000000 */
[-C--:B------:R-:W-:Y:S01]  /*11bf0*/  FMUL.FTZ R27, R88, R4.reuse ;  /* 0x00000004581b7220 */ /* 0x080fe20000410000 */
[----:B------:R-:W1:Y:S01]  /*11c00*/  S2R R5, SR_CgaCtaId ;  /* 0x0000000000057919 */ /* 0x000e620000008800 */
[----:B------:R-:W-:Y:S02]  /*11c10*/  VIADD R22, R22, 0x1 ;  /* 0x0000000116167836 */ /* 0x000fe40000000000 */
[----:B------:R-:W-:-:S03]  /*11c20*/  FMUL.FTZ R12, R89, R4 ;  /* 0x00000004590c7220 */ /* 0x000fc60000410000 */
[----:B------:R-:W-:Y:S01]  /*11c30*/  ISETP.NE.AND P0, PT, R22, 0x2, PT ;  /* 0x000000021600780c */ /* 0x000fe20003f05270 */
[-C--:B------:R-:W-:Y:S01]  /*11c40*/  FMUL.FTZ R25, R92, R4.reuse ;  /* 0x000000045c197220 */ /* 0x080fe20000410000 */
[----:B------:R-:W-:Y:S01]  /*11c50*/  FMUL.FTZ R14, R93, R4 ;  /* 0x000000045d0e7220 */ /* 0x000fe20000410000 */
[----:B-1----:R-:W-:-:S04]  /*11c60*/  PRMT R2, R5, 0x654, R2 ;  /* 0x0000065405027816 */ /* 0x002fc80000000002 */
[----:B------:R1:W-:Y:S01]  /*11c70*/  SYNCS.ARRIVE.TRANS64.RED.A1T0 RZ, [R2+URZ], RZ ;  /* 0x000000ff02ff79a7 */ /* 0x0003e2000810043f */
        /* <DEDUP_REMOVED lines=30> */
[----:B------:R-:W-:-:S02]  /*11e60*/  LOP3.LUT R154, R154, R5, RZ, 0x3c, !PT ;  /* 0x000000059a9a7212 */ /* 0x000fc400078e3cff */
[----:B------:R-:W-:Y:S01]  /*11e70*/  SEL R22, R22, RZ, P0 ;  /* 0x000000ff16167207 */ /* 0x000fe20000000000 */
[----:B--2---:R-:W-:-:S05]  /*11e80*/  VIADD R7, R7, 0x1 ;  /* 0x0000000107077836 */ /* 0x004fca0000000000 */
[----:B------:R1:W-:Y:S02]  /*11e90*/  STL [R1+0x54], R7 ;  /* 0x0000540701007387 */ /* 0x0003e40000100800 */
.L_x_2697:
[----:B-1----:R-:W0:Y:S01]  /*11ea0*/  S2R R2, SR_TID.X ;  /* 0x0000000000027919 */ /* 0x002e220000002100 */
[----:B------:R-:W-:Y:S05]  /*11eb0*/  WARPSYNC.ALL ;  /* 0x0000000000007948 */ /* 0x000fea0003800000 */
[----:B0-----:R-:W-:-:S05]  /*11ec0*/  VIADD R38, R2, 0xffffff80 ;  /* 0xffffff8002267836 */ /* 0x001fca0000000000 */
[----:B------:R-:W-:-:S04]  /*11ed0*/  SHF.R.S32.HI R42, RZ, 0x1f, R38 ;  /* 0x0000001fff2a7819 */ /* 0x000fc80000011426 */
[----:B------:R-:W-:-:S04]  /*11ee0*/  LEA.HI R42, R42, R38, RZ, 0x3 ;  /* 0x000000262a2a7211 */ /* 0x000fc800078f18ff */
[----:B------:R-:W-:-:S05]  /*11ef0*/  LOP3.LUT R42, R42, 0xfffffff8, RZ, 0xc0, !PT ;  /* 0xfffffff82a2a7812 */ /* 0x000fca00078ec0ff */
[----:B------:R-:W-:-:S04]  /*11f00*/  IMAD.IADD R42, R38, 0x1, -R42 ;  /* 0x00000001262a7824 */ /* 0x000fc800078e0a2a */
[----:B------:R-:W-:-:S05]  /*11f10*/  IMAD.SHL.U32 R29, R42, 0x8, RZ ;  /* 0x000000082a1d7824 */ /* 0x000fca00078e00ff */
[----:B------:R-:W-:Y:S01]  /*11f20*/  SHF.R.S32.HI R28, RZ, 0x1f, R29 ;  /* 0x0000001fff1c7819 */ /* 0x000fe2000001141d */
[----:B------:R-:W0:Y:S01]  /*11f30*/  S2R R4, SR_CgaCtaId ;  /* 0x0000000000047919 */ /* 0x000e220000008800 */
[----:B------:R-:W-:Y:S01]  /*11f40*/  MOV R2, 0x400 ;  /* 0x0000040000027802 */ /* 0x000fe20000000f00 */
[----:B------:R-:W-:Y:S01]  /*11f50*/  BSSY B0, `(.L_x_2768) ;  /* 0x0000188000007945 */ /* 0x000fe20003800000 */
[----:B------:R-:W-:Y:S02]  /*11f60*/  BAR.SYNC.DEFER_BLOCKING 0x5, 0x200 ;  /* 0x0148000000007b1d */ /* 0x000fe40000010000 */
[----:B0-----:R-:W-:-:S05]  /*11f70*/  LEA R2, R4, R2, 0x18 ;  /* 0x0000000204027211 */ /* 0x001fca00078ec0ff */
[----:B------:R0:W1:Y:S01]  /*11f80*/  LDS.128 R32, [R2+0x168d0] ;  /* 0x0168d00002207984 */ /* 0x0000620000000c00 */
[----:B------:R-:W-:Y:S06]  /*11f90*/  BAR.ARV 0x4, 0x200 ;  /* 0x0108000000007b1d */ /* 0x000fec0000002000 */
[----:B------:R-:W-:Y:S05]  /*11fa0*/  @P1 BRA `(.L_x_2769) ;  /* 0x0000000c00a41947 */ /* 0x000fea0003800000 */
[----:B------:R-:W2:Y:S01]  /*11fb0*/  LDL R4, [R1+0x68] ;  /* 0x0000680001047983 */ /* 0x000ea20000100800 */
[----:B------:R-:W3:Y:S01]  /*11fc0*/  S2R R5, SR_SWINHI ;  /* 0x0000000000057919 */ /* 0x000ee20000002f00 */
[----:B------:R-:W-:Y:S05]  /*11fd0*/  WARPSYNC.ALL ;  /* 0x0000000000007948 */ /* 0x000fea0003800000 */
[----:B------:R-:W4:Y:S01]  /*11fe0*/  LDL.LU R41, [R1+0x48] ;  /* 0x0000480001297983 */ /* 0x000f220000300800 */
[----:B------:R-:W-:Y:S01]  /*11ff0*/  F2FP.BF16.F32.PACK_AB R12, R12, R27 ;  /* 0x0000001b0c0c723e */ /* 0x000fe200000010ff */
[----:B------:R-:W-:Y:S01]  /*12000*/  ULDC.64 UR4, c[0x0][0xc00] ;  /* 0x0003000000047ab9 */ /* 0x000fe20000000a00 */
[----:B------:R-:W-:Y:S01]  /*12010*/  F2FP.BF16.F32.PACK_AB R13, R13, R90 ;  /* 0x0000005a0d0d723e */ /* 0x000fe200000010ff */
[----:B------:R-:W4:Y:S01]  /*12020*/  LDL.LU R40, [R1+0x4c] ;  /* 0x00004c0001287983 */ /* 0x000f220000300800 */
[----:B------:R-:W-:-:S02]  /*12030*/  F2FP.BF16.F32.PACK_AB R14, R14, R25 ;  /* 0x000000190e0e723e */ /* 0x000fc400000010ff */
[----:B------:R-:W-:Y:S01]  /*12040*/  F2FP.BF16.F32.PACK_AB R15, R15, R94 ;  /* 0x0000005e0f0f723e */ /* 0x000fe200000010ff */
[----:B------:R-:W-:Y:S01]  /*12050*/  IMAD.MOV.U32 R30, RZ, RZ, RZ ;  /* 0x000000ffff1e7224 */ /* 0x000fe200078e00ff */
[----:B------:R-:W4:Y:S01]  /*12060*/  LDL R36, [R1+0x3c] ;  /* 0x00003c0001247983 */ /* 0x000f220000100800 */
[----:B-1----:R-:W1:Y:S03]  /*12070*/  LDC R32, c[0x0][0xbe8] ;  /* 0x0002fa00ff207b82 */ /* 0x002e660000000800 */
[----:B------:R-:W4:Y:S01]  /*12080*/  LDL R44, [R1+0x24] ;  /* 0x00002400012c7983 */ /* 0x000f220000100800 */
[----:B------:R-:W-:Y:S02]  /*12090*/  MOV R20, R2 ;  /* 0x0000000200147202 */ /* 0x000fe40000000f00 */
[----:B---3--:R-:W-:Y:S02]  /*120a0*/  MOV R21, R5 ;  /* 0x0000000500157202 */ /* 0x008fe40000000f00 */
[----:B------:R-:W-:Y:S01]  /*120b0*/  BAR.SYNC.DEFER_BLOCKING 0x1, 0x180 ;  /* 0x0046000000007b1d */ /* 0x000fe20000010000 */
[----:B--2---:R-:W-:-:S03]  /*120c0*/  IMAD.WIDE R10, R4, 0x2, R20 ;  /* 0x00000002040a7825 */ /* 0x004fc600078e0214 */
[C---:B------:R-:W-:Y:S02]  /*120d0*/  IADD3 R31, P2, R10.reuse, 0x20, RZ ;  /* 0x000000200a1f7810 */ /* 0x040fe40007f5e0ff */
[C---:B------:R-:W-:Y:S02]  /*120e0*/  LOP3.LUT R9, R10.reuse, 0x380, RZ, 0xc0, !PT ;  /* 0x000003800a097812 */ /* 0x040fe400078ec0ff */
[C---:B------:R-:W-:Y:S02]  /*120f0*/  IADD3 R39, P0, R10.reuse, 0x60, RZ ;  /* 0x000000600a277810 */ /* 0x040fe40007f1e0ff */
[----:B----4-:R-:W-:Y:S02]  /*12100*/  IADD3 R37, P1, R10, 0x40, RZ ;  /* 0x000000400a257810 */ /* 0x010fe40007f3e0ff */
        /* <DEDUP_REMOVED lines=11> */
[----:B------:R-:W-:-:S02]  /*121c0*/  IADD3.X R5, RZ, R11, RZ, P0, !PT ;  /* 0x0000000bff057210 */ /* 0x000fc400007fe4ff */
[----:B------:R-:W-:Y:S02]  /*121d0*/  LOP3.LUT R6, R6, R37, RZ, 0x3c, !PT ;  /* 0x0000002506067212 */ /* 0x000fe400078e3cff */
[----:B------:R-:W-:Y:S02]  /*121e0*/  LOP3.LUT R4, R24, R39, RZ, 0x3c, !PT ;  /* 0x0000002718047212 */ /* 0x000fe400078e3cff */
[----:B------:R-:W-:Y:S02]  /*121f0*/  MOV R10, R10 ;  /* 0x0000000a000a7202 */ /* 0x000fe40000000f00 */
[----:B------:R-:W-:Y:S02]  /*12200*/  MOV R27, R6 ;  /* 0x00000006001b7202 */ /* 0x000fe40000000f00 */
[----:B------:R-:W-:Y:S01]  /*12210*/  MOV R26, R4 ;  /* 0x00000004001a7202 */ /* 0x000fe20000000f00 */
[----:B------:R2:W-:Y:S01]  /*12220*/  STSM.16.M88.4 [R10], R12 ;  /* 0x0000000c0a007844 */ /* 0x0005e20000000200 */
[----:B------:R-:W-:-:S02]  /*12230*/  ISETP.NE.U32.AND P0, PT, RZ, UR4, PT ;  /* 0x00000004ff007c0c */ /* 0x000fc4000bf05070 */
[----:B------:R-:W-:Y:S02]  /*12240*/  IADD3 R24, P1, R41, UR4, RZ ;  /* 0x0000000429187c10 */ /* 0x000fe4000ff3e0ff */
[----:B------:R-:W-:Y:S02]  /*12250*/  MOV R31, R8 ;  /* 0x00000008001f7202 */ /* 0x000fe40000000f00 */
[----:B------:R-:W-:Y:S02]  /*12260*/  F2FP.BF16.F32.PACK_AB R4, R97, R96 ;  /* 0x000000606104723e */ /* 0x000fe400000010ff */
[----:B------:R-:W-:Y:S02]  /*12270*/  F2FP.BF16.F32.PACK_AB R5, R99, R98 ;  /* 0x000000626305723e */ /* 0x000fe400000010ff */
[----:B------:R-:W-:Y:S02]  /*12280*/  F2FP.BF16.F32.PACK_AB R6, R101, R100 ;  /* 0x000000646506723e */ /* 0x000fe400000010ff */
[----:B------:R-:W-:-:S02]  /*12290*/  F2FP.BF16.F32.PACK_AB R7, R103, R102 ;  /* 0x000000666707723e */ /* 0x000fc400000010ff */
[----:B------:R-:W-:Y:S02]  /*122a0*/  F2FP.BF16.F32.PACK_AB R8, R105, R104 ;  /* 0x000000686908723e */ /* 0x000fe400000010ff */
[----:B------:R-:W-:Y:S02]  /*122b0*/  F2FP.BF16.F32.PACK_AB R9, R107, R106 ;  /* 0x0000006a6b09723e */ /* 0x000fe400000010ff */
[----:B--2---:R-:W-:Y:S02]  /*122c0*/  F2FP.BF16.F32.PACK_AB R10, R109, R108 ;  /* 0x0000006c6d0a723e */ /* 0x004fe400000010ff */
[----:B------:R-:W-:Y:S02]  /*122d0*/  F2FP.BF16.F32.PACK_AB R11, R111, R110 ;  /* 0x0000006e6f0b723e */ /* 0x000fe400000010ff */
[----:B------:R-:W-:Y:S02]  /*122e0*/  F2FP.BF16.F32.PACK_AB R12, R113, R112 ;  /* 0x00000070710c723e */ /* 0x000fe400000010ff */
[----:B------:R-:W-:-:S02]  /*122f0*/  F2FP.BF16.F32.PACK_AB R13, R115, R114 ;  /* 0x00000072730d723e */ /* 0x000fc400000010ff */
[----:B------:R-:W-:Y:S02]  /*12300*/  F2FP.BF16.F32.PACK_AB R14, R117, R116 ;  /* 0x00000074750e723e */ /* 0x000fe400000010ff */
[----:B------:R-:W-:Y:S02]  /*12310*/  F2FP.BF16.F32.PACK_AB R15, R119, R118 ;  /* 0x00000076770f723e */ /* 0x000fe400000010ff */
[----:B------:R-:W-:Y:S02]  /*12320*/  ISETP.NE.AND.EX P0, PT, RZ, UR5, PT, P0 ;  /* 0x00000005ff007c0c */ /* 0x000fe4000bf05300 */
[----:B------:R-:W-:Y:S01]  /*12330*/  IADD3.X R25, R40, UR5, RZ, P1, !PT ;  /* 0x0000000528197c10 */ /* 0x000fe20008ffe4ff */
[----:B------:R-:W-:Y:S01]  /*12340*/  ULDC.64 UR4, c[0x0][0xc08] ;  /* 0x0003020000047ab9 */ /* 0x000fe20000000a00 */
[----:B------:R2:W-:Y:S01]  /*12350*/  STSM.16.M88.4 [R31], R4 ;  /* 0x000000041f007844 */ /* 0x0005e20000000200 */
[----:B------:R-:W-:-:S03]  /*12360*/  ISETP.NE.U32.AND P1, PT, RZ, UR4, PT ;  /* 0x00000004ff007c0c */ /* 0x000fc6000bf25070 */
[----:B------:R3:W-:Y:S01]  /*12370*/  STSM.16.M88.4 [R27], R8 ;  /* 0x000000081b007844 */ /* 0x0007e20000000200 */
[----:B------:R-:W-:-:S03]  /*12380*/  ISETP.NE.AND.EX P1, PT, RZ, UR5, PT, P1 ;  /* 0x00000005ff007c0c */ /* 0x000fc6000bf25310 */
[----:B------:R4:W-:Y:S01]  /*12390*/  STSM.16.M88.4 [R26], R12 ;  /* 0x0000000c1a007844 */ /* 0x0009e20000000200 */
[----:B------:R-:W-:Y:S09]  /*123a0*/  BAR.SYNC.DEFER_BLOCKING 0x1, 0x180 ;  /* 0x0046000000007b1d */ /* 0x000ff20000010000 */
[----:B--2---:R-:W-:Y:S01]  /*123b0*/  @P1 IADD3 R4, P3, R41, UR4, RZ ;  /* 0x0000000429041c10 */ /* 0x004fe2000ff7e0ff */
[----:B------:R-:W-:-:S02]  /*123c0*/  ULDC UR4, c[0x0][0xa88] ;  /* 0x0002a20000047ab9 */ /* 0x000fc40000000800 */
[----:B---3--:R-:W-:Y:S01]  /*123d0*/  IMAD.U32 R9, RZ, RZ, UR4 ;  /* 0x00000004ff097e24 */ /* 0x008fe2000f8e00ff */
[----:B------:R-:W-:Y:S01]  /*123e0*/  @P1 IADD3.X R5, R40, UR5, RZ, P3, !PT ;  /* 0x0000000528051c10 */ /* 0x000fe20009ffe4ff */
[----:B------:R2:W5:Y:S04]  /*123f0*/  @P0 LDG.E R30, desc[UR40][R24.64] ;  /* 0x00000028181e0981 */ /* 0x000568000c1e1900 */
        /* <DEDUP_REMOVED lines=10> */
.L_x_2770:
[----:B------:R-:W2:Y:S01]  /*124a0*/  LDL.LU R10, [R1+0x58] ;  /* 0x00005800010a7983 */ /* 0x000ea20000300800 */
[----:B-1----:R-:W-:Y:S01]  /*124b0*/  @P2 IMAD.HI.U32 R4, R15, R6, RZ ;  /* 0x000000060f042227 */ /* 0x002fe200078e00ff */
[----:B------:R-:W-:Y:S02]  /*124c0*/  ULDC.64 UR4, c[0x0][0xb90] ;  /* 0x0002e40000047ab9 */ /* 0x000fe40000000a00 */
[----:B------:R-:W4:Y:S04]  /*124d0*/  LDL.LU R8, [R1+0x50] ;  /* 0x0000500001087983 */ /* 0x000f280000300800 */
[----:B------:R-:W4:Y:S01]  /*124e0*/  LDL.LU R45, [R1+0x40] ;  /* 0x00004000012d7983 */ /* 0x000f220000300800 */
[----:B-----5:R-:W-:Y:S01]  /*124f0*/  SHF.R.S32.HI R31, RZ, 0x1f, R30 ;  /* 0x0000001fff1f7819 */ /* 0x020fe2000001141e */
[----:B------:R-:W-:Y:S01]  /*12500*/  IMAD.MOV.U32 R7, RZ, RZ, R15 ;  /* 0x000000ffff077224 */ /* 0x000fe200078e000f */
[----:B---3--:R-:W-:Y:S01]  /*12510*/  @P2 SHF.R.U32.HI R7, RZ, R37, R4 ;  /* 0x00000025ff072219 */ /* 0x008fe20000011604 */
[----:B------:R-:W3:Y:S04]  /*12520*/  LDL R14, [R1+0x64] ;  /* 0x00006400010e7983 */ /* 0x000ee80000100800 */
[----:B------:R-:W-:Y:S01]  /*12530*/  IMAD.MOV R13, RZ, RZ, -R7 ;  /* 0x000000ffff0d7224 */ /* 0x000fe200078e0a07 */
[----:B------:R-:W-:-:S02]  /*12540*/  SHF.R.S32.HI R43, RZ, 0x1f, R38 ;  /* 0x0000001fff2b7819 */ /* 0x000fc40000011426 */
[----:B------:R-:W-:Y:S02]  /*12550*/  SHF.R.S32.HI R12, RZ, 0x1f, R38 ;  /* 0x0000001fff0c7819 */ /* 0x000fe40000011426 */
[-C--:B------:R-:W-:Y:S02]  /*12560*/  LEA.HI R43, R43, R38.reuse, RZ, 0x3 ;  /* 0x000000262b2b7211 */ /* 0x080fe400078f18ff */
[----:B------:R-:W-:Y:S02]  /*12570*/  LEA.HI R12, R12, R38, RZ, 0x7 ;  /* 0x000000260c0c7211 */ /* 0x000fe400078f38ff */
[----:B------:R-:W-:Y:S02]  /*12580*/  SHF.R.S32.HI R43, RZ, 0x3, R43 ;  /* 0x00000003ff2b7819 */ /* 0x000fe4000001142b */
[----:B------:R-:W-:-:S05]  /*12590*/  LOP3.LUT R12, R12, 0xffffff80, RZ, 0xc0, !PT ;  /* 0xffffff800c0c7812 */ /* 0x000fca00078ec0ff */
[----:B------:R-:W-:Y:S01]  /*125a0*/  IMAD.IADD R12, R38, 0x1, -R12 ;  /* 0x00000001260c7824 */ /* 0x000fe200078e0a0c */
[----:B--2---:R-:W-:Y:S02]  /*125b0*/  SEL R40, R10, RZ, !P0 ;  /* 0x000000ff0a287207 */ /* 0x004fe40004000000 */
        /* <DEDUP_REMOVED lines=23> */
[----:B------:R-:W-:Y:S01]  /*12730*/  IMAD R5, R43, 0x40, R29 ;  /* 0x000000402b057824 */ /* 0x000fe200078e021d */
[----:B------:R-:W-:Y:S01]  /*12740*/  SHFL.IDX PT, R6, R8, RZ, 0x1c1f ;  /* 0x001c1fff08067589 */ /* 0x000fe200000e0000 */
[----:B---3--:R-:W-:Y:S01]  /*12750*/  IMAD.IADD R11, R14, 0x1, R44 ;  /* 0x000000010e0b7824 */ /* 0x008fe200078e022c */
[----:B------:R-:W-:Y:S02]  /*12760*/  ULDC.64 UR4, c[0x0][0xaa0] ;  /* 0x0002a80000047ab9 */ /* 0x000fe40000000a00 */
[----:B------:R-:W1:Y:S01]  /*12770*/  SHFL.IDX PT, R7, R10, RZ, 0x1c1f ;  /* 0x001c1fff0a077589 */ /* 0x000e6200000e0000 */
[----:B------:R-:W-:-:S03]  /*12780*/  IMAD.WIDE R4, R5, 0x2, R20 ;  /* 0x0000000205047825 */ /* 0x000fc600078e0214 */
[----:B------:R2:W-:Y:S01]  /*12790*/  SHFL.IDX PT, R36, R8, 0x1, 0x1c1f ;  /* 0x003c1f0008247f89 */ /* 0x0005e200000e0000 */
[----:B------:R-:W-:Y:S01]  /*127a0*/  IMAD R20, R9, R32, RZ ;  /* 0x0000002009147224 */ /* 0x000fe200078e02ff */
[----:B------:R-:W-:Y:S02]  /*127b0*/  LOP3.LUT P0, RZ, R12, 0x3, RZ, 0xc0, !PT ;  /* 0x000000030cff7812 */ /* 0x000fe4000780c0ff */
[----:B------:R-:W3:Y:S01]  /*127c0*/  SHFL.IDX PT, R37, R10, 0x1, 0x1c1f ;  /* 0x003c1f000a257f89 */ /* 0x000ee200000e0000 */
[C---:B------:R-:W-:Y:S01]  /*127d0*/  VIADD R9, R11.reuse, 0x8 ;  /* 0x000000080b097836 */ /* 0x040fe20000000000 */
[C---:B------:R-:W-:Y:S01]  /*127e0*/  IADD3 R13, P3, R4.reuse, 0x1800, RZ ;  /* 0x00001800040d7810 */ /* 0x040fe20007f7e0ff */
[----:B------:R-:W4:Y:S01]  /*127f0*/  @P2 LDC R21, c[0x0][0xbec] ;  /* 0x0002fb00ff152b82 */ /* 0x000f220000000800 */
[----:B------:R-:W-:Y:S02]  /*12800*/  IADD3 R25, P4, R4, 0x3000, RZ ;  /* 0x0000300004197810 */ /* 0x000fe40007f9e0ff */
[----:B------:R-:W-:-:S02]  /*12810*/  ISETP.GE.OR P1, PT, R11, R20, P0 ;  /* 0x000000140b00720c */ /* 0x000fc40000726670 */
[----:B------:R-:W-:Y:S02]  /*12820*/  ISETP.GE.OR P0, PT, R9, R20, P0 ;  /* 0x000000140900720c */ /* 0x000fe40000706670 */
[----:B------:R-:W-:Y:S02]  /*12830*/  LOP3.LUT R9, R4, 0x380, RZ, 0xc0, !PT ;  /* 0x0000038004097812 */ /* 0x000fe400078ec0ff */
[----:B------:R-:W-:Y:S02]  /*12840*/  LOP3.LUT R12, R13, 0x380, RZ, 0xc0, !PT ;  /* 0x000003800d0c7812 */ /* 0x000fe400078ec0ff */
[----:B------:R-:W-:Y:S02]  /*12850*/  LOP3.LUT R24, R25, 0x380, RZ, 0xc0, !PT ;  /* 0x0000038019187812 */ /* 0x000fe400078ec0ff */
[----:B------:R-:W-:Y:S02]  /*12860*/  SHF.R.U64 R9, R9, 0x3, RZ ;  /* 0x0000000309097819 */ /* 0x000fe400000012ff */
[----:B------:R-:W-:-:S02]  /*12870*/  SHF.R.U64 R12, R12, 0x3, RZ ;  /* 0x000000030c0c7819 */ /* 0x000fc400000012ff */
[----:B------:R-:W-:Y:S02]  /*12880*/  SHF.R.U64 R24, R24, 0x3, RZ ;  /* 0x0000000318187819 */ /* 0x000fe400000012ff */
[----:B--2---:R-:W-:Y:S01]  /*12890*/  LOP3.LUT R8, R9, R4, RZ, 0x3c, !PT ;  /* 0x0000000409087212 */ /* 0x004fe200078e3cff */
[--C-:B------:R-:W-:Y:S01]  /*128a0*/  IMAD.MOV.U32 R9, RZ, RZ, R5.reuse ;  /* 0x000000ffff097224 */ /* 0x100fe200078e0005 */
[----:B------:R-:W-:Y:S01]  /*128b0*/  LOP3.LUT R12, R12, R13, RZ, 0x3c, !PT ;  /* 0x0000000d0c0c7212 */ /* 0x000fe200078e3cff */
[--C-:B------:R-:W-:Y:S01]  /*128c0*/  IMAD.X R13, RZ, RZ, R5.reuse, P3 ;  /* 0x000000ffff0d7224 */ /* 0x100fe200018e0605 */
[----:B------:R-:W-:Y:S01]  /*128d0*/  LOP3.LUT R24, R24, R25, RZ, 0x3c, !PT ;  /* 0x0000001918187212 */ /* 0x000fe200078e3cff */
[----:B------:R-:W-:Y:S01]  /*128e0*/  IMAD.X R25, RZ, RZ, R5, P4 ;  /* 0x000000ffff197224 */ /* 0x000fe200020e0605 */
[----:B-1----:R-:W-:Y:S04]  /*128f0*/  @!P1 ST.E desc[UR40][R6.64], R3 ;  /* 0x0000000306009985 */ /* 0x002fe8000c101928 */
[----:B---3--:R1:W-:Y:S04]  /*12900*/  @!P0 ST.E desc[UR40][R36.64], R0 ;  /* 0x0000000024008985 */ /* 0x0083e8000c101928 */
[----:B------:R-:W2:Y:S04]  /*12910*/  LD.E.128 R8, desc[UR40][R8.64] ;  /* 0x0000002808087980 */ /* 0x000ea8000c101d00 */
[----:B------:R-:W3:Y:S04]  /*12920*/  LD.E.128 R12, desc[UR40][R12.64] ;  /* 0x000000280c0c7980 */ /* 0x000ee8000c101d00 */
[----:B------:R-:W3:Y:S01]  /*12930*/  LD.E.128 R24, desc[UR40][R24.64] ;  /* 0x0000002818187980 */ /* 0x000ee2000c101d00 */
[----:B------:R-:W-:Y:S01]  /*12940*/  IADD3 R38, P0, R4, 0x4800, RZ ;  /* 0x0000480004267810 */ /* 0x000fe20007f1e0ff */
[----:B-1----:R-:W1:Y:S03]  /*12950*/  @P2 LDC R37, c[0x0][0xbf0] ;  /* 0x0002fc00ff252b82 */ /* 0x002e660000000800 */
[----:B------:R-:W-:-:S04]  /*12960*/  LOP3.LUT R4, R38, 0x380, RZ, 0xc0, !PT ;  /* 0x0000038026047812 */ /* 0x000fc800078ec0ff */
[----:B------:R-:W-:-:S04]  /*12970*/  SHF.R.U64 R3, R4, 0x3, RZ ;  /* 0x0000000304037819 */ /* 0x000fc800000012ff */
[----:B------:R-:W-:Y:S01]  /*12980*/  LOP3.LUT R4, R3, R38, RZ, 0x3c, !PT ;  /* 0x0000002603047212 */ /* 0x000fe200078e3cff */
[----:B------:R-:W-:-:S04]  /*12990*/  IMAD R3, R31, UR4, RZ ;  /* 0x000000041f037c24 */ /* 0x000fc8000f8e02ff */
[C---:B------:R-:W-:Y:S02]  /*129a0*/  IMAD R3, R30.reuse, UR5, R3 ;  /* 0x000000051e037c24 */ /* 0x040fe4000f8e0203 */
[----:B------:R-:W-:Y:S01]  /*129b0*/  IMAD.WIDE.U32 R30, R30, UR4, RZ ;  /* 0x000000041e1e7c25 */ /* 0x000fe2000f8e00ff */
[----:B------:R-:W-:-:S03]  /*129c0*/  ULDC.64 UR4, c[0x0][0xae8] ;  /* 0x0002ba0000047ab9 */ /* 0x000fc60000000a00 */
[----:B------:R-:W-:Y:S02]  /*129d0*/  IMAD R0, R42, 0x30, R43 ;  /* 0x000000302a007824 */ /* 0x000fe400078e022b */
[----:B------:R-:W-:Y:S02]  /*129e0*/  IMAD.IADD R31, R31, 0x1, R3 ;  /* 0x000000011f1f7824 */ /* 0x000fe400078e0203 */
[----:B------:R-:W-:Y:S02]  /*129f0*/  IMAD R3, R41, UR4, RZ ;  /* 0x0000000429037c24 */ /* 0x000fe4000f8e02ff */
[----:B------:R-:W-:Y:S02]  /*12a00*/  IMAD.IADD R36, R44, 0x1, R0 ;  /* 0x000000012c247824 */ /* 0x000fe400078e0200 */
[C---:B------:R-:W-:Y:S02]  /*12a10*/  IMAD R3, R45.reuse, UR5, R3 ;  /* 0x000000052d037c24 */ /* 0x040fe4000f8e0203 */
[----:B------:R-:W-:Y:S01]  /*12a20*/  IMAD.WIDE.U32 R30, R45, UR4, R30 ;  /* 0x000000042d1e7c25 */ /* 0x000fe2000f8e001e */
[----:B------:R-:W-:-:S03]  /*12a30*/  ULDC.64 UR4, c[0x0][0xaf0] ;  /* 0x0002bc0000047ab9 */ /* 0x000fc60000000a00 */
[----:B----4-:R-:W-:-:S04]  /*12a40*/  @P2 IMAD.HI.U32 R0, R36, R21, RZ ;  /* 0x0000001524002227 */ /* 0x010fc800078e00ff */
[----:B------:R-:W-:Y:S02]  /*12a50*/  IMAD.IADD R31, R31, 0x1, R3 ;  /* 0x000000011f1f7824 */ /* 0x000fe400078e0203 */
[----:B------:R-:W-:Y:S01]  /*12a60*/  IMAD.MOV.U32 R3, RZ, RZ, R36 ;  /* 0x000000ffff037224 */ /* 0x000fe200078e0024 */
[----:B-1----:R-:W-:Y:S01]  /*12a70*/  @P2 SHF.R.U32.HI R3, RZ, R37, R0 ;  /* 0x00000025ff032219 */ /* 0x002fe20000011600 */
        /* <DEDUP_REMOVED lines=17> */
[----:B------:R-:W-:Y:S01]  /*12b90*/  ULDC.64 UR4, c[0x0][0xa80] ;  /* 0x0002a00000047ab9 */ /* 0x000fe20000000a00 */
[----:B------:R-:W-:Y:S02]  /*12ba0*/  IADD3.X R5, RZ, R5, RZ, P0, !PT ;  /* 0x00000005ff057210 */ /* 0x000fe400007fe4ff */
[----:B------:R-:W-:Y:S01]  /*12bb0*/  IMAD.IADD R3, R31, 0x1, R3 ;  /* 0x000000011f037824 */ /* 0x000fe200078e0203 */
[C---:B------:R-:W-:Y:S01]  /*12bc0*/  LEA R32, P0, R30.reuse, UR4, 0x1 ;  /* 0x000000041e207c11 */ /* 0x040fe2000f8008ff */
[----:B------:R-:W-:Y:S01]  /*12bd0*/  ULDC UR4, c[0x0][0xac8] ;  /* 0x0002b20000047ab9 */ /* 0x000fe20000000800 */
[----:B------:R-:W-:Y:S01]  /*12be0*/  IADD3 R41, R43, R44, RZ ;  /* 0x0000002c2b297210 */ /* 0x000fe20007ffe0ff */
[----:B------:R-:W5:Y:S01]  /*12bf0*/  LD.E.128 R4, desc[UR40][R4.64] ;  /* 0x0000002804047980 */ /* 0x000f62000c101d00 */
[----:B------:R-:W-:-:S03]  /*12c00*/  LEA.HI.X R40, R30, UR5, R3, 0x1, P0 ;  /* 0x000000051e287c11 */ /* 0x000fc600080f0c03 */
[----:B------:R-:W1:Y:S01]  /*12c10*/  SHFL.IDX PT, R30, R32, RZ, 0x181f ;  /* 0x00181fff201e7589 */ /* 0x000e6200000e0000 */
[----:B------:R-:W-:-:S03]  /*12c20*/  ISETP.GE.AND P0, PT, R29, UR4, PT ;  /* 0x000000041d007c0c */ /* 0x000fc6000bf06270 */
[----:B------:R-:W-:Y:S04]  /*12c30*/  SHFL.IDX PT, R36, R32, 0x1, 0x181f ;  /* 0x00381f0020247f89 */ /* 0x000fe800000e0000 */
[----:B------:R-:W4:Y:S04]  /*12c40*/  SHFL.IDX PT, R31, R40, RZ, 0x181f ;  /* 0x00181fff281f7589 */ /* 0x000f2800000e0000 */
[----:B------:R-:W0:Y:S01]  /*12c50*/  SHFL.IDX PT, R38, R32, 0x2, 0x181f ;  /* 0x00581f0020267f89 */ /* 0x000e2200000e0000 */
[----:B------:R-:W-:-:S03]  /*12c60*/  VIADD R3, R41, 0x30 ;  /* 0x0000003029037836 */ /* 0x000fc60000000000 */
[----:B------:R-:W0:Y:S01]  /*12c70*/  SHFL.IDX PT, R37, R40, 0x1, 0x181f ;  /* 0x00381f0028257f89 */ /* 0x000e2200000e0000 */
[CC--:B------:R-:W-:Y:S01]  /*12c80*/  ISETP.GE.OR P3, PT, R41.reuse, R20.reuse, P0 ;  /* 0x000000142900720c */ /* 0x0c0fe20000766670 */
[----:B------:R-:W-:Y:S02]  /*12c90*/  VIADD R21, R41, 0x60 ;  /* 0x0000006029157836 */ /* 0x000fe40000000000 */
[----:B------:R-:W0:Y:S01]  /*12ca0*/  SHFL.IDX PT, R39, R40, 0x2, 0x181f ;  /* 0x00581f0028277f89 */ /* 0x000e2200000e0000 */
[----:B------:R1:W-:Y:S06]  /*12cb0*/  MEMBAR.ALL.CTA ;  /* 0x0000000000007992 */ /* 0x0003ec0000008000 */
[----:B-1----:R-:W1:Y:S01]  /*12cc0*/  FENCE.VIEW.ASYNC.S ;  /* 0x00000000000073c6 */ /* 0x002e620000000000 */
[----:B------:R-:W-:-:S02]  /*12cd0*/  ISETP.GE.OR P2, PT, R3, R20, P0 ;  /* 0x000000140300720c */ /* 0x000fc40000746670 */
[----:B------:R-:W-:Y:S01]  /*12ce0*/  ISETP.GE.OR P1, PT, R21, R20, P0 ;  /* 0x000000141500720c */ /* 0x000fe20000726670 */
[----:B------:R-:W-:Y:S01]  /*12cf0*/  VIADD R0, R2, 0x16820 ;  /* 0x0001682002007836 */ /* 0x000fe20000000000 */
[----:B------:R-:W-:-:S04]  /*12d00*/  @!P3 LEA R30, P5, R29, R30, 0x1 ;  /* 0x0000001e1d1eb211 */ /* 0x000fc800078a08ff */
[----:B----4-:R-:W-:-:S05]  /*12d10*/  @!P3 LEA.HI.X R31, R29, R31, R28, 0x1, P5 ;  /* 0x0000001f1d1fb211 */ /* 0x010fca00028f0c1c */
[C---:B------:R-:W-:Y:S02]  /*12d20*/  @!P2 LEA R36, P4, R29.reuse, R36, 0x1 ;  /* 0x000000241d24a211 */ /* 0x040fe400078808ff */
[C---:B0-----:R-:W-:Y:S02]  /*12d30*/  @!P1 LEA R38, P5, R29.reuse, R38, 0x1 ;  /* 0x000000261d269211 */ /* 0x041fe400078a08ff */
[----:B------:R-:W-:Y:S02]  /*12d40*/  PRMT R0, RZ, 0x654, R0 ;  /* 0x00000654ff007816 */ /* 0x000fe40000000000 */
[C-C-:B------:R-:W-:Y:S02]  /*12d50*/  @!P2 LEA.HI.X R37, R29.reuse, R37, R28.reuse, 0x1, P4 ;  /* 0x000000251d25a211 */ /* 0x140fe400020f0c1c */
[----:B------:R-:W-:Y:S01]  /*12d60*/  @!P1 LEA.HI.X R39, R29, R39, R28, 0x1, P5 ;  /* 0x000000271d279211 */ /* 0x000fe200028f0c1c */
[----:B-1----:R4:W-:Y:S01]  /*12d70*/  SYNCS.ARRIVE.TRANS64.RED.A1T0 RZ, [R0+URZ], RZ ;  /* 0x000000ff00ff79a7 */ /* 0x0029e2000810043f */
[----:B------:R-:W-:-:S05]  /*12d80*/  VIADD R3, R41, 0x90 ;  /* 0x0000009029037836 */ /* 0x000fca0000000000 */
[----:B------:R-:W-:Y:S01]  /*12d90*/  ISETP.GE.OR P0, PT, R3, R20, P0 ;  /* 0x000000140300720c */ /* 0x000fe20000706670 */
[----:B------:R-:W0:Y:S04]  /*12da0*/  SHFL.IDX PT, R32, R32, 0x3, 0x181f ;  /* 0x00781f0020207f89 */ /* 0x000e2800000e0000 */
[----:B------:R-:W1:Y:S04]  /*12db0*/  SHFL.IDX PT, R40, R40, 0x3, 0x181f ;  /* 0x00781f0028287f89 */ /* 0x000e6800000e0000 */
[----:B--2---:R4:W-:Y:S04]  /*12dc0*/  @!P3 ST.E.128 desc[UR40][R30.64], R8 ;  /* 0x000000081e00b985 */ /* 0x0049e8000c101d28 */
[----:B---3--:R4:W-:Y:S04]  /*12dd0*/  @!P2 ST.E.128 desc[UR40][R36.64], R12 ;  /* 0x0000000c2400a985 */ /* 0x0089e8000c101d28 */
[----:B------:R4:W-:Y:S01]  /*12de0*/  @!P1 ST.E.128 desc[UR40][R38.64], R24 ;  /* 0x0000001826009985 */ /* 0x0009e2000c101d28 */
[----:B01----:R-:W-:Y:S05]  /*12df0*/  @P0 BRA `(.L_x_2771) ;  /* 0x0000000800740947 */ /* 0x003fea0003800000 */
[----:B----4-:R-:W-:-:S04]  /*12e00*/  LEA R8, P0, R29, R32, 0x1 ;  /* 0x000000201d087211 */ /* 0x010fc800078008ff */
[----:B------:R-:W-:-:S05]  /*12e10*/  LEA.HI.X R9, R29, R40, R28, 0x1, P0 ;  /* 0x000000281d097211 */ /* 0x000fca00000f0c1c */
[----:B-----5:R2:W-:Y:S01]  /*12e20*/  ST.E.128 desc[UR40][R8.64], R4 ;  /* 0x0000000408007985 */ /* 0x0205e2000c101d28 */
[----:B------:R-:W-:Y:S05]  /*12e30*/  BRA `(.L_x_2771) ;  /* 0x0000000800647947 */ /* 0x000fea0003800000 */
.L_x_2769:
        /* <DEDUP_REMOVED lines=16> */
[----:B------:R-:W-:Y:S01]  /*12f40*/  IMAD.U32 R8, RZ, RZ, UR4 ;  /* 0x00000004ff087e24 */ /* 0x000fe2000f8e00ff */
        /* <DEDUP_REMOVED lines=12> */
.L_x_2772:
        /* <DEDUP_REMOVED lines=11> */
[----:B-----5:R-:W-:Y:S01]  /*130c0*/  IADD3 R10, R30, -0x80, R10 ;  /* 0xffffff801e0a7810 */ /* 0x020fe20007ffe00a */
[----:B0-----:R-:W-:-:S05]  /*130d0*/  IMAD R3, R8, R9, RZ ;  /* 0x0000000908037224 */ /* 0x001fca00078e02ff */
[----:B------:R-:W-:-:S13]  /*130e0*/  ISETP.GE.AND P0, PT, R10, R3, PT ;  /* 0x000000030a00720c */ /* 0x000fda0003f06270 */
[----:B------:R-:W-:Y:S05]  /*130f0*/  @P0 BRA `(.L_x_2774) ;  /* 0x0000000000840947 */ /* 0x000fea0003800000 */
[----:B------:R-:W-:Y:S01]  /*13100*/  ISETP.NE.AND P0, PT, R9, 0x1, PT ;  /* 0x000000010900780c */ /* 0x000fe20003f05270 */
[----:B------:R-:W-:Y:S01]  /*13110*/  ULDC.64 UR4, c[0x0][0xb90] ;  /* 0x0002e40000047ab9 */ /* 0x000fe20000000a00 */
[----:B------:R-:W-:Y:S01]  /*13120*/  IMAD.MOV.U32 R4, RZ, RZ, R0 ;  /* 0x000000ffff047224 */ /* 0x000fe200078e0000 */
[----:B------:R-:W-:Y:S01]  /*13130*/  MOV R3, R10 ;  /* 0x0000000a00037202 */ /* 0x000fe20000000f00 */
[----:B------:R-:W-:Y:S02]  /*13140*/  IMAD R7, R12, UR4, RZ ;  /* 0x000000040c077c24 */ /* 0x000fe4000f8e02ff */
[----:B------:R-:W-:Y:S02]  /*13150*/  IMAD.MOV.U32 R5, RZ, RZ, R11 ;  /* 0x000000ffff057224 */ /* 0x000fe400078e000b */
[C---:B------:R-:W-:Y:S02]  /*13160*/  IMAD R7, R24.reuse, UR5, R7 ;  /* 0x0000000518077c24 */ /* 0x040fe4000f8e0207 */
[----:B------:R-:W-:Y:S01]  /*13170*/  IMAD.WIDE.U32 R4, R24, UR4, R4 ;  /* 0x0000000418047c25 */ /* 0x000fe2000f8e0004 */
[----:B------:R-:W-:-:S02]  /*13180*/  ULDC.64 UR4, c[0x0][0xb98] ;  /* 0x0002e60000047ab9 */ /* 0x000fc40000000a00 */
[----:B------:R-:W0:Y:S01]  /*13190*/  @P0 LDC R15, c[0x0][0xbec] ;  /* 0x0002fb00ff0f0b82 */ /* 0x000e220000000800 */
[----:B------:R-:W-:Y:S02]  /*131a0*/  IMAD.IADD R5, R5, 0x1, R7 ;  /* 0x0000000105057824 */ /* 0x000fe400078e0207 */
[----:B------:R-:W-:-:S05]  /*131b0*/  IMAD.WIDE.U32 R4, R13, UR4, R4 ;  /* 0x000000040d047c25 */ /* 0x000fca000f8e0004 */
[----:B------:R-:W2:Y:S01]  /*131c0*/  @P0 LDC R21, c[0x0][0xbf0] ;  /* 0x0002fc00ff150b82 */ /* 0x000ea20000000800 */
[----:B0-----:R-:W-:-:S05]  /*131d0*/  @P0 IMAD.HI.U32 R6, R10, R15, RZ ;  /* 0x0000000f0a060227 */ /* 0x001fca00078e00ff */
        /* <DEDUP_REMOVED lines=19> */
.L_x_2774:
[----:B------:R-:W-:Y:S05]  /*13310*/  BSYNC B1 ;  /* 0x0000000000017941 */ /* 0x000fea0003800000 */
.L_x_2773:
[----:B------:R-:W-:Y:S01]  /*13320*/  SHF.R.S32.HI R26, RZ, 0x1f, R31 ;  /* 0x0000001fff1a7819 */ /* 0x000fe2000001141f */
[----:B------:R-:W-:Y:S01]  /*13330*/  ULDC.64 UR4, c[0x0][0xaa0] ;  /* 0x0002a80000047ab9 */ /* 0x000fe20000000a00 */
[----:B------:R-:W-:Y:S01]  /*13340*/  ULDC.64 UR6, c[0x0][0xa80] ;  /* 0x0002a00000067ab9 */ /* 0x000fe20000000a00 */
[----:B0-----:R-:W-:Y:S01]  /*13350*/  IMAD R3, R11, UR4, RZ ;  /* 0x000000040b037c24 */ /* 0x001fe2000f8e02ff */
[----:B------:R-:W-:Y:S01]  /*13360*/  LEA.HI R26, R26, R31, RZ, 0x3 ;  /* 0x0000001f1a1a7211 */ /* 0x000fe200078f18ff */
[----:B------:R-:W-:-:S03]  /*13370*/  IMAD.WIDE.U32 R4, R0, UR4, RZ ;  /* 0x0000000400047c25 */ /* 0x000fc6000f8e00ff */
[----:B------:R-:W-:Y:S01]  /*13380*/  SHF.R.S32.HI R26, RZ, 0x3, R26 ;  /* 0x00000003ff1a7819 */ /* 0x000fe2000001141a */
[----:B------:R-:W-:Y:S01]  /*13390*/  IMAD R3, R0, UR5, R3 ;  /* 0x0000000500037c24 */ /* 0x000fe2000f8e0203 */
[----:B------:R-:W-:Y:S02]  /*133a0*/  ULDC.64 UR4, c[0x0][0xae8] ;  /* 0x0002ba0000047ab9 */ /* 0x000fe40000000a00 */
[----:B------:R-:W-:Y:S02]  /*133b0*/  IMAD R6, R12, UR4, RZ ;  /* 0x000000040c067c24 */ /* 0x000fe4000f8e02ff */
[----:B------:R-:W-:Y:S02]  /*133c0*/  IMAD R0, R42, 0x30, R26 ;  /* 0x000000302a007824 */ /* 0x000fe400078e021a */
[----:B------:R-:W-:Y:S02]  /*133d0*/  IMAD.IADD R5, R5, 0x1, R3 ;  /* 0x0000000105057824 */ /* 0x000fe400078e0203 */
[----:B-----5:R-:W-:-:S02]  /*133e0*/  IMAD.IADD R9, R30, 0x1, R0 ;  /* 0x000000011e097824 */ /* 0x020fc400078e0200 */
[----:B------:R-:W-:Y:S02]  /*133f0*/  IMAD R7, R24, UR5, R6 ;  /* 0x0000000518077c24 */ /* 0x000fe4000f8e0206 */
[----:B------:R-:W-:Y:S01]  /*13400*/  @P2 IMAD.HI.U32 R0, R9, R20, RZ ;  /* 0x0000001409002227 */ /* 0x000fe200078e00ff */
[----:B------:R-:W-:-:S03]  /*13410*/  MOV R3, R9 ;  /* 0x0000000900037202 */ /* 0x000fc60000000f00 */
[----:B------:R-:W-:Y:S01]  /*13420*/  IMAD.WIDE.U32 R4, R24, UR4, R4 ;  /* 0x0000000418047c25 */ /* 0x000fe2000f8e0004 */
[----:B------:R-:W-:Y:S01]  /*13430*/  ULDC.64 UR4, c[0x0][0xaf0] ;  /* 0x0002bc0000047ab9 */ /* 0x000fe20000000a00 */
[----:B------:R-:W-:Y:S02]  /*13440*/  @P2 SHF.R.U32.HI R3, RZ, R27, R0 ;  /* 0x0000001bff032219 */ /* 0x000fe40000011600 */
        /* <DEDUP_REMOVED lines=39> */
[C-C-:B--2---:R-:W-:Y:S02]  /*136c0*/  @!P2 LEA.HI.X R3, R29.reuse, R0, R28.reuse, 0x1, P5 ;  /* 0x000000001d03a211 */ /* 0x144fe400028f0c1c */
[----:B------:R0:W2:Y:S01]  /*136d0*/  SHFL.IDX PT, R0, R20, 0x3, 0x181f ;  /* 0x00781f0014007f89 */ /* 0x0000a200000e0000 */
[C---:B---3--:R-:W-:Y:S02]  /*136e0*/  @!P3 LEA R8, P1, R29.reuse, R5, 0x1 ;  /* 0x000000051d08b211 */ /* 0x048fe400078208ff */
[----:B------:R-:W-:Y:S02]  /*136f0*/  @!P2 MOV R11, R3 ;  /* 0x00000003000ba202 */ /* 0x000fe40000000f00 */
[C---:B----4-:R-:W-:Y:S02]  /*13700*/  @!P4 LEA R25, P5, R29.reuse, R14, 0x1 ;  /* 0x0000000e1d19c211 */ /* 0x050fe400078a08ff */
[----:B------:R0:W3:Y:S01]  /*13710*/  SHFL.IDX PT, R14, R7, 0x3, 0x181f ;  /* 0x00781f00070e7f89 */ /* 0x0000e200000e0000 */
[----:B-----5:R-:W-:-:S02]  /*13720*/  @!P3 LEA.HI.X R9, R29, R4, R28, 0x1, P1 ;  /* 0x000000041d09b211 */ /* 0x020fc400008f0c1c */
[----:B------:R-:W-:Y:S01]  /*13730*/  @!P4 IMAD.MOV.U32 R4, RZ, RZ, R25 ;  /* 0x000000ffff04c224 */ /* 0x000fe200078e0019 */
[----:B------:R0:W-:Y:S01]  /*13740*/  @!P2 ST.E.128 desc[UR40][R10.64], RZ ;  /* 0x000000ff0a00a985 */ /* 0x0001e2000c101d28 */
[----:B-1----:R-:W-:-:S03]  /*13750*/  @!P4 LEA.HI.X R5, R29, R6, R28, 0x1, P5 ;  /* 0x000000061d05c211 */ /* 0x002fc600028f0c1c */
[----:B------:R0:W-:Y:S04]  /*13760*/  @!P3 ST.E.128 desc[UR40][R8.64], RZ ;  /* 0x000000ff0800b985 */ /* 0x0001e8000c101d28 */
[----:B------:R0:W-:Y:S02]  /*13770*/  @!P4 ST.E.128 desc[UR40][R4.64], RZ ;  /* 0x000000ff0400c985 */ /* 0x0001e4000c101d28 */
.L_x_2954:
[----:B------:R-:W-:-:S05]  /*13780*/  VIADD R24, R24, 0x90 ;  /* 0x0000009018187836 */ /* 0x000fca0000000000 */
[----:B------:R-:W-:-:S13]  /*13790*/  ISETP.GE.OR P0, PT, R24, R21, P0 ;  /* 0x000000151800720c */ /* 0x000fda0000706670 */
[----:B---3--:R-:W-:-:S04]  /*137a0*/  @!P0 LEA R14, P1, R29, R14, 0x1 ;  /* 0x0000000e1d0e8211 */ /* 0x008fc800078208ff */
[----:B--2---:R-:W-:-:S05]  /*137b0*/  @!P0 LEA.HI.X R15, R29, R0, R28, 0x1, P1 ;  /* 0x000000001d0f8211 */ /* 0x004fca00008f0c1c */
[----:B------:R1:W-:Y:S04]  /*137c0*/  @!P0 ST.E.128 desc[UR40][R14.64], RZ ;  /* 0x000000ff0e008985 */ /* 0x0003e8000c101d28 */
.L_x_2771:
[----:B------:R-:W-:Y:S05]  /*137d0*/  BSYNC B0 ;  /* 0x0000000000007941 */ /* 0x000fea0003800000 */
.L_x_2768:
[----:B------:R-:W-:Y:S02]  /*137e0*/  ULDC UR4, c[0x0][0xc3c] ;  /* 0x00030f0000047ab9 */ /* 0x000fe40000000800 */
[----:B------:R-:W-:-:S13]  /*137f0*/  ISETP.GE.AND P0, PT, R35, UR4, PT ;  /* 0x0000000423007c0c */ /* 0x000fda000bf06270 */
[----:B------:R-:W-:Y:S05]  /*13800*/  @!P0 BRA `(.L_x_2776) ;  /* 0xfffffed800048947 */ /* 0x000fea000383ffff */
[----:B------:R-:W-:Y:S05]  /*13810*/  BRA `(.L_x_2631) ;  /* 0x0000006c00307947 */ /* 0x000fea0003800000 */
.L_x_2629:
[----:B------:R-:W-:-:S08]  /*13820*/  NOP ;  /* 0x0000000000007918 */ /* 0x000fd00000000000 */
[----:B--2---:R-:W0:-:S00]  /*13830*/  USETMAXREG.DEALLOC.CTAPOOL 0x20 ;  /* 0x00000020000079c8 */ /* 0x004e0000080e0500 */
        /* <DEDUP_REMOVED lines=16> */
.L_x_2777:
        /* <DEDUP_REMOVED lines=12> */
[C---:B------:R-:W-:Y:S02]  /*13a00*/  ISETP.GE.U32.AND P2, PT, R5.reuse, 0x2, PT ;  /* 0x000000020500780c */ /* 0x040fe40003f46070 */
[C---:B------:R-:W-:Y:S02]  /*13a10*/  ISETP.GE.U32.AND P3, PT, R5.reuse, 0x4, PT ;  /* 0x000000040500780c */ /* 0x040fe40003f66070 */
[C---:B------:R-:W-:Y:S02]  /*13a20*/  ISETP.GE.U32.AND P4, PT, R5.reuse, 0x8, PT ;  /* 0x000000080500780c */ /* 0x040fe40003f86070 */
[----:B------:R-:W-:Y:S02]  /*13a30*/  ISETP.GE.U32.AND P5, PT, R5, 0x10, PT ;  /* 0x000000100500780c */ /* 0x000fe40003fa6070 */
[----:B------:R-:W-:Y:S01]  /*13a40*/  MOV R16, RZ ;  /* 0x000000ff00107202 */ /* 0x000fe20000000f00 */
        /* <DEDUP_REMOVED lines=25> */
.L_x_2783:
        /* <DEDUP_REMOVED lines=12> */
.L_x_2782:
[----:B------:R-:W-:Y:S05]  /*13ca0*/  BSYNC B0 ;  /* 0x0000000000007941 */ /* 0x000fea0003800000 */
.L_x_2781:
        /* <DEDUP_REMOVED lines=20> */
[----:B------:R-:W-:Y:S02]  /*13df0*/  IMAD.MOV.U32 R6, RZ, RZ, R9 ;  /* 0x000000ffff067224 */ /* 0x000fe400078e0009 */
[----:B------:R-:W-:-:S07]  /*13e00*/  IMAD.MOV.U32 R9, RZ, RZ, R3 ;  /* 0x000000ffff097224 */ /* 0x000fce00078e0003 */
.L_x_2779:
        /* <DEDUP_REMOVED lines=19> */
[----:B------:R-:W-:-:S05]  /*13f40*/  IADD3 R11, R13, -0x1, RZ ;  /* 0xffffffff0d0b7810 */ /* 0x000fca0007ffe0ff */
[----:B------:R0:W1:Y:S02]  /*13f50*/  SHFL.IDX PT, R16, R6, R11, 0x1f ;  /* 0x00001f0b06107589 */ /* 0x00006400000e0000 */
.L_x_2784:
[----:B-1----:R-:W-:Y:S01]  /*13f60*/  IMAD R16, R16, UR5, R9 ;  /* 0x0000000510107c24 */ /* 0x002fe2000f8e0209 */
[----:B0-----:R-:W-:Y:S01]  /*13f70*/  IABS R6, R4 ;  /* 0x0000000400067213 */ /* 0x001fe20000000000 */
[----:B------:R-:W-:Y:S02]  /*13f80*/  IMAD R11, R15, R8, RZ ;  /* 0x000000080f0b7224 */ /* 0x000fe400078e02ff */
[----:B------:R-:W-:Y:S01]  /*13f90*/  IMAD.MOV.U32 R2, RZ, RZ, RZ ;  /* 0x000000ffff027224 */ /* 0x000fe200078e00ff */
[----:B------:R-:W-:Y:S01]  /*13fa0*/  IADD3 R9, -R16, UR6, RZ ;  /* 0x0000000610097c10 */ /* 0x000fe2000fffe1ff */
[----:B------:R-:W-:Y:S02]  /*13fb0*/  IMAD.MOV R6, RZ, RZ, -R6 ;  /* 0x000000ffff067224 */ /* 0x000fe400078e0a06 */
        /* <DEDUP_REMOVED lines=20> */
[----:B------:R-:W-:-:S04]  /*14100*/  IABS R8, R7 ;  /* 0x0000000700087213 */ /* 0x000fc80000000000 */
[----:B------:R-:W0:Y:S08]  /*14110*/  I2F.RP R10, R8 ;  /* 0x00000008000a7306 */ /* 0x000e300000209400 */
[----:B0-----:R-:W0:Y:S02]  /*14120*/  MUFU.RCP R10, R10 ;  /* 0x0000000a000a7308 */ /* 0x001e240000001000 */
[----:B0-----:R-:W-:Y:S01]  /*14130*/  VIADD R3, R10, 0xffffffe ;  /* 0x0ffffffe0a037836 */ /* 0x001fe20000000000 */
[----:B------:R-:W-:-:S05]  /*14140*/  IABS R10, R7 ;  /* 0x00000007000a7213 */ /* 0x000fca0000000000 */
[----:B------:R-:W0:Y:S02]  /*14150*/  F2I.FTZ.U32.TRUNC.NTZ R3, R3 ;  /* 0x0000000300037305 */ /* 0x000e24000021f000 */
[----:B0-----:R-:W-:-:S05]  /*14160*/  IADD3 R11, RZ, -R3, RZ ;  /* 0x80000003ff0b7210 */ /* 0x001fca0007ffe0ff */
[----:B------:R-:W-:-:S04]  /*14170*/  IMAD R9, R11, R8, RZ ;  /* 0x000000080b097224 */ /* 0x000fc800078e02ff */
        /* <DEDUP_REMOVED lines=15> */
[----:B------:R-:W-:Y:S02]  /*14270*/  @!P1 LOP3.LUT R2, RZ, R7, RZ, 0x33, !PT ;  /* 0x00000007ff029212 */ /* 0x000fe400078e33ff */
[----:B------:R-:W-:Y:S02]  /*14280*/  IADD3 R7, -R7, RZ, RZ ;  /* 0x000000ff07077210 */ /* 0x000fe40007ffe1ff */
[----:B------:R-:W-:-:S03]  /*14290*/  LOP3.LUT R17, RZ, R2, RZ, 0x33, !PT ;  /* 0x00000002ff117212 */ /* 0x000fc600078e33ff */
[----:B------:R-:W-:Y:S02]  /*142a0*/  IMAD R18, R2, R7, R3 ;  /* 0x0000000702127224 */ /* 0x000fe400078e0203 */
[----:B------:R-:W-:Y:S01]  /*142b0*/  IMAD.IADD R17, R0, 0x1, R17 ;  /* 0x0000000100117824 */ /* 0x000fe200078e0211 */
[----:B------:R-:W-:Y:S06]  /*142c0*/  BRA `(.L_x_2785) ;  /* 0x00000000000c7947 */ /* 0x000fec0003800000 */
.L_x_2780:
[----:B------:R-:W-:Y:S02]  /*142d0*/  IMAD.MOV.U32 R17, RZ, RZ, RZ ;  /* 0x000000ffff117224 */ /* 0x000fe400078e00ff */
[----:B------:R-:W-:Y:S02]  /*142e0*/  IMAD.U32 R16, RZ, RZ, UR6 ;  /* 0x00000006ff107e24 */ /* 0x000fe4000f8e00ff */
[----:B------:R-:W-:-:S07]  /*142f0*/  IMAD.MOV.U32 R18, RZ, RZ, RZ ;  /* 0x000000ffff127224 */ /* 0x000fce00078e00ff */
.L_x_2785:
[----:B------:R-:W-:-:S13]  /*14300*/  ISETP.NE.AND P0, PT, R5, RZ, PT ;  /* 0x000000ff0500720c */ /* 0x000fda0003f05270 */
[----:B------:R-:W0:Y:S01]  /*14310*/  @!P0 S2R R3, SR_CgaCtaId ;  /* 0x0000000000038919 */ /* 0x000e220000008800 */
[----:B------:R-:W-:-:S04]  /*14320*/  @!P0 MOV R0, 0x400 ;  /* 0x0000040000008802 */ /* 0x000fc80000000f00 */
[----:B0-----:R-:W-:-:S05]  /*14330*/  @!P0 LEA R0, R3, R0, 0x18 ;  /* 0x0000000003008211 */ /* 0x001fca00078ec0ff */
[----:B------:R2:W-:Y:S01]  /*14340*/  @!P0 STS.128 [R0+0x168d0], R16 ;  /* 0x0168d01000008388 */ /* 0x0005e20000000c00 */
[----:B------:R-:W-:Y:S06]  /*14350*/  BAR.ARV 0x5, 0x200 ;  /* 0x0148000000007b1d */ /* 0x000fec0000002000 */
.L_x_2778:
[----:B------:R3:W-:Y:S01]  /*14360*/  STL [R1+0x44], RZ ;  /* 0x000044ff01007387 */ /* 0x0007e20000100800 */
[----:B------:R-:W-:Y:S01]  /*14370*/  ULDC UR4, c[0x0][0xc3c] ;  /* 0x00030f0000047ab9 */ /* 0x000fe20000000800 */
[----:B------:R-:W-:Y:S01]  /*14380*/  IMAD.MOV.U32 R28, RZ, RZ, 0x1 ;  /* 0x00000001ff1c7424 */ /* 0x000fe200078e00ff */
[----:B-1----:R-:W-:Y:S01]  /*14390*/  ISETP.GE.AND P0, PT, R19, UR4, PT ;  /* 0x0000000413007c0c */ /* 0x002fe2000bf06270 */
[----:B------:R-:W-:-:S12]  /*143a0*/  IMAD.MOV.U32 R25, RZ, RZ, RZ ;  /* 0x000000ffff197224 */ /* 0x000fd800078e00ff */
[----:B---3--:R-:W-:Y:S05]  /*143b0*/  @P0 BRA `(.L_x_2786) ;  /* 0x0000005c006c0947 */ /* 0x008fea0003800000 */
[----:B------:R-:W3:Y:S01]  /*143c0*/  LDL R6, [R1+0x30] ;  /* 0x0000300001067983 */ /* 0x000ee20000100800 */
[----:B------:R-:W2:Y:S01]  /*143d0*/  S2R R7, SR_TID.X ;  /* 0x0000000000077919 */ /* 0x000ea20000002100 */
[----:B------:R-:W1:Y:S01]  /*143e0*/  S2UR UR5, SR_CgaCtaId ;  /* 0x00000000000579c3 */ /* 0x000e620000008800 */
[----:B------:R-:W-:Y:S01]  /*143f0*/  UMOV UR4, 0x400 ;  /* 0x0000040000047882 */ /* 0x000fe20000000000 */
[C---:B--2---:R-:W-:Y:S01]  /*14400*/  IMAD.SHL.U32 R0, R7.reuse, 0x8, RZ ;  /* 0x0000000807007824 */ /* 0x044fe200078e00ff */
[----:B------:R-:W-:Y:S01]  /*14410*/  LOP3.LUT R5, R7, 0x7f, RZ, 0xc0, !PT ;  /* 0x0000007f07057812 */ /* 0x000fe200078ec0ff */
[----:B-1----:R-:W-:-:S03]  /*14420*/  ULEA UR4, UR5, UR4, 0x18 ;  /* 0x0000000405047291 */ /* 0x002fc6000f8ec03f */
[----:B0-----:R-:W-:Y:S01]  /*14430*/  LOP3.LUT R2, R0, 0x1f8, RZ, 0xc0, !PT ;  /* 0x000001f800027812 */ /* 0x001fe200078ec0ff */
[----:B------:R-:W-:-:S03]  /*14440*/  IMAD.SHL.U32 R3, R5, 0x8, RZ ;  /* 0x0000000805037824 */ /* 0x000fc600078e00ff */
[----:B------:R-:W-:Y:S01]  /*14450*/  LOP3.LUT R2, R2, 0x38, R7, 0x78, !PT ;  /* 0x0000003802027812 */ /* 0x000fe200078e7807 */
[----:B------:R-:W-:-:S03]  /*14460*/  IMAD.U32 R22, RZ, RZ, UR4 ;  /* 0x00000004ff167e24 */ /* 0x000fc6000f8e00ff */
[----:B------:R-:W-:Y:S02]  /*14470*/  LOP3.LUT R4, R2, 0x200, R3, 0xf8, !PT ;  /* 0x0000020002047812 */ /* 0x000fe400078ef803 */
[----:B------:R-:W-:Y:S02]  /*14480*/  SHF.L.U32 R2, R7, 0x4, RZ ;  /* 0x0000000407027819 */ /* 0x000fe400000006ff */
[----:B------:R-:W-:Y:S02]  /*14490*/  SHF.R.U32.HI R3, RZ, 0x3, R5 ;  /* 0x00000003ff037819 */ /* 0x000fe40000011605 */
[----:B------:R-:W-:Y:S01]  /*144a0*/  LOP3.LUT R2, R2, 0x70, RZ, 0xc0, !PT ;  /* 0x0000007002027812 */ /* 0x000fe200078ec0ff */
[----:B------:R-:W-:Y:S01]  /*144b0*/  BSSY B8, `(.L_x_2786) ;  /* 0x00005cb000087945 */ /* 0x000fe20003800000 */
[----:B------:R-:W-:Y:S02]  /*144c0*/  IMAD.MOV.U32 R28, RZ, RZ, 0x1 ;  /* 0x00000001ff1c7424 */ /* 0x000fe400078e00ff */
[----:B------:R-:W-:Y:S01]  /*144d0*/  IMAD.MOV.U32 R25, RZ, RZ, RZ ;  /* 0x000000ffff197224 */ /* 0x000fe200078e00ff */
[----:B------:R-:W-:Y:S01]  /*144e0*/  LOP3.LUT R2, R3, R2, RZ, 0xfc, !PT ;  /* 0x0000000203027212 */ /* 0x000fe200078efcff */
[----:B------:R-:W-:-:S02]  /*144f0*/  IMAD.MOV.U32 R27, RZ, RZ, RZ ;  /* 0x000000ffff1b7224 */ /* 0x000fc400078e00ff */
[----:B------:R-:W-:Y:S01]  /*14500*/  IMAD.MOV.U32 R29, RZ, RZ, 0x1 ;  /* 0x00000001ff1d7424 */ /* 0x000fe200078e00ff */
[----:B------:R-:W-:Y:S01]  /*14510*/  ULDC.64 UR38, c[0x0][0x198] ;  /* 0x0000660000267ab9 */ /* 0x000fe20000000a00 */
[----:B------:R-:W-:Y:S01]  /*14520*/  ULDC UR36, c[0x0][0xc] ;  /* 0x0000030000247ab9 */ /* 0x000fe20000000800 */
[----:B---3--:R-:W-:-:S05]  /*14530*/  LOP3.LUT R0, R6, 0x2, RZ, 0xfc, !PT ;  /* 0x0000000206007812 */ /* 0x008fca00078efcff */
[----:B------:R0:W-:Y:S04]  /*14540*/  STL [R1+0x54], R0 ;  /* 0x0000540001007387 */ /* 0x0001e80000100800 */
[----:B------:R1:W-:Y:S01]  /*14550*/  STL [R1+0x44], RZ ;  /* 0x000044ff01007387 */ /* 0x0003e20000100800 */
[----:B0-----:R-:W-:-:S05]  /*14560*/  IMAD R0, R4, 0x2, R22 ;  /* 0x0000000204007824 */ /* 0x001fca00078e0216 */
[----:B------:R1:W-:Y:S02]  /*14570*/  STL [R1+0x24], R0 ;  /* 0x0000240001007387 */ /* 0x0003e40000100800 */
.L_x_2879:
[----:B0-----:R-:W0:Y:S02]  /*14580*/  LDC.64 R2, c[0x0][0xc88] ;  /* 0x00032200ff027b82 */ /* 0x001e240000000a00 */
[----:B0-----:R-:W-:-:S05]  /*14590*/  IMAD.WIDE R2, R19, 0x4, R2 ;  /* 0x0000000413027825 */ /* 0x001fca00078e0202 */
[----:B-1----:R-:W1:Y:S01]  /*145a0*/  LDG.E R11, desc[UR40][R2.64] ;  /* 0x00000028020b7981 */ /* 0x002e62000c1e1900 */
[----:B------:R-:W-:Y:S05]  /*145b0*/  YIELD ;  /* 0x0000000000007946 */ /* 0x000fea0003800000 */
[----:B------:R-:W-:Y:S01]  /*145c0*/  ULDC.64 UR4, c[0x0][0xa28] ;  /* 0x00028a0000047ab9 */ /* 0x000fe20000000a00 */
[----:B------:R-:W-:Y:S01]  /*145d0*/  IMAD.MOV.U32 R10, RZ, RZ, RZ ;  /* 0x000000ffff0a7224 */ /* 0x000fe200078e00ff */
[----:B------:R-:W-:Y:S01]  /*145e0*/  ISETP.NE.U32.AND P0, PT, RZ, UR4, PT ;  /* 0x00000004ff007c0c */ /* 0x000fe2000bf05070 */
[----:B------:R-:W-:Y:S01]  /*145f0*/  ULDC.64 UR8, c[0x0][0xa18] ;  /* 0x0002860000087ab9 */ /* 0x000fe20000000a00 */
[----:B------:R-:W-:Y:S01]  /*14600*/  MOV R6, RZ ;  /* 0x000000ff00067202 */ /* 0x000fe20000000f00 */
[----:B------:R-:W-:Y:S01]  /*14610*/  ULDC.64 UR6, c[0x0][0xa10] ;  /* 0x0002840000067ab9 */ /* 0x000fe20000000a00 */
[----:B------:R-:W-:-:S02]  /*14620*/  ISETP.NE.AND.EX P0, PT, RZ, UR5, PT, P0 ;  /* 0x00000005ff007c0c */ /* 0x000fc4000bf05300 */
[----:B-1----:R-:W-:Y:S01]  /*14630*/  SHF.R.S32.HI R0, RZ, 0x1f, R11 ;  /* 0x0000001fff007819 */ /* 0x002fe2000001140b */
[----:B------:R-:W-:-:S10]  /*14640*/  IMAD.SHL.U32 R23, R11, 0x4, RZ ;  /* 0x000000040b177824 */ /* 0x000fd400078e00ff */
[C---:B------:R-:W-:Y:S01]  /*14650*/  @P0 LEA R2, P1, R11.reuse, UR4, 0x2 ;  /* 0x000000040b020c11 */ /* 0x040fe2000f8210ff */
[----:B------:R-:W-:Y:S03]  /*14660*/  STL [R1+0x8], R11 ;  /* 0x0000080b01007387 */ /* 0x000fe60000100800 */
[C-C-:B------:R-:W-:Y:S01]  /*14670*/  @P0 LEA.HI.X R3, R11.reuse, UR5, R0.reuse, 0x2, P1 ;  /* 0x000000050b030c11 */ /* 0x140fe200088f1400 */
[----:B------:R-:W-:Y:S01]  /*14680*/  ULDC.64 UR4, c[0x0][0xa00] ;  /* 0x0002800000047ab9 */ /* 0x000fe20000000a00 */
[----:B------:R-:W-:Y:S01]  /*14690*/  SHF.L.U64.HI R24, R11, 0x2, R0 ;  /* 0x000000020b187819 */ /* 0x000fe20000010200 */
[----:B------:R0:W-:Y:S04]  /*146a0*/  STL [R1+0x3c], R0 ;  /* 0x00003c0001007387 */ /* 0x0001e80000100800 */
[----:B------:R1:W2:Y:S01]  /*146b0*/  @P0 LDG.E R10, desc[UR40][R2.64] ;  /* 0x00000028020a0981 */ /* 0x0002a2000c1e1900 */
        /* <DEDUP_REMOVED lines=10> */
[----:B---3--:R-:W3:Y:S01]  /*14760*/  @P0 LDG.E R6, desc[UR40][R2.64] ;  /* 0x0000002802060981 */ /* 0x008ee2000c1e1900 */
[----:B------:R-:W-:Y:S01]  /*14770*/  ULDC UR4, c[0x0][0x288] ;  /* 0x0000a20000047ab9 */ /* 0x000fe20000000800 */
[----:B------:R-:W-:Y:S01]  /*14780*/  IADD3.X R5, R24, UR7, RZ, P4, !PT ;  /* 0x0000000718057c10 */ /* 0x000fe2000a7fe4ff */
[----:B------:R-:W-:Y:S01]  /*14790*/  IMAD.U32 R8, RZ, RZ, UR4 ;  /* 0x00000004ff087e24 */ /* 0x000fe2000f8e00ff */
[----:B------:R-:W-:-:S03]  /*147a0*/  ULDC.64 UR4, c[0x0][0x418] ;  /* 0x0001060000047ab9 */ /* 0x000fc60000000a00 */
[----:B------:R-:W5:Y:S04]  /*147b0*/  @P1 LDG.E R0, desc[UR40][R4.64] ;  /* 0x0000002804001981 */ /* 0x000f68000c1e1900 */
[----:B---3--:R0:W-:Y:S02]  /*147c0*/  STL [R1+0x28], R6 ;  /* 0x0000280601007387 */ /* 0x0081e40000100800 */
[----:B0-----:R-:W-:-:S04]  /*147d0*/  @P2 IADD3 R6, P3, R23, UR8, RZ ;  /* 0x0000000817062c10 */ /* 0x001fc8000ff7e0ff */
[----:B------:R-:W-:-:S05]  /*147e0*/  @P2 IADD3.X R7, R24, UR9, RZ, P3, !PT ;  /* 0x0000000918072c10 */ /* 0x000fca0009ffe4ff */
[----:B------:R0:W3:Y:S01]  /*147f0*/  @P2 LDG.E R8, desc[UR40][R6.64] ;  /* 0x0000002806082981 */ /* 0x0000e2000c1e1900 */
        /* <DEDUP_REMOVED lines=9> */
[----:B---3--:R0:W-:Y:S04]  /*14890*/  STL [R1+0x38], R8 ;  /* 0x0000380801007387 */ /* 0x0081e80000100800 */
[----:B--2---:R0:W-:Y:S01]  /*148a0*/  STL [R1+0x1c], R10 ;  /* 0x00001c0a01007387 */ /* 0x0041e20000100800 */
[----:B------:R-:W-:Y:S01]  /*148b0*/  IMAD.MOV.U32 R9, RZ, RZ, R8 ;  /* 0x000000ffff097224 */ /* 0x000fe200078e0008 */
[----:B------:R-:W-:Y:S06]  /*148c0*/  @P2 BRA `(.L_x_2787) ;  /* 0x0000000000142947 */ /* 0x000fec0003800000 */
[----:B------:R-:W-:Y:S05]  /*148d0*/  @!P0 BRA `(.L_x_2787) ;  /* 0x0000000000108947 */ /* 0x000fea0003800000 */
[----:B0-----:R-:W2:Y:S04]  /*148e0*/  LDG.E R8, desc[UR40][R2.64] ;  /* 0x0000002802087981 */ /* 0x001ea8000c1e1900 */
[----:B------:R-:W2:Y:S02]  /*148f0*/  LDG.E R2, desc[UR40][R2.64+0x4] ;  /* 0x0000042802027981 */ /* 0x000ea4000c1e1900 */
[----:B--2---:R-:W-:-:S05]  /*14900*/  IMAD.IADD R9, R2, 0x1, -R8 ;  /* 0x0000000102097824 */ /* 0x004fca00078e0a08 */
[----:B------:R1:W-:Y:S02]  /*14910*/  STL [R1+0x38], R9 ;  /* 0x0000380901007387 */ /* 0x0003e40000100800 */
.L_x_2787:
[----:B0-----:R-:W-:Y:S01]  /*14920*/  IMAD.MOV.U32 R8, RZ, RZ, R11 ;  /* 0x000000ffff087224 */ /* 0x001fe200078e000b */
[----:B------:R-:W-:Y:S02]  /*14930*/  ULDC.64 UR4, c[0x0][0xa20] ;  /* 0x0002880000047ab9 */ /* 0x000fe40000000a00 */
[----:B------:R-:W-:Y:S02]  /*14940*/  ISETP.NE.U32.AND P0, PT, RZ, UR4, PT ;  /* 0x00000004ff007c0c */ /* 0x000fe4000bf05070 */
[----:B------:R0:W-:Y:S02]  /*14950*/  STL [R1+0xc], R8 ;  /* 0x00000c0801007387 */ /* 0x0001e40000100800 */
[----:B------:R-:W-:-:S13]  /*14960*/  ISETP.NE.AND.EX P0, PT, RZ, UR5, PT, P0 ;  /* 0x00000005ff007c0c */ /* 0x000fda000bf05300 */
[----:B0-----:R-:W-:Y:S05]  /*14970*/  @!P0 BRA `(.L_x_2788) ;  /* 0x0000000000108947 */ /* 0x001fea0003800000 */
[----:B------:R-:W-:-:S04]  /*14980*/  IADD3 R2, P0, R23, UR4, RZ ;  /* 0x0000000417027c10 */ /* 0x000fc8000ff1e0ff */
[----:B------:R-:W-:-:S05]  /*14990*/  IADD3.X R3, R24, UR5, RZ, P0, !PT ;  /* 0x0000000518037c10 */ /* 0x000fca00087fe4ff */
[----:B------:R0:W5:Y:S01]  /*149a0*/  LDG.E R7, desc[UR40][R2.64] ;  /* 0x0000002802077981 */ /* 0x000162000c1e1900 */
[----:B------:R-:W-:Y:S05]  /*149b0*/  BRA `(.L_x_2789) ;  /* 0x0000000000247947 */ /* 0x000fea0003800000 */
.L_x_2788:
[----:B------:R-:W-:Y:S02]  /*149c0*/  ULDC.64 UR4, c[0x0][0xa08] ;  /* 0x0002820000047ab9 */ /* 0x000fe40000000a00 */
[----:B------:R-:W-:-:S04]  /*149d0*/  ISETP.NE.U32.AND P0, PT, RZ, UR4, PT ;  /* 0x00000004ff007c0c */ /* 0x000fc8000bf05070 */
[----:B------:R-:W-:-:S13]  /*149e0*/  ISETP.NE.AND.EX P0, PT, RZ, UR5, PT, P0 ;  /* 0x00000005ff007c0c */ /* 0x000fda000bf05300 */
[----:B------:R-:W-:Y:S05]  /*149f0*/  @!P0 BRA `(.L_x_2789) ;  /* 0x0000000000148947 */ /* 0x000fea0003800000 */
[----:B------:R-:W0:Y:S02]  /*14a00*/  LDC.64 R2, c[0x0][0xa08] ;  /* 0x00028200ff027b82 */ /* 0x000e240000000a00 */
[----:B0-----:R-:W-:-:S05]  /*14a10*/  IMAD.WIDE R2, R8, 0x4, R2 ;  /* 0x0000000408027825 */ /* 0x001fca00078e0202 */
[----:B------:R-:W2:Y:S04]  /*14a20*/  LDG.E R7, desc[UR40][R2.64] ;  /* 0x0000002802077981 */ /* 0x000ea8000c1e1900 */
[----:B------:R-:W2:Y:S02]  /*14a30*/  LDG.E R2, desc[UR40][R2.64+0x4] ;  /* 0x0000042802027981 */ /* 0x000ea4000c1e1900 */
[----:B--2---:R-:W-:-:S07]  /*14a40*/  IMAD.IADD R7, R2, 0x1, -R7 ;  /* 0x0000000102077824 */ /* 0x004fce00078e0a07 */
.L_x_2789:
[----:B0-----:R-:W2:Y:S01]  /*14a50*/  @P1 LDG.E R2, desc[UR40][R4.64] ;  /* 0x0000002804021981 */ /* 0x001ea2000c1e1900 */
[----:B------:R-:W0:Y:S03]  /*14a60*/  LDC R3, c[0x0][0x448] ;  /* 0x00011200ff037b82 */ /* 0x000e260000000800 */
[----:B------:R3:W2:Y:S01]  /*14a70*/  @P1 LDG.E R4, desc[UR40][R4.64+0x4] ;  /* 0x0000042804041981 */ /* 0x0006a2000c1e1900 */
[----:B-----5:R-:W-:Y:S01]  /*14a80*/  IMAD.IADD R7, R7, 0x1, -R10 ;  /* 0x0000000107077824 */ /* 0x020fe200078e0a0a */
[----:B------:R-:W-:Y:S01]  /*14a90*/  BSSY B0, `(.L_x_2790) ;  /* 0x00000e9000007945 */ /* 0x000fe20003800000 */
[----:B0-----:R-:W-:-:S13]  /*14aa0*/  ISETP.NE.AND P0, PT, R3, 0x1, PT ;  /* 0x000000010300780c */ /* 0x001fda0003f05270 */
[----:B------:R-:W0:Y:S08]  /*14ab0*/  @P0 LDC R3, c[0x0][0x44c] ;  /* 0x00011300ff030b82 */ /* 0x000e300000000800 */
[----:B---3--:R-:W3:Y:S01]  /*14ac0*/  @P0 LDC R5, c[0x0][0x450] ;  /* 0x00011400ff050b82 */ /* 0x008ee20000000800 */
[----:B--2---:R-:W-:Y:S01]  /*14ad0*/  @P1 IADD3 R6, -R2, R4, RZ ;  /* 0x0000000402061210 */ /* 0x004fe20007ffe1ff */
[----:B------:R-:W-:-:S04]  /*14ae0*/  IMAD R2, R17, 0xc0, RZ ;  /* 0x000000c011027824 */ /* 0x000fc800078e02ff */
[----:B------:R-:W-:Y:S02]  /*14af0*/  VIADD R2, R2, 0xbf ;  /* 0x000000bf02027836 */ /* 0x000fe40000000000 */
[----:B------:R-:W-:Y:S02]  /*14b00*/  IMAD.IADD R4, R7, 0x1, R6 ;  /* 0x0000000107047824 */ /* 0x000fe400078e0206 */
[----:B0-----:R-:W-:-:S03]  /*14b10*/  @P0 IMAD.HI.U32 R3, R2, R3, RZ ;  /* 0x0000000302030227 */ /* 0x001fc600078e00ff */
[C---:B------:R-:W-:Y:S01]  /*14b20*/  IADD3 R20, R4.reuse, 0x80, -R9 ;  /* 0x0000008004147810 */ /* 0x040fe20007ffe809 */
[----:B------:R-:W-:Y:S01]  /*14b30*/  VIADD R21, R4, 0x7f ;  /* 0x0000007f04157836 */ /* 0x000fe20000000000 */
[----:B---3--:R-:W-:Y:S01]  /*14b40*/  @P0 SHF.R.U32.HI R2, RZ, R5, R3 ;  /* 0x00000005ff020219 */ /* 0x008fe20000011603 */
[----:B------:R0:W-:Y:S03]  /*14b50*/  STL [R1+0x18], R4 ;  /* 0x0000180401007387 */ /* 0x0001e60000100800 */
[----:B------:R-:W-:Y:S01]  /*14b60*/  SHF.R.S32.HI R3, RZ, 0x1f, R21 ;  /* 0x0000001fff037819 */ /* 0x000fe20000011415 */
[----:B------:R-:W-:-:S03]  /*14b70*/  IMAD.IADD R2, R20, 0x1, R2 ;  /* 0x0000000114027824 */ /* 0x000fc600078e0202 */
[----:B------:R-:W-:Y:S02]  /*14b80*/  LEA.HI R21, R3, R21, RZ, 0x7 ;  /* 0x0000001503157211 */ /* 0x000fe400078f38ff */
[----:B------:R-:W-:Y:S02]  /*14b90*/  SHF.R.S32.HI R3, RZ, 0x1f, R2 ;  /* 0x0000001fff037819 */ /* 0x000fe40000011402 */
[----:B------:R-:W-:Y:S02]  /*14ba0*/  SHF.R.S32.HI R21, RZ, 0x7, R21 ;  /* 0x00000007ff157819 */ /* 0x000fe40000011415 */
[----:B------:R-:W-:-:S04]  /*14bb0*/  LEA.HI R3, R3, R2, RZ, 0x7 ;  /* 0x0000000203037211 */ /* 0x000fc800078f38ff */
[----:B------:R-:W-:-:S04]  /*14bc0*/  SHF.R.S32.HI R3, RZ, 0x7, R3 ;  /* 0x00000007ff037819 */ /* 0x000fc80000011403 */
[----:B------:R-:W-:-:S05]  /*14bd0*/  VIMNMX R2, R21, R3, PT ;  /* 0x0000000315027248 */ /* 0x000fca0003fe0100 */
[--C-:B------:R-:W-:Y:S02]  /*14be0*/  IMAD R2, R2, 0x80, -R7.reuse ;  /* 0x0000008002027824 */ /* 0x100fe400078e0a07 */
[----:B------:R-:W-:-:S03]  /*14bf0*/  IMAD.MOV R7, RZ, RZ, -R7 ;  /* 0x000000ffff077224 */ /* 0x000fc600078e0a07 */
[----:B------:R-:W-:Y:S02]  /*14c00*/  VIMNMX R2, R2, R6, PT ;  /* 0x0000000602027248 */ /* 0x000fe40003fe0100 */
[----:B------:R-:W-:-:S04]  /*14c10*/  VIMNMX R7, RZ, R7, !PT ;  /* 0x00000007ff077248 */ /* 0x000fc80007fe0100 */
        /* <DEDUP_REMOVED lines=17> */
.L_x_2957:
[----:B--2---:R-:W-:Y:S02]  /*14d30*/  ISETP.NE.AND P0, PT, R14, RZ, PT ;  /* 0x000000ff0e00720c */ /* 0x004fe40003f05270 */
[----:B------:R-:W-:-:S11]  /*14d40*/  PLOP3.LUT P6, PT, PT, PT, PT, 0x8, 0x0 ;  /* 0x000000000000781c */ /* 0x000fd60003fce170 */
[----:B------:R-:W-:Y:S05]  /*14d50*/  @P0 BRA `(.L_x_2793) ;  /* 0x00000000000c0947 */ /* 0x000fea0003800000 */
[----:B------:R-:W-:-:S03]  /*14d60*/  UMOV UR4, 0xffffffff ;  /* 0xffffffff00047882 */ /* 0x000fc60000000000 */
[----:B------:R-:W-:Y:S05]  /*14d70*/  BRA.DIV UR4, `(.L_x_2794) ;  /* 0x0000007204587947 */ /* 0x000fea000b800000 */
[----:B------:R-:W-:-:S13]  /*14d80*/  ELECT P6, URZ, PT ;  /* 0x00000000003f782f */ /* 0x000fda00038c0000 */
.L_x_2793:
        /* <DEDUP_REMOVED lines=9> */
.L_x_2960:
[----:B------:R-:W-:Y:S05]  /*14e20*/  BSYNC B1 ;  /* 0x0000000000017941 */ /* 0x000fea0003800000 */
.L_x_2795:
[----:B------:R-:W-:Y:S04]  /*14e30*/  BSSY B1, `(.L_x_2797) ;  /* 0x000004f000017945 */ /* 0x000fe80003800000 */
[----:B------:R-:W-:Y:S05]  /*14e40*/  @!P6 BRA `(.L_x_2798) ;  /* 0x000000040034e947 */ /* 0x000fea0003800000 */
[----:B------:R-:W2:Y:S01]  /*14e50*/  S2R R6, SR_TID.X ;  /* 0x0000000000067919 */ /* 0x000ea20000002100 */
[----:B0-----:R-:W-:Y:S01]  /*14e60*/  IMAD R5, R27, 0x8, R22 ;  /* 0x000000081b057824 */ /* 0x001fe200078e0216 */
[----:B------:R-:W-:Y:S01]  /*14e70*/  BSSY B2, `(.L_x_2799) ;  /* 0x0000006000027945 */ /* 0x000fe20003800000 */
[----:B--2---:R-:W-:Y:S02]  /*14e80*/  LOP3.LUT R7, R6, 0x7f, RZ, 0xc0, !PT ;  /* 0x0000007f06077812 */ /* 0x004fe400078ec0ff */
[----:B------:R-:W-:Y:S02]  /*14e90*/  SHF.L.U32 R6, R29, 0x1f, RZ ;  /* 0x0000001f1d067819 */ /* 0x000fe400000006ff */
[----:B------:R-:W-:Y:S02]  /*14ea0*/  ISETP.NE.AND P1, PT, R7, RZ, PT ;  /* 0x000000ff0700720c */ /* 0x000fe40003f25270 */
[----:B------:R-:W0:Y:S02]  /*14eb0*/  SYNCS.PHASECHK.TRANS64.TRYWAIT P0, [R5+URZ+0x168a0], R6 ;  /* 0x0168a006050075a7 */ /* 0x000e24000800017f */
[----:B0-----:R-:W-:Y:S09]  /*14ec0*/  @!P0 BRA `(.L_x_2800) ;  /* 0x0000007000388947 */ /* 0x001ff20003800000 */
.L_x_2961:
[----:B------:R-:W-:Y:S05]  /*14ed0*/  BSYNC B2 ;  /* 0x0000000000027941 */ /* 0x000fea0003800000 */
.L_x_2799:
        /* <DEDUP_REMOVED lines=9> */
.L_x_2802:
[----:B------:R-:W-:Y:S05]  /*14f70*/  BSYNC B2 ;  /* 0x0000000000027941 */ /* 0x000fea0003800000 */
.L_x_2801:
[----:B------:R-:W-:Y:S01]  /*14f80*/  IMAD.MOV.U32 R11, RZ, RZ, RZ ;  /* 0x000000ffff0b7224 */ /* 0x000fe200078e00ff */
[----:B------:R-:W-:Y:S01]  /*14f90*/  UIADD3 UR4, UP0, UR38, 0x570, URZ ;  /* 0x0000057026047890 */ /* 0x000fe2000ff1e03f */
[----:B------:R-:W-:Y:S01]  /*14fa0*/  IMAD R8, R27, 0x4000, R22 ;  /* 0x000040001b087824 */ /* 0x000fe200078e0216 */
[----:B------:R-:W-:Y:S01]  /*14fb0*/  PLOP3.LUT P0, PT, PT, PT, PT, 0x80, 0x0 ;  /* 0x000000000000781c */ /* 0x000fe20003f0f070 */
[----:B------:R-:W-:Y:S01]  /*14fc0*/  IMAD R7, R4, 0x80, R0 ;  /* 0x0000008004077824 */ /* 0x000fe200078e0200 */
[----:B------:R-:W-:Y:S01]  /*14fd0*/  R2UR UR10, R11 ;  /* 0x000000000b0a72ca */ /* 0x000fe200000e0000 */
[----:B------:R-:W-:Y:S01]  /*14fe0*/  IMAD.SHL.U32 R10, R27, 0x2000, RZ ;  /* 0x000020001b0a7824 */ /* 0x000fe200078e00ff */
[----:B------:R-:W-:Y:S01]  /*14ff0*/  IADD3 R8, R8, 0xe400, RZ ;  /* 0x0000e40008087810 */ /* 0x000fe20007ffe0ff */
[----:B------:R-:W-:Y:S01]  /*15000*/  VIADD R7, R7, 0xffffff80 ;  /* 0xffffff8007077836 */ /* 0x000fe20000000000 */
[----:B------:R-:W-:Y:S01]  /*15010*/  UIADD3.X UR5, URZ, UR39, URZ, UP0, !UPT ;  /* 0x000000273f057290 */ /* 0x000fe200087fe43f */
[----:B-1----:R-:W-:Y:S01]  /*15020*/  VIADD R9, R5, 0x16890 ;  /* 0x0001689005097836 */ /* 0x002fe20000000000 */
[----:B------:R-:W-:Y:S01]  /*15030*/  UMOV UR6, 0x0 ;  /* 0x0000000000067882 */ /* 0x000fe20000000000 */
[----:B------:R-:W-:-:S09]  /*15040*/  UMOV UR7, 0x12f00000 ;  /* 0x12f0000000077882 */ /* 0x000fd20000000000 */
.L_x_2803:
        /* <DEDUP_REMOVED lines=13> */
.L_x_2962:
[----:B------:R-:W-:Y:S05]  /*15120*/  BSYNC B2 ;  /* 0x0000000000027941 */ /* 0x000fea0003800000 */
.L_x_2804:
        /* <DEDUP_REMOVED lines=11> */
.L_x_2807:
[----:B------:R-:W-:Y:S05]  /*151e0*/  BSYNC B2 ;  /* 0x0000000000027941 */ /* 0x000fea0003800000 */
.L_x_2806:
[----:B------:R-:W-:Y:S01]  /*151f0*/  R2UR UR10, R11 ;  /* 0x000000000b0a72ca */ /* 0x000fe200000e0000 */
[----:B01----:R-:W-:Y:S01]  /*15200*/  IMAD R6, R10, 0x2, R22 ;  /* 0x000000020a067824 */ /* 0x003fe200078e0216 */
[----:B------:R-:W-:Y:S01]  /*15210*/  R2UR UR6, R8 ;  /* 0x00000000080672ca */ /* 0x000fe200000e0000 */
[----:B------:R-:W-:Y:S01]  /*15220*/  UIADD3 UR4, UP0, UR38, 0x670, URZ ;  /* 0x0000067026047890 */ /* 0x000fe2000ff1e03f */
[----:B------:R-:W-:Y:S01]  /*15230*/  R2UR UR7, R9 ;  /* 0x00000000090772ca */ /* 0x000fe200000e0000 */
[----:B------:R-:W-:Y:S01]  /*15240*/  VIADD R5, R5, 0x168b0 ;  /* 0x000168b005057836 */ /* 0x000fe20000000000 */
[----:B------:R-:W-:Y:S01]  /*15250*/  PLOP3.LUT P0, PT, PT, PT, PT, 0x80, 0x0 ;  /* 0x000000000000781c */ /* 0x000fe20003f0f070 */
[----:B------:R-:W-:Y:S01]  /*15260*/  VIADD R6, R6, 0x400 ;  /* 0x0000040006067836 */ /* 0x000fe20000000000 */
[----:B------:R-:W-:-:S12]  /*15270*/  UIADD3.X UR5, URZ, UR39, URZ, UP0, !UPT ;  /* 0x000000273f057290 */ /* 0x000fd800087fe43f */
.L_x_2808:
        /* <DEDUP_REMOVED lines=10> */
.L_x_2798:
[----:B------:R-:W-:Y:S05]  /*15320*/  BSYNC B1 ;  /* 0x0000000000017941 */ /* 0x000fea0003800000 */
.L_x_2797:
        /* <DEDUP_REMOVED lines=9> */
.L_x_2821:
        /* <DEDUP_REMOVED lines=11> */
.L_x_2963:
[----:B------:R-:W-:Y:S05]  /*15470*/  BSYNC B2 ;  /* 0x0000000000027941 */ /* 0x000fea0003800000 */
.L_x_2811:
        /* <DEDUP_REMOVED lines=9> */
.L_x_2814:
[----:B------:R-:W-:Y:S05]  /*15510*/  BSYNC B2 ;  /* 0x0000000000027941 */ /* 0x000fea0003800000 */
.L_x_2813:
[----:B------:R-:W-:Y:S01]  /*15520*/  IMAD.MOV.U32 R11, RZ, RZ, RZ ;  /* 0x000000ffff0b7224 */ /* 0x000fe200078e00ff */
[----:B------:R-:W-:Y:S01]  /*15530*/  UIADD3 UR4, UP0, UR38, 0x570, URZ ;  /* 0x0000057026047890 */ /* 0x000fe2000ff1e03f */
[----:B------:R-:W-:Y:S01]  /*15540*/  IMAD R7, R27, 0x4000, R22 ;  /* 0x000040001b077824 */ /* 0x000fe200078e0216 */
[----:B------:R-:W-:Y:S01]  /*15550*/  PLOP3.LUT P1, PT, PT, PT, PT, 0x80, 0x0 ;  /* 0x000000000000781c */ /* 0x000fe20003f2f070 */
[----:B------:R-:W-:Y:S01]  /*15560*/  IMAD R8, R4, 0x80, R0 ;  /* 0x0000008004087824 */ /* 0x000fe200078e0200 */
[----:B------:R-:W-:Y:S01]  /*15570*/  R2UR UR10, R11 ;  /* 0x000000000b0a72ca */ /* 0x000fe200000e0000 */
[----:B-1----:R-:W-:Y:S01]  /*15580*/  VIADD R9, R5, 0x16890 ;  /* 0x0001689005097836 */ /* 0x002fe20000000000 */
[----:B------:R-:W-:Y:S01]  /*15590*/  UIADD3.X UR5, URZ, UR39, URZ, UP0, !UPT ;  /* 0x000000273f057290 */ /* 0x000fe200087fe43f */
[----:B------:R-:W-:Y:S01]  /*155a0*/  VIADD R10, R7, 0xe400 ;  /* 0x0000e400070a7836 */ /* 0x000fe20000000000 */
[----:B------:R-:W-:Y:S01]  /*155b0*/  UMOV UR6, 0x0 ;  /* 0x0000000000067882 */ /* 0x000fe20000000000 */
[----:B------:R-:W-:-:S10]  /*155c0*/  UMOV UR7, 0x12f00000 ;  /* 0x12f0000000077882 */ /* 0x000fd40000000000 */
.L_x_2815:
        /* <DEDUP_REMOVED lines=13> */
.L_x_2964:
[----:B------:R-:W-:Y:S05]  /*156a0*/  BSYNC B2 ;  /* 0x0000000000027941 */ /* 0x000fea0003800000 */
.L_x_2816:
        /* <DEDUP_REMOVED lines=11> */
.L_x_2819:
[----:B------:R-:W-:Y:S05]  /*15760*/  BSYNC B2 ;  /* 0x0000000000027941 */ /* 0x000fea0003800000 */
.L_x_2818:
        /* <DEDUP_REMOVED lines=8> */
.L_x_2820:
        /* <DEDUP_REMOVED lines=10> */
.L_x_2810:
[----:B------:R-:W-:Y:S05]  /*15890*/  BSYNC B1 ;  /* 0x0000000000017941 */ /* 0x000fea0003800000 */
.L_x_2809:
        /* <DEDUP_REMOVED lines=8> */
.L_x_2791:
[----:B------:R-:W-:Y:S05]  /*15920*/  BSYNC B0 ;  /* 0x0000000000007941 */ /* 0x000fea0003800000 */
.L_x_2790:
[----:B------:R-:W0:Y:S01]  /*15930*/  LDC R0, c[0x0][0x448] ;  /* 0x00011200ff007b82 */ /* 0x000e220000000800 */
[----:B------:R-:W-:Y:S01]  /*15940*/  IMAD.MOV.U32 R2, RZ, RZ, 0xc0 ;  /* 0x000000c0ff027424 */ /* 0x000fe200078e00ff */
[----:B------:R-:W-:Y:S05]  /*15950*/  @!P0 WARPSYNC.ALL ;  /* 0x0000000000008948 */ /* 0x000fea0003800000 */
[----:B------:R-:W-:Y:S01]  /*15960*/  IMAD R2, R17, R2, 0xbf ;  /* 0x000000bf11027424 */ /* 0x000fe200078e0202 */
[----:B------:R-:W-:Y:S01]  /*15970*/  BSSY B7, `(.L_x_2822) ;  /* 0x00003bc000077945 */ /* 0x000fe20003800000 */
[----:B------:R-:W-:Y:S01]  /*15980*/  @!P0 BAR.SYNC.DEFER_BLOCKING 0xc, 0x200 ;  /* 0x0308000000008b1d */ /* 0x000fe20000010000 */
[----:B0-----:R-:W-:-:S13]  /*15990*/  ISETP.NE.AND P1, PT, R0, 0x1, PT ;  /* 0x000000010000780c */ /* 0x001fda0003f25270 */
[----:B------:R-:W0:Y:S08]  /*159a0*/  @P1 LDC R3, c[0x0][0x44c] ;  /* 0x00011300ff031b82 */ /* 0x000e300000000800 */
[----:B------:R-:W2:Y:S01]  /*159b0*/  @P1 LDC R0, c[0x0][0x450] ;  /* 0x00011400ff001b82 */ /* 0x000ea20000000800 */
[----:B0-----:R-:W-:-:S05]  /*159c0*/  @P1 IMAD.HI.U32 R3, R2, R3, RZ ;  /* 0x0000000302031227 */ /* 0x001fca00078e00ff */
[----:B--2---:R-:W-:-:S05]  /*159d0*/  @P1 SHF.R.U32.HI R2, RZ, R0, R3 ;  /* 0x00000000ff021219 */ /* 0x004fca0000011603 */
[----:B------:R-:W-:-:S05]  /*159e0*/  IMAD.IADD R2, R20, 0x1, R2 ;  /* 0x0000000114027824 */ /* 0x000fca00078e0202 */
[----:B------:R-:W-:-:S04]  /*159f0*/  SHF.R.S32.HI R0, RZ, 0x1f, R2 ;  /* 0x0000001fff007819 */ /* 0x000fc80000011402 */
[----:B------:R-:W-:-:S04]  /*15a00*/  LEA.HI R0, R0, R2, RZ, 0x7 ;  /* 0x0000000200007211 */ /* 0x000fc800078f38ff */
[----:B------:R-:W-:-:S04]  /*15a10*/  SHF.R.S32.HI R0, RZ, 0x7, R0 ;  /* 0x00000007ff007819 */ /* 0x000fc80000011400 */
[----:B------:R-:W-:-:S04]  /*15a20*/  VIMNMX R4, R21, R0, PT ;  /* 0x0000000015047248 */ /* 0x000fc80003fe0100 */
[----:B------:R-:W-:Y:S01]  /*15a30*/  ISETP.GT.AND P0, PT, R4, RZ, PT ;  /* 0x000000ff0400720c */ /* 0x000fe20003f04270 */
[----:B------:R0:W-:-:S12]  /*15a40*/  STL [R1+0x34], R4 ;  /* 0x0000340401007387 */ /* 0x0001d80000100800 */
[----:B0-----:R-:W-:Y:S05]  /*15a50*/  @P0 BRA `(.L_x_2823) ;  /* 0x0000000000440947 */ /* 0x001fea0003800000 */
[----:B------:R-:W0:Y:S02]  /*15a60*/  S2R R5, SR_TID.X ;  /* 0x0000000000057919 */ /* 0x000e240000002100 */
[----:B0-----:R-:W-:-:S04]  /*15a70*/  LOP3.LUT R5, R5, 0x7f, RZ, 0xc0, !PT ;  /* 0x0000007f05057812 */ /* 0x001fc800078ec0ff */
[----:B------:R-:W-:-:S13]  /*15a80*/  ISETP.NE.AND P0, PT, R5, RZ, PT ;  /* 0x000000ff0500720c */ /* 0x000fda0003f05270 */
[----:B------:R-:W-:Y:S05]  /*15a90*/  @P0 BRA `(.L_x_2824) ;  /* 0x0000003800a40947 */ /* 0x000fea0003800000 */
[----:B------:R-:W0:Y:S01]  /*15aa0*/  S2R R5, SR_LANEID ;  /* 0x0000000000057919 */ /* 0x000e220000000000 */
[----:B------:R-:W-:Y:S01]  /*15ab0*/  VOTEU.ANY UR4, UPT, PT ;  /* 0x0000000000047886 */ /* 0x000fe200038e0100 */
[----:B------:R-:W2:Y:S01]  /*15ac0*/  LDC.64 R2, c[0x0][0xc60] ;  /* 0x00031800ff027b82 */ /* 0x000ea20000000a00 */
[----:B------:R-:W0:Y:S02]  /*15ad0*/  FLO.U32 R0, UR4 ;  /* 0x0000000400007d00 */ /* 0x000e2400080e0000 */
[----:B0-----:R-:W-:-:S06]  /*15ae0*/  ISETP.EQ.U32.AND P0, PT, R0, R5, PT ;  /* 0x000000050000720c */ /* 0x001fcc0003f02070 */
[----:B------:R-:W2:Y:S07]  /*15af0*/  POPC R5, UR4 ;  /* 0x0000000400057d09 */ /* 0x000eae0008000000 */
[----:B--2---:R-:W2:Y:S01]  /*15b00*/  @P0 ATOMG.E.ADD.STRONG.GPU PT, R3, desc[UR40][R2.64], R5 ;  /* 0x00000005020309a8 */ /* 0x004ea200081ee1e8 */
[----:B------:R-:W0:Y:S02]  /*15b10*/  S2R R4, SR_LTMASK ;  /* 0x0000000000047919 */ /* 0x000e240000003900 */
[----:B0-----:R-:W-:-:S04]  /*15b20*/  LOP3.LUT R4, R4, UR4, RZ, 0xc0, !PT ;  /* 0x0000000404047c12 */ /* 0x001fc8000f8ec0ff */
[----:B------:R-:W0:Y:S01]  /*15b30*/  POPC R7, R4 ;  /* 0x0000000400077309 */ /* 0x000e220000000000 */
[----:B--2---:R-:W0:Y:S02]  /*15b40*/  SHFL.IDX PT, R0, R3, R0, 0x1f ;  /* 0x00001f0003007589 */ /* 0x004e2400000e0000 */
[----:B0-----:R-:W-:Y:S01]  /*15b50*/  IADD3 R16, R0, UR36, R7 ;  /* 0x0000002400107c10 */ /* 0x001fe2000fffe007 */
[----:B------:R-:W-:Y:S06]  /*15b60*/  BRA `(.L_x_2824) ;  /* 0x0000003800707947 */ /* 0x000fec0003800000 */
.L_x_2823:
        /* <DEDUP_REMOVED lines=8> */
[----:B------:R-:W-:Y:S01]  /*15bf0*/  IMAD.U32 R4, RZ, RZ, UR6 ;  /* 0x00000006ff047e24 */ /* 0x000fe2000f8e00ff */
[----:B------:R-:W-:Y:S01]  /*15c00*/  MOV R13, RZ ;  /* 0x000000ff000d7202 */ /* 0x000fe20000000f00 */
[----:B------:R-:W0:Y:S01]  /*15c10*/  LDC.64 R2, c[0x4][R2] ;  /* 0x0100000002027b82 */ /* 0x000e220000000a00 */
[----:B------:R-:W-:Y:S02]  /*15c20*/  IMAD.U32 R5, RZ, RZ, UR7 ;  /* 0x00000007ff057e24 */ /* 0x000fe4000f8e00ff */
[----:B------:R-:W-:Y:S02]  /*15c30*/  IMAD.U32 R6, RZ, RZ, UR8 ;  /* 0x00000008ff067e24 */ /* 0x000fe4000f8e00ff */
[----:B------:R-:W-:-:S02]  /*15c40*/  IMAD.U32 R7, RZ, RZ, UR9 ;  /* 0x00000009ff077e24 */ /* 0x000fc4000f8e00ff */
[----:B------:R-:W-:Y:S02]  /*15c50*/  IMAD.U32 R10, RZ, RZ, UR4 ;  /* 0x00000004ff0a7e24 */ /* 0x000fe4000f8e00ff */
[----:B------:R-:W-:Y:S02]  /*15c60*/  IMAD.U32 R11, RZ, RZ, UR5 ;  /* 0x00000005ff0b7e24 */ /* 0x000fe4000f8e00ff */
[----:B------:R-:W-:Y:S02]  /*15c70*/  IMAD.MOV.U32 R8, RZ, RZ, 0x70 ;  /* 0x00000070ff087424 */ /* 0x000fe400078e00ff */
[----:B------:R-:W-:-:S07]  /*15c80*/  IMAD.MOV.U32 R12, RZ, RZ, 0x1 ;  /* 0x00000001ff0c7424 */ /* 0x000fce00078e00ff */
[----:B------:R-:W-:-:S07]  /*15c90*/  LEPC R20, `(.L_x_2826) ;  /* 0x000000001014794e */ /* 0x000fce0000000000 */
[----:B01----:R-:W-:Y:S05]  /*15ca0*/  CALL.ABS.NOINC R2 ;  /* 0x0000000002007343 */ /* 0x003fea0003c00000 */
.L_x_2826:
[----:B------:R-:W-:Y:S05]  /*15cb0*/  BSYNC B6 ;  /* 0x0000000000067941 */ /* 0x000fea0003800000 */
.L_x_2825:
        /* <DEDUP_REMOVED lines=10> */
[----:B------:R-:W-:Y:S01]  /*15d60*/  MOV R12, 0x1 ;  /* 0x00000001000c7802 */ /* 0x000fe20000000f00 */
[----:B------:R-:W-:Y:S02]  /*15d70*/  IMAD.U32 R5, RZ, RZ, UR7 ;  /* 0x00000007ff057e24 */ /* 0x000fe4000f8e00ff */
[----:B------:R-:W-:Y:S02]  /*15d80*/  IMAD.U32 R6, RZ, RZ, UR8 ;  /* 0x00000008ff067e24 */ /* 0x000fe4000f8e00ff */
[----:B------:R-:W-:-:S02]  /*15d90*/  IMAD.U32 R7, RZ, RZ, UR9 ;  /* 0x00000009ff077e24 */ /* 0x000fc4000f8e00ff */
[----:B------:R-:W-:Y:S02]  /*15da0*/  IMAD.U32 R10, RZ, RZ, UR4 ;  /* 0x00000004ff0a7e24 */ /* 0x000fe4000f8e00ff */
[----:B------:R-:W-:Y:S02]  /*15db0*/  IMAD.U32 R11, RZ, RZ, UR5 ;  /* 0x00000005ff0b7e24 */ /* 0x000fe4000f8e00ff */
[----:B------:R-:W-:Y:S02]  /*15dc0*/  IMAD.MOV.U32 R8, RZ, RZ, 0x70 ;  /* 0x00000070ff087424 */ /* 0x000fe400078e00ff */
[----:B0-----:R-:W-:-:S07]  /*15dd0*/  IMAD.MOV.U32 R13, RZ, RZ, RZ ;  /* 0x000000ffff0d7224 */ /* 0x001fce00078e00ff */
[----:B------:R-:W-:-:S07]  /*15de0*/  LEPC R20, `(.L_x_2829) ;  /* 0x000000001014794e */ /* 0x000fce0000000000 */
[----:B-12---:R-:W-:Y:S05]  /*15df0*/  CALL.ABS.NOINC R2 ;  /* 0x0000000002007343 */ /* 0x006fea0003c00000 */
.L_x_2829:
[----:B------:R0:W1:Y:S01]  /*15e00*/  LDC.64 R2, c[0x4][R26] ;  /* 0x010000001a027b82 */ /* 0x0000620000000a00 */
[----:B------:R-:W-:Y:S01]  /*15e10*/  ULDC.64 UR4, c[0x4][0x88] ;  /* 0x0100220000047ab9 */ /* 0x000fe20000000a00 */
[----:B------:R-:W-:Y:S01]  /*15e20*/  ULDC.64 UR6, c[0x4][0x90] ;  /* 0x0100240000067ab9 */ /* 0x000fe20000000a00 */
[----:B------:R-:W-:Y:S01]  /*15e30*/  ULDC.64 UR8, c[0x4][0x18] ;  /* 0x0100060000087ab9 */ /* 0x000fe20000000a00 */
        /* <DEDUP_REMOVED lines=10> */
[----:B-1----:R-:W-:Y:S05]  /*15ee0*/  CALL.ABS.NOINC R2 ;  /* 0x0000000002007343 */ /* 0x002fea0003c00000 */
.L_x_2828:
[----:B------:R-:W-:Y:S05]  /*15ef0*/  BSYNC B6 ;  /* 0x0000000000067941 */ /* 0x000fea0003800000 */
.L_x_2827:
[----:B------:R0:W2:Y:S01]  /*15f00*/  LDL R20, [R1+0xc] ;  /* 0x00000c0001147983 */ /* 0x0000a20000100800 */
[----:B------:R-:W-:Y:S01]  /*15f10*/  ULDC.64 UR4, c[0x0][0x9f8] ;  /* 0x00027e0000047ab9 */ /* 0x000fe20000000a00 */
[----:B------:R-:W3:Y:S01]  /*15f20*/  LDC R7, c[0x0][0x430] ;  /* 0x00010c00ff077b82 */ /* 0x000ee20000000800 */
[----:B------:R-:W-:Y:S01]  /*15f30*/  ISETP.NE.U32.AND P0, PT, RZ, UR4, PT ;  /* 0x00000004ff007c0c */ /* 0x000fe2000bf05070 */
[----:B------:R-:W4:Y:S03]  /*15f40*/  LDL R26, [R1+0x34] ;  /* 0x00003400011a7983 */ /* 0x000f260000100800 */
[----:B------:R-:W-:Y:S01]  /*15f50*/  ISETP.NE.AND.EX P0, PT, RZ, UR5, PT, P0 ;  /* 0x00000005ff007c0c */ /* 0x000fe2000bf05300 */
[----:B------:R-:W4:Y:S04]  /*15f60*/  LDL R4, [R1+0x18] ;  /* 0x0000180001047983 */ /* 0x000f280000100800 */
[----:B------:R-:W4:Y:S01]  /*15f70*/  LDL R21, [R1+0x1c] ;  /* 0x00001c0001157983 */ /* 0x000f220000100800 */
[----:B------:R-:W0:Y:S07]  /*15f80*/  S2R R5, SR_TID.X ;  /* 0x0000000000057919 */ /* 0x000e2e0000002100 */
[----:B------:R-:W-:Y:S01]  /*15f90*/  @P0 IADD3 R2, P1, R23, UR4, RZ ;  /* 0x0000000417020c10 */ /* 0x000fe2000ff3e0ff */
[----:B------:R-:W0:Y:S03]  /*15fa0*/  S2R R0, SR_TID.X ;  /* 0x0000000000007919 */ /* 0x000e260000002100 */
[----:B------:R-:W-:Y:S01]  /*15fb0*/  @P0 IADD3.X R3, R24, UR5, RZ, P1, !PT ;  /* 0x0000000518030c10 */ /* 0x000fe20008ffe4ff */
[----:B------:R-:W4:Y:S01]  /*15fc0*/  LDL R10, [R1+0x54] ;  /* 0x00005400010a7983 */ /* 0x000f220000100800 */
[----:B---3--:R-:W-:-:S03]  /*15fd0*/  ISETP.NE.AND P1, PT, R7, 0x1, PT ;  /* 0x000000010700780c */ /* 0x008fc60003f25270 */
[----:B-1----:R-:W3:Y:S04]  /*15fe0*/  LDL.LU R9, [R1+0x4] ;  /* 0x0000040001097983 */ /* 0x002ee80000300800 */
[----:B--2---:R-:W2:Y:S01]  /*15ff0*/  @P0 LDG.E R20, desc[UR40][R2.64] ;  /* 0x0000002802140981 */ /* 0x004ea2000c1e1900 */
[----:B0-----:R-:W-:Y:S01]  /*16000*/  IMAD.SHL.U32 R6, R5, 0x10, RZ ;  /* 0x0000001005067824 */ /* 0x001fe200078e00ff */
[----:B------:R-:W-:-:S04]  /*16010*/  LOP3.LUT R0, R0, 0x7f, RZ, 0xc0, !PT ;  /* 0x0000007f00007812 */ /* 0x000fc800078ec0ff */
[----:B------:R-:W0:Y:S01]  /*16020*/  @P1 LDC R5, c[0x0][0x434] ;  /* 0x00010d00ff051b82 */ /* 0x000e220000000800 */
[----:B----4-:R-:W-:Y:S01]  /*16030*/  VIADD R26, R26, 0xffffffff ;  /* 0xffffffff1a1a7836 */ /* 0x010fe20000000000 */
[----:B------:R-:W-:-:S03]  /*16040*/  SHF.R.U32.HI R0, RZ, 0x3, R0 ;  /* 0x00000003ff007819 */ /* 0x000fc60000011600 */
[----:B------:R-:W-:Y:S01]  /*16050*/  IMAD.SHL.U32 R8, R26, 0x80, RZ ;  /* 0x000000801a087824 */ /* 0x000fe200078e00ff */
[----:B------:R-:W-:-:S04]  /*16060*/  LOP3.LUT R6, R6, 0x70, RZ, 0xc0, !PT ;  /* 0x0000007006067812 */ /* 0x000fc800078ec0ff */
[----:B------:R-:W-:Y:S02]  /*16070*/  LOP3.LUT R0, R8, R0, R6, 0xfe, !PT ;  /* 0x0000000008007212 */ /* 0x000fe400078efe06 */
[----:B------:R-:W1:Y:S01]  /*16080*/  @P1 LDC R6, c[0x0][0x438] ;  /* 0x00010e00ff061b82 */ /* 0x000e620000000800 */
[----:B--2---:R2:W-:Y:S01]  /*16090*/  @P0 STL [R1+0xc], R20 ;  /* 0x00000c1401000387 */ /* 0x0045e20000100800 */
[C---:B------:R-:W-:Y:S01]  /*160a0*/  ISETP.GE.AND P0, PT, R0.reuse, R4, PT ;  /* 0x000000040000720c */ /* 0x040fe20003f06270 */
[----:B------:R-:W-:-:S04]  /*160b0*/  IMAD.IADD R0, R0, 0x1, R21 ;  /* 0x0000000100007824 */ /* 0x000fc800078e0215 */
[----:B0-----:R-:W-:-:S08]  /*160c0*/  @P1 IMAD.HI.U32 R5, R0, R5, RZ ;  /* 0x0000000500051227 */ /* 0x001fd000078e00ff */
[----:B------:R-:W0:Y:S01]  /*160d0*/  @!P0 LDC.64 R2, c[0x0][0x428] ;  /* 0x00010a00ff028b82 */ /* 0x000e220000000a00 */
[----:B------:R-:W-:Y:S01]  /*160e0*/  IMAD.MOV.U32 R4, RZ, RZ, R0 ;  /* 0x000000ffff047224 */ /* 0x000fe200078e0000 */
        /* <DEDUP_REMOVED lines=9> */
[----:B0-----:R-:W-:Y:S01]  /*16180*/  @!P0 LEA R6, P1, R4, R2, 0x2 ;  /* 0x0000000204068211 */ /* 0x001fe200078210ff */
[----:B------:R-:W-:-:S05]  /*16190*/  @!P0 IMAD.IADD R2, R5, 0x1, R7 ;  /* 0x0000000105028824 */ /* 0x000fca00078e0207 */
[----:B------:R-:W-:Y:S02]  /*161a0*/  @!P0 LEA.HI.X R7, R4, R3, R2, 0x2, P1 ;  /* 0x0000000304078211 */ /* 0x000fe400008f1402 */
[----:B------:R-:W-:-:S06]  /*161b0*/  MOV R2, RZ ;  /* 0x000000ff00027202 */ /* 0x000fcc0000000f00 */
[----:B------:R2:W5:Y:S01]  /*161c0*/  @!P0 LDG.E R2, desc[UR40][R6.64] ;  /* 0x0000002806028981 */ /* 0x000562000c1e1900 */
[----:B------:R-:W-:Y:S02]  /*161d0*/  ISETP.NE.AND P2, PT, R10, 0x3, PT ;  /* 0x000000030a00780c */ /* 0x000fe40003f45270 */
[----:B---3--:R-:W-:Y:S01]  /*161e0*/  LOP3.LUT R9, R9, 0xfffffffd, RZ, 0xc0, !PT ;  /* 0xfffffffd09097812 */ /* 0x008fe200078ec0ff */
[----:B------:R2:W-:Y:S10]  /*161f0*/  STL [R1+0x20], R11 ;  /* 0x0000200b01007387 */ /* 0x0005f40000100800 */
[----:B------:R-:W-:-:S05]  /*16200*/  @P2 LOP3.LUT R9, R9, 0x2, RZ, 0xfc, !PT ;  /* 0x0000000209092812 */ /* 0x000fca00078efcff */
[----:B------:R2:W-:Y:S01]  /*16210*/  STL [R1+0x4], R9 ;  /* 0x0000040901007387 */ /* 0x0005e20000100800 */
[----:B------:R-:W-:-:S03]  /*16220*/  UMOV UR4, 0xffffffff ;  /* 0xffffffff00047882 */ /* 0x000fc60000000000 */
[----:B------:R-:W-:Y:S05]  /*16230*/  BRA.DIV UR4, `(.L_x_2830) ;  /* 0x0000005e04ac7947 */ /* 0x000fea000b800000 */
.L_x_2967:
[----:B--2---:R-:W-:-:S05]  /*16240*/  SHF.R.S32.HI R9, RZ, 0x1f, R18 ;  /* 0x0000001fff097819 */ /* 0x004fca0000011412 */
[----:B------:R0:W-:Y:S01]  /*16250*/  STL [R1+0x10], R9 ;  /* 0x0000100901007387 */ /* 0x0001e20000100800 */
[----:B------:R-:W-:Y:S05]  /*16260*/  @!P2 BRA `(.L_x_2831) ;  /* 0x000000000004a947 */ /* 0x000fea0003800000 */
[----:B------:R-:W-:Y:S01]  /*16270*/  BPT.TRAP 0x1 ;  /* 0x000000040000795c */ /* 0x000fe20000300000 */
.L_x_2831:
        /* <DEDUP_REMOVED lines=25> */
.L_x_2968:
[----:B------:R-:W-:Y:S05]  /*16410*/  BSYNC B0 ;  /* 0x0000000000007941 */ /* 0x000fea0003800000 */
.L_x_2832:
[----:B0-----:R-:W2:Y:S01]  /*16420*/  LDL R9, [R1+0x10] ;  /* 0x0000100001097983 */ /* 0x001ea20000100800 */
[----:B------:R-:W-:-:S03]  /*16430*/  ULDC.64 UR4, c[0x0][0x300] ;  /* 0x0000c00000047ab9 */ /* 0x000fc60000000a00 */
[----:B------:R-:W3:Y:S04]  /*16440*/  LDL R14, [R1+0x18] ;  /* 0x00001800010e7983 */ /* 0x000ee80000100800 */
[----:B------:R-:W4:Y:S01]  /*16450*/  LDL.LU R10, [R1+0x4] ;  /* 0x00000400010a7983 */ /* 0x000f220000300800 */
[----:B------:R-:W-:Y:S02]  /*16460*/  IMAD R6, R6, UR4, RZ ;  /* 0x0000000406067c24 */ /* 0x000fe4000f8e02ff */
[C---:B-1----:R-:W-:Y:S01]  /*16470*/  IMAD.WIDE.U32 R4, R0.reuse, UR4, RZ ;  /* 0x0000000400047c25 */ /* 0x042fe2000f8e00ff */
[----:B------:R-:W0:Y:S03]  /*16480*/  S2R R13, SR_TID.X ;  /* 0x00000000000d7919 */ /* 0x000e260000002100 */
[----:B------:R-:W-:Y:S01]  /*16490*/  IMAD R6, R0, UR5, R6 ;  /* 0x0000000500067c24 */ /* 0x000fe2000f8e0206 */
[----:B------:R-:W-:-:S02]  /*164a0*/  ULDC.64 UR4, c[0x0][0x310] ;  /* 0x0000c40000047ab9 */ /* 0x000fc40000000a00 */
[----:B------:R-:W-:Y:S02]  /*164b0*/  IMAD R7, R7, UR4, RZ ;  /* 0x0000000407077c24 */ /* 0x000fe4000f8e02ff */
[----:B------:R-:W-:Y:S02]  /*164c0*/  IMAD.IADD R5, R5, 0x1, R6 ;  /* 0x0000000105057824 */ /* 0x000fe400078e0206 */
[----:B------:R-:W-:-:S04]  /*164d0*/  IMAD.WIDE.U32 R4, R2, UR4, R4 ;  /* 0x0000000402047c25 */ /* 0x000fc8000f8e0004 */
[----:B------:R-:W-:Y:S01]  /*164e0*/  IMAD R2, R2, UR5, R7 ;  /* 0x0000000502027c24 */ /* 0x000fe2000f8e0207 */
[----:B------:R-:W-:-:S03]  /*164f0*/  ULDC.64 UR4, c[0x0][0x308] ;  /* 0x0000c20000047ab9 */ /* 0x000fc60000000a00 */
[----:B------:R-:W-:Y:S02]  /*16500*/  IMAD.IADD R5, R5, 0x1, R2 ;  /* 0x0000000105057824 */ /* 0x000fe400078e0202 */
[----:B------:R-:W-:-:S04]  /*16510*/  IMAD.WIDE.U32 R4, R18, UR4, R4 ;  /* 0x0000000412047c25 */ /* 0x000fc8000f8e0004 */
[----:B--2---:R-:W-:Y:S02]  /*16520*/  IMAD R0, R9, UR4, RZ ;  /* 0x0000000409007c24 */ /* 0x004fe4000f8e02ff */
[----:B------:R-:W1:Y:S02]  /*16530*/  S2R R9, SR_TID.X ;  /* 0x0000000000097919 */ /* 0x000e640000002100 */
[----:B------:R-:W-:Y:S01]  /*16540*/  IMAD R0, R18, UR5, R0 ;  /* 0x0000000512007c24 */ /* 0x000fe2000f8e0200 */
[----:B------:R-:W-:-:S03]  /*16550*/  ULDC.64 UR4, c[0x0][0x2e8] ;  /* 0x0000ba0000047ab9 */ /* 0x000fc60000000a00 */
[----:B------:R-:W-:Y:S01]  /*16560*/  IMAD.IADD R2, R5, 0x1, R0 ;  /* 0x0000000105027824 */ /* 0x000fe200078e0200 */
[----:B------:R-:W-:Y:S01]  /*16570*/  LEA R0, P0, R4, UR4, 0x1 ;  /* 0x0000000404007c11 */ /* 0x000fe2000f8008ff */
[----:B------:R-:W-:Y:S01]  /*16580*/  ULDC UR4, c[0x0][0x2f4] ;  /* 0x0000bd0000047ab9 */ /* 0x000fe20000000800 */
[----:B----4-:R-:W-:Y:S02]  /*16590*/  LOP3.LUT R10, R10, 0xfffffffe, RZ, 0xc0, !PT ;  /* 0xfffffffe0a0a7812 */ /* 0x010fe400078ec0ff */
[----:B------:R-:W-:Y:S02]  /*165a0*/  LEA.HI.X R2, R4, UR5, R2, 0x1, P0 ;  /* 0x0000000504027c11 */ /* 0x000fe400080f0c02 */
[----:B-1----:R-:W-:Y:S01]  /*165b0*/  LOP3.LUT R11, R9, 0x7f, RZ, 0xc0, !PT ;  /* 0x0000007f090b7812 */ /* 0x002fe200078ec0ff */
[----:B0-----:R-:W-:-:S03]  /*165c0*/  IMAD.SHL.U32 R9, R13, 0x8, RZ ;  /* 0x000000080d097824 */ /* 0x001fc600078e00ff */
[----:B------:R-:W-:Y:S02]  /*165d0*/  SHF.R.U32.HI R12, RZ, 0x3, R11 ;  /* 0x00000003ff0c7819 */ /* 0x000fe4000001160b */
[----:B------:R-:W-:Y:S02]  /*165e0*/  LOP3.LUT R9, R9, 0x38, RZ, 0xc0, !PT ;  /* 0x0000003809097812 */ /* 0x000fe400078ec0ff */
[----:B---3--:R-:W-:Y:S02]  /*165f0*/  IADD3 R4, -R12, R14, -R8 ;  /* 0x0000000e0c047210 */ /* 0x008fe40007ffe908 */
[----:B------:R-:W-:Y:S01]  /*16600*/  ISETP.GE.AND P2, PT, R9, UR4, PT ;  /* 0x0000000409007c0c */ /* 0x000fe2000bf46270 */
[----:B------:R-:W-:Y:S01]  /*16610*/  UMOV UR4, 0xffffffff ;  /* 0xffffffff00047882 */ /* 0x000fe20000000000 */
[----:B------:R-:W-:Y:S01]  /*16620*/  SHF.L.U32 R12, R11, 0x3, RZ ;  /* 0x000000030b0c7819 */ /* 0x000fe200000006ff */
[----:B------:R-:W-:Y:S01]  /*16630*/  IMAD.SHL.U32 R11, R13, 0x8, RZ ;  /* 0x000000080d0b7824 */ /* 0x000fe200078e00ff */
[----:B------:R-:W-:-:S04]  /*16640*/  ISETP.GE.AND P0, PT, R4, 0x1, PT ;  /* 0x000000010400780c */ /* 0x000fc80003f06270 */
[----:B------:R-:W-:-:S04]  /*16650*/  LOP3.LUT R11, R11, 0x1f8, RZ, 0xc0, !PT ;  /* 0x000001f80b0b7812 */ /* 0x000fc800078ec0ff */
[----:B------:R-:W-:Y:S02]  /*16660*/  LOP3.LUT R11, R11, 0x38, R13, 0x78, !PT ;  /* 0x000000380b0b7812 */ /* 0x000fe400078e780d */
[----:B------:R-:W-:Y:S02]  /*16670*/  @P2 LOP3.LUT R10, R10, 0x1, RZ, 0xfc, !PT ;  /* 0x000000010a0a2812 */ /* 0x000fe400078efcff */
[----:B------:R-:W-:-:S03]  /*16680*/  LOP3.LUT R11, R11, 0x200, R12, 0xf8, !PT ;  /* 0x000002000b0b7812 */ /* 0x000fc600078ef80c */
[----:B------:R0:W-:Y:S02]  /*16690*/  STL [R1+0x4], R10 ;  /* 0x0000040a01007387 */ /* 0x0001e40000100800 */
        /* <DEDUP_REMOVED lines=74> */
.L_x_2986:
[----:B------:R-:W-:-:S13]  /*16b40*/  ISETP.GE.AND P0, PT, R4, 0x71, PT ;  /* 0x000000710400780c */ /* 0x000fda0003f06270 */
[----:B-1----:R-:W-:Y:S02]  /*16b50*/  @P0 LEA R6, P1, R9, R0, 0x1 ;  /* 0x0000000009060211 */ /* 0x002fe400078208ff */
        /* <DEDUP_REMOVED lines=8> */
.L_x_2835:
[----:B------:R-:W-:Y:S02]  /*16be0*/  PLOP3.LUT P1, PT, P1, P0, PT, 0xa2, 0x0 ;  /* 0x000000000000781c */ /* 0x000fe40000f21472 */
[----:B------:R-:W-:-:S08]  /*16bf0*/  @P0 R2UR P1, UR4, R3 ;  /* 0x00000000030402ca */ /* 0x000fd00000020000 */
[----:B------:R-:W-:-:S05]  /*16c00*/  @P0 PLOP3.LUT P0, PT, P1, PT, PT, 0x80, 0x0 ;  /* 0x000000000000081c */ /* 0x000fca0000f0f070 */
[----:B------:R-:W-:Y:S01]  /*16c10*/  @!P1 SYNCS.ARRIVE.TRANS64.RED.A0T1 RZ, [UR4+0x16830], RZ ;  /* 0x016830ffffff99a7 */ /* 0x000fe20008200404 */
[----:B------:R-:W-:Y:S07]  /*16c20*/  @!P1 ARRIVES.LDGSTSBAR.64.TRANSCNT [UR4+0x16830] ;  /* 0x01683000ff0099b0 */ /* 0x000fee0008000a84 */
[----:B------:R-:W-:Y:S05]  /*16c30*/  @P0 BRA.U.ANY `(.L_x_2835) ;  /* 0xfffffffd00e80947 */ /* 0x000fea000393ffff */
[----:B------:R-:W-:Y:S01]  /*16c40*/  NOP ;  /* 0x0000000000007918 */ /* 0x000fe20000000000 */
[----:B------:R-:W2:Y:S02]  /*16c50*/  LDL R0, [R1+0x54] ;  /* 0x0000540001007983 */ /* 0x000ea40000100800 */
[----:B--2---:R-:W-:-:S13]  /*16c60*/  ISETP.NE.AND P2, PT, R0, 0x3, PT ;  /* 0x000000030000780c */ /* 0x004fda0003f45270 */
[----:B------:R-:W-:Y:S05]  /*16c70*/  @!P2 BRA `(.L_x_2836) ;  /* 0x000000000004a947 */ /* 0x000fea0003800000 */
[----:B------:R-:W-:Y:S01]  /*16c80*/  BPT.TRAP 0x1 ;  /* 0x000000040000795c */ /* 0x000fe20000300000 */
.L_x_2836:
        /* <DEDUP_REMOVED lines=30> */
[----:B------:R-:W-:Y:S01]  /*16e70*/  MOV R8, 0x70 ;  /* 0x0000007000087802 */ /* 0x000fe20000000f00 */
[----:B------:R-:W1:Y:S01]  /*16e80*/  LDC.64 R2, c[0x4][R2] ;  /* 0x0100000002027b82 */ /* 0x000e620000000a00 */
[----:B------:R-:W-:Y:S02]  /*16e90*/  IMAD.U32 R5, RZ, RZ, UR5 ;  /* 0x00000005ff057e24 */ /* 0x000fe4000f8e00ff */
[----:B------:R-:W-:Y:S02]  /*16ea0*/  IMAD.U32 R6, RZ, RZ, UR6 ;  /* 0x00000006ff067e24 */ /* 0x000fe4000f8e00ff */
[----:B------:R-:W-:-:S02]  /*16eb0*/  IMAD.U32 R7, RZ, RZ, UR7 ;  /* 0x00000007ff077e24 */ /* 0x000fc4000f8e00ff */
[----:B0-----:R-:W-:Y:S02]  /*16ec0*/  IMAD.U32 R10, RZ, RZ, UR8 ;  /* 0x00000008ff0a7e24 */ /* 0x001fe4000f8e00ff */
[----:B------:R-:W-:Y:S02]  /*16ed0*/  IMAD.U32 R11, RZ, RZ, UR9 ;  /* 0x00000009ff0b7e24 */ /* 0x000fe4000f8e00ff */
[----:B------:R-:W-:Y:S02]  /*16ee0*/  IMAD.MOV.U32 R12, RZ, RZ, 0x1 ;  /* 0x00000001ff0c7424 */ /* 0x000fe400078e00ff */
[----:B------:R-:W-:-:S07]  /*16ef0*/  IMAD.MOV.U32 R13, RZ, RZ, RZ ;  /* 0x000000ffff0d7224 */ /* 0x000fce00078e00ff */
[----:B------:R-:W-:-:S07]  /*16f00*/  LEPC R20, `(.L_x_2838) ;  /* 0x000000001014794e */ /* 0x000fce0000000000 */
[----:B-1----:R-:W-:Y:S05]  /*16f10*/  CALL.ABS.NOINC R2 ;  /* 0x0000000002007343 */ /* 0x002fea0003c00000 */
.L_x_2838:
[----:B------:R-:W-:Y:S05]  /*16f20*/  BSYNC B6 ;  /* 0x0000000000067941 */ /* 0x000fea0003800000 */
.L_x_2837:
[----:B-1----:R-:W2:Y:S01]  /*16f30*/  LDL.LU R0, [R1+0x40] ;  /* 0x0000400001007983 */ /* 0x002ea20000300800 */
[----:B------:R-:W-:Y:S01]  /*16f40*/  ULDC.64 UR4, c[0x0][0x2d8] ;  /* 0x0000b60000047ab9 */ /* 0x000fe20000000a00 */
[----:B0-----:R-:W0:Y:S01]  /*16f50*/  LDC R10, c[0x0][0x448] ;  /* 0x00011200ff0a7b82 */ /* 0x001e220000000800 */
[----:B------:R-:W-:Y:S01]  /*16f60*/  ULDC.64 UR6, c[0x0][0x2c8] ;  /* 0x0000b20000067ab9 */ /* 0x000fe20000000a00 */
[----:B------:R-:W3:Y:S01]  /*16f70*/  LDL.LU R21, [R1+0x3c] ;  /* 0x00003c0001157983 */ /* 0x000ee20000300800 */
[----:B------:R-:W-:-:S03]  /*16f80*/  ULDC.64 UR8, c[0x0][0x280] ;  /* 0x0000a00000087ab9 */ /* 0x000fc60000000a00 */
[----:B------:R-:W3:Y:S04]  /*16f90*/  LDL.LU.64 R2, [R1+0x28] ;  /* 0x0000280001027983 */ /* 0x000ee80000300a00 */
[----:B------:R-:W4:Y:S04]  /*16fa0*/  LDL R20, [R1+0x10] ;  /* 0x0000100001147983 */ /* 0x000f280000100800 */
[----:B------:R-:W4:Y:S01]  /*16fb0*/  LDL.LU R5, [R1+0x8] ;  /* 0x0000080001057983 */ /* 0x000f220000300800 */
[----:B0-----:R-:W-:-:S13]  /*16fc0*/  ISETP.NE.AND P1, PT, R10, 0x1, PT ;  /* 0x000000010a00780c */ /* 0x001fda0003f25270 */
[----:B------:R-:W0:Y:S01]  /*16fd0*/  @P1 LDC R7, c[0x0][0x450] ;  /* 0x00011400ff071b82 */ /* 0x000e220000000800 */
[----:B--2---:R-:W-:Y:S02]  /*16fe0*/  IMAD.MOV.U32 R4, RZ, RZ, R0 ;  /* 0x000000ffff047224 */ /* 0x004fe400078e0000 */
[----:B---3--:R-:W-:Y:S02]  /*16ff0*/  IMAD.MOV.U32 R3, RZ, RZ, R21 ;  /* 0x000000ffff037224 */ /* 0x008fe400078e0015 */
[----:B------:R-:W1:Y:S01]  /*17000*/  S2R R21, SR_TID.X ;  /* 0x0000000000157919 */ /* 0x000e620000002100 */
[----:B----4-:R-:W-:Y:S02]  /*17010*/  IMAD R0, R20, UR4, RZ ;  /* 0x0000000414007c24 */ /* 0x010fe4000f8e02ff */
[----:B------:R-:W2:Y:S01]  /*17020*/  S2R R20, SR_TID.X ;  /* 0x0000000000147919 */ /* 0x000ea20000002100 */
[----:B-1----:R-:W-:Y:S01]  /*17030*/  IMAD.SHL.U32 R21, R21, 0x10, RZ ;  /* 0x0000001015157824 */ /* 0x002fe200078e00ff */
[----:B--2---:R-:W-:-:S04]  /*17040*/  LOP3.LUT R20, R20, 0x7f, RZ, 0xc0, !PT ;  /* 0x0000007f14147812 */ /* 0x004fc800078ec0ff */
[----:B------:R-:W-:Y:S02]  /*17050*/  LOP3.LUT R21, R21, 0x70, RZ, 0xc0, !PT ;  /* 0x0000007015157812 */ /* 0x000fe400078ec0ff */
[----:B------:R-:W-:-:S04]  /*17060*/  SHF.R.U32.HI R20, RZ, 0x3, R20 ;  /* 0x00000003ff147819 */ /* 0x000fc80000011614 */
[----:B------:R-:W-:-:S05]  /*17070*/  LOP3.LUT R20, R20, R21, RZ, 0xfc, !PT ;  /* 0x0000001514147212 */ /* 0x000fca00078efcff */
[----:B------:R-:W-:Y:S02]  /*17080*/  IMAD R6, R17, 0xc0, R20 ;  /* 0x000000c011067824 */ /* 0x000fe400078e0214 */
[----:B------:R1:W5:Y:S01]  /*17090*/  LDL R20, [R1+0x24] ;  /* 0x0000240001147983 */ /* 0x0003620000100800 */
[C---:B------:R-:W-:Y:S02]  /*170a0*/  IMAD R0, R18.reuse, UR5, R0 ;  /* 0x0000000512007c24 */ /* 0x040fe4000f8e0200 */
[----:B------:R-:W-:Y:S01]  /*170b0*/  IMAD.WIDE.U32 R2, R18, UR4, R2 ;  /* 0x0000000412027c25 */ /* 0x000fe2000f8e0002 */
[----:B------:R-:W-:-:S03]  /*170c0*/  ULDC.64 UR4, c[0x0][0x2e0] ;  /* 0x0000b80000047ab9 */ /* 0x000fc60000000a00 */
[----:B------:R-:W-:Y:S02]  /*170d0*/  IMAD.IADD R3, R3, 0x1, R0 ;  /* 0x0000000103037824 */ /* 0x000fe400078e0200 */
[----:B------:R-:W2:Y:S01]  /*170e0*/  @P1 LDC R0, c[0x0][0x44c] ;  /* 0x00011300ff001b82 */ /* 0x000ea20000000800 */
[----:B------:R-:W-:Y:S02]  /*170f0*/  IMAD R4, R4, UR4, RZ ;  /* 0x0000000404047c24 */ /* 0x000fe4000f8e02ff */
[----:B------:R-:W-:-:S04]  /*17100*/  IMAD.WIDE.U32 R2, R5, UR4, R2 ;  /* 0x0000000405027c25 */ /* 0x000fc8000f8e0002 */
[----:B------:R-:W-:Y:S01]  /*17110*/  IMAD R4, R5, UR5, R4 ;  /* 0x0000000505047c24 */ /* 0x000fe2000f8e0204 */
[----:B------:R-:W-:-:S03]  /*17120*/  ULDC.64 UR4, c[0x0][0x2d0] ;  /* 0x0000b40000047ab9 */ /* 0x000fc60000000a00 */
[----:B------:R-:W-:Y:S02]  /*17130*/  IMAD.IADD R5, R3, 0x1, R4 ;  /* 0x0000000103057824 */ /* 0x000fe400078e0204 */
[----:B------:R-:W-:Y:S01]  /*17140*/  IMAD.MOV.U32 R4, RZ, RZ, R2 ;  /* 0x000000ffff047224 */ /* 0x000fe200078e0002 */
[----:B------:R-:W-:Y:S01]  /*17150*/  MOV R2, R6 ;  /* 0x0000000600027202 */ /* 0x000fe20000000f00 */
[----:B--2---:R-:W-:-:S05]  /*17160*/  @P1 IMAD.HI.U32 R0, R6, R0, RZ ;  /* 0x0000000006001227 */ /* 0x004fca00078e00ff */
[----:B0-----:R-:W-:-:S04]  /*17170*/  @P1 SHF.R.U32.HI R2, RZ, R7, R0 ;  /* 0x00000007ff021219 */ /* 0x001fc80000011600 */
[--C-:B------:R-:W-:Y:S01]  /*17180*/  SHF.R.S32.HI R0, RZ, 0x1f, R2.reuse ;  /* 0x0000001fff007819 */ /* 0x100fe20000011402 */
[----:B------:R-:W-:-:S04]  /*17190*/  IMAD.MOV R7, RZ, RZ, -R2 ;  /* 0x000000ffff077224 */ /* 0x000fc800078e0a02 */
[----:B------:R-:W-:-:S04]  /*171a0*/  IMAD R0, R0, UR4, RZ ;  /* 0x0000000400007c24 */ /* 0x000fc8000f8e02ff */
[C---:B------:R-:W-:Y:S02]  /*171b0*/  IMAD R0, R2.reuse, UR5, R0 ;  /* 0x0000000502007c24 */ /* 0x040fe4000f8e0200 */
[----:B------:R-:W-:-:S04]  /*171c0*/  IMAD.WIDE.U32 R2, R2, UR4, R4 ;  /* 0x0000000402027c25 */ /* 0x000fc8000f8e0004 */
[----:B------:R-:W-:Y:S02]  /*171d0*/  IMAD.IADD R3, R3, 0x1, R0 ;  /* 0x0000000103037824 */ /* 0x000fe400078e0200 */
[----:B------:R-:W-:-:S05]  /*171e0*/  IMAD R0, R10, R7, R6 ;  /* 0x000000070a007224 */ /* 0x000fca00078e0206 */
[----:B------:R-:W-:Y:S01]  /*171f0*/  SHF.R.S32.HI R7, RZ, 0x1f, R0 ;  /* 0x0000001fff077819 */ /* 0x000fe20000011400 */
[----:B------:R-:W-:-:S04]  /*17200*/  IMAD.WIDE.U32 R8, R0, UR6, R2 ;  /* 0x0000000600087c25 */ /* 0x000fc8000f8e0002 */
[----:B------:R-:W-:-:S04]  /*17210*/  IMAD R7, R7, UR6, RZ ;  /* 0x0000000607077c24 */ /* 0x000fc8000f8e02ff */
[----:B------:R-:W-:Y:S01]  /*17220*/  IMAD R0, R0, UR7, R7 ;  /* 0x0000000700007c24 */ /* 0x000fe2000f8e0207 */
[----:B------:R-:W-:Y:S01]  /*17230*/  LEA R2, P0, R8, UR8, 0x1 ;  /* 0x0000000808027c11 */ /* 0x000fe2000f8008ff */
[----:B------:R-:W0:Y:S02]  /*17240*/  @P1 LDC R7, c[0x0][0x44c] ;  /* 0x00011300ff071b82 */ /* 0x000e240000000800 */
[----:B------:R-:W-:-:S05]  /*17250*/  IMAD.IADD R0, R9, 0x1, R0 ;  /* 0x0000000109007824 */ /* 0x000fca00078e0200 */
[----:B------:R-:W-:Y:S02]  /*17260*/  LEA.HI.X R0, R8, UR9, R0, 0x1, P0 ;  /* 0x0000000908007c11 */ /* 0x000fe400080f0c00 */
[----:B------:R-:W2:Y:S01]  /*17270*/  @P1 LDC R8, c[0x0][0x450] ;  /* 0x00011400ff081b82 */ /* 0x000ea20000000800 */
[----:B------:R-:W-:Y:S01]  /*17280*/  VIADD R3, R6, 0x80 ;  /* 0x0000008006037836 */ /* 0x000fe20000000000 */
[----:B------:R-:W3:Y:S03]  /*17290*/  S2R R11, SR_TID.X ;  /* 0x00000000000b7919 */ /* 0x000ee60000002100 */
[----:B------:R-:W-:Y:S02]  /*172a0*/  IMAD.MOV.U32 R6, RZ, RZ, R3 ;  /* 0x000000ffff067224 */ /* 0x000fe400078e0003 */
[----:B0-----:R-:W-:-:S05]  /*172b0*/  @P1 IMAD.HI.U32 R7, R3, R7, RZ ;  /* 0x0000000703071227 */ /* 0x001fca00078e00ff */
[----:B--2---:R-:W-:-:S05]  /*172c0*/  @P1 SHF.R.U32.HI R6, RZ, R8, R7 ;  /* 0x00000008ff061219 */ /* 0x004fca0000011607 */
[----:B------:R-:W-:-:S04]  /*172d0*/  IMAD.MOV R7, RZ, RZ, -R6 ;  /* 0x000000ffff077224 */ /* 0x000fc800078e0a06 */
[----:B------:R-:W-:Y:S01]  /*172e0*/  IMAD R3, R10, R7, R3 ;  /* 0x000000070a037224 */ /* 0x000fe200078e0203 */
[----:B------:R-:W-:Y:S01]  /*172f0*/  SHF.R.S32.HI R7, RZ, 0x1f, R6 ;  /* 0x0000001fff077819 */ /* 0x000fe20000011406 */
[----:B------:R-:W-:-:S04]  /*17300*/  IMAD.WIDE.U32 R4, R6, UR4, R4 ;  /* 0x0000000406047c25 */ /* 0x000fc8000f8e0004 */
[----:B------:R-:W-:Y:S01]  /*17310*/  IMAD R7, R7, UR4, RZ ;  /* 0x0000000407077c24 */ /* 0x000fe2000f8e02ff */
[----:B------:R-:W-:-:S03]  /*17320*/  ULDC UR4, c[0x0][0x2b8] ;  /* 0x0000ae0000047ab9 */ /* 0x000fc60000000800 */
[----:B------:R-:W-:-:S04]  /*17330*/  IMAD R6, R6, UR5, R7 ;  /* 0x0000000506067c24 */ /* 0x000fc8000f8e0207 */
[----:B------:R-:W-:Y:S01]  /*17340*/  IMAD.IADD R5, R5, 0x1, R6 ;  /* 0x0000000105057824 */ /* 0x000fe200078e0206 */
[----:B------:R-:W-:Y:S01]  /*17350*/  SHF.R.S32.HI R6, RZ, 0x1f, R3 ;  /* 0x0000001fff067819 */ /* 0x000fe20000011403 */
[----:B---3--:R-:W-:-:S04]  /*17360*/  IMAD.SHL.U32 R21, R11, 0x8, RZ ;  /* 0x000000080b157824 */ /* 0x008fc800078e00ff */
[----:B------:R-:W-:Y:S02]  /*17370*/  IMAD R8, R6, UR6, RZ ;  /* 0x0000000606087c24 */ /* 0x000fe4000f8e02ff */
[----:B------:R-:W-:Y:S01]  /*17380*/  IMAD.WIDE.U32 R6, R3, UR6, R4 ;  /* 0x0000000603067c25 */ /* 0x000fe2000f8e0004 */
[----:B------:R-:W-:-:S03]  /*17390*/  LOP3.LUT R21, R21, 0x38, RZ, 0xc0, !PT ;  /* 0x0000003815157812 */ /* 0x000fc600078ec0ff */
[----:B------:R-:W-:Y:S01]  /*173a0*/  IMAD R3, R3, UR7, R8 ;  /* 0x0000000703037c24 */ /* 0x000fe2000f8e0208 */
[C---:B------:R-:W-:Y:S02]  /*173b0*/  LEA R5, P1, R6.reuse, UR8, 0x1 ;  /* 0x0000000806057c11 */ /* 0x040fe4000f8208ff */
[----:B------:R-:W-:Y:S02]  /*173c0*/  ISETP.GE.AND P0, PT, R21, UR4, PT ;  /* 0x0000000415007c0c */ /* 0x000fe4000bf06270 */
[----:B------:R-:W-:Y:S01]  /*173d0*/  IADD3 R3, R7, R3, RZ ;  /* 0x0000000307037210 */ /* 0x000fe20007ffe0ff */
[----:B------:R-:W-:Y:S01]  /*173e0*/  UMOV UR4, 0xffffffff ;  /* 0xffffffff00047882 */ /* 0x000fe20000000000 */
[----:B------:R-:W-:Y:S02]  /*173f0*/  LOP3.LUT R11, R11, 0x7f, RZ, 0xc0, !PT ;  /* 0x0000007f0b0b7812 */ /* 0x000fe400078ec0ff */
[----:B------:R-:W-:Y:S02]  /*17400*/  LEA.HI.X R4, R6, UR9, R3, 0x1, P1 ;  /* 0x0000000906047c11 */ /* 0x000fe400088f0c03 */
[----:B------:R-:W-:Y:S01]  /*17410*/  SHF.R.U32.HI R9, RZ, 0x3, R11 ;  /* 0x00000003ff097819 */ /* 0x000fe2000001160b */
[----:B-1----:R-:W-:Y:S06]  /*17420*/  BRA.DIV UR4, `(.L_x_2839) ;  /* 0x0000005a04287947 */ /* 0x002fec000b800000 */
        /* <DEDUP_REMOVED lines=65> */
[----:B------:R-:W-:Y:S01]  /*17840*/  ISETP.GE.AND P1, PT, R6, R3, PT ;  /* 0x000000030600720c */ /* 0x000fe20003f26270 */
[----:B------:R-:W-:Y:S04]  /*17850*/  SHFL.IDX PT, R2, R2, 0x7, 0x181f ;  /* 0x00f81f0002027f89 */ /* 0x000fe800000e0000 */
[----:B------:R-:W1:Y:S08]  /*17860*/  SHFL.IDX PT, R6, R0, 0x6, 0x181f ;  /* 0x00d81f0000067f89 */ /* 0x000e7000000e0000 */
[----:B0-----:R-:W-:-:S05]  /*17870*/  @!P1 LEA R7, P2, R21, R7, 0x1 ;  /* 0x0000000715079211 */ /* 0x001fca00078408ff */
[----:B-1----:R-:W-:-:S05]  /*17880*/  @!P1 IMAD.X R6, RZ, RZ, R6, P2 ;  /* 0x000000ffff069224 */ /* 0x002fca00010e0606 */
[----:B------:R-:W-:-:S04]  /*17890*/  @!P1 LOP3.LUT R7, R7, R6, RZ, 0x3c, !PT ;  /* 0x0000000607079212 */ /* 0x000fc800078e3cff */
[----:B------:R-:W-:-:S04]  /*178a0*/  @!P1 LOP3.LUT R6, R7, R6, RZ, 0x3c, !PT ;  /* 0x0000000607069212 */ /* 0x000fc800078e3cff */
[----:B------:R-:W-:-:S05]  /*178b0*/  @!P1 LOP3.LUT R7, R7, R6, RZ, 0x3c, !PT ;  /* 0x0000000607079212 */ /* 0x000fca00078e3cff */
[----:B------:R0:W-:Y:S02]  /*178c0*/  @!P1 LDGSTS.E.BYPASS.LTC128B.128 [R20+0xb400], desc[UR40][R6.64], !P0 ;  /* 0x0b40000006149fae */ /* 0x0001e4000c101d68 */
[----:B0-----:R-:W-:-:S05]  /*178d0*/  VIADD R6, R17, 0x80 ;  /* 0x0000008011067836 */ /* 0x001fca0000000000 */
[----:B------:R-:W-:Y:S02]  /*178e0*/  ISETP.GE.AND P1, PT, R6, R3, PT ;  /* 0x000000030600720c */ /* 0x000fe40003f26270 */
[----:B------:R0:W1:Y:S02]  /*178f0*/  SHFL.IDX PT, R6, R0, 0x7, 0x181f ;  /* 0x00f81f0000067f89 */ /* 0x00006400000e0000 */
[----:B0-----:R-:W-:-:S05]  /*17900*/  VIADD R0, R17, 0x70 ;  /* 0x0000007011007836 */ /* 0x001fca0000000000 */
[----:B------:R-:W-:Y:S02]  /*17910*/  ISETP.GE.AND P3, PT, R0, R3, PT ;  /* 0x000000030000720c */ /* 0x000fe40003f66270 */
[----:B------:R-:W0:Y:S11]  /*17920*/  SHFL.IDX PT, R0, R5, RZ, 0x181f ;  /* 0x00181fff05007589 */ /* 0x000e3600000e0000 */
[----:B------:R-:W-:-:S05]  /*17930*/  @!P3 LEA R2, P2, R21, R2, 0x1 ;  /* 0x000000021502b211 */ /* 0x000fca00078408ff */
[----:B-1----:R-:W-:-:S04]  /*17940*/  @!P3 IMAD.X R6, RZ, RZ, R6, P2 ;  /* 0x000000ffff06b224 */ /* 0x002fc800010e0606 */
[----:B------:R-:W-:Y:S01]  /*17950*/  @!P3 IMAD.MOV.U32 R7, RZ, RZ, R6 ;  /* 0x000000ffff07b224 */ /* 0x000fe200078e0006 */
[----:B------:R-:W-:Y:S02]  /*17960*/  @!P3 MOV R6, R2 ;  /* 0x000000020006b202 */ /* 0x000fe40000000f00 */
[----:B------:R-:W-:Y:S01]  /*17970*/  SHFL.IDX PT, R2, R5, 0x3, 0x181f ;  /* 0x00781f0005027f89 */ /* 0x000fe200000e0000 */
[----:B0-----:R-:W-:-:S03]  /*17980*/  @!P1 LEA R0, P2, R21, R0, 0x1 ;  /* 0x0000000015009211 */ /* 0x001fc600078408ff */
[----:B------:R0:W-:Y:S02]  /*17990*/  @!P3 LDGSTS.E.BYPASS.LTC128B.128 [R20+0xbc00], desc[UR40][R6.64], !P0 ;  /* 0x0bc000000614bfae */ /* 0x0001e4000c101d68 */
[----:B0-----:R-:W-:-:S04]  /*179a0*/  @!P1 IMAD.X R6, RZ, RZ, R8, P2 ;  /* 0x000000ffff069224 */ /* 0x001fc800010e0608 */
[----:B------:R-:W-:Y:S02]  /*179b0*/  @!P1 IMAD.MOV.U32 R7, RZ, RZ, R6 ;  /* 0x000000ffff079224 */ /* 0x000fe400078e0006 */
        /* <DEDUP_REMOVED lines=16> */
[----:B------:R-:W-:-:S05]  /*17ac0*/  @!P1 IMAD.X R0, RZ, RZ, R0, P2 ;  /* 0x000000ffff009224 */ /* 0x000fca00010e0600 */
[----:B------:R-:W-:-:S05]  /*17ad0*/  @!P1 MOV R7, R0 ;  /* 0x0000000000079202 */ /* 0x000fca0000000f00 */
[----:B------:R0:W-:Y:S02]  /*17ae0*/  @!P1 LDGSTS.E.BYPASS.LTC128B.128 [R20+0xd400], desc[UR40][R6.64], !P0 ;  /* 0x0d40000006149fae */ /* 0x0001e4000c101d68 */
.L_x_3011:
        /* <DEDUP_REMOVED lines=10> */
.L_x_2840:
        /* <DEDUP_REMOVED lines=18> */
.L_x_3012:
[----:B------:R-:W-:Y:S05]  /*17cb0*/  BSYNC B0 ;  /* 0x0000000000007941 */ /* 0x000fea0003800000 */
.L_x_2841:
[----:B------:R-:W2:Y:S01]  /*17cc0*/  LDL R2, [R1+0x34] ;  /* 0x0000340001027983 */ /* 0x000ea20000100800 */
[----:B------:R-:W-:Y:S01]  /*17cd0*/  BSSY B0, `(.L_x_2843) ;  /* 0x000010f000007945 */ /* 0x000fe20003800000 */
[----:B--2---:R-:W-:-:S13]  /*17ce0*/  ISETP.GE.AND P0, PT, R2, 0x2, PT ;  /* 0x000000020200780c */ /* 0x004fda0003f06270 */
[----:B------:R-:W-:Y:S05]  /*17cf0*/  @!P0 BRA `(.L_x_2844) ;  /* 0x0000001000308947 */ /* 0x000fea0003800000 */
[----:B------:R-:W2:Y:S01]  /*17d00*/  S2R R3, SR_TID.X ;  /* 0x0000000000037919 */ /* 0x000ea20000002100 */
[----:B------:R-:W-:Y:S01]  /*17d10*/  ULDC UR4, c[0x0][0x2f4] ;  /* 0x0000bd0000047ab9 */ /* 0x000fe20000000800 */
[----:B0-----:R-:W-:Y:S01]  /*17d20*/  VIADD R7, R2, 0xfffffffe ;  /* 0xfffffffe02077836 */ /* 0x001fe20000000000 */
[----:B------:R0:W-:Y:S01]  /*17d30*/  STL [R1+0x8], R26 ;  /* 0x0000081a01007387 */ /* 0x0001e20000100800 */
[----:B------:R-:W-:Y:S02]  /*17d40*/  IMAD.MOV.U32 R17, RZ, RZ, R28 ;  /* 0x000000ffff117224 */ /* 0x000fe400078e001c */
[----:B------:R-:W-:Y:S02]  /*17d50*/  IMAD.MOV.U32 R6, RZ, RZ, R25 ;  /* 0x000000ffff067224 */ /* 0x000fe400078e0019 */
[----:B--2---:R-:W-:-:S05]  /*17d60*/  IMAD.SHL.U32 R3, R3, 0x8, RZ ;  /* 0x0000000803037824 */ /* 0x004fca00078e00ff */
[----:B------:R-:W-:-:S04]  /*17d70*/  LOP3.LUT R3, R3, 0x38, RZ, 0xc0, !PT ;  /* 0x0000003803037812 */ /* 0x000fc800078ec0ff */
[----:B0-----:R-:W-:-:S13]  /*17d80*/  ISETP.GE.AND P1, PT, R3, UR4, PT ;  /* 0x0000000403007c0c */ /* 0x001fda000bf26270 */
.L_x_2857:
[----:B------:R-:W2:Y:S01]  /*17d90*/  LDL R11, [R1+0x1c] ;  /* 0x00001c00010b7983 */ /* 0x000ea20000100800 */
[----:B-1----:R-:W0:Y:S03]  /*17da0*/  LDC R0, c[0x0][0x430] ;  /* 0x00010c00ff007b82 */ /* 0x002e260000000800 */
[----:B------:R-:W3:Y:S04]  /*17db0*/  LDL R10, [R1+0x20] ;  /* 0x00002000010a7983 */ /* 0x000ee80000100800 */
[----:B------:R-:W4:Y:S01]  /*17dc0*/  LDL R9, [R1+0xc] ;  /* 0x00000c0001097983 */ /* 0x000f220000100800 */
[----:B------:R-:W1:Y:S03]  /*17dd0*/  S2R R2, SR_TID.X ;  /* 0x0000000000027919 */ /* 0x000e660000002100 */
[----:B------:R-:W5:Y:S01]  /*17de0*/  LDL R8, [R1+0x54] ;  /* 0x0000540001087983 */ /* 0x000f620000100800 */
[----:B0-----:R-:W-:-:S13]  /*17df0*/  ISETP.NE.AND P0, PT, R0, 0x1, PT ;  /* 0x000000010000780c */ /* 0x001fda0003f05270 */
[----:B------:R-:W0:Y:S01]  /*17e00*/  @P0 LDC R5, c[0x0][0x434] ;  /* 0x00010d00ff050b82 */ /* 0x000e220000000800 */
[----:B-1----:R-:W-:-:S04]  /*17e10*/  LOP3.LUT R3, R2, 0x7f, RZ, 0xc0, !PT ;  /* 0x0000007f02037812 */ /* 0x002fc800078ec0ff */
[----:B------:R-:W-:-:S03]  /*17e20*/  SHF.R.U32.HI R4, RZ, 0x3, R3 ;  /* 0x00000003ff047819 */ /* 0x000fc60000011603 */
[----:B------:R-:W1:Y:S01]  /*17e30*/  @P0 LDC R3, c[0x0][0x438] ;  /* 0x00010e00ff030b82 */ /* 0x000e620000000800 */
[----:B------:R-:W-:Y:S01]  /*17e40*/  SHF.L.U32 R2, R2, 0x4, RZ ;  /* 0x0000000402027819 */ /* 0x000fe200000006ff */
        /* <DEDUP_REMOVED lines=19> */
[----:B-----5:R-:W-:Y:S01]  /*17f80*/  ISETP.NE.AND P2, PT, R8, 0x3, PT ;  /* 0x000000030800780c */ /* 0x020fe20003f45270 */
[----:B------:R-:W-:-:S05]  /*17f90*/  VIADD R25, R6, 0x1 ;  /* 0x0000000106197836 */ /* 0x000fca0000000000 */
        /* <DEDUP_REMOVED lines=8> */
.L_x_2845:
[----:B------:R-:W-:Y:S01]  /*18020*/  IMAD R5, R25, 0x8, R22 ;  /* 0x0000000819057824 */ /* 0x000fe200078e0216 */
[----:B------:R-:W-:Y:S01]  /*18030*/  SHF.L.U32 R2, R28, 0x1f, RZ ;  /* 0x0000001f1c027819 */ /* 0x000fe200000006ff */
[----:B------:R-:W-:Y:S03]  /*18040*/  BSSY B1, `(.L_x_2846) ;  /* 0x0000003000017945 */ /* 0x000fe60003800000 */
[----:B------:R-:W0:Y:S02]  /*18050*/  SYNCS.PHASECHK.TRANS64.TRYWAIT P0, [R5+URZ+0x16840], R2 ;  /* 0x01684002050075a7 */ /* 0x000e24000800017f */
[----:B0-----:R-:W-:Y:S05]  /*18060*/  @!P0 BRA `(.L_x_2847) ;  /* 0x0000005c001c8947 */ /* 0x001fea0003800000 */
.L_x_3013:
[----:B------:R-:W-:Y:S05]  /*18070*/  BSYNC B1 ;  /* 0x0000000000017941 */ /* 0x000fea0003800000 */
.L_x_2846:
[----:B------:R-:W2:Y:S04]  /*18080*/  LDL R3, [R1+0x4] ;  /* 0x0000040001037983 */ /* 0x000ea80000100800 */
[----:B------:R-:W3:Y:S01]  /*18090*/  LDL R9, [R1+0x10] ;  /* 0x0000100001097983 */ /* 0x000ee20000100800 */
[----:B------:R-:W-:Y:S01]  /*180a0*/  SHF.R.S32.HI R20, RZ, 0x1f, R0 ;  /* 0x0000001fff147819 */ /* 0x000fe20000011400 */
[----:B------:R-:W-:Y:S01]  /*180b0*/  ULDC.64 UR4, c[0x0][0x300] ;  /* 0x0000c00000047ab9 */ /* 0x000fe20000000a00 */
[----:B------:R-:W1:Y:S03]  /*180c0*/  S2R R8, SR_TID.X ;  /* 0x0000000000087919 */ /* 0x000e660000002100 */
[----:B------:R-:W-:-:S04]  /*180d0*/  IMAD R7, R20, UR4, RZ ;  /* 0x0000000414077c24 */ /* 0x000fc8000f8e02ff */
[----:B------:R-:W-:Y:S01]  /*180e0*/  IMAD R7, R0, UR5, R7 ;  /* 0x0000000500077c24 */ /* 0x000fe2000f8e0207 */
[----:B-1----:R-:W-:-:S05]  /*180f0*/  LOP3.LUT R8, R8, 0x7f, RZ, 0xc0, !PT ;  /* 0x0000007f08087812 */ /* 0x002fca00078ec0ff */
[----:B------:R-:W-:Y:S01]  /*18100*/  IMAD.SHL.U32 R11, R8, 0x8, RZ ;  /* 0x00000008080b7824 */ /* 0x000fe200078e00ff */
[----:B--2---:R-:W-:Y:S01]  /*18110*/  LOP3.LUT P2, RZ, R3, 0x1, RZ, 0xc0, !PT ;  /* 0x0000000103ff7812 */ /* 0x004fe2000784c0ff */
[----:B0-----:R-:W-:Y:S01]  /*18120*/  IMAD.WIDE.U32 R2, R0, UR4, RZ ;  /* 0x0000000400027c25 */ /* 0x001fe2000f8e00ff */
[----:B------:R-:W-:-:S03]  /*18130*/  ULDC.64 UR4, c[0x0][0x310] ;  /* 0x0000c40000047ab9 */ /* 0x000fc60000000a00 */
[----:B------:R-:W-:Y:S02]  /*18140*/  IMAD.IADD R3, R3, 0x1, R7 ;  /* 0x0000000103037824 */ /* 0x000fe400078e0207 */
[----:B------:R-:W-:Y:S02]  /*18150*/  IMAD R7, R21, UR4, RZ ;  /* 0x0000000415077c24 */ /* 0x000fe4000f8e02ff */
[----:B------:R-:W-:-:S04]  /*18160*/  IMAD.WIDE.U32 R2, R4, UR4, R2 ;  /* 0x0000000404027c25 */ /* 0x000fc8000f8e0002 */
[----:B------:R-:W-:Y:S01]  /*18170*/  IMAD R7, R4, UR5, R7 ;  /* 0x0000000504077c24 */ /* 0x000fe2000f8e0207 */
[----:B------:R-:W-:-:S04]  /*18180*/  ULDC.64 UR4, c[0x0][0x308] ;  /* 0x0000c20000047ab9 */ /* 0x000fc80000000a00 */
[----:B------:R-:W-:Y:S01]  /*18190*/  IADD3 R3, R3, R7, RZ ;  /* 0x0000000703037210 */ /* 0x000fe20007ffe0ff */
[----:B---3--:R-:W-:Y:S02]  /*181a0*/  IMAD R7, R9, UR4, RZ ;  /* 0x0000000409077c24 */ /* 0x008fe4000f8e02ff */
[----:B------:R-:W0:Y:S02]  /*181b0*/  S2R R9, SR_TID.X ;  /* 0x0000000000097919 */ /* 0x000e240000002100 */
[C---:B------:R-:W-:Y:S02]  /*181c0*/  IMAD R7, R18.reuse, UR5, R7 ;  /* 0x0000000512077c24 */ /* 0x040fe4000f8e0207 */
[----:B------:R-:W-:Y:S01]  /*181d0*/  IMAD.WIDE.U32 R2, R18, UR4, R2 ;  /* 0x0000000412027c25 */ /* 0x000fe2000f8e0002 */
        /* <DEDUP_REMOVED lines=54> */
.L_x_3031:
        /* <DEDUP_REMOVED lines=8> */
.L_x_2849:
[----:B------:R-:W-:Y:S02]  /*185c0*/  PLOP3.LUT P2, PT, P2, P0, PT, 0xa2, 0x0 ;  /* 0x000000000000781c */ /* 0x000fe40001741472 */
[----:B------:R-:W-:-:S08]  /*185d0*/  @P0 R2UR P2, UR4, R5 ;  /* 0x00000000050402ca */ /* 0x000fd00000040000 */
[----:B------:R-:W-:-:S05]  /*185e0*/  @P0 PLOP3.LUT P0, PT, P2, PT, PT, 0x80, 0x0 ;  /* 0x000000000000081c */ /* 0x000fca000170f070 */
[----:B------:R-:W-:Y:S01]  /*185f0*/  @!P2 SYNCS.ARRIVE.TRANS64.RED.A0T1 RZ, [UR4+0x16830], RZ ;  /* 0x016830ffffffa9a7 */ /* 0x000fe20008200404 */
[----:B------:R-:W-:Y:S07]  /*18600*/  @!P2 ARRIVES.LDGSTSBAR.64.TRANSCNT [UR4+0x16830] ;  /* 0x01683000ff00a9b0 */ /* 0x000fee0008000a84 */
[----:B------:R-:W-:Y:S05]  /*18610*/  @P0 BRA.U.ANY `(.L_x_2849) ;  /* 0xfffffffd00e80947 */ /* 0x000fea000393ffff */
[----:B------:R-:W-:Y:S01]  /*18620*/  NOP ;  /* 0x0000000000007918 */ /* 0x000fe20000000000 */
[----:B-1----:R-:W2:Y:S02]  /*18630*/  LDL R2, [R1+0x54] ;  /* 0x0000540001027983 */ /* 0x002ea40000100800 */
[----:B--2---:R-:W-:-:S13]  /*18640*/  ISETP.NE.AND P3, PT, R2, 0x3, PT ;  /* 0x000000030200780c */ /* 0x004fda0003f65270 */
[----:B------:R-:W-:Y:S05]  /*18650*/  @!P3 BRA `(.L_x_2850) ;  /* 0x000000000004b947 */ /* 0x000fea0003800000 */
[----:B------:R-:W-:Y:S01]  /*18660*/  BPT.TRAP 0x1 ;  /* 0x000000040000795c */ /* 0x000fe20000300000 */
.L_x_2850:
[----:B------:R1:W-:Y:S01]  /*18670*/  SYNCS.ARRIVE.TRANS64.A1T0 RZ, [R5+URZ+0x16830], RZ ;  /* 0x016830ff05ff79a7 */ /* 0x0003e2000810003f */
[----:B------:R-:W-:Y:S05]  /*18680*/  @!P3 BRA `(.L_x_2851) ;  /* 0x000000000004b947 */ /* 0x000fea0003800000 */
[----:B------:R-:W-:Y:S01]  /*18690*/  BPT.TRAP 0x1 ;  /* 0x000000040000795c */ /* 0x000fe20000300000 */
.L_x_2851:
[----:B------:R-:W-:Y:S01]  /*186a0*/  SHF.L.U32 R2, R17, 0x1f, RZ ;  /* 0x0000001f11027819 */ /* 0x000fe200000006ff */
[----:B-1----:R-:W-:Y:S01]  /*186b0*/  IMAD R5, R6, 0x8, R22 ;  /* 0x0000000806057824 */ /* 0x002fe200078e0216 */
[----:B------:R-:W-:Y:S03]  /*186c0*/  BSSY B1, `(.L_x_2852) ;  /* 0x0000003000017945 */ /* 0x000fe60003800000 */
[----:B------:R-:W1:Y:S02]  /*186d0*/  SYNCS.PHASECHK.TRANS64.TRYWAIT P0, [R5+URZ+0x16860], R2 ;  /* 0x01686002050075a7 */ /* 0x000e64000800017f */
[----:B-1----:R-:W-:Y:S05]  /*186e0*/  @!P0 BRA `(.L_x_2853) ;  /* 0x0000005c00cc8947 */ /* 0x002fea0003800000 */
.L_x_3032:
[----:B------:R-:W-:Y:S05]  /*186f0*/  BSYNC B1 ;  /* 0x0000000000017941 */ /* 0x000fea0003800000 */
.L_x_2852:
        /* <DEDUP_REMOVED lines=61> */
.L_x_3050:
        /* <DEDUP_REMOVED lines=28> */
.L_x_2855:
[----:B------:R-:W-:Y:S02]  /*18c90*/  PLOP3.LUT P2, PT, P2, P0, PT, 0xa2, 0x0 ;  /* 0x000000000000781c */ /* 0x000fe40001741472 */
[----:B------:R-:W-:-:S08]  /*18ca0*/  @P0 R2UR P2, UR4, R5 ;  /* 0x00000000050402ca */ /* 0x000fd00000040000 */
[----:B------:R-:W-:-:S05]  /*18cb0*/  @P0 PLOP3.LUT P0, PT, P2, PT, PT, 0x80, 0x0 ;  /* 0x000000000000081c */ /* 0x000fca000170f070 */
[----:B------:R-:W-:Y:S01]  /*18cc0*/  @!P2 SYNCS.ARRIVE.TRANS64.RED.A0T1 RZ, [UR4+0x16850], RZ ;  /* 0x016850ffffffa9a7 */ /* 0x000fe20008200404 */
[----:B------:R-:W-:Y:S07]  /*18cd0*/  @!P2 ARRIVES.LDGSTSBAR.64.TRANSCNT [UR4+0x16850] ;  /* 0x01685000ff00a9b0 */ /* 0x000fee0008000a84 */
[----:B------:R-:W-:Y:S05]  /*18ce0*/  @P0 BRA.U.ANY `(.L_x_2855) ;  /* 0xfffffffd00e80947 */ /* 0x000fea000393ffff */
[----:B------:R-:W-:Y:S01]  /*18cf0*/  NOP ;  /* 0x0000000000007918 */ /* 0x000fe20000000000 */
[----:B------:R-:W2:Y:S01]  /*18d00*/  LDL R2, [R1+0x54] ;  /* 0x0000540001027983 */ /* 0x000ea20000100800 */
[----:B------:R-:W-:Y:S01]  /*18d10*/  IMAD.MOV.U32 R24, RZ, RZ, R0 ;  /* 0x000000ffff187224 */ /* 0x000fe200078e0000 */
[----:B--2---:R-:W-:-:S13]  /*18d20*/  ISETP.NE.AND P3, PT, R2, 0x3, PT ;  /* 0x000000030200780c */ /* 0x004fda0003f65270 */
[----:B------:R-:W-:Y:S05]  /*18d30*/  @!P3 BRA `(.L_x_2856) ;  /* 0x000000000004b947 */ /* 0x000fea0003800000 */
[----:B------:R-:W-:Y:S01]  /*18d40*/  BPT.TRAP 0x1 ;  /* 0x000000040000795c */ /* 0x000fe20000300000 */
.L_x_2856:
[----:B------:R2:W-:Y:S01]  /*18d50*/  STL [R1+0x8], R26 ;  /* 0x0000081a01007387 */ /* 0x0005e20000100800 */
[C---:B------:R-:W-:Y:S01]  /*18d60*/  ISETP.GT.AND P0, PT, R26.reuse, RZ, PT ;  /* 0x000000ff1a00720c */ /* 0x040fe20003f04270 */
[----:B------:R2:W-:Y:S01]  /*18d70*/  SYNCS.ARRIVE.TRANS64.A1T0 RZ, [R5+URZ+0x16850], RZ ;  /* 0x016850ff05ff79a7 */ /* 0x0005e2000810003f */
[----:B------:R-:W-:Y:S01]  /*18d80*/  VIADD R7, R26, 0xffffffff ;  /* 0xffffffff1a077836 */ /* 0x000fe20000000000 */
[----:B------:R-:W-:Y:S01]  /*18d90*/  MOV R6, R25 ;  /* 0x0000001900067202 */ /* 0x000fe20000000f00 */
[----:B------:R-:W-:-:S09]  /*18da0*/  IMAD.MOV.U32 R17, RZ, RZ, R28 ;  /* 0x000000ffff117224 */ /* 0x000fd200078e001c */
[----:B--2---:R-:W-:Y:S05]  /*18db0*/  @P0 BRA `(.L_x_2857) ;  /* 0xffffffec00f40947 */ /* 0x004fea000383ffff */
.L_x_2844:
[----:B------:R-:W-:Y:S05]  /*18dc0*/  BSYNC B0 ;  /* 0x0000000000007941 */ /* 0x000fea0003800000 */
.L_x_2843:
        /* <DEDUP_REMOVED lines=17> */
.L_x_2859:
[----:B------:R-:W-:Y:S05]  /*18ee0*/  BSYNC B0 ;  /* 0x0000000000007941 */ /* 0x000fea0003800000 */
.L_x_2858:
[----:B------:R-:W2:Y:S02]  /*18ef0*/  LDL R0, [R1+0x54] ;  /* 0x0000540001007983 */ /* 0x000ea40000100800 */
[----:B--2---:R-:W-:-:S13]  /*18f00*/  ISETP.NE.AND P0, PT, R0, 0x3, PT ;  /* 0x000000030000780c */ /* 0x004fda0003f05270 */
[----:B------:R-:W-:Y:S05]  /*18f10*/  @!P0 BRA `(.L_x_2860) ;  /* 0x0000000000048947 */ /* 0x000fea0003800000 */
[----:B------:R-:W-:Y:S01]  /*18f20*/  BPT.TRAP 0x1 ;  /* 0x000000040000795c */ /* 0x000fe20000300000 */
.L_x_2860:
[----:B------:R-:W0:Y:S01]  /*18f30*/  LDL.LU R2, [R1+0x18] ;  /* 0x0000180001027983 */ /* 0x000e220000300800 */
[----:B------:R-:W-:Y:S01]  /*18f40*/  IMAD R0, R25, 0x8, R22 ;  /* 0x0000000819007824 */ /* 0x000fe200078e0216 */
[----:B------:R-:W-:Y:S01]  /*18f50*/  SHF.L.U32 R3, R28, 0x1f, RZ ;  /* 0x0000001f1c037819 */ /* 0x000fe200000006ff */
[----:B------:R-:W-:Y:S03]  /*18f60*/  BSSY B0, `(.L_x_2861) ;  /* 0x0000004000007945 */ /* 0x000fe60003800000 */
[----:B------:R-:W1:Y:S01]  /*18f70*/  SYNCS.PHASECHK.TRANS64.TRYWAIT P0, [R0+URZ+0x16860], R3 ;  /* 0x01686003000075a7 */ /* 0x000e62000800017f */
[----:B0-----:R-:W-:Y:S01]  /*18f80*/  IMAD R6, R26, -0x80, R2 ;  /* 0xffffff801a067824 */ /* 0x001fe200078e0202 */
[----:B-1----:R-:W-:Y:S06]  /*18f90*/  @!P0 BRA `(.L_x_2862) ;  /* 0x0000005c00fc8947 */ /* 0x002fec0003800000 */
.L_x_3051:
[----:B------:R-:W-:Y:S05]  /*18fa0*/  BSYNC B0 ;  /* 0x0000000000007941 */ /* 0x000fea0003800000 */
.L_x_2861:
        /* <DEDUP_REMOVED lines=18> */
[----:B------:R-:W-:Y:S02]  /*190d0*/  ISETP.LT.OR P1, PT, R6, 0x1, P0 ;  /* 0x000000010600780c */ /* 0x000fe40000721670 */
[----:B0-----:R-:W0:Y:S01]  /*190e0*/  SHFL.IDX PT, R3, R24, RZ, 0x181f ;  /* 0x00181fff18037589 */ /* 0x001e2200000e0000 */
[----:B------:R-:W-:Y:S02]  /*190f0*/  LEA R4, R4, R22, 0x1 ;  /* 0x0000001604047211 */ /* 0x000fe400078e08ff */
        /* <DEDUP_REMOVED lines=41> */
.L_x_3069:
        /* <DEDUP_REMOVED lines=9> */
.L_x_2864:
[----:B------:R-:W-:Y:S02]  /*19420*/  PLOP3.LUT P1, PT, P1, P0, PT, 0xa2, 0x0 ;  /* 0x000000000000781c */ /* 0x000fe40000f21472 */
[----:B------:R-:W-:-:S08]  /*19430*/  @P0 R2UR P1, UR4, R0 ;  /* 0x00000000000402ca */ /* 0x000fd00000020000 */
[----:B------:R-:W-:-:S05]  /*19440*/  @P0 PLOP3.LUT P0, PT, P1, PT, PT, 0x80, 0x0 ;  /* 0x000000000000081c */ /* 0x000fca0000f0f070 */
[----:B------:R-:W-:Y:S01]  /*19450*/  @!P1 SYNCS.ARRIVE.TRANS64.RED.A0T1 RZ, [UR4+0x16850], RZ ;  /* 0x016850ffffff99a7 */ /* 0x000fe20008200404 */
[----:B------:R-:W-:Y:S07]  /*19460*/  @!P1 ARRIVES.LDGSTSBAR.64.TRANSCNT [UR4+0x16850] ;  /* 0x01685000ff0099b0 */ /* 0x000fee0008000a84 */
[----:B------:R-:W-:Y:S05]  /*19470*/  @P0 BRA.U.ANY `(.L_x_2864) ;  /* 0xfffffffd00e80947 */ /* 0x000fea000393ffff */
[----:B------:R-:W-:Y:S01]  /*19480*/  NOP ;  /* 0x0000000000007918 */ /* 0x000fe20000000000 */
[----:B0-----:R-:W2:Y:S02]  /*19490*/  LDL R2, [R1+0x54] ;  /* 0x0000540001027983 */ /* 0x001ea40000100800 */
[----:B--2---:R-:W-:-:S13]  /*194a0*/  ISETP.NE.AND P2, PT, R2, 0x3, PT ;  /* 0x000000030200780c */ /* 0x004fda0003f45270 */
[----:B------:R-:W-:Y:S05]  /*194b0*/  @!P2 BRA `(.L_x_2865) ;  /* 0x000000000004a947 */ /* 0x000fea0003800000 */
[----:B------:R-:W-:Y:S01]  /*194c0*/  BPT.TRAP 0x1 ;  /* 0x000000040000795c */ /* 0x000fe20000300000 */
.L_x_2865:
[----:B------:R0:W-:Y:S01]  /*194d0*/  SYNCS.ARRIVE.TRANS64.A1T0 RZ, [R0+URZ+0x16850], RZ ;  /* 0x016850ff00ff79a7 */ /* 0x0001e2000810003f */
[----:B------:R-:W-:-:S05]  /*194e0*/  VIADD R25, R25, 0x1 ;  /* 0x0000000119197836 */ /* 0x000fca0000000000 */
[----:B------:R-:W-:-:S04]  /*194f0*/  ISETP.NE.AND P0, PT, R25, 0x2, PT ;  /* 0x000000021900780c */ /* 0x000fc80003f05270 */
[----:B------:R-:W-:Y:S02]  /*19500*/  SEL R3, RZ, 0x1, P0 ;  /* 0x00000001ff037807 */ /* 0x000fe40000000000 */
[----:B------:R-:W-:Y:S02]  /*19510*/  SEL R25, R25, RZ, P0 ;  /* 0x000000ff19197207 */ /* 0x000fe40000000000 */
[----:B0-----:R-:W-:-:S07]  /*19520*/  LOP3.LUT R28, R28, R3, RZ, 0x3c, !PT ;  /* 0x000000031c1c7212 */ /* 0x001fce00078e3cff */
.L_x_2824:
[----:B------:R-:W-:Y:S05]  /*19530*/  BSYNC B7 ;  /* 0x0000000000077941 */ /* 0x000fea0003800000 */
.L_x_2822:
        /* <DEDUP_REMOVED lines=9> */
[----:B------:R0:W2:Y:S01]  /*195d0*/  LDS.128 R16, [R22+0x168d0] ;  /* 0x0168d00016107984 */ /* 0x0000a20000000c00 */
[----:B------:R-:W-:Y:S06]  /*195e0*/  BAR.ARV 0x4, 0x200 ;  /* 0x0108000000007b1d */ /* 0x000fec0000002000 */
[----:B------:R-:W-:Y:S05]  /*195f0*/  BRA `(.L_x_2867) ;  /* 0x0000000800cc7947 */ /* 0x000fea0003800000 */
.L_x_2866:
        /* <DEDUP_REMOVED lines=15> */
[C---:B------:R-:W-:Y:S01]  /*196f0*/  ISETP.GE.U32.AND P5, PT, R7.reuse, 0x10, PT ;  /* 0x000000100700780c */ /* 0x040fe20003fa6070 */
[----:B------:R-:W-:Y:S01]  /*19700*/  SHFL.IDX PT, R16, R16, 0x1, 0x1f ;  /* 0x00201f0010107f89 */ /* 0x000fe200000e0000 */
[----:B0-----:R-:W-:Y:S02]  /*19710*/  IMAD.MOV.U32 R2, RZ, RZ, RZ ;  /* 0x000000ffff027224 */ /* 0x001fe400078e00ff */
[----:B--2---:R-:W-:Y:S01]  /*19720*/  @!P1 IMAD.MOV.U32 R2, RZ, RZ, R3 ;  /* 0x000000ffff029224 */ /* 0x004fe200078e0003 */
[----:B------:R-:W-:-:S04]  /*19730*/  ISETP.NE.AND P1, PT, R7, RZ, PT ;  /* 0x000000ff0700720c */ /* 0x000fc80003f25270 */
        /* <DEDUP_REMOVED lines=16> */
.L_x_3079:
[----:B------:R-:W-:Y:S02]  /*19840*/  ULDC UR4, c[0x0][0xc38] ;  /* 0x00030e0000047ab9 */ /* 0x000fe40000000800 */
[----:B------:R-:W-:-:S05]  /*19850*/  MOV R4, UR4 ;  /* 0x0000000400047c02 */ /* 0x000fca0008000f00 */
[----:B--2---:R-:W-:-:S04]  /*19860*/  IMAD R5, R14, R4, RZ ;  /* 0x000000040e057224 */ /* 0x004fc800078e02ff */
[----:B------:R-:W-:-:S05]  /*19870*/  IMAD.IADD R16, R16, 0x1, R5 ;  /* 0x0000000110107824 */ /* 0x000fca00078e0205 */
[----:B------:R-:W-:-:S13]  /*19880*/  ISETP.GT.AND P6, PT, R16, R0, PT ;  /* 0x000000001000720c */ /* 0x000fda0003fc4270 */
[----:B------:R-:W-:Y:S05]  /*19890*/  @P6 BRA `(.L_x_2869) ;  /* 0x00000000009c6947 */ /* 0x000fea0003800000 */
.L_x_2874:
        /* <DEDUP_REMOVED lines=14> */
.L_x_2872:
[----:B------:R-:W-:Y:S05]  /*19980*/  BSYNC B0 ;  /* 0x0000000000007941 */ /* 0x000fea0003800000 */
.L_x_2871:
[----:B------:R-:W-:-:S03]  /*19990*/  UMOV UR4, 0xffffffff ;  /* 0xffffffff00047882 */ /* 0x000fc60000000000 */
[----:B------:R-:W-:Y:S05]  /*199a0*/  BRA.DIV UR4, `(.L_x_2873) ;  /* 0x0000006204dc7947 */ /* 0x000fea000b800000 */
[----:B-----5:R-:W3:Y:S02]  /*199b0*/  SHFL.UP PT, R14, R2, 0x1, RZ ;  /* 0x04200000020e7989 */ /* 0x020ee400000e00ff */
[----:B---3--:R-:W-:-:S05]  /*199c0*/  SEL R13, R14, RZ, P1 ;  /* 0x000000ff0e0d7207 */ /* 0x008fca0000800000 */
[----:B------:R-:W-:-:S05]  /*199d0*/  IMAD.IADD R13, R2, 0x1, R13 ;  /* 0x00000001020d7824 */ /* 0x000fca00078e020d */
[----:B------:R-:W3:Y:S02]  /*199e0*/  SHFL.UP PT, R14, R13, 0x2, RZ ;  /* 0x044000000d0e7989 */ /* 0x000ee400000e00ff */
[----:B---3--:R-:W-:-:S05]  /*199f0*/  SEL R14, R14, RZ, P2 ;  /* 0x000000ff0e0e7207 */ /* 0x008fca0001000000 */
[----:B0-2---:R-:W-:-:S05]  /*19a00*/  IMAD.IADD R3, R13, 0x1, R14 ;  /* 0x000000010d037824 */ /* 0x005fca00078e020e */
        /* <DEDUP_REMOVED lines=9> */
[----:B------:R0:W2:Y:S02]  /*19aa0*/  SHFL.IDX PT, R14, R3, 0x1f, 0x1f ;  /* 0x03e01f00030e7f89 */ /* 0x0000a400000e0000 */
.L_x_3087:
[----:B------:R-:W-:Y:S02]  /*19ab0*/  ULDC UR4, c[0x0][0xc38] ;  /* 0x00030e0000047ab9 */ /* 0x000fe40000000800 */
[----:B------:R-:W-:-:S04]  /*19ac0*/  IMAD.U32 R4, RZ, RZ, UR4 ;  /* 0x00000004ff047e24 */ /* 0x000fc8000f8e00ff */
[----:B--2---:R-:W-:-:S04]  /*19ad0*/  IMAD R5, R14, R4, RZ ;  /* 0x000000040e057224 */ /* 0x004fc800078e02ff */
[----:B------:R-:W-:-:S05]  /*19ae0*/  IMAD.IADD R16, R5, 0x1, R16 ;  /* 0x0000000105107824 */ /* 0x000fca00078e0210 */
[----:B------:R-:W-:-:S13]  /*19af0*/  ISETP.GT.AND P6, PT, R16, R0, PT ;  /* 0x000000001000720c */ /* 0x000fda0003fc4270 */
[----:B------:R-:W-:Y:S05]  /*19b00*/  @!P6 BRA `(.L_x_2874) ;  /* 0xfffffffc0064e947 */ /* 0x000fea000383ffff */
.L_x_2869:
        /* <DEDUP_REMOVED lines=8> */
.L_x_3091:
[----:B------:R-:W-:Y:S01]  /*19b90*/  ISETP.NE.AND P0, PT, R5, RZ, PT ;  /* 0x000000ff0500720c */ /* 0x000fe20003f05270 */
[----:B------:R-:W-:-:S12]  /*19ba0*/  IMAD.MOV.U32 R5, RZ, RZ, RZ ;  /* 0x000000ffff057224 */ /* 0x000fd800078e00ff */
[----:B------:R-:W-:Y:S05]  /*19bb0*/  @!P0 BRA `(.L_x_2876) ;  /* 0x0000000000108947 */ /* 0x000fea0003800000 */
[----:B------:R-:W-:Y:S01]  /*19bc0*/  UMOV UR4, 0xffffffff ;  /* 0xffffffff00047882 */ /* 0x000fe20000000000 */
[----:B------:R-:W-:Y:S02]  /*19bd0*/  VIADD R12, R6, 0xffffffff ;  /* 0xffffffff060c7836 */ /* 0x000fe40000000000 */
[----:B------:R-:W-:Y:S05]  /*19be0*/  BRA.DIV UR4, `(.L_x_2877) ;  /* 0x0000006604507947 */ /* 0x000fea000b800000 */
[----:B------:R4:W0:Y:S02]  /*19bf0*/  SHFL.IDX PT, R5, R3, R12, 0x1f ;  /* 0x00001f0c03057589 */ /* 0x00082400000e0000 */
.L_x_2876:
[----:B0-2-4-:R-:W0:Y:S01]  /*19c00*/  LDC.64 R2, c[0x0][0xc90] ;  /* 0x00032400ff027b82 */ /* 0x015e220000000a00 */
[----:B------:R-:W-:-:S04]  /*19c10*/  IMAD.IADD R19, R6, 0x1, R19 ;  /* 0x0000000106137824 */ /* 0x000fc800078e0213 */
[----:B0-----:R-:W-:-:S05]  /*19c20*/  IMAD.WIDE R2, R19, 0x4, R2 ;  /* 0x0000000413027825 */ /* 0x001fca00078e0202 */
[----:B------:R0:W3:Y:S01]  /*19c30*/  LDG.E R7, desc[UR40][R2.64] ;  /* 0x0000002802077981 */ /* 0x0000e2000c1e1900 */
[----:B------:R-:W-:Y:S01]  /*19c40*/  IMAD R16, R5, R4, R16 ;  /* 0x0000000405107224 */ /* 0x000fe200078e0210 */
[----:B0-----:R-:W-:Y:S01]  /*19c50*/  MOV R2, RZ ;  /* 0x000000ff00027202 */ /* 0x001fe20000000f00 */
[----:B---3--:R-:W-:-:S05]  /*19c60*/  IMAD R6, R17, R7, RZ ;  /* 0x0000000711067224 */ /* 0x008fca00078e02ff */
[----:B------:R-:W-:-:S04]  /*19c70*/  IABS R8, R6 ;  /* 0x0000000600087213 */ /* 0x000fc80000000000 */
[----:B-1----:R-:W0:Y:S08]  /*19c80*/  I2F.RP R9, R8 ;  /* 0x0000000800097306 */ /* 0x002e300000209400 */
[----:B0-----:R-:W0:Y:S02]  /*19c90*/  MUFU.RCP R9, R9 ;  /* 0x0000000900097308 */ /* 0x001e240000001000 */
[----:B0-----:R-:W-:-:S06]  /*19ca0*/  VIADD R10, R9, 0xffffffe ;  /* 0x0ffffffe090a7836 */ /* 0x001fcc0000000000 */
[----:B------:R-:W0:Y:S02]  /*19cb0*/  F2I.FTZ.U32.TRUNC.NTZ R3, R10 ;  /* 0x0000000a00037305 */ /* 0x000e24000021f000 */
[----:B0-----:R-:W-:-:S04]  /*19cc0*/  IMAD.MOV R5, RZ, RZ, -R3 ;  /* 0x000000ffff057224 */ /* 0x001fc800078e0a03 */
[----:B------:R-:W-:-:S04]  /*19cd0*/  IMAD R5, R5, R8, RZ ;  /* 0x0000000805057224 */ /* 0x000fc800078e02ff */
[----:B------:R-:W-:-:S04]  /*19ce0*/  IMAD.HI.U32 R2, R3, R5, R2 ;  /* 0x0000000503027227 */ /* 0x000fc800078e0002 */
[----:B------:R-:W-:Y:S01]  /*19cf0*/  IMAD.IADD R5, R0, 0x1, -R16 ;  /* 0x0000000100057824 */ /* 0x000fe200078e0a10 */
[----:B------:R-:W-:-:S04]  /*19d00*/  IABS R0, R6 ;  /* 0x0000000600007213 */ /* 0x000fc80000000000 */
[----:B------:R-:W-:Y:S01]  /*19d10*/  IABS R3, R5 ;  /* 0x0000000500037213 */ /* 0x000fe20000000000 */
[----:B------:R-:W-:-:S04]  /*19d20*/  IMAD.MOV R0, RZ, RZ, -R0 ;  /* 0x000000ffff007224 */ /* 0x000fc800078e0a00 */
        /* <DEDUP_REMOVED lines=11> */
[----:B------:R-:W-:-:S05]  /*19de0*/  @!P1 LOP3.LUT R2, RZ, R6, RZ, 0x33, !PT ;  /* 0x00000006ff029212 */ /* 0x000fca00078e33ff */
[----:B------:R-:W-:Y:S01]  /*19df0*/  IMAD R0, R7, R2, RZ ;  /* 0x0000000207007224 */ /* 0x000fe200078e02ff */
[----:B------:R-:W-:-:S03]  /*19e00*/  IADD3 R2, -R2, RZ, RZ ;  /* 0x000000ff02027210 */ /* 0x000fc60007ffe1ff */
[----:B------:R-:W-:Y:S02]  /*19e10*/  IMAD.MOV R3, RZ, RZ, -R0 ;  /* 0x000000ffff037224 */ /* 0x000fe400078e0a00 */
[----:B------:R-:W-:-:S03]  /*19e20*/  IMAD R5, R6, R2, R5 ;  /* 0x0000000206057224 */ /* 0x000fc600078e0205 */
[----:B------:R-:W-:-:S04]  /*19e30*/  VIADDMNMX R4, R3, R4, R7, PT ;  /* 0x0000000403047246 */ /* 0x000fc80003800107 */
        /* <DEDUP_REMOVED lines=8> */
[----:B------:R-:W-:Y:S02]  /*19ec0*/  IMAD R11, R2, R7, RZ ;  /* 0x00000007020b7224 */ /* 0x000fe400078e02ff */
[----:B------:R-:W-:-:S04]  /*19ed0*/  IMAD.MOV.U32 R2, RZ, RZ, RZ ;  /* 0x000000ffff027224 */ /* 0x000fc800078e00ff */
[----:B------:R-:W-:Y:S01]  /*19ee0*/  IMAD.HI.U32 R2, R3, R11, R2 ;  /* 0x0000000b03027227 */ /* 0x000fe200078e0002 */
[----:B------:R-:W-:-:S05]  /*19ef0*/  IABS R3, R5 ;  /* 0x0000000500037213 */ /* 0x000fca0000000000 */
[----:B------:R-:W-:-:S04]  /*19f00*/  IMAD.HI.U32 R2, R2, R3, RZ ;  /* 0x0000000302027227 */ /* 0x000fc800078e00ff */
[----:B------:R-:W-:Y:S01]  /*19f10*/  IMAD R6, R2, R6, R3 ;  /* 0x0000000602067224 */ /* 0x000fe200078e0203 */
[C---:B------:R-:W-:Y:S01]  /*19f20*/  LOP3.LUT R3, R5.reuse, R4, RZ, 0x3c, !PT ;  /* 0x0000000405037212 */ /* 0x040fe200078e3cff */
[----:B------:R-:W-:-:S03]  /*19f30*/  IMAD.IADD R5, R5, 0x1, R0 ;  /* 0x0000000105057824 */ /* 0x000fc600078e0200 */
        /* <DEDUP_REMOVED lines=8> */
[----:B------:R-:W-:Y:S02]  /*19fc0*/  @!P1 LOP3.LUT R2, RZ, R4, RZ, 0x33, !PT ;  /* 0x00000004ff029212 */ /* 0x000fe400078e33ff */
[----:B------:R-:W-:-:S05]  /*19fd0*/  IADD3 R4, -R4, RZ, RZ ;  /* 0x000000ff04047210 */ /* 0x000fca0007ffe1ff */
[----:B------:R-:W-:Y:S01]  /*19fe0*/  IMAD R18, R2, R4, R5 ;  /* 0x0000000402127224 */ /* 0x000fe200078e0205 */
[----:B------:R-:W-:-:S05]  /*19ff0*/  LOP3.LUT R2, RZ, R2, RZ, 0x33, !PT ;  /* 0x00000002ff027212 */ /* 0x000fca00078e33ff */
[----:B------:R-:W-:Y:S01]  /*1a000*/  IMAD.IADD R17, R17, 0x1, R2 ;  /* 0x0000000111117824 */ /* 0x000fe200078e0202 */
[----:B------:R-:W-:Y:S06]  /*1a010*/  BRA `(.L_x_2878) ;  /* 0x00000000001c7947 */ /* 0x000fec0003800000 */
.L_x_2870:
[----:B------:R-:W-:Y:S01]  /*1a020*/  UMOV UR4, URZ ;  /* 0x0000003f00047c82 */ /* 0x000fe20008000000 */
[----:B------:R-:W-:Y:S01]  /*1a030*/  UMOV UR5, URZ ;  /* 0x0000003f00057c82 */ /* 0x000fe20008000000 */
[----:B------:R-:W-:Y:S01]  /*1a040*/  ULDC UR6, c[0x0][0xc3c] ;  /* 0x00030f0000067ab9 */ /* 0x000fe20000000800 */
[----:B------:R-:W-:Y:S02]  /*1a050*/  IMAD.MOV.U32 R16, RZ, RZ, R0 ;  /* 0x000000ffff107224 */ /* 0x000fe400078e0000 */
[----:B------:R-:W-:Y:S02]  /*1a060*/  IMAD.U32 R17, RZ, RZ, UR4 ;  /* 0x00000004ff117e24 */ /* 0x000fe4000f8e00ff */
[----:B------:R-:W-:Y:S02]  /*1a070*/  IMAD.U32 R18, RZ, RZ, UR5 ;  /* 0x00000005ff127e24 */ /* 0x000fe4000f8e00ff */
[----:B------:R-:W-:-:S07]  /*1a080*/  IMAD.U32 R19, RZ, RZ, UR6 ;  /* 0x00000006ff137e24 */ /* 0x000fce000f8e00ff */
.L_x_2878:
        /* <DEDUP_REMOVED lines=10> */
.L_x_2867:
[----:B------:R-:W-:Y:S02]  /*1a130*/  ULDC UR4, c[0x0][0xc3c] ;  /* 0x00030f0000047ab9 */ /* 0x000fe40000000800 */
[----:B--2---:R-:W-:-:S13]  /*1a140*/  ISETP.GE.AND P0, PT, R19, UR4, PT ;  /* 0x0000000413007c0c */ /* 0x004fda000bf06270 */
[----:B------:R-:W-:Y:S05]  /*1a150*/  @!P0 BRA `(.L_x_2879) ;  /* 0xffffffa400088947 */ /* 0x000fea000383ffff */
[----:B------:R-:W-:Y:S05]  /*1a160*/  BSYNC B8 ;  /* 0x0000000000087941 */ /* 0x000fea0003800000 */
.L_x_2786:
[----:B--2---:R-:W2:Y:S01]  /*1a170*/  LDL.LU R0, [R1+0x44] ;  /* 0x0000440001007983 */ /* 0x004ea20000300800 */
[----:B------:R-:W-:Y:S01]  /*1a180*/  BSSY B0, `(.L_x_2880) ;  /* 0x000000b000007945 */ /* 0x000fe20003800000 */
[----:B------:R-:W4:Y:S01]  /*1a190*/  S2R R5, SR_CgaCtaId ;  /* 0x0000000000057919 */ /* 0x000f220000008800 */
[----:B--2---:R-:W-:-:S05]  /*1a1a0*/  VIADD R0, R0, 0x1 ;  /* 0x0000000100007836 */ /* 0x004fca0000000000 */
[----:B0-----:R-:W-:-:S04]  /*1a1b0*/  LEA.HI R2, R0, R0, RZ, 0x1 ;  /* 0x0000000000027211 */ /* 0x001fc800078f08ff */
[----:B------:R-:W-:Y:S02]  /*1a1c0*/  LOP3.LUT R3, R2, 0xfffffffe, RZ, 0xc0, !PT ;  /* 0xfffffffe02037812 */ /* 0x000fe400078ec0ff */
[----:B------:R-:W-:-:S03]  /*1a1d0*/  MOV R2, 0x400 ;  /* 0x0000040000027802 */ /* 0x000fc60000000f00 */
[----:B------:R-:W-:Y:S01]  /*1a1e0*/  IMAD.IADD R0, R0, 0x1, -R3 ;  /* 0x0000000100007824 */ /* 0x000fe200078e0a03 */
[----:B----4-:R-:W-:-:S04]  /*1a1f0*/  LEA R4, R5, R2, 0x18 ;  /* 0x0000000205047211 */ /* 0x010fc800078ec0ff */
[----:B------:R-:W-:-:S04]  /*1a200*/  SHF.L.U32 R0, R0, 0x1f, RZ ;  /* 0x0000001f00007819 */ /* 0x000fc800000006ff */
[----:B------:R-:W0:Y:S02]  /*1a210*/  SYNCS.PHASECHK.TRANS64.TRYWAIT P0, [R4+URZ+0x16820], R0 ;  /* 0x01682000040075a7 */ /* 0x000e24000800017f */
[----:B0-----:R-:W-:Y:S05]  /*1a220*/  @!P0 BRA `(.L_x_2881) ;  /* 0x0000005c00e88947 */ /* 0x001fea0003800000 */
.L_x_3094:
[----:B------:R-:W-:Y:S05]  /*1a230*/  BSYNC B0 ;  /* 0x0000000000007941 */ /* 0x000fea0003800000 */
.L_x_2880:
[----:B------:R-:W-:-:S03]  /*1a240*/  UMOV UR4, 0xffffffff ;  /* 0xffffffff00047882 */ /* 0x000fc60000000000 */
[----:B------:R-:W-:Y:S05]  /*1a250*/  BRA.DIV UR4, `(.L_x_2882) ;  /* 0x0000005e04f07947 */ /* 0x000fea000b800000 */
[----:B0-----:R-:W0:Y:S02]  /*1a260*/  S2R R0, SR_TID.X ;  /* 0x0000000000007919 */ /* 0x001e240000002100 */
[----:B0-----:R-:W-:-:S04]  /*1a270*/  SHF.R.U32.HI R0, RZ, 0x5, R0 ;  /* 0x00000005ff007819 */ /* 0x001fc80000011600 */
[----:B------:R-:W-:-:S05]  /*1a280*/  LOP3.LUT R0, R0, 0x3, RZ, 0xc0, !PT ;  /* 0x0000000300007812 */ /* 0x000fca00078ec0ff */
[----:B------:R0:W2:Y:S02]  /*1a290*/  SHFL.IDX PT, R14, R0, RZ, 0x1f ;  /* 0x00001fff000e7589 */ /* 0x0000a400000e0000 */
.L_x_3097:
[----:B--2---:R-:W-:-:S13]  /*1a2a0*/  ISETP.NE.AND P0, PT, R14, RZ, PT ;  /* 0x000000ff0e00720c */ /* 0x004fda0003f05270 */
[----:B------:R-:W-:Y:S05]  /*1a2b0*/  @P0 BRA `(.L_x_2631) ;  /* 0x0000000000880947 */ /* 0x000fea0003800000 */
[----:B------:R-:W-:-:S03]  /*1a2c0*/  UMOV UR4, 0xffffffff ;  /* 0xffffffff00047882 */ /* 0x000fc60000000000 */
[----:B------:R-:W-:Y:S05]  /*1a2d0*/  BRA.DIV UR4, `(.L_x_2883) ;  /* 0x0000006204047947 */ /* 0x000fea000b800000 */
[----:B------:R-:W-:-:S13]  /*1a2e0*/  ELECT P6, URZ, PT ;  /* 0x00000000003f782f */ /* 0x000fda00038c0000 */
.L_x_3100:
[----:B------:R-:W-:Y:S05]  /*1a2f0*/  @!P6 BRA `(.L_x_2631) ;  /* 0x000000000078e947 */ /* 0x000fea0003800000 */
[----:B0-----:R-:W2:Y:S02]  /*1a300*/  LDL.LU R0, [R1+0x30] ;  /* 0x0000300001007983 */ /* 0x001ea40000300800 */
[----:B--2---:R-:W-:-:S04]  /*1a310*/  LOP3.LUT R0, R0, 0x2, RZ, 0xfc, !PT ;  /* 0x0000000200007812 */ /* 0x004fc800078efcff */
[----:B------:R-:W-:-:S13]  /*1a320*/  ISETP.NE.AND P0, PT, R0, 0x3, PT ;  /* 0x000000030000780c */ /* 0x000fda0003f05270 */
[----:B------:R-:W-:Y:S05]  /*1a330*/  @!P0 BRA `(.L_x_2884) ;  /* 0x0000000000048947 */ /* 0x000fea0003800000 */
[----:B------:R-:W-:Y:S01]  /*1a340*/  BPT.TRAP 0x1 ;  /* 0x000000040000795c */ /* 0x000fe20000300000 */
.L_x_2884:
[C---:B------:R-:W-:Y:S01]  /*1a350*/  IMAD R5, R25.reuse, 0x8, R4 ;  /* 0x0000000819057824 */ /* 0x040fe200078e0204 */
[----:B------:R-:W-:Y:S02]  /*1a360*/  SHF.L.U32 R0, R28, 0x1f, RZ ;  /* 0x0000001f1c007819 */ /* 0x000fe400000006ff */
[----:B------:R-:W-:Y:S02]  /*1a370*/  IADD3 R25, R25, 0x1, RZ ;  /* 0x0000000119197810 */ /* 0x000fe40007ffe0ff */
[----:B------:R-:W0:Y:S02]  /*1a380*/  SYNCS.PHASECHK.TRANS64.TRYWAIT P1, [R5+URZ+0x16840], R0 ;  /* 0x01684000050075a7 */ /* 0x000e24000802017f */
[----:B------:R-:W-:-:S04]  /*1a390*/  ISETP.NE.AND P2, PT, R25, 0x2, PT ;  /* 0x000000021900780c */ /* 0x000fc80003f45270 */
[----:B------:R-:W-:Y:S01]  /*1a3a0*/  SEL R3, RZ, 0x1, P2 ;  /* 0x00000001ff037807 */ /* 0x000fe20001000000 */
[----:B0-----:R-:W-:Y:S08]  /*1a3b0*/  @!P1 BRA `(.L_x_2885) ;  /* 0x0000005c00ec9947 */ /* 0x001ff00003800000 */
.L_x_3101:
[----:B------:R-:W-:Y:S02]  /*1a3c0*/  SEL R25, R25, RZ, P2 ;  /* 0x000000ff19197207 */ /* 0x000fe40001000000 */
[----:B------:R-:W-:Y:S01]  /*1a3d0*/  LOP3.LUT R2, R28, R3, RZ, 0x3c, !PT ;  /* 0x000000031c027212 */ /* 0x000fe200078e3cff */
[----:B------:R-:W-:Y:S06]  /*1a3e0*/  @!P0 BRA `(.L_x_2886) ;  /* 0x0000000000048947 */ /* 0x000fec0003800000 */
[----:B------:R-:W-:Y:S01]  /*1a3f0*/  BPT.TRAP 0x1 ;  /* 0x000000040000795c */ /* 0x000fe20000300000 */
.L_x_2886:
[----:B------:R-:W-:Y:S01]  /*1a400*/  IMAD R25, R25, 0x8, R4 ;  /* 0x0000000819197824 */ /* 0x000fe200078e0204 */
[----:B------:R-:W-:-:S04]  /*1a410*/  SHF.L.U32 R2, R2, 0x1f, RZ ;  /* 0x0000001f02027819 */ /* 0x000fc800000006ff */
[----:B------:R-:W2:Y:S02]  /*1a420*/  SYNCS.PHASECHK.TRANS64.TRYWAIT P1, [R25+URZ+0x16840], R2 ;  /* 0x01684002190075a7 */ /* 0x000ea4000802017f */
[----:B--2---:R-:W-:Y:S05]  /*1a430*/  @!P1 BRA `(.L_x_2887) ;  /* 0x0000005c00e09947 */ /* 0x004fea0003800000 */
.L_x_3102:
[----:B------:R-:W-:Y:S05]  /*1a440*/  @!P0 BRA `(.L_x_2888) ;  /* 0x0000000000048947 */ /* 0x000fea0003800000 */
[----:B------:R-:W-:Y:S01]  /*1a450*/  BPT.TRAP 0x1 ;  /* 0x000000040000795c */ /* 0x000fe20000300000 */
.L_x_2888:
[----:B------:R-:W4:Y:S02]  /*1a460*/  SYNCS.PHASECHK.TRANS64.TRYWAIT P1, [R5+URZ+0x16860], R0 ;  /* 0x01686000050075a7 */ /* 0x000f24000802017f */
[----:B----4-:R-:W-:Y:S05]  /*1a470*/  @!P1 BRA `(.L_x_2889) ;  /* 0x0000005c00e49947 */ /* 0x010fea0003800000 */
.L_x_3103:
[----:B------:R-:W-:Y:S05]  /*1a480*/  @!P0 BRA `(.L_x_2890) ;  /* 0x0000000000048947 */ /* 0x000fea0003800000 */
[----:B------:R-:W-:Y:S01]  /*1a490*/  BPT.TRAP 0x1 ;  /* 0x000000040000795c */ /* 0x000fe20000300000 */
.L_x_2890:
[----:B------:R0:W0:Y:S02]  /*1a4a0*/  SYNCS.PHASECHK.TRANS64.TRYWAIT P0, [R25+URZ+0x16860], R2 ;  /* 0x01686002190075a7 */ /* 0x000024000800017f */
[----:B0-----:R-:W-:Y:S05]  /*1a4b0*/  @!P0 NANOSLEEP.SYNCS 0x989680 ;  /* 0x009896800000895d */ /* 0x001fea0003900000 */
[----:B------:R-:W0:Y:S02]  /*1a4c0*/  @!P0 SYNCS.PHASECHK.TRANS64 P0, [R25+URZ+0x16860], R2 ;  /* 0x01686002190085a7 */ /* 0x000e24000800007f */
[----:B0-----:R-:W-:Y:S05]  /*1a4d0*/  @!P0 BRA `(.L_x_2890) ;  /* 0xfffffffc00f08947 */ /* 0x001fea000383ffff */
.L_x_2631:
[----:B------:R-:W-:Y:S05]  /*1a4e0*/  BSYNC B9 ;  /* 0x0000000000097941 */ /* 0x000fea0003800000 */
.L_x_2628:
[----:B------:R-:W-:Y:S05]  /*1a4f0*/  EXIT ;  /* 0x000000000000794d */ /* 0x000fea0003800000 */
.L_x_2649:
[----:B0-----:R0:W1:Y:S02]  /*1a500*/  SYNCS.PHASECHK.TRANS64.TRYWAIT P6, [R69+URZ+0x16890], R77 ;  /* 0x0168904d450075a7 */ /* 0x00106400080c017f */
[----:B-1----:R-:W-:Y:S05]  /*1a510*/  @!P6 NANOSLEEP.SYNCS 0x989680 ;  /* 0x009896800000e95d */ /* 0x002fea0003900000 */
[----:B------:R-:W1:Y:S02]  /*1a520*/  @!P6 SYNCS.PHASECHK.TRANS64 P6, [R69+URZ+0x16890], R77 ;  /* 0x0168904d4500e5a7 */ /* 0x000e6400080c007f */
[----:B-1----:R-:W-:Y:S05]  /*1a530*/  @!P6 BRA `(.L_x_2649) ;  /* 0xfffffffc00f0e947 */ /* 0x002fea000383ffff */
[----:B------:R-:W-:Y:S05]  /*1a540*/  BRA `(.L_x_2891) ;  /* 0xfffffe8400947947 */ /* 0x000fea000383ffff */
.L_x_2650:
        /* <DEDUP_REMOVED lines=8> */
.L_x_2893:
[----:B------:R-:W-:Y:S05]  /*1a5d0*/  BSYNC B1 ;  /* 0x0000000000017941 */ /* 0x000fea0003800000 */
.L_x_2892:
        /* <DEDUP_REMOVED lines=8> */
.L_x_2894:
[----:B------:R-:W-:Y:S05]  /*1a660*/  BRA `(.L_x_2895) ;  /* 0xfffffe8400607947 */ /* 0x000fea000383ffff */
.L_x_2659:
        /* <DEDUP_REMOVED lines=8> */
.L_x_2897:
[----:B------:R-:W-:Y:S05]  /*1a6f0*/  BSYNC B1 ;  /* 0x0000000000017941 */ /* 0x000fea0003800000 */
.L_x_2896:
        /* <DEDUP_REMOVED lines=8> */
.L_x_2898:
[----:B------:R-:W-:Y:S05]  /*1a780*/  BRA `(.L_x_2899) ;  /* 0xfffffe8800ec7947 */ /* 0x000fea000383ffff */
.L_x_2671:
[----:B--2---:R2:W3:Y:S02]  /*1a790*/  SYNCS.PHASECHK.TRANS64.TRYWAIT P4, [R69+URZ+0x16890], R77 ;  /* 0x0168904d450075a7 */ /* 0x0044e4000808017f */
[----:B---3--:R-:W-:Y:S05]  /*1a7a0*/  @!P4 NANOSLEEP.SYNCS 0x989680 ;  /* 0x009896800000c95d */ /* 0x008fea0003900000 */
[----:B------:R-:W3:Y:S02]  /*1a7b0*/  @!P4 SYNCS.PHASECHK.TRANS64 P4, [R69+URZ+0x16890], R77 ;  /* 0x0168904d4500c5a7 */ /* 0x000ee4000808007f */
[----:B---3--:R-:W-:Y:S05]  /*1a7c0*/  @!P4 BRA `(.L_x_2671) ;  /* 0xfffffffc00f0c947 */ /* 0x008fea000383ffff */
[----:B------:R-:W-:Y:S05]  /*1a7d0*/  BRA `(.L_x_2900) ;  /* 0xfffffe98000c7947 */ /* 0x000fea000383ffff */
.L_x_2672:
        /* <DEDUP_REMOVED lines=8> */
.L_x_2902:
[----:B------:R-:W-:Y:S05]  /*1a860*/  BSYNC B1 ;  /* 0x0000000000017941 */ /* 0x000fea0003800000 */
.L_x_2901:
        /* <DEDUP_REMOVED lines=8> */
.L_x_2903:
[----:B------:R-:W-:Y:S01]  /*1a8f0*/  IMAD.MOV.U32 R80, RZ, RZ, R14 ;  /* 0x000000ffff507224 */ /* 0x000fe200078e000e */
[----:B------:R-:W-:Y:S06]  /*1a900*/  BRA `(.L_x_2904) ;  /* 0xfffffe9400d87947 */ /* 0x000fec000383ffff */
.L_x_2677:
        /* <DEDUP_REMOVED lines=8> */
.L_x_2906:
[----:B------:R-:W-:Y:S05]  /*1a990*/  BSYNC B1 ;  /* 0x0000000000017941 */ /* 0x000fea0003800000 */
.L_x_2905:
        /* <DEDUP_REMOVED lines=8> */
.L_x_2907:
[----:B------:R-:W-:Y:S01]  /*1aa20*/  IMAD.MOV.U32 R38, RZ, RZ, R14 ;  /* 0x000000ffff267224 */ /* 0x000fe200078e000e */
[----:B------:R-:W-:Y:S06]  /*1aa30*/  BRA `(.L_x_2908) ;  /* 0xfffffe9c00987947 */ /* 0x000fec000383ffff */
.L_x_2682:
[----:B0-----:R0:W1:Y:S02]  /*1aa40*/  SYNCS.PHASECHK.TRANS64.TRYWAIT P3, [R69+URZ+0x16890], R77 ;  /* 0x0168904d450075a7 */ /* 0x001064000806017f */
[----:B-1----:R-:W-:Y:S05]  /*1aa50*/  @!P3 NANOSLEEP.SYNCS 0x989680 ;  /* 0x009896800000b95d */ /* 0x002fea0003900000 */
[----:B------:R-:W1:Y:S02]  /*1aa60*/  @!P3 SYNCS.PHASECHK.TRANS64 P3, [R69+URZ+0x16890], R77 ;  /* 0x0168904d4500b5a7 */ /* 0x000e64000806007f */
[----:B-1----:R-:W-:Y:S05]  /*1aa70*/  @!P3 BRA `(.L_x_2682) ;  /* 0xfffffffc00f0b947 */ /* 0x002fea000383ffff */
[----:B------:R-:W-:Y:S05]  /*1aa80*/  BRA `(.L_x_2909) ;  /* 0xfffffea400ac7947 */ /* 0x000fea000383ffff */
.L_x_2683:
        /* <DEDUP_REMOVED lines=8> */
.L_x_2911:
[----:B------:R-:W-:Y:S05]  /*1ab10*/  BSYNC B1 ;  /* 0x0000000000017941 */ /* 0x000fea0003800000 */
.L_x_2910:
        /* <DEDUP_REMOVED lines=8> */
.L_x_2912:
[----:B------:R-:W-:Y:S01]  /*1aba0*/  IMAD.MOV.U32 R37, RZ, RZ, R14 ;  /* 0x000000ffff257224 */ /* 0x000fe200078e000e */
[----:B------:R-:W-:Y:S06]  /*1abb0*/  BRA `(.L_x_2913) ;  /* 0xfffffea400d07947 */ /* 0x000fec000383ffff */
.L_x_2686:
        /* <DEDUP_REMOVED lines=8> */
.L_x_2915:
[----:B------:R-:W-:Y:S05]  /*1ac40*/  BSYNC B1 ;  /* 0x0000000000017941 */ /* 0x000fea0003800000 */
.L_x_2914:
[----:B------:R-:W-:Y:S01]  /*1ac50*/  IMAD.MOV.U32 R13, RZ, RZ, R36 ;  /* 0x000000ffff0d7224 */ /* 0x000fe200078e0024 */
[----:B------:R-:W-:Y:S01]  /*1ac60*/  MOV R9, R14 ;  /* 0x0000000e00097202 */ /* 0x000fe20000000f00 */
[----:B------:R-:W-:Y:S02]  /*1ac70*/  IMAD.MOV.U32 R12, RZ, RZ, 0x1 ;  /* 0x00000001ff0c7424 */ /* 0x000fe400078e00ff */
[----:B------:R-:W-:Y:S02]  /*1ac80*/  IMAD.MOV.U32 R11, RZ, RZ, 0x1c1f ;  /* 0x00001c1fff0b7424 */ /* 0x000fe400078e00ff */
[----:B------:R-:W-:-:S07]  /*1ac90*/  IMAD.MOV.U32 R15, RZ, RZ, -0x1 ;  /* 0xffffffffff0f7424 */ /* 0x000fce00078e00ff */
[----:B------:R-:W-:Y:S05]  /*1aca0*/  WARPSYNC.COLLECTIVE R15, `(.L_x_2916) ;  /* 0x000000000f087348 */ /* 0x000fea0003c00000 */
[----:B------:R0:W1:Y:S02]  /*1acb0*/  SHFL.IDX P6, R14, R13, R12, R11 ;  /* 0x0000000c0d0e7389 */ /* 0x00006400000c000b */
[----:B01----:R-:W-:Y:S01]  /*1acc0*/  ENDCOLLECTIVE ;  /* 0x000000000000791b */ /* 0x003fe20003800000 */
.L_x_2916:
[----:B------:R-:W-:Y:S01]  /*1acd0*/  IMAD.MOV.U32 R37, RZ, RZ, R14 ;  /* 0x000000ffff257224 */ /* 0x000fe200078e000e */
[----:B------:R-:W-:Y:S06]  /*1ace0*/  BRA `(.L_x_2917) ;  /* 0xfffffea400cc7947 */ /* 0x000fec000383ffff */
.L_x_2690:
[----:B0-----:R0:W3:Y:S02]  /*1acf0*/  SYNCS.PHASECHK.TRANS64.TRYWAIT P4, [R69+URZ+0x168b0], R77 ;  /* 0x0168b04d450075a7 */ /* 0x0010e4000808017f */
[----:B---3--:R-:W-:Y:S05]  /*1ad00*/  @!P4 NANOSLEEP.SYNCS 0x989680 ;  /* 0x009896800000c95d */ /* 0x008fea0003900000 */
[----:B------:R-:W3:Y:S02]  /*1ad10*/  @!P4 SYNCS.PHASECHK.TRANS64 P4, [R69+URZ+0x168b0], R77 ;  /* 0x0168b04d4500c5a7 */ /* 0x000ee4000808007f */
[----:B---3--:R-:W-:Y:S05]  /*1ad20*/  @!P4 BRA `(.L_x_2690) ;  /* 0xfffffffc00f0c947 */ /* 0x008fea000383ffff */
[----:B------:R-:W-:Y:S05]  /*1ad30*/  BRA `(.L_x_2918) ;  /* 0xfffffea800447947 */ /* 0x000fea000383ffff */
.L_x_2698:
[----:B------:R-:W0:Y:S01]  /*1ad40*/  S2R R4, SR_TID.X ;  /* 0x0000000000047919 */ /* 0x000e220000002100 */
[----:B------:R-:W-:Y:S01]  /*1ad50*/  BSSY B0, `(.L_x_2919) ;  /* 0x000000c000007945 */ /* 0x000fe20003800000 */
[----:B------:R-:W-:Y:S01]  /*1ad60*/  IMAD.MOV.U32 R12, RZ, RZ, RZ ;  /* 0x000000ffff0c7224 */ /* 0x000fe200078e00ff */
[----:B------:R-:W-:Y:S01]  /*1ad70*/  MOV R11, 0x1f ;  /* 0x0000001f000b7802 */ /* 0x000fe20000000f00 */
[----:B------:R-:W-:Y:S02]  /*1ad80*/  IMAD.MOV.U32 R15, RZ, RZ, -0x1 ;  /* 0xffffffffff0f7424 */ /* 0x000fe400078e00ff */
[----:B0-----:R-:W-:-:S05]  /*1ad90*/  VIADD R5, R4, 0xffffff80 ;  /* 0xffffff8004057836 */ /* 0x001fca0000000000 */
[----:B------:R-:W-:-:S04]  /*1ada0*/  SHF.R.S32.HI R4, RZ, 0x1f, R5 ;  /* 0x0000001fff047819 */ /* 0x000fc80000011405 */
[----:B------:R-:W-:-:S04]  /*1adb0*/  LEA.HI R4, R4, R5, RZ, 0x7 ;  /* 0x0000000504047211 */ /* 0x000fc800078f38ff */
[----:B------:R-:W-:-:S05]  /*1adc0*/  SHF.R.S32.HI R4, RZ, 0x7, R4 ;  /* 0x00000007ff047819 */ /* 0x000fca0000011404 */
[----:B------:R-:W-:-:S07]  /*1add0*/  IMAD.MOV.U32 R13, RZ, RZ, R4 ;  /* 0x000000ffff0d7224 */ /* 0x000fce00078e0004 */
[----:B----45:R-:W-:Y:S05]  /*1ade0*/  WARPSYNC.COLLECTIVE R15, `(.L_x_2920) ;  /* 0x000000000f087348 */ /* 0x030fea0003c00000 */
[----:B------:R0:W1:Y:S02]  /*1adf0*/  SHFL.IDX P6, R14, R13, R12, R11 ;  /* 0x0000000c0d0e7389 */ /* 0x00006400000c000b */
[----:B01--45:R-:W-:Y:S01]  /*1ae00*/  ENDCOLLECTIVE ;  /* 0x000000000000791b */ /* 0x033fe20003800000 */
.L_x_2920:
[----:B------:R-:W-:Y:S05]  /*1ae10*/  BSYNC B0 ;  /* 0x0000000000007941 */ /* 0x000fea0003800000 */
.L_x_2919:
[----:B------:R0:W-:Y:S01]  /*1ae20*/  STL [R1+0x14], R14 ;  /* 0x0000140e01007387 */ /* 0x0001e20000100800 */
[----:B------:R-:W-:Y:S05]  /*1ae30*/  BRA `(.L_x_2921) ;  /* 0xfffffeac00f87947 */ /* 0x000fea000383ffff */
.L_x_2710:
[----:B------:R-:W-:Y:S01]  /*1ae40*/  BSSY B1, `(.L_x_2922) ;  /* 0x0000008000017945 */ /* 0x000fe20003800000 */
[----:B------:R-:W-:Y:S02]  /*1ae50*/  IMAD.MOV.U32 R13, RZ, RZ, R6 ;  /* 0x000000ffff0d7224 */ /* 0x000fe400078e0006 */
[----:B------:R-:W-:Y:S02]  /*1ae60*/  IMAD.MOV.U32 R12, RZ, RZ, RZ ;  /* 0x000000ffff0c7224 */ /* 0x000fe400078e00ff */
[----:B------:R-:W-:Y:S02]  /*1ae70*/  IMAD.MOV.U32 R11, RZ, RZ, 0x1c1f ;  /* 0x00001c1fff0b7424 */ /* 0x000fe400078e00ff */
[----:B------:R-:W-:-:S07]  /*1ae80*/  IMAD.MOV.U32 R15, RZ, RZ, -0x1 ;  /* 0xffffffffff0f7424 */ /* 0x000fce00078e00ff */
[----:B0---4-:R-:W-:Y:S05]  /*1ae90*/  WARPSYNC.COLLECTIVE R15, `(.L_x_2923) ;  /* 0x000000000f087348 */ /* 0x011fea0003c00000 */
[----:B0-----:R0:W1:Y:S02]  /*1aea0*/  SHFL.IDX P6, R14, R13, R12, R11 ;  /* 0x0000000c0d0e7389 */ /* 0x00106400000c000b */
[----:B01--4-:R-:W-:Y:S01]  /*1aeb0*/  ENDCOLLECTIVE ;  /* 0x000000000000791b */ /* 0x013fe20003800000 */
.L_x_2923:
[----:B------:R-:W-:Y:S05]  /*1aec0*/  BSYNC B1 ;  /* 0x0000000000017941 */ /* 0x000fea0003800000 */
.L_x_2922:
        /* <DEDUP_REMOVED lines=8> */
.L_x_2924:
[----:B------:R-:W-:Y:S02]  /*1af50*/  IMAD.MOV.U32 R13, RZ, RZ, R8 ;  /* 0x000000ffff0d7224 */ /* 0x000fe400078e0008 */
[----:B------:R-:W-:-:S07]  /*1af60*/  IMAD.MOV.U32 R0, RZ, RZ, R14 ;  /* 0x000000ffff007224 */ /* 0x000fce00078e000e */
[----:B------:R-:W-:Y:S05]  /*1af70*/  WARPSYNC.COLLECTIVE R15, `(.L_x_2925) ;  /* 0x000000000f087348 */ /* 0x000fea0003c00000 */
[----:B------:R0:W1:Y:S02]  /*1af80*/  SHFL.IDX P6, R14, R13, R12, R11 ;  /* 0x0000000c0d0e7389 */ /* 0x00006400000c000b */
[----:B01----:R-:W-:Y:S01]  /*1af90*/  ENDCOLLECTIVE ;  /* 0x000000000000791b */ /* 0x003fe20003800000 */
.L_x_2925:
[----:B------:R-:W-:Y:S02]  /*1afa0*/  IMAD.MOV.U32 R13, RZ, RZ, R7 ;  /* 0x000000ffff0d7224 */ /* 0x000fe400078e0007 */
[----:B------:R-:W-:-:S07]  /*1afb0*/  IMAD.MOV.U32 R5, RZ, RZ, R14 ;  /* 0x000000ffff057224 */ /* 0x000fce00078e000e */
[----:B------:R-:W-:Y:S05]  /*1afc0*/  WARPSYNC.COLLECTIVE R15, `(.L_x_2926) ;  /* 0x000000000f087348 */ /* 0x000fea0003c00000 */
[----:B------:R0:W1:Y:S02]  /*1afd0*/  SHFL.IDX P6, R14, R13, R12, R11 ;  /* 0x0000000c0d0e7389 */ /* 0x00006400000c000b */
[----:B01----:R-:W-:Y:S01]  /*1afe0*/  ENDCOLLECTIVE ;  /* 0x000000000000791b */ /* 0x003fe20003800000 */
.L_x_2926:
[----:B------:R-:W-:Y:S05]  /*1aff0*/  BRA `(.L_x_2927) ;  /* 0xfffffeb4007c7947 */ /* 0x000fea000383ffff */
.L_x_2713:
[----:B------:R-:W-:Y:S01]  /*1b000*/  BSSY B1, `(.L_x_2928) ;  /* 0x0000008000017945 */ /* 0x000fe20003800000 */
[----:B------:R-:W-:Y:S01]  /*1b010*/  IMAD.MOV.U32 R13, RZ, RZ, R6 ;  /* 0x000000ffff0d7224 */ /* 0x000fe200078e0006 */
[----:B------:R-:W-:Y:S01]  /*1b020*/  MOV R15, 0xffffffff ;  /* 0xffffffff000f7802 */ /* 0x000fe20000000f00 */
[----:B------:R-:W-:Y:S02]  /*1b030*/  IMAD.MOV.U32 R12, RZ, RZ, 0x1 ;  /* 0x00000001ff0c7424 */ /* 0x000fe400078e00ff */
[----:B------:R-:W-:-:S07]  /*1b040*/  IMAD.MOV.U32 R11, RZ, RZ, 0x1c1f ;  /* 0x00001c1fff0b7424 */ /* 0x000fce00078e00ff */
[----:B0---4-:R-:W-:Y:S05]  /*1b050*/  WARPSYNC.COLLECTIVE R15, `(.L_x_2929) ;  /* 0x000000000f087348 */ /* 0x011fea0003c00000 */
[----:B0-----:R0:W1:Y:S02]  /*1b060*/  SHFL.IDX P6, R14, R13, R12, R11 ;  /* 0x0000000c0d0e7389 */ /* 0x00106400000c000b */
[----:B01--4-:R-:W-:Y:S01]  /*1b070*/  ENDCOLLECTIVE ;  /* 0x000000000000791b */ /* 0x013fe20003800000 */
.L_x_2929:
[----:B------:R-:W-:Y:S05]  /*1b080*/  BSYNC B1 ;  /* 0x0000000000017941 */ /* 0x000fea0003800000 */
.L_x_2928:
        /* <DEDUP_REMOVED lines=8> */
.L_x_2930:
[----:B------:R-:W-:Y:S02]  /*1b110*/  IMAD.MOV.U32 R13, RZ, RZ, R8 ;  /* 0x000000ffff0d7224 */ /* 0x000fe400078e0008 */
[----:B------:R-:W-:-:S07]  /*1b120*/  IMAD.MOV.U32 R0, RZ, RZ, R14 ;  /* 0x000000ffff007224 */ /* 0x000fce00078e000e */
[----:B------:R-:W-:Y:S05]  /*1b130*/  WARPSYNC.COLLECTIVE R15, `(.L_x_2931) ;  /* 0x000000000f087348 */ /* 0x000fea0003c00000 */
[----:B------:R0:W1:Y:S02]  /*1b140*/  SHFL.IDX P6, R14, R13, R12, R11 ;  /* 0x0000000c0d0e7389 */ /* 0x00006400000c000b */
[----:B01----:R-:W-:Y:S01]  /*1b150*/  ENDCOLLECTIVE ;  /* 0x000000000000791b */ /* 0x003fe20003800000 */
.L_x_2931:
[----:B------:R-:W-:Y:S01]  /*1b160*/  MOV R13, R7 ;  /* 0x00000007000d7202 */ /* 0x000fe20000000f00 */
[----:B------:R-:W-:-:S07]  /*1b170*/  IMAD.MOV.U32 R5, RZ, RZ, R14 ;  /* 0x000000ffff057224 */ /* 0x000fce00078e000e */
[----:B------:R-:W-:Y:S05]  /*1b180*/  WARPSYNC.COLLECTIVE R15, `(.L_x_2932) ;  /* 0x000000000f087348 */ /* 0x000fea0003c00000 */
[----:B------:R0:W1:Y:S02]  /*1b190*/  SHFL.IDX P6, R14, R13, R12, R11 ;  /* 0x0000000c0d0e7389 */ /* 0x00006400000c000b */
[----:B01----:R-:W-:Y:S01]  /*1b1a0*/  ENDCOLLECTIVE ;  /* 0x000000000000791b */ /* 0x003fe20003800000 */
.L_x_2932:
[----:B------:R-:W-:Y:S05]  /*1b1b0*/  BRA `(.L_x_2933) ;  /* 0xfffffeb400ec7947 */ /* 0x000fea000383ffff */
.L_x_2717:
[----:B0-----:R0:W1:Y:S02]  /*1b1c0*/  SYNCS.PHASECHK.TRANS64.TRYWAIT P0, [R2+URZ+0x16800], R41 ;  /* 0x01680029020075a7 */ /* 0x001064000800017f */
[----:B-1----:R-:W-:Y:S05]  /*1b1d0*/  @!P0 NANOSLEEP.SYNCS 0x989680 ;  /* 0x009896800000895d */ /* 0x002fea0003900000 */
[----:B------:R-:W1:Y:S02]  /*1b1e0*/  @!P0 SYNCS.PHASECHK.TRANS64 P0, [R2+URZ+0x16800], R41 ;  /* 0x01680029020085a7 */ /* 0x000e64000800007f */
[----:B-1----:R-:W-:Y:S05]  /*1b1f0*/  @!P0 BRA `(.L_x_2717) ;  /* 0xfffffffc00f08947 */ /* 0x002fea000383ffff */
[----:B------:R-:W-:Y:S05]  /*1b200*/  BRA `(.L_x_2934) ;  /* 0xfffffebc00007947 */ /* 0x000fea000383ffff */
.L_x_2725:
[----:B------:R-:W1:Y:S01]  /*1b210*/  LDC R35, c[0x0][0x3f4] ;  /* 0x0000fd00ff237b82 */ /* 0x000e620000000800 */
[----:B------:R-:W-:Y:S01]  /*1b220*/  BSSY B1, `(.L_x_2935) ;  /* 0x0000008000017945 */ /* 0x000fe20003800000 */
[----:B------:R-:W-:Y:S02]  /*1b230*/  IMAD.MOV.U32 R13, RZ, RZ, R26 ;  /* 0x000000ffff0d7224 */ /* 0x000fe400078e001a */
[----:B------:R-:W-:Y:S02]  /*1b240*/  IMAD.MOV.U32 R12, RZ, RZ, RZ ;  /* 0x000000ffff0c7224 */ /* 0x000fe400078e00ff */
[----:B------:R-:W-:Y:S02]  /*1b250*/  IMAD.MOV.U32 R11, RZ, RZ, 0x1c1f ;  /* 0x00001c1fff0b7424 */ /* 0x000fe400078e00ff */
[----:B------:R-:W-:-:S07]  /*1b260*/  IMAD.MOV.U32 R15, RZ, RZ, -0x1 ;  /* 0xffffffffff0f7424 */ /* 0x000fce00078e00ff */
[----:B01--4-:R-:W-:Y:S05]  /*1b270*/  WARPSYNC.COLLECTIVE R15, `(.L_x_2936) ;  /* 0x000000000f087348 */ /* 0x013fea0003c00000 */
[----:B0-----:R0:W2:Y:S02]  /*1b280*/  SHFL.IDX P6, R14, R13, R12, R11 ;  /* 0x0000000c0d0e7389 */ /* 0x0010a400000c000b */
[----:B012-4-:R-:W-:Y:S01]  /*1b290*/  ENDCOLLECTIVE ;  /* 0x000000000000791b */ /* 0x017fe20003800000 */
.L_x_2936:
[----:B------:R-:W-:Y:S05]  /*1b2a0*/  BSYNC B1 ;  /* 0x0000000000017941 */ /* 0x000fea0003800000 */
.L_x_2935:
[----:B------:R0:W5:Y:S01]  /*1b2b0*/  LDL R10, [R1+0x10] ;  /* 0x00001000010a7983 */ /* 0x0001620000100800 */
[----:B------:R-:W-:Y:S01]  /*1b2c0*/  IMAD.MOV.U32 R13, RZ, RZ, R25 ;  /* 0x000000ffff0d7224 */ /* 0x000fe200078e0019 */
[----:B------:R-:W-:Y:S01]  /*1b2d0*/  MOV R15, 0xffffffff ;  /* 0xffffffff000f7802 */ /* 0x000fe20000000f00 */
[----:B------:R-:W-:Y:S01]  /*1b2e0*/  IMAD.MOV.U32 R12, RZ, RZ, RZ ;  /* 0x000000ffff0c7224 */ /* 0x000fe200078e00ff */
[----:B------:R-:W-:Y:S01]  /*1b2f0*/  ISETP.GE.AND P0, PT, R16, R35, PT ;  /* 0x000000231000720c */ /* 0x000fe20003f06270 */
[----:B------:R-:W-:Y:S02]  /*1b300*/  IMAD.MOV.U32 R11, RZ, RZ, 0x1c1f ;  /* 0x00001c1fff0b7424 */ /* 0x000fe400078e00ff */
[----:B------:R-:W-:-:S10]  /*1b310*/  IMAD.MOV.U32 R0, RZ, RZ, R14 ;  /* 0x000000ffff007224 */ /* 0x000fd400078e000e */
[----:B0----5:R-:W-:Y:S05]  /*1b320*/  WARPSYNC.COLLECTIVE R15, `(.L_x_2937) ;  /* 0x000000000f087348 */ /* 0x021fea0003c00000 */
[----:B------:R1:W2:Y:S02]  /*1b330*/  SHFL.IDX P6, R14, R13, R12, R11 ;  /* 0x0000000c0d0e7389 */ /* 0x0002a400000c000b */
[----:B012--5:R-:W-:Y:S01]  /*1b340*/  ENDCOLLECTIVE ;  /* 0x000000000000791b */ /* 0x027fe20003800000 */
.L_x_2937:
[----:B------:R-:W-:Y:S02]  /*1b350*/  IMAD.MOV.U32 R13, RZ, RZ, R24 ;  /* 0x000000ffff0d7224 */ /* 0x000fe400078e0018 */
[----:B------:R-:W-:-:S07]  /*1b360*/  IMAD.MOV.U32 R3, RZ, RZ, R14 ;  /* 0x000000ffff037224 */ /* 0x000fce00078e000e */
[----:B------:R-:W-:Y:S05]  /*1b370*/  WARPSYNC.COLLECTIVE R15, `(.L_x_2938) ;  /* 0x000000000f087348 */ /* 0x000fea0003c00000 */
[----:B------:R0:W1:Y:S02]  /*1b380*/  SHFL.IDX P6, R14, R13, R12, R11 ;  /* 0x0000000c0d0e7389 */ /* 0x00006400000c000b */
[----:B01----:R-:W-:Y:S01]  /*1b390*/  ENDCOLLECTIVE ;  /* 0x000000000000791b */ /* 0x003fe20003800000 */
.L_x_2938:
[----:B------:R-:W-:Y:S02]  /*1b3a0*/  IMAD.MOV.U32 R13, RZ, RZ, R27 ;  /* 0x000000ffff0d7224 */ /* 0x000fe400078e001b */
[----:B------:R-:W-:-:S07]  /*1b3b0*/  IMAD.MOV.U32 R4, RZ, RZ, R14 ;  /* 0x000000ffff047224 */ /* 0x000fce00078e000e */
[----:B------:R-:W-:Y:S05]  /*1b3c0*/  WARPSYNC.COLLECTIVE R15, `(.L_x_2939) ;  /* 0x000000000f087348 */ /* 0x000fea0003c00000 */
[----:B------:R0:W1:Y:S02]  /*1b3d0*/  SHFL.IDX P6, R14, R13, R12, R11 ;  /* 0x0000000c0d0e7389 */ /* 0x00006400000c000b */
[----:B01----:R-:W-:Y:S01]  /*1b3e0*/  ENDCOLLECTIVE ;  /* 0x000000000000791b */ /* 0x003fe20003800000 */
.L_x_2939:
[----:B------:R-:W-:-:S05]  /*1b3f0*/  IMAD R32, R10, R32, RZ ;  /* 0x000000200a207224 */ /* 0x000fca00078e02ff */
[----:B------:R-:W-:-:S13]  /*1b400*/  ISETP.GE.OR P1, PT, R41, R32, P0 ;  /* 0x000000202900720c */ /* 0x000fda0000726670 */
[C---:B------:R-:W-:Y:S01]  /*1b410*/  @!P1 IMAD.SHL.U32 R5, R16.reuse, 0x2, RZ ;  /* 0x0000000210059824 */ /* 0x040fe200078e00ff */
[----:B------:R-:W-:-:S04]  /*1b420*/  @!P1 SHF.L.U64.HI R21, R16, 0x1, R17 ;  /* 0x0000000110159819 */ /* 0x000fc80000010211 */
[----:B------:R-:W-:-:S05]  /*1b430*/  @!P1 IADD3 R6, P2, R3, R5, RZ ;  /* 0x0000000503069210 */ /* 0x000fca0007f5e0ff */
[----:B------:R-:W-:-:S05]  /*1b440*/  @!P1 IMAD.X R7, R0, 0x1, R21, P2 ;  /* 0x0000000100079824 */ /* 0x000fca00010e0615 */
        /* <DEDUP_REMOVED lines=12> */
[----:B--2---:R-:W-:Y:S01]  /*1b510*/  @!P1 IMAD.MOV.U32 R39, RZ, RZ, R11 ;  /* 0x000000ffff279224 */ /* 0x004fe200078e000b */
[----:B------:R-:W-:Y:S01]  /*1b520*/  MOV R11, 0x1c1f ;  /* 0x00001c1f000b7802 */ /* 0x000fe20000000f00 */
[----:B------:R-:W-:Y:S01]  /*1b530*/  @!P1 IMAD.MOV.U32 R37, RZ, RZ, R9 ;  /* 0x000000ffff259224 */ /* 0x000fe200078e0009 */
[----:B------:R-:W-:Y:S01]  /*1b540*/  @!P1 MOV R36, R8 ;  /* 0x0000000800249202 */ /* 0x000fe20000000f00 */
[----:B------:R-:W-:-:S07]  /*1b550*/  @!P1 IMAD.MOV.U32 R38, RZ, RZ, R10 ;  /* 0x000000ffff269224 */ /* 0x000fce00078e000a */
[----:B-----5:R-:W-:Y:S05]  /*1b560*/  WARPSYNC.COLLECTIVE R15, `(.L_x_2940) ;  /* 0x000000000f087348 */ /* 0x020fea0003c00000 */
[----:B------:R0:W1:Y:S02]  /*1b570*/  SHFL.IDX P6, R14, R13, R12, R11 ;  /* 0x0000000c0d0e7389 */ /* 0x00006400000c000b */
[----:B01---5:R-:W-:Y:S01]  /*1b580*/  ENDCOLLECTIVE ;  /* 0x000000000000791b */ /* 0x023fe20003800000 */
.L_x_2940:
[----:B------:R-:W-:Y:S02]  /*1b590*/  IMAD.MOV.U32 R3, RZ, RZ, R37 ;  /* 0x000000ffff037224 */ /* 0x000fe400078e0025 */
[----:B------:R-:W-:Y:S01]  /*1b5a0*/  IMAD.MOV.U32 R0, RZ, RZ, R36 ;  /* 0x000000ffff007224 */ /* 0x000fe200078e0024 */
[----:B------:R-:W-:Y:S01]  /*1b5b0*/  MOV R8, R38 ;  /* 0x0000002600087202 */ /* 0x000fe20000000f00 */
[----:B------:R-:W-:Y:S01]  /*1b5c0*/  IMAD.MOV.U32 R9, RZ, RZ, R39 ;  /* 0x000000ffff097224 */ /* 0x000fe200078e0027 */
[----:B------:R-:W-:Y:S02]  /*1b5d0*/  PRMT R34, R34, 0x5410, R3 ;  /* 0x0000541022227816 */ /* 0x000fe40000000003 */
[----:B------:R-:W-:Y:S01]  /*1b5e0*/  PRMT R48, R0, 0x7610, R48 ;  /* 0x0000761000307816 */ /* 0x000fe20000000030 */
[----:B------:R-:W-:Y:S01]  /*1b5f0*/  @!P1 IMAD.MOV.U32 R28, RZ, RZ, R4 ;  /* 0x000000ffff1c9224 */ /* 0x000fe200078e0004 */
[----:B------:R-:W-:Y:S01]  /*1b600*/  PRMT R31, R8, 0x7610, R31 ;  /* 0x00007610081f7816 */ /* 0x000fe2000000001f */
[----:B------:R-:W-:Y:S01]  /*1b610*/  @!P1 IMAD.MOV.U32 R29, RZ, RZ, R5 ;  /* 0x000000ffff1d9224 */ /* 0x000fe200078e0005 */
[----:B------:R-:W-:Y:S01]  /*1b620*/  PRMT R34, R9, 0x7610, R34 ;  /* 0x0000761009227816 */ /* 0x000fe20000000022 */
[----:B------:R-:W-:-:S02]  /*1b630*/  @!P1 IMAD.MOV.U32 R20, RZ, RZ, R6 ;  /* 0x000000ffff149224 */ /* 0x000fc400078e0006 */
[----:B------:R-:W-:Y:S02]  /*1b640*/  IMAD.MOV.U32 R13, RZ, RZ, R25 ;  /* 0x000000ffff0d7224 */ /* 0x000fe400078e0019 */
[----:B------:R-:W-:Y:S01]  /*1b650*/  @!P1 IMAD.MOV.U32 R21, RZ, RZ, R7 ;  /* 0x000000ffff159224 */ /* 0x000fe200078e0007 */
[----:B------:R-:W-:Y:S01]  /*1b660*/  MOV R6, R20 ;  /* 0x0000001400067202 */ /* 0x000fe20000000f00 */
[----:B------:R-:W-:Y:S02]  /*1b670*/  IMAD.MOV.U32 R4, RZ, RZ, R28 ;  /* 0x000000ffff047224 */ /* 0x000fe400078e001c */
[----:B------:R-:W-:Y:S01]  /*1b680*/  IMAD.MOV.U32 R5, RZ, RZ, R29 ;  /* 0x000000ffff057224 */ /* 0x000fe200078e001d */
[----:B------:R-:W-:Y:S01]  /*1b690*/  PRMT R31, R31, 0x5410, R6 ;  /* 0x000054101f1f7816 */ /* 0x000fe20000000006 */
[----:B------:R-:W-:Y:S01]  /*1b6a0*/  IMAD.MOV.U32 R7, RZ, RZ, R21 ;  /* 0x000000ffff077224 */ /* 0x000fe200078e0015 */
[----:B------:R-:W-:Y:S01]  /*1b6b0*/  PRMT R50, R4, 0x7610, R50 ;  /* 0x0000761004327816 */ /* 0x000fe20000000032 */
[----:B------:R-:W-:Y:S01]  /*1b6c0*/  IMAD.MOV.U32 R0, RZ, RZ, R14 ;  /* 0x000000ffff007224 */ /* 0x000fe200078e000e */
[----:B------:R-:W-:-:S07]  /*1b6d0*/  PRMT R54, R5, 0x7610, R54 ;  /* 0x0000761005367816 */ /* 0x000fce0000000036 */
[----:B------:R-:W-:Y:S05]  /*1b6e0*/  WARPSYNC.COLLECTIVE R15, `(.L_x_2941) ;  /* 0x000000000f087348 */ /* 0x000fea0003c00000 */
[----:B------:R0:W1:Y:S02]  /*1b6f0*/  SHFL.IDX P6, R14, R13, R12, R11 ;  /* 0x0000000c0d0e7389 */ /* 0x00006400000c000b */
[----:B01----:R-:W-:Y:S01]  /*1b700*/  ENDCOLLECTIVE ;  /* 0x000000000000791b */ /* 0x003fe20003800000 */
.L_x_2941:
[----:B------:R-:W-:Y:S02]  /*1b710*/  PRMT R55, R7, 0x7610, R55 ;  /* 0x0000761007377816 */ /* 0x000fe40000000037 */
[----:B------:R-:W-:Y:S01]  /*1b720*/  CS2R R4, SRZ ;  /* 0x0000000000047805 */ /* 0x000fe2000001ff00 */
[----:B------:R-:W-:Y:S02]  /*1b730*/  IMAD.MOV.U32 R13, RZ, RZ, R24 ;  /* 0x000000ffff0d7224 */ /* 0x000fe400078e0018 */
[----:B------:R-:W-:-:S07]  /*1b740*/  IMAD.MOV.U32 R3, RZ, RZ, R14 ;  /* 0x000000ffff037224 */ /* 0x000fce00078e000e */
[----:B------:R-:W-:Y:S05]  /*1b750*/  WARPSYNC.COLLECTIVE R15, `(.L_x_2942) ;  /* 0x000000000f087348 */ /* 0x000fea0003c00000 */
[----:B------:R0:W1:Y:S02]  /*1b760*/  SHFL.IDX P6, R14, R13, R12, R11 ;  /* 0x0000000c0d0e7389 */ /* 0x00006400000c000b */
[----:B01----:R-:W-:Y:S01]  /*1b770*/  ENDCOLLECTIVE ;  /* 0x000000000000791b */ /* 0x003fe20003800000 */
.L_x_2942:
[----:B------:R-:W-:Y:S02]  /*1b780*/  IMAD.MOV.U32 R13, RZ, RZ, R27 ;  /* 0x000000ffff0d7224 */ /* 0x000fe400078e001b */
[----:B------:R-:W-:-:S07]  /*1b790*/  IMAD.MOV.U32 R24, RZ, RZ, R14 ;  /* 0x000000ffff187224 */ /* 0x000fce00078e000e */
[----:B------:R-:W-:Y:S05]  /*1b7a0*/  WARPSYNC.COLLECTIVE R15, `(.L_x_2943) ;  /* 0x000000000f087348 */ /* 0x000fea0003c00000 */
[----:B------:R0:W1:Y:S02]  /*1b7b0*/  SHFL.IDX P6, R14, R13, R12, R11 ;  /* 0x0000000c0d0e7389 */ /* 0x00006400000c000b */
[----:B01----:R-:W-:Y:S01]  /*1b7c0*/  ENDCOLLECTIVE ;  /* 0x000000000000791b */ /* 0x003fe20003800000 */
.L_x_2943:
[----:B------:R-:W-:Y:S05]  /*1b7d0*/  BRA `(.L_x_2944) ;  /* 0xfffffec800307947 */ /* 0x000fea000383ffff */
.L_x_2729:
[----:B0-----:R0:W1:Y:S02]  /*1b7e0*/  SYNCS.PHASECHK.TRANS64.TRYWAIT P1, [R2+URZ+0x16800], R13 ;  /* 0x0168000d020075a7 */ /* 0x001064000802017f */
[----:B-1----:R-:W-:Y:S05]  /*1b7f0*/  @!P1 NANOSLEEP.SYNCS 0x989680 ;  /* 0x009896800000995d */ /* 0x002fea0003900000 */
[----:B------:R-:W1:Y:S02]  /*1b800*/  @!P1 SYNCS.PHASECHK.TRANS64 P1, [R2+URZ+0x16800], R13 ;  /* 0x0168000d020095a7 */ /* 0x000e64000802007f */
[----:B-1----:R-:W-:Y:S05]  /*1b810*/  @!P1 BRA `(.L_x_2729) ;  /* 0xfffffffc00f09947 */ /* 0x002fea000383ffff */
[----:B------:R-:W-:Y:S05]  /*1b820*/  BRA `(.L_x_2945) ;  /* 0xfffffec800d87947 */ /* 0x000fea000383ffff */
.L_x_2735:
[----:B--2---:R2:W0:Y:S02]  /*1b830*/  SYNCS.PHASECHK.TRANS64.TRYWAIT P1, [R0+URZ+0x16830], R7 ;  /* 0x01683007000075a7 */ /* 0x004424000802017f */
[----:B0-----:R-:W-:Y:S05]  /*1b840*/  @!P1 NANOSLEEP.SYNCS 0x989680 ;  /* 0x009896800000995d */ /* 0x001fea0003900000 */
[----:B------:R-:W0:Y:S02]  /*1b850*/  @!P1 SYNCS.PHASECHK.TRANS64 P1, [R0+URZ+0x16830], R7 ;  /* 0x01683007000095a7 */ /* 0x000e24000802007f */
[----:B0-----:R-:W-:Y:S05]  /*1b860*/  @!P1 BRA `(.L_x_2735) ;  /* 0xfffffffc00f09947 */ /* 0x001fea000383ffff */
[----:B------:R-:W-:Y:S05]  /*1b870*/  BRA `(.L_x_2734) ;  /* 0xfffffed800ac7947 */ /* 0x000fea000383ffff */
.L_x_2742:
[----:B-1----:R1:W2:Y:S02]  /*1b880*/  SYNCS.PHASECHK.TRANS64.TRYWAIT P2, [R7+URZ+0x16830], R8 ;  /* 0x01683008070075a7 */ /* 0x0022a4000804017f */
[----:B--2---:R-:W-:Y:S05]  /*1b890*/  @!P2 NANOSLEEP.SYNCS 0x989680 ;  /* 0x009896800000a95d */ /* 0x004fea0003900000 */
[----:B------:R-:W2:Y:S02]  /*1b8a0*/  @!P2 SYNCS.PHASECHK.TRANS64 P2, [R7+URZ+0x16830], R8 ;  /* 0x016830080700a5a7 */ /* 0x000ea4000804007f */
[----:B--2---:R-:W-:Y:S05]  /*1b8b0*/  @!P2 BRA `(.L_x_2742) ;  /* 0xfffffffc00f0a947 */ /* 0x004fea000383ffff */
[----:B------:R-:W-:Y:S05]  /*1b8c0*/  BRA `(.L_x_2741) ;  /* 0xffffff04006c7947 */ /* 0x000fea000383ffff */
.L_x_2746:
[----:B-1----:R1:W2:Y:S02]  /*1b8d0*/  SYNCS.PHASECHK.TRANS64.TRYWAIT P1, [R7+URZ+0x16850], R6 ;  /* 0x01685006070075a7 */ /* 0x0022a4000802017f */
[----:B--2---:R-:W-:Y:S05]  /*1b8e0*/  @!P1 NANOSLEEP.SYNCS 0x989680 ;  /* 0x009896800000995d */ /* 0x004fea0003900000 */
[----:B------:R-:W2:Y:S02]  /*1b8f0*/  @!P1 SYNCS.PHASECHK.TRANS64 P1, [R7+URZ+0x16850], R6 ;  /* 0x01685006070095a7 */ /* 0x000ea4000802007f */
[----:B--2---:R-:W-:Y:S05]  /*1b900*/  @!P1 BRA `(.L_x_2746) ;  /* 0xfffffffc00f09947 */ /* 0x004fea000383ffff */
[----:B------:R-:W-:Y:S05]  /*1b910*/  BRA `(.L_x_2743) ;  /* 0xffffff08003c7947 */ /* 0x000fea000383ffff */
.L_x_2755:
[----:B-1----:R1:W2:Y:S02]  /*1b920*/  SYNCS.PHASECHK.TRANS64.TRYWAIT P1, [R7+URZ+0x16830], R8 ;  /* 0x01683008070075a7 */ /* 0x0022a4000802017f */
[----:B--2---:R-:W-:Y:S05]  /*1b930*/  @!P1 NANOSLEEP.SYNCS 0x989680 ;  /* 0x009896800000995d */ /* 0x004fea0003900000 */
[----:B------:R-:W2:Y:S02]  /*1b940*/  @!P1 SYNCS.PHASECHK.TRANS64 P1, [R7+URZ+0x16830], R8 ;  /* 0x01683008070095a7 */ /* 0x000ea4000802007f */
[----:B--2---:R-:W-:Y:S05]  /*1b950*/  @!P1 BRA `(.L_x_2755) ;  /* 0xfffffffc00f09947 */ /* 0x004fea000383ffff */
[----:B------:R-:W-:Y:S05]  /*1b960*/  BRA `(.L_x_2754) ;  /* 0xffffff3400987947 */ /* 0x000fea000383ffff */
.L_x_2759:
[----:B-1----:R1:W2:Y:S02]  /*1b970*/  SYNCS.PHASECHK.TRANS64.TRYWAIT P1, [R7+URZ+0x16850], R6 ;  /* 0x01685006070075a7 */ /* 0x0022a4000802017f */
[----:B--2---:R-:W-:Y:S05]  /*1b980*/  @!P1 NANOSLEEP.SYNCS 0x989680 ;  /* 0x009896800000995d */ /* 0x004fea0003900000 */
[----:B------:R-:W2:Y:S02]  /*1b990*/  @!P1 SYNCS.PHASECHK.TRANS64 P1, [R7+URZ+0x16850], R6 ;  /* 0x01685006070095a7 */ /* 0x000ea4000802007f */
[----:B--2---:R-:W-:Y:S05]  /*1b9a0*/  @!P1 BRA `(.L_x_2759) ;  /* 0xfffffffc00f09947 */ /* 0x004fea000383ffff */
[----:B------:R-:W-:Y:S05]  /*1b9b0*/  BRA `(.L_x_2756) ;  /* 0xffffff38005c7947 */ /* 0x000fea000383ffff */
.L_x_2766:
[----:B-1----:R1:W2:Y:S02]  /*1b9c0*/  SYNCS.PHASECHK.TRANS64.TRYWAIT P1, [R11+URZ+0x16850], R4 ;  /* 0x016850040b0075a7 */ /* 0x0022a4000802017f */
[----:B--2---:R-:W-:Y:S05]  /*1b9d0*/  @!P1 NANOSLEEP.SYNCS 0x989680 ;  /* 0x009896800000995d */ /* 0x004fea0003900000 */
[----:B------:R-:W2:Y:S02]  /*1b9e0*/  @!P1 SYNCS.PHASECHK.TRANS64 P1, [R11+URZ+0x16850], R4 ;  /* 0x016850040b0095a7 */ /* 0x000ea4000802007f */
[----:B--2---:R-:W-:Y:S05]  /*1b9f0*/  @!P1 BRA `(.L_x_2766) ;  /* 0xfffffffc00f09947 */ /* 0x004fea000383ffff */
[----:B------:R-:W-:Y:S05]  /*1ba00*/  BRA `(.L_x_2765) ;  /* 0xffffff5c00247947 */ /* 0x000fea000383ffff */
.L_x_2775:
[----:B------:R-:W-:Y:S02]  /*1ba10*/  IMAD.MOV.U32 R13, RZ, RZ, R20 ;  /* 0x000000ffff0d7224 */ /* 0x000fe400078e0014 */
[----:B------:R-:W-:Y:S02]  /*1ba20*/  IMAD.MOV.U32 R12, RZ, RZ, RZ ;  /* 0x000000ffff0c7224 */ /* 0x000fe400078e00ff */
[----:B------:R-:W-:Y:S02]  /*1ba30*/  IMAD.MOV.U32 R11, RZ, RZ, 0x181f ;  /* 0x0000181fff0b7424 */ /* 0x000fe400078e00ff */
[----:B------:R-:W-:Y:S02]  /*1ba40*/  IMAD.MOV.U32 R15, RZ, RZ, -0x1 ;  /* 0xffffffffff0f7424 */ /* 0x000fe400078e00ff */
[----:B------:R-:W-:Y:S02]  /*1ba50*/  IMAD R21, R8, R25, RZ ;  /* 0x0000001908157224 */ /* 0x000fe400078e02ff */
[----:B------:R-:W-:-:S07]  /*1ba60*/  IMAD.IADD R24, R26, 0x1, R30 ;  /* 0x000000011a187824 */ /* 0x000fce00078e021e */
[----:B-1----:R-:W-:Y:S05]  /*1ba70*/  WARPSYNC.COLLECTIVE R15, `(.L_x_2946) ;  /* 0x000000000f087348 */ /* 0x002fea0003c00000 */
[----:B------:R0:W2:Y:S02]  /*1ba80*/  SHFL.IDX P6, R14, R13, R12, R11 ;  /* 0x0000000c0d0e7389 */ /* 0x0000a400000c000b */
[----:B012---:R-:W-:Y:S01]  /*1ba90*/  ENDCOLLECTIVE ;  /* 0x000000000000791b */ /* 0x007fe20003800000 */
.L_x_2946:
        /* <DEDUP_REMOVED lines=10> */
.L_x_2947:
[----:B------:R-:W-:Y:S02]  /*1bb40*/  IMAD.MOV.U32 R13, RZ, RZ, R20 ;  /* 0x000000ffff0d7224 */ /* 0x000fe400078e0014 */
[----:B------:R-:W-:Y:S01]  /*1bb50*/  IMAD.MOV.U32 R12, RZ, RZ, 0x1 ;  /* 0x00000001ff0c7424 */ /* 0x000fe200078e00ff */
[----:B------:R-:W-:-:S07]  /*1bb60*/  MOV R3, R14 ;  /* 0x0000000e00037202 */ /* 0x000fce0000000f00 */
[----:B------:R-:W-:Y:S05]  /*1bb70*/  WARPSYNC.COLLECTIVE R15, `(.L_x_2948) ;  /* 0x000000000f087348 */ /* 0x000fea0003c00000 */
[----:B------:R0:W1:Y:S02]  /*1bb80*/  SHFL.IDX P6, R14, R13, R12, R11 ;  /* 0x0000000c0d0e7389 */ /* 0x00006400000c000b */
[----:B01----:R-:W-:Y:S01]  /*1bb90*/  ENDCOLLECTIVE ;  /* 0x000000000000791b */ /* 0x003fe20003800000 */
.L_x_2948:
[----:B------:R-:W-:-:S04]  /*1bba0*/  @!P3 LEA R10, P5, R29, R3, 0x1 ;  /* 0x000000031d0ab211 */ /* 0x000fc800078a08ff */
[----:B------:R-:W-:Y:S01]  /*1bbb0*/  @!P3 LEA.HI.X R3, R29, R0, R28, 0x1, P5 ;  /* 0x000000001d03b211 */ /* 0x000fe200028f0c1c */
[----:B------:R-:W-:Y:S02]  /*1bbc0*/  IMAD.MOV.U32 R13, RZ, RZ, R7 ;  /* 0x000000ffff0d7224 */ /* 0x000fe400078e0007 */
[----:B------:R-:W-:-:S07]  /*1bbd0*/  IMAD.MOV.U32 R4, RZ, RZ, R14 ;  /* 0x000000ffff047224 */ /* 0x000fce00078e000e */
[----:B------:R-:W-:Y:S05]  /*1bbe0*/  WARPSYNC.COLLECTIVE R15, `(.L_x_2949) ;  /* 0x000000000f087348 */ /* 0x000fea0003c00000 */
[----:B------:R0:W1:Y:S02]  /*1bbf0*/  SHFL.IDX P6, R14, R13, R12, R11 ;  /* 0x0000000c0d0e7389 */ /* 0x00006400000c000b */
[----:B01----:R-:W-:Y:S01]  /*1bc00*/  ENDCOLLECTIVE ;  /* 0x000000000000791b */ /* 0x003fe20003800000 */
.L_x_2949:
[----:B------:R-:W-:Y:S01]  /*1bc10*/  IMAD.MOV.U32 R13, RZ, RZ, R20 ;  /* 0x000000ffff0d7224 */ /* 0x000fe200078e0014 */
[----:B------:R-:W-:Y:S01]  /*1bc20*/  MOV R12, 0x2 ;  /* 0x00000002000c7802 */ /* 0x000fe20000000f00 */
[----:B------:R-:W-:-:S07]  /*1bc30*/  IMAD.MOV.U32 R5, RZ, RZ, R14 ;  /* 0x000000ffff057224 */ /* 0x000fce00078e000e */
[----:B------:R-:W-:Y:S05]  /*1bc40*/  WARPSYNC.COLLECTIVE R15, `(.L_x_2950) ;  /* 0x000000000f087348 */ /* 0x000fea0003c00000 */
[----:B------:R0:W1:Y:S02]  /*1bc50*/  SHFL.IDX P6, R14, R13, R12, R11 ;  /* 0x0000000c0d0e7389 */ /* 0x00006400000c000b */
[----:B01----:R-:W-:Y:S01]  /*1bc60*/  ENDCOLLECTIVE ;  /* 0x000000000000791b */ /* 0x003fe20003800000 */
.L_x_2950:
[----:B------:R-:W-:-:S04]  /*1bc70*/  @!P4 LEA R8, P1, R29, R5, 0x1 ;  /* 0x000000051d08c211 */ /* 0x000fc800078208ff */
[----:B------:R-:W-:Y:S01]  /*1bc80*/  @!P4 LEA.HI.X R9, R29, R4, R28, 0x1, P1 ;  /* 0x000000041d09c211 */ /* 0x000fe200008f0c1c */
[----:B------:R-:W-:Y:S02]  /*1bc90*/  IMAD.MOV.U32 R13, RZ, RZ, R7 ;  /* 0x000000ffff0d7224 */ /* 0x000fe400078e0007 */
[----:B------:R-:W-:-:S07]  /*1bca0*/  IMAD.MOV.U32 R6, RZ, RZ, R14 ;  /* 0x000000ffff067224 */ /* 0x000fce00078e000e */
[----:B------:R-:W-:Y:S05]  /*1bcb0*/  WARPSYNC.COLLECTIVE R15, `(.L_x_2951) ;  /* 0x000000000f087348 */ /* 0x000fea0003c00000 */
[----:B------:R0:W1:Y:S02]  /*1bcc0*/  SHFL.IDX P6, R14, R13, R12, R11 ;  /* 0x0000000c0d0e7389 */ /* 0x00006400000c000b */
[----:B01----:R-:W-:Y:S01]  /*1bcd0*/  ENDCOLLECTIVE ;  /* 0x000000000000791b */ /* 0x003fe20003800000 */
.L_x_2951:
[----:B------:R-:W-:Y:S02]  /*1bce0*/  @!P3 IMAD.MOV.U32 R11, RZ, RZ, R3 ;  /* 0x000000ffff0bb224 */ /* 0x000fe400078e0003 */
[----:B------:R-:W-:Y:S02]  /*1bcf0*/  IMAD.MOV.U32 R13, RZ, RZ, R20 ;  /* 0x000000ffff0d7224 */ /* 0x000fe400078e0014 */
[----:B------:R-:W-:Y:S01]  /*1bd00*/  IMAD.MOV.U32 R12, RZ, RZ, 0x3 ;  /* 0x00000003ff0c7424 */ /* 0x000fe200078e00ff */
[----:B------:R0:W-:Y:S04]  /*1bd10*/  @!P3 ST.E.128 desc[UR40][R10.64], RZ ;  /* 0x000000ff0a00b985 */ /* 0x0001e8000c101d28 */
[----:B------:R1:W-:Y:S01]  /*1bd20*/  @!P4 ST.E.128 desc[UR40][R8.64], RZ ;  /* 0x000000ff0800c985 */ /* 0x0003e2000c101d28 */
[----:B------:R-:W-:-:S04]  /*1bd30*/  @!P2 LEA R25, P5, R29, R14, 0x1 ;  /* 0x0000000e1d19a211 */ /* 0x000fc800078a08ff */
[----:B------:R-:W-:Y:S01]  /*1bd40*/  @!P2 LEA.HI.X R5, R29, R6, R28, 0x1, P5 ;  /* 0x000000061d05a211 */ /* 0x000fe200028f0c1c */
[----:B------:R-:W-:Y:S01]  /*1bd50*/  @!P2 IMAD.MOV.U32 R4, RZ, RZ, R25 ;  /* 0x000000ffff04a224 */ /* 0x000fe200078e0019 */
[----:B0-----:R-:W-:-:S04]  /*1bd60*/  MOV R11, 0x181f ;  /* 0x0000181f000b7802 */ /* 0x001fc80000000f00 */
[----:B------:R1:W-:Y:S03]  /*1bd70*/  @!P2 ST.E.128 desc[UR40][R4.64], RZ ;  /* 0x000000ff0400a985 */ /* 0x0003e6000c101d28 */
[----:B-1----:R-:W-:Y:S05]  /*1bd80*/  WARPSYNC.COLLECTIVE R15, `(.L_x_2952) ;  /* 0x000000000f087348 */ /* 0x002fea0003c00000 */
[----:B------:R0:W2:Y:S02]  /*1bd90*/  SHFL.IDX P6, R14, R13, R12, R11 ;  /* 0x0000000c0d0e7389 */ /* 0x0000a400000c000b */
[----:B012---:R-:W-:Y:S01]  /*1bda0*/  ENDCOLLECTIVE ;  /* 0x000000000000791b */ /* 0x007fe20003800000 */
.L_x_2952:
[----:B------:R-:W-:Y:S02]  /*1bdb0*/  IMAD.MOV.U32 R13, RZ, RZ, R7 ;  /* 0x000000ffff0d7224 */ /* 0x000fe400078e0007 */
[----:B------:R-:W-:-:S07]  /*1bdc0*/  IMAD.MOV.U32 R0, RZ, RZ, R14 ;  /* 0x000000ffff007224 */ /* 0x000fce00078e000e */
[----:B------:R-:W-:Y:S05]  /*1bdd0*/  WARPSYNC.COLLECTIVE R15, `(.L_x_2953) ;  /* 0x000000000f087348 */ /* 0x000fea0003c00000 */
[----:B------:R0:W1:Y:S02]  /*1bde0*/  SHFL.IDX P6, R14, R13, R12, R11 ;  /* 0x0000000c0d0e7389 */ /* 0x00006400000c000b */
[----:B01----:R-:W-:Y:S01]  /*1bdf0*/  ENDCOLLECTIVE ;  /* 0x000000000000791b */ /* 0x003fe20003800000 */
.L_x_2953:
[----:B------:R-:W-:Y:S05]  /*1be00*/  BRA `(.L_x_2954) ;  /* 0xffffff78005c7947 */ /* 0x000fea000383ffff */
.L_x_2792:
        /* <DEDUP_REMOVED lines=8> */
[----:B-1----:R-:W-:Y:S05]  /*1be90*/  WARPSYNC.COLLECTIVE R15, `(.L_x_2956) ;  /* 0x000000000f087348 */ /* 0x002fea0003c00000 */
[----:B------:R0:W2:Y:S02]  /*1bea0*/  SHFL.IDX P6, R14, R13, R12, R11 ;  /* 0x0000000c0d0e7389 */ /* 0x0000a400000c000b */
[----:B012---:R-:W-:Y:S01]  /*1beb0*/  ENDCOLLECTIVE ;  /* 0x000000000000791b */ /* 0x007fe20003800000 */
.L_x_2956:
[----:B------:R-:W-:Y:S05]  /*1bec0*/  BSYNC B1 ;  /* 0x0000000000017941 */ /* 0x000fea0003800000 */
.L_x_2955:
[----:B------:R-:W-:Y:S05]  /*1bed0*/  BRA `(.L_x_2957) ;  /* 0xffffff8c00947947 */ /* 0x000fea000383ffff */
.L_x_2794:
[----:B------:R-:W-:Y:S01]  /*1bee0*/  BSSY B1, `(.L_x_2958) ;  /* 0x0000006000017945 */ /* 0x000fe20003800000 */
[----:B------:R-:W-:-:S07]  /*1bef0*/  MOV R15, 0xffffffff ;  /* 0xffffffff000f7802 */ /* 0x000fce0000000f00 */
[----:B01----:R-:W-:Y:S05]  /*1bf00*/  WARPSYNC.COLLECTIVE R15, `(.L_x_2959) ;  /* 0x000000000f0c7348 */ /* 0x003fea0003c00000 */
[----:B------:R-:W-:Y:S02]  /*1bf10*/  ELECT P6, UR62, PT ;  /* 0x00000000003e782f */ /* 0x000fe400038c0000 */
[----:B------:R-:W-:Y:S01]  /*1bf20*/  MOV R14, UR62 ;  /* 0x0000003e000e7c02 */ /* 0x000fe20008000f00 */
[----:B01----:R-:W-:Y:S10]  /*1bf30*/  ENDCOLLECTIVE ;  /* 0x000000000000791b */ /* 0x003ff40003800000 */
.L_x_2959:
[----:B------:R-:W-:Y:S05]  /*1bf40*/  BSYNC B1 ;  /* 0x0000000000017941 */ /* 0x000fea0003800000 */
.L_x_2958:
[----:B------:R-:W-:Y:S05]  /*1bf50*/  BRA `(.L_x_2793) ;  /* 0xffffff8c008c7947 */ /* 0x000fea000383ffff */
.L_x_2796:
[----:B0-----:R0:W2:Y:S02]  /*1bf60*/  SYNCS.PHASECHK.TRANS64.TRYWAIT P0, [R22+URZ+0x16820], R5 ;  /* 0x01682005160075a7 */ /* 0x0010a4000800017f */
[----:B--2---:R-:W-:Y:S05]  /*1bf70*/  @!P0 NANOSLEEP.SYNCS 0x989680 ;  /* 0x009896800000895d */ /* 0x004fea0003900000 */
[----:B------:R-:W2:Y:S02]  /*1bf80*/  @!P0 SYNCS.PHASECHK.TRANS64 P0, [R22+URZ+0x16820], R5 ;  /* 0x01682005160085a7 */ /* 0x000ea4000800007f */
[----:B--2---:R-:W-:Y:S05]  /*1bf90*/  @!P0 BRA `(.L_x_2796) ;  /* 0xfffffffc00f08947 */ /* 0x004fea000383ffff */
[----:B------:R-:W-:Y:S05]  /*1bfa0*/  BRA `(.L_x_2960) ;  /* 0xffffff8c009c7947 */ /* 0x000fea000383ffff */
.L_x_2800:
[----:B0-----:R0:W2:Y:S02]  /*1bfb0*/  SYNCS.PHASECHK.TRANS64.TRYWAIT P0, [R5+URZ+0x168a0], R6 ;  /* 0x0168a006050075a7 */ /* 0x0010a4000800017f */
[----:B--2---:R-:W-:Y:S05]  /*1bfc0*/  @!P0 NANOSLEEP.SYNCS 0x989680 ;  /* 0x009896800000895d */ /* 0x004fea0003900000 */
[----:B------:R-:W2:Y:S02]  /*1bfd0*/  @!P0 SYNCS.PHASECHK.TRANS64 P0, [R5+URZ+0x168a0], R6 ;  /* 0x0168a006050085a7 */ /* 0x000ea4000800007f */
[----:B--2---:R-:W-:Y:S05]  /*1bfe0*/  @!P0 BRA `(.L_x_2800) ;  /* 0xfffffffc00f08947 */ /* 0x004fea000383ffff */
[----:B------:R-:W-:Y:S05]  /*1bff0*/  BRA `(.L_x_2961) ;  /* 0xffffff8c00b47947 */ /* 0x000fea000383ffff */
.L_x_2805:
[----:B-1----:R1:W2:Y:S02]  /*1c000*/  SYNCS.PHASECHK.TRANS64.TRYWAIT P0, [R5+URZ+0x168c0], R6 ;  /* 0x0168c006050075a7 */ /* 0x0022a4000800017f */
[----:B--2---:R-:W-:Y:S05]  /*1c010*/  @!P0 NANOSLEEP.SYNCS 0x989680 ;  /* 0x009896800000895d */ /* 0x004fea0003900000 */
[----:B------:R-:W2:Y:S02]  /*1c020*/  @!P0 SYNCS.PHASECHK.TRANS64 P0, [R5+URZ+0x168c0], R6 ;  /* 0x0168c006050085a7 */ /* 0x000ea4000800007f */
[----:B--2---:R-:W-:Y:S05]  /*1c030*/  @!P0 BRA `(.L_x_2805) ;  /* 0xfffffffc00f08947 */ /* 0x004fea000383ffff */
[----:B------:R-:W-:Y:S05]  /*1c040*/  BRA `(.L_x_2962) ;  /* 0xffffff9000347947 */ /* 0x000fea000383ffff */
.L_x_2812:
[----:B0-----:R0:W2:Y:S02]  /*1c050*/  SYNCS.PHASECHK.TRANS64.TRYWAIT P1, [R5+URZ+0x168a0], R6 ;  /* 0x0168a006050075a7 */ /* 0x0010a4000802017f */
[----:B--2---:R-:W-:Y:S05]  /*1c060*/  @!P1 NANOSLEEP.SYNCS 0x989680 ;  /* 0x009896800000995d */ /* 0x004fea0003900000 */
[----:B------:R-:W2:Y:S02]  /*1c070*/  @!P1 SYNCS.PHASECHK.TRANS64 P1, [R5+URZ+0x168a0], R6 ;  /* 0x0168a006050095a7 */ /* 0x000ea4000802007f */
[----:B--2---:R-:W-:Y:S05]  /*1c080*/  @!P1 BRA `(.L_x_2812) ;  /* 0xfffffffc00f09947 */ /* 0x004fea000383ffff */
[----:B------:R-:W-:Y:S05]  /*1c090*/  BRA `(.L_x_2963) ;  /* 0xffffff9000f47947 */ /* 0x000fea000383ffff */
.L_x_2817:
[----:B-1----:R1:W2:Y:S02]  /*1c0a0*/  SYNCS.PHASECHK.TRANS64.TRYWAIT P1, [R5+URZ+0x168c0], R6 ;  /* 0x0168c006050075a7 */ /* 0x0022a4000802017f */
[----:B--2---:R-:W-:Y:S05]  /*1c0b0*/  @!P1 NANOSLEEP.SYNCS 0x989680 ;  /* 0x009896800000995d */ /* 0x004fea0003900000 */
[----:B------:R-:W2:Y:S02]  /*1c0c0*/  @!P1 SYNCS.PHASECHK.TRANS64 P1, [R5+URZ+0x168c0], R6 ;  /* 0x0168c006050095a7 */ /* 0x000ea4000802007f */
[----:B--2---:R-:W-:Y:S05]  /*1c0d0*/  @!P1 BRA `(.L_x_2817) ;  /* 0xfffffffc00f09947 */ /* 0x004fea000383ffff */
[----:B------:R-:W-:Y:S05]  /*1c0e0*/  BRA `(.L_x_2964) ;  /* 0xffffff94006c7947 */ /* 0x000fea000383ffff */
.L_x_2830:
[----:B--2---:R-:W0:Y:S01]  /*1c0f0*/  S2R R20, SR_TID.X ;  /* 0x0000000000147919 */ /* 0x004e220000002100 */
        /* <DEDUP_REMOVED lines=10> */
.L_x_2966:
[----:B------:R-:W-:Y:S05]  /*1c1a0*/  BSYNC B0 ;  /* 0x0000000000007941 */ /* 0x000fea0003800000 */
.L_x_2965:
[----:B------:R-:W-:Y:S05]  /*1c1b0*/  BRA `(.L_x_2967) ;  /* 0xffffffa000207947 */ /* 0x000fea000383ffff */
.L_x_2833:
[----:B-1----:R1:W2:Y:S02]  /*1c1c0*/  SYNCS.PHASECHK.TRANS64.TRYWAIT P0, [R3+URZ+0x16840], R4 ;  /* 0x01684004030075a7 */ /* 0x0022a4000800017f */
[----:B--2---:R-:W-:Y:S05]  /*1c1d0*/  @!P0 NANOSLEEP.SYNCS 0x989680 ;  /* 0x009896800000895d */ /* 0x004fea0003900000 */
[----:B------:R-:W2:Y:S02]  /*1c1e0*/  @!P0 SYNCS.PHASECHK.TRANS64 P0, [R3+URZ+0x16840], R4 ;  /* 0x01684004030085a7 */ /* 0x000ea4000800007f */
[----:B--2---:R-:W-:Y:S05]  /*1c1f0*/  @!P0 BRA `(.L_x_2833) ;  /* 0xfffffffc00f08947 */ /* 0x004fea000383ffff */
[----:B------:R-:W-:Y:S05]  /*1c200*/  BRA `(.L_x_2968) ;  /* 0xffffffa000807947 */ /* 0x000fea000383ffff */
.L_x_2834:
        /* <DEDUP_REMOVED lines=8> */
.L_x_2970:
[----:B------:R-:W-:Y:S05]  /*1c290*/  BSYNC B0 ;  /* 0x0000000000007941 */ /* 0x000fea0003800000 */
.L_x_2969:
[----:B------:R-:W-:Y:S01]  /*1c2a0*/  IMAD.MOV.U32 R13, RZ, RZ, R0 ;  /* 0x000000ffff0d7224 */ /* 0x000fe200078e0000 */
[----:B------:R-:W-:Y:S01]  /*1c2b0*/  @P0 LEA R8, R5, R22, 0x1 ;  /* 0x0000001605080211 */ /* 0x000fe200078e08ff */
[----:B------:R-:W-:Y:S02]  /*1c2c0*/  IMAD.MOV.U32 R12, RZ, RZ, RZ ;  /* 0x000000ffff0c7224 */ /* 0x000fe400078e00ff */
[----:B------:R-:W-:Y:S02]  /*1c2d0*/  IMAD.MOV.U32 R11, RZ, RZ, 0x181f ;  /* 0x0000181fff0b7424 */ /* 0x000fe400078e00ff */
[----:B------:R-:W-:Y:S02]  /*1c2e0*/  IMAD.MOV.U32 R15, RZ, RZ, -0x1 ;  /* 0xffffffffff0f7424 */ /* 0x000fe400078e00ff */
[----:B------:R-:W-:-:S07]  /*1c2f0*/  IMAD.MOV.U32 R6, RZ, RZ, R14 ;  /* 0x000000ffff067224 */ /* 0x000fce00078e000e */
[----:B------:R-:W-:Y:S05]  /*1c300*/  WARPSYNC.COLLECTIVE R15, `(.L_x_2971) ;  /* 0x000000000f087348 */ /* 0x000fea0003c00000 */
[----:B------:R0:W1:Y:S02]  /*1c310*/  SHFL.IDX P6, R14, R13, R12, R11 ;  /* 0x0000000c0d0e7389 */ /* 0x00006400000c000b */
[----:B01----:R-:W-:Y:S01]  /*1c320*/  ENDCOLLECTIVE ;  /* 0x000000000000791b */ /* 0x003fe20003800000 */
.L_x_2971:
[----:B------:R-:W-:Y:S02]  /*1c330*/  IMAD.MOV.U32 R13, RZ, RZ, R2 ;  /* 0x000000ffff0d7224 */ /* 0x000fe400078e0002 */
[----:B------:R-:W-:Y:S02]  /*1c340*/  IMAD.MOV.U32 R12, RZ, RZ, 0x1 ;  /* 0x00000001ff0c7424 */ /* 0x000fe400078e00ff */
[----:B------:R-:W-:-:S07]  /*1c350*/  IMAD.MOV.U32 R7, RZ, RZ, R14 ;  /* 0x000000ffff077224 */ /* 0x000fce00078e000e */
[----:B------:R-:W-:Y:S05]  /*1c360*/  WARPSYNC.COLLECTIVE R15, `(.L_x_2972) ;  /* 0x000000000f087348 */ /* 0x000fea0003c00000 */
[----:B------:R0:W1:Y:S02]  /*1c370*/  SHFL.IDX P6, R14, R13, R12, R11 ;  /* 0x0000000c0d0e7389 */ /* 0x00006400000c000b */
[----:B01----:R-:W-:Y:S01]  /*1c380*/  ENDCOLLECTIVE ;  /* 0x000000000000791b */ /* 0x003fe20003800000 */
.L_x_2972:
        /* <DEDUP_REMOVED lines=15> */
.L_x_2973:
[----:B------:R-:W-:Y:S01]  /*1c480*/  @P0 IMAD R8, R5, 0x2, R22 ;  /* 0x0000000205080824 */ /* 0x000fe200078e0216 */
[----:B------:R-:W-:Y:S01]  /*1c490*/  MOV R13, R2 ;  /* 0x00000002000d7202 */ /* 0x000fe20000000f00 */
[----:B------:R-:W-:Y:S02]  /*1c4a0*/  IMAD.MOV.U32 R12, RZ, RZ, 0x2 ;  /* 0x00000002ff0c7424 */ /* 0x000fe400078e00ff */
[----:B------:R-:W-:-:S07]  /*1c4b0*/  IMAD.MOV.U32 R7, RZ, RZ, R14 ;  /* 0x000000ffff077224 */ /* 0x000fce00078e000e */
[----:B------:R-:W-:Y:S05]  /*1c4c0*/  WARPSYNC.COLLECTIVE R15, `(.L_x_2974) ;  /* 0x000000000f087348 */ /* 0x000fea0003c00000 */
[----:B------:R0:W1:Y:S02]  /*1c4d0*/  SHFL.IDX P6, R14, R13, R12, R11 ;  /* 0x0000000c0d0e7389 */ /* 0x00006400000c000b */
[----:B01----:R-:W-:Y:S01]  /*1c4e0*/  ENDCOLLECTIVE ;  /* 0x000000000000791b */ /* 0x003fe20003800000 */
.L_x_2974:
        /* <DEDUP_REMOVED lines=15> */
.L_x_2975:
[----:B------:R-:W-:Y:S02]  /*1c5e0*/  @P0 IMAD R8, R5, 0x2, R22 ;  /* 0x0000000205080824 */ /* 0x000fe400078e0216 */
[----:B------:R-:W-:Y:S01]  /*1c5f0*/  IMAD.MOV.U32 R13, RZ, RZ, R2 ;  /* 0x000000ffff0d7224 */ /* 0x000fe200078e0002 */
[----:B------:R-:W-:Y:S01]  /*1c600*/  MOV R12, 0x3 ;  /* 0x00000003000c7802 */ /* 0x000fe20000000f00 */
[----:B------:R-:W-:-:S07]  /*1c610*/  IMAD.MOV.U32 R7, RZ, RZ, R14 ;  /* 0x000000ffff077224 */ /* 0x000fce00078e000e */
[----:B------:R-:W-:Y:S05]  /*1c620*/  WARPSYNC.COLLECTIVE R15, `(.L_x_2976) ;  /* 0x000000000f087348 */ /* 0x000fea0003c00000 */
[----:B------:R0:W1:Y:S02]  /*1c630*/  SHFL.IDX P6, R14, R13, R12, R11 ;  /* 0x0000000c0d0e7389 */ /* 0x00006400000c000b */
[----:B01----:R-:W-:Y:S01]  /*1c640*/  ENDCOLLECTIVE ;  /* 0x000000000000791b */ /* 0x003fe20003800000 */
.L_x_2976:
        /* <DEDUP_REMOVED lines=15> */
.L_x_2977:
[----:B------:R-:W-:Y:S02]  /*1c740*/  @P0 IMAD R8, R5, 0x2, R22 ;  /* 0x0000000205080824 */ /* 0x000fe400078e0216 */
[----:B------:R-:W-:Y:S02]  /*1c750*/  IMAD.MOV.U32 R13, RZ, RZ, R2 ;  /* 0x000000ffff0d7224 */ /* 0x000fe400078e0002 */
[----:B------:R-:W-:Y:S02]  /*1c760*/  IMAD.MOV.U32 R12, RZ, RZ, 0x4 ;  /* 0x00000004ff0c7424 */ /* 0x000fe400078e00ff */
[----:B------:R-:W-:-:S07]  /*1c770*/  IMAD.MOV.U32 R7, RZ, RZ, R14 ;  /* 0x000000ffff077224 */ /* 0x000fce00078e000e */
[----:B------:R-:W-:Y:S05]  /*1c780*/  WARPSYNC.COLLECTIVE R15, `(.L_x_2978) ;  /* 0x000000000f087348 */ /* 0x000fea0003c00000 */
[----:B------:R0:W1:Y:S02]  /*1c790*/  SHFL.IDX P6, R14, R13, R12, R11 ;  /* 0x0000000c0d0e7389 */ /* 0x00006400000c000b */
[----:B01----:R-:W-:Y:S01]  /*1c7a0*/  ENDCOLLECTIVE ;  /* 0x000000000000791b */ /* 0x003fe20003800000 */
.L_x_2978:
        /* <DEDUP_REMOVED lines=15> */
.L_x_2979:
[----:B------:R-:W-:Y:S02]  /*1c8a0*/  @P0 IMAD R8, R5, 0x2, R22 ;  /* 0x0000000205080824 */ /* 0x000fe400078e0216 */
[----:B------:R-:W-:Y:S02]  /*1c8b0*/  IMAD.MOV.U32 R13, RZ, RZ, R2 ;  /* 0x000000ffff0d7224 */ /* 0x000fe400078e0002 */
[----:B------:R-:W-:Y:S02]  /*1c8c0*/  IMAD.MOV.U32 R12, RZ, RZ, 0x5 ;  /* 0x00000005ff0c7424 */ /* 0x000fe400078e00ff */
[----:B------:R-:W-:-:S07]  /*1c8d0*/  IMAD.MOV.U32 R7, RZ, RZ, R14 ;  /* 0x000000ffff077224 */ /* 0x000fce00078e000e */
[----:B------:R-:W-:Y:S05]  /*1c8e0*/  WARPSYNC.COLLECTIVE R15, `(.L_x_2980) ;  /* 0x000000000f087348 */ /* 0x000fea0003c00000 */
[----:B------:R0:W1:Y:S02]  /*1c8f0*/  SHFL.IDX P6, R14, R13, R12, R11 ;  /* 0x0000000c0d0e7389 */ /* 0x00006400000c000b */
[----:B01----:R-:W-:Y:S01]  /*1c900*/  ENDCOLLECTIVE ;  /* 0x000000000000791b */ /* 0x003fe20003800000 */
.L_x_2980:
        /* <DEDUP_REMOVED lines=15> */
.L_x_2981:
[----:B------:R-:W-:Y:S02]  /*1ca00*/  @P0 IMAD R8, R5, 0x2, R22 ;  /* 0x0000000205080824 */ /* 0x000fe400078e0216 */
[----:B------:R-:W-:Y:S02]  /*1ca10*/  IMAD.MOV.U32 R13, RZ, RZ, R2 ;  /* 0x000000ffff0d7224 */ /* 0x000fe400078e0002 */
[----:B------:R-:W-:Y:S02]  /*1ca20*/  IMAD.MOV.U32 R12, RZ, RZ, 0x6 ;  /* 0x00000006ff0c7424 */ /* 0x000fe400078e00ff */
[----:B------:R-:W-:-:S07]  /*1ca30*/  IMAD.MOV.U32 R7, RZ, RZ, R14 ;  /* 0x000000ffff077224 */ /* 0x000fce00078e000e */
[----:B------:R-:W-:Y:S05]  /*1ca40*/  WARPSYNC.COLLECTIVE R15, `(.L_x_2982) ;  /* 0x000000000f087348 */ /* 0x000fea0003c00000 */
[----:B------:R0:W1:Y:S02]  /*1ca50*/  SHFL.IDX P6, R14, R13, R12, R11 ;  /* 0x0000000c0d0e7389 */ /* 0x00006400000c000b */
[----:B01----:R-:W-:Y:S01]  /*1ca60*/  ENDCOLLECTIVE ;  /* 0x000000000000791b */ /* 0x003fe20003800000 */
.L_x_2982:
        /* <DEDUP_REMOVED lines=15> */
.L_x_2983:
[----:B------:R-:W-:Y:S02]  /*1cb60*/  @P0 IMAD R8, R5, 0x2, R22 ;  /* 0x0000000205080824 */ /* 0x000fe400078e0216 */
[----:B------:R-:W-:Y:S02]  /*1cb70*/  IMAD.MOV.U32 R13, RZ, RZ, R2 ;  /* 0x000000ffff0d7224 */ /* 0x000fe400078e0002 */
[----:B------:R-:W-:Y:S01]  /*1cb80*/  IMAD.MOV.U32 R12, RZ, RZ, 0x7 ;  /* 0x00000007ff0c7424 */ /* 0x000fe200078e00ff */
[----:B------:R-:W-:-:S07]  /*1cb90*/  MOV R7, R14 ;  /* 0x0000000e00077202 */ /* 0x000fce0000000f00 */
[----:B------:R-:W-:Y:S05]  /*1cba0*/  WARPSYNC.COLLECTIVE R15, `(.L_x_2984) ;  /* 0x000000000f087348 */ /* 0x000fea0003c00000 */
[----:B------:R0:W1:Y:S02]  /*1cbb0*/  SHFL.IDX P6, R14, R13, R12, R11 ;  /* 0x0000000c0d0e7389 */ /* 0x00006400000c000b */
[----:B01----:R-:W-:Y:S01]  /*1cbc0*/  ENDCOLLECTIVE ;  /* 0x000000000000791b */ /* 0x003fe20003800000 */
.L_x_2984:
        /* <DEDUP_REMOVED lines=14> */
.L_x_2985:
[----:B------:R-:W-:Y:S01]  /*1ccb0*/  IMAD.MOV.U32 R0, RZ, RZ, R14 ;  /* 0x000000ffff007224 */ /* 0x000fe200078e000e */
[----:B------:R-:W-:Y:S06]  /*1ccc0*/  BRA `(.L_x_2986) ;  /* 0xffffff9c009c7947 */ /* 0x000fec000383ffff */
.L_x_2839:
[----:B------:R-:W2:Y:S01]  /*1ccd0*/  LDL.LU R11, [R1+0x38] ;  /* 0x00003800010b7983 */ /* 0x000ea20000300800 */
[----:B------:R-:W-:Y:S01]  /*1cce0*/  MOV R13, R0 ;  /* 0x00000000000d7202 */ /* 0x000fe20000000f00 */
[----:B------:R-:W-:Y:S02]  /*1ccf0*/  IMAD.MOV.U32 R12, RZ, RZ, RZ ;  /* 0x000000ffff0c7224 */ /* 0x000fe400078e00ff */
[----:B------:R-:W-:Y:S02]  /*1cd00*/  IMAD.MOV.U32 R15, RZ, RZ, -0x1 ;  /* 0xffffffffff0f7424 */ /* 0x000fe400078e00ff */
[----:B------:R-:W-:-:S05]  /*1cd10*/  IMAD R17, R17, 0xc0, R9 ;  /* 0x000000c011117824 */ /* 0x000fca00078e0209 */
[----:B------:R-:W-:Y:S01]  /*1cd20*/  IADD3 R8, R17, 0x10, RZ ;  /* 0x0000001011087810 */ /* 0x000fe20007ffe0ff */
[----:B--2---:R-:W-:Y:S02]  /*1cd30*/  IMAD R3, R11, R10, RZ ;  /* 0x0000000a0b037224 */ /* 0x004fe400078e02ff */
[----:B------:R-:W-:-:S03]  /*1cd40*/  IMAD.MOV.U32 R11, RZ, RZ, 0x181f ;  /* 0x0000181fff0b7424 */ /* 0x000fc600078e00ff */
[----:B------:R-:W-:-:S13]  /*1cd50*/  ISETP.GE.AND P1, PT, R17, R3, PT ;  /* 0x000000031100720c */ /* 0x000fda0003f26270 */
[----:B-----5:R-:W-:Y:S05]  /*1cd60*/  WARPSYNC.COLLECTIVE R15, `(.L_x_2987) ;  /* 0x000000000f087348 */ /* 0x020fea0003c00000 */
[----:B------:R0:W1:Y:S02]  /*1cd70*/  SHFL.IDX P6, R14, R13, R12, R11 ;  /* 0x0000000c0d0e7389 */ /* 0x00006400000c000b */
[----:B01---5:R-:W-:Y:S01]  /*1cd80*/  ENDCOLLECTIVE ;  /* 0x000000000000791b */ /* 0x023fe20003800000 */
.L_x_2987:
[----:B------:R-:W-:Y:S02]  /*1cd90*/  IMAD.MOV.U32 R13, RZ, RZ, R2 ;  /* 0x000000ffff0d7224 */ /* 0x000fe400078e0002 */
[----:B------:R-:W-:-:S07]  /*1cda0*/  IMAD.MOV.U32 R6, RZ, RZ, R14 ;  /* 0x000000ffff067224 */ /* 0x000fce00078e000e */
[----:B------:R-:W-:Y:S05]  /*1cdb0*/  WARPSYNC.COLLECTIVE R15, `(.L_x_2988) ;  /* 0x000000000f087348 */ /* 0x000fea0003c00000 */
[----:B------:R0:W1:Y:S02]  /*1cdc0*/  SHFL.IDX P6, R14, R13, R12, R11 ;  /* 0x0000000c0d0e7389 */ /* 0x00006400000c000b */
[----:B01----:R-:W-:Y:S01]  /*1cdd0*/  ENDCOLLECTIVE ;  /* 0x000000000000791b */ /* 0x003fe20003800000 */
.L_x_2988:
[----:B------:R-:W-:Y:S02]  /*1cde0*/  IMAD.MOV.U32 R13, RZ, RZ, R0 ;  /* 0x000000ffff0d7224 */ /* 0x000fe400078e0000 */
[----:B------:R-:W-:Y:S02]  /*1cdf0*/  IMAD.MOV.U32 R12, RZ, RZ, 0x1 ;  /* 0x00000001ff0c7424 */ /* 0x000fe400078e00ff */
[----:B------:R-:W-:-:S07]  /*1ce00*/  IMAD.MOV.U32 R7, RZ, RZ, R14 ;  /* 0x000000ffff077224 */ /* 0x000fce00078e000e */
[----:B------:R-:W-:Y:S05]  /*1ce10*/  WARPSYNC.COLLECTIVE R15, `(.L_x_2989) ;  /* 0x000000000f087348 */ /* 0x000fea0003c00000 */
[----:B------:R0:W1:Y:S02]  /*1ce20*/  SHFL.IDX P6, R14, R13, R12, R11 ;  /* 0x0000000c0d0e7389 */ /* 0x00006400000c000b */
[----:B01----:R-:W-:Y:S01]  /*1ce30*/  ENDCOLLECTIVE ;  /* 0x000000000000791b */ /* 0x003fe20003800000 */
.L_x_2989:
        /* <DEDUP_REMOVED lines=15> */
.L_x_2990:
[----:B------:R-:W-:Y:S01]  /*1cf30*/  MOV R13, R0 ;  /* 0x00000000000d7202 */ /* 0x000fe20000000f00 */
[----:B------:R-:W-:Y:S02]  /*1cf40*/  IMAD.MOV.U32 R12, RZ, RZ, 0x2 ;  /* 0x00000002ff0c7424 */ /* 0x000fe400078e00ff */
[----:B------:R-:W-:-:S07]  /*1cf50*/  IMAD.MOV.U32 R7, RZ, RZ, R14 ;  /* 0x000000ffff077224 */ /* 0x000fce00078e000e */
[----:B------:R-:W-:Y:S05]  /*1cf60*/  WARPSYNC.COLLECTIVE R15, `(.L_x_2991) ;  /* 0x000000000f087348 */ /* 0x000fea0003c00000 */
[----:B------:R0:W1:Y:S02]  /*1cf70*/  SHFL.IDX P6, R14, R13, R12, R11 ;  /* 0x0000000c0d0e7389 */ /* 0x00006400000c000b */
[----:B01----:R-:W-:Y:S01]  /*1cf80*/  ENDCOLLECTIVE ;  /* 0x000000000000791b */ /* 0x003fe20003800000 */
.L_x_2991:
        /* <DEDUP_REMOVED lines=16> */
.L_x_2992:
[----:B------:R-:W-:Y:S01]  /*1d090*/  IMAD.MOV.U32 R13, RZ, RZ, R0 ;  /* 0x000000ffff0d7224 */ /* 0x000fe200078e0000 */
[----:B------:R-:W-:Y:S01]  /*1d0a0*/  MOV R12, 0x3 ;  /* 0x00000003000c7802 */ /* 0x000fe20000000f00 */
[----:B------:R-:W-:-:S07]  /*1d0b0*/  IMAD.MOV.U32 R7, RZ, RZ, R14 ;  /* 0x000000ffff077224 */ /* 0x000fce00078e000e */
[----:B------:R-:W-:Y:S05]  /*1d0c0*/  WARPSYNC.COLLECTIVE R15, `(.L_x_2993) ;  /* 0x000000000f087348 */ /* 0x000fea0003c00000 */
[----:B------:R0:W1:Y:S02]  /*1d0d0*/  SHFL.IDX P6, R14, R13, R12, R11 ;  /* 0x0000000c0d0e7389 */ /* 0x00006400000c000b */
[----:B01----:R-:W-:Y:S01]  /*1d0e0*/  ENDCOLLECTIVE ;  /* 0x000000000000791b */ /* 0x003fe20003800000 */
.L_x_2993:
        /* <DEDUP_REMOVED lines=16> */
.L_x_2994:
[----:B------:R-:W-:Y:S02]  /*1d1f0*/  IMAD.MOV.U32 R13, RZ, RZ, R0 ;  /* 0x000000ffff0d7224 */ /* 0x000fe400078e0000 */
[----:B------:R-:W-:Y:S02]  /*1d200*/  IMAD.MOV.U32 R12, RZ, RZ, 0x4 ;  /* 0x00000004ff0c7424 */ /* 0x000fe400078e00ff */
[----:B------:R-:W-:-:S07]  /*1d210*/  IMAD.MOV.U32 R7, RZ, RZ, R14 ;  /* 0x000000ffff077224 */ /* 0x000fce00078e000e */
[----:B------:R-:W-:Y:S05]  /*1d220*/  WARPSYNC.COLLECTIVE R15, `(.L_x_2995) ;  /* 0x000000000f087348 */ /* 0x000fea0003c00000 */
[----:B------:R0:W1:Y:S02]  /*1d230*/  SHFL.IDX P6, R14, R13, R12, R11 ;  /* 0x0000000c0d0e7389 */ /* 0x00006400000c000b */
[----:B01----:R-:W-:Y:S01]  /*1d240*/  ENDCOLLECTIVE ;  /* 0x000000000000791b */ /* 0x003fe20003800000 */
.L_x_2995:
        /* <DEDUP_REMOVED lines=16> */
.L_x_2996:
[----:B------:R-:W-:Y:S02]  /*1d350*/  IMAD.MOV.U32 R13, RZ, RZ, R0 ;  /* 0x000000ffff0d7224 */ /* 0x000fe400078e0000 */
[----:B------:R-:W-:Y:S02]  /*1d360*/  IMAD.MOV.U32 R12, RZ, RZ, 0x5 ;  /* 0x00000005ff0c7424 */ /* 0x000fe400078e00ff */
[----:B------:R-:W-:-:S07]  /*1d370*/  IMAD.MOV.U32 R7, RZ, RZ, R14 ;  /* 0x000000ffff077224 */ /* 0x000fce00078e000e */
[----:B------:R-:W-:Y:S05]  /*1d380*/  WARPSYNC.COLLECTIVE R15, `(.L_x_2997) ;  /* 0x000000000f087348 */ /* 0x000fea0003c00000 */
[----:B------:R0:W1:Y:S02]  /*1d390*/  SHFL.IDX P6, R14, R13, R12, R11 ;  /* 0x0000000c0d0e7389 */ /* 0x00006400000c000b */
[----:B01----:R-:W-:Y:S01]  /*1d3a0*/  ENDCOLLECTIVE ;  /* 0x000000000000791b */ /* 0x003fe20003800000 */
.L_x_2997:
        /* <DEDUP_REMOVED lines=16> */
.L_x_2998:
[----:B------:R-:W-:Y:S02]  /*1d4b0*/  IMAD.MOV.U32 R13, RZ, RZ, R0 ;  /* 0x000000ffff0d7224 */ /* 0x000fe400078e0000 */
[----:B------:R-:W-:Y:S02]  /*1d4c0*/  IMAD.MOV.U32 R12, RZ, RZ, 0x6 ;  /* 0x00000006ff0c7424 */ /* 0x000fe400078e00ff */
[----:B------:R-:W-:-:S07]  /*1d4d0*/  IMAD.MOV.U32 R7, RZ, RZ, R14 ;  /* 0x000000ffff077224 */ /* 0x000fce00078e000e */
[----:B------:R-:W-:Y:S05]  /*1d4e0*/  WARPSYNC.COLLECTIVE R15, `(.L_x_2999) ;  /* 0x000000000f087348 */ /* 0x000fea0003c00000 */
[----:B------:R0:W1:Y:S02]  /*1d4f0*/  SHFL.IDX P6, R14, R13, R12, R11 ;  /* 0x0000000c0d0e7389 */ /* 0x00006400000c000b */
[----:B01----:R-:W-:Y:S01]  /*1d500*/  ENDCOLLECTIVE ;  /* 0x000000000000791b */ /* 0x003fe20003800000 */
.L_x_2999:
        /* <DEDUP_REMOVED lines=16> */
.L_x_3000:
[----:B------:R-:W-:Y:S02]  /*1d610*/  IMAD.MOV.U32 R13, RZ, RZ, R0 ;  /* 0x000000ffff0d7224 */ /* 0x000fe400078e0000 */
[----:B------:R-:W-:Y:S02]  /*1d620*/  IMAD.MOV.U32 R12, RZ, RZ, 0x7 ;  /* 0x00000007ff0c7424 */ /* 0x000fe400078e00ff */
[----:B------:R-:W-:Y:S01]  /*1d630*/  VIADD R0, R17, 0x70 ;  /* 0x0000007011007836 */ /* 0x000fe20000000000 */
[----:B------:R-:W-:-:S07]  /*1d640*/  MOV R7, R14 ;  /* 0x0000000e00077202 */ /* 0x000fce0000000f00 */
[----:B------:R-:W-:Y:S05]  /*1d650*/  WARPSYNC.COLLECTIVE R15, `(.L_x_3001) ;  /* 0x000000000f087348 */ /* 0x000fea0003c00000 */
[----:B------:R0:W1:Y:S02]  /*1d660*/  SHFL.IDX P6, R14, R13, R12, R11 ;  /* 0x0000000c0d0e7389 */ /* 0x00006400000c000b */
[----:B01----:R-:W-:Y:S01]  /*1d670*/  ENDCOLLECTIVE ;  /* 0x000000000000791b */ /* 0x003fe20003800000 */
.L_x_3001:
        /* <DEDUP_REMOVED lines=11> */
[----:B------:R-:W-:Y:S02]  /*1d730*/  VIADD R0, R17, 0x80 ;  /* 0x0000008011007836 */ /* 0x000fe40000000000 */
[----:B0-----:R-:W-:-:S10]  /*1d740*/  IMAD.MOV.U32 R6, RZ, RZ, R14 ;  /* 0x000000ffff067224 */ /* 0x001fd400078e000e */
[----:B------:R-:W-:Y:S05]  /*1d750*/  WARPSYNC.COLLECTIVE R15, `(.L_x_3002) ;  /* 0x000000000f087348 */ /* 0x000fea0003c00000 */
[----:B------:R0:W1:Y:S02]  /*1d760*/  SHFL.IDX P6, R14, R13, R12, R11 ;  /* 0x0000000c0d0e7389 */ /* 0x00006400000c000b */
[----:B01----:R-:W-:Y:S01]  /*1d770*/  ENDCOLLECTIVE ;  /* 0x000000000000791b */ /* 0x003fe20003800000 */
.L_x_3002:
[----:B------:R-:W-:Y:S02]  /*1d780*/  IMAD.MOV.U32 R13, RZ, RZ, R4 ;  /* 0x000000ffff0d7224 */ /* 0x000fe400078e0004 */
[----:B------:R-:W-:Y:S02]  /*1d790*/  IMAD.MOV.U32 R12, RZ, RZ, RZ ;  /* 0x000000ffff0c7224 */ /* 0x000fe400078e00ff */
[----:B------:R-:W-:-:S07]  /*1d7a0*/  IMAD.MOV.U32 R2, RZ, RZ, R14 ;  /* 0x000000ffff027224 */ /* 0x000fce00078e000e */
[----:B------:R-:W-:Y:S05]  /*1d7b0*/  WARPSYNC.COLLECTIVE R15, `(.L_x_3003) ;  /* 0x000000000f087348 */ /* 0x000fea0003c00000 */
[----:B------:R0:W1:Y:S02]  /*1d7c0*/  SHFL.IDX P6, R14, R13, R12, R11 ;  /* 0x0000000c0d0e7389 */ /* 0x00006400000c000b */
[----:B01----:R-:W-:Y:S01]  /*1d7d0*/  ENDCOLLECTIVE ;  /* 0x000000000000791b */ /* 0x003fe20003800000 */
.L_x_3003:
[----:B------:R-:W-:-:S04]  /*1d7e0*/  @!P1 LEA R2, P2, R21, R2, 0x1 ;  /* 0x0000000215029211 */ /* 0x000fc800078408ff */
[----:B------:R-:W-:-:S05]  /*1d7f0*/  @!P1 IADD3.X R6, RZ, R6, RZ, P2, !PT ;  /* 0x00000006ff069210 */ /* 0x000fca00017fe4ff */
[----:B------:R-:W-:Y:S02]  /*1d800*/  @!P1 IMAD.MOV.U32 R7, RZ, RZ, R6 ;  /* 0x000000ffff079224 */ /* 0x000fe400078e0006 */
[----:B------:R-:W-:Y:S02]  /*1d810*/  IMAD.MOV.U32 R13, RZ, RZ, R5 ;  /* 0x000000ffff0d7224 */ /* 0x000fe400078e0005 */
[----:B------:R-:W-:Y:S02]  /*1d820*/  @!P1 IMAD.MOV.U32 R6, RZ, RZ, R2 ;  /* 0x000000ffff069224 */ /* 0x000fe400078e0002 */
[----:B------:R-:W-:-:S03]  /*1d830*/  VIADD R2, R17, 0xa0 ;  /* 0x000000a011027836 */ /* 0x000fc60000000000 */
        /* <DEDUP_REMOVED lines=9> */
.L_x_3004:
[----:B------:R-:W-:Y:S02]  /*1d8d0*/  IMAD.MOV.U32 R13, RZ, RZ, R4 ;  /* 0x000000ffff0d7224 */ /* 0x000fe400078e0004 */
[----:B------:R-:W-:Y:S01]  /*1d8e0*/  IMAD.MOV.U32 R12, RZ, RZ, 0x1 ;  /* 0x00000001ff0c7424 */ /* 0x000fe200078e00ff */
[----:B------:R-:W-:-:S07]  /*1d8f0*/  MOV R0, R14 ;  /* 0x0000000e00007202 */ /* 0x000fce0000000f00 */
[----:B------:R-:W-:Y:S05]  /*1d900*/  WARPSYNC.COLLECTIVE R15, `(.L_x_3005) ;  /* 0x000000000f087348 */ /* 0x000fea0003c00000 */
[----:B------:R0:W1:Y:S02]  /*1d910*/  SHFL.IDX P6, R14, R13, R12, R11 ;  /* 0x0000000c0d0e7389 */ /* 0x00006400000c000b */
[----:B01----:R-:W-:Y:S01]  /*1d920*/  ENDCOLLECTIVE ;  /* 0x000000000000791b */ /* 0x003fe20003800000 */
.L_x_3005:
[----:B------:R-:W-:-:S05]  /*1d930*/  @!P1 LEA R0, P2, R21, R0, 0x1 ;  /* 0x0000000015009211 */ /* 0x000fca00078408ff */
[----:B------:R-:W-:-:S04]  /*1d940*/  @!P1 IMAD.X R6, RZ, RZ, R8, P2 ;  /* 0x000000ffff069224 */ /* 0x000fc800010e0608 */
[----:B------:R-:W-:Y:S02]  /*1d950*/  @!P1 IMAD.MOV.U32 R7, RZ, RZ, R6 ;  /* 0x000000ffff079224 */ /* 0x000fe400078e0006 */
[----:B------:R-:W-:Y:S01]  /*1d960*/  @!P1 IMAD.MOV.U32 R6, RZ, RZ, R0 ;  /* 0x000000ffff069224 */ /* 0x000fe200078e0000 */
[----:B------:R-:W-:Y:S01]  /*1d970*/  MOV R13, R5 ;  /* 0x00000005000d7202 */ /* 0x000fe20000000f00 */
[----:B------:R-:W-:-:S03]  /*1d980*/  VIADD R0, R17, 0x90 ;  /* 0x0000009011007836 */ /* 0x000fc60000000000 */
        /* <DEDUP_REMOVED lines=9> */
.L_x_3006:
[----:B------:R-:W-:Y:S02]  /*1da20*/  IMAD.MOV.U32 R13, RZ, RZ, R4 ;  /* 0x000000ffff0d7224 */ /* 0x000fe400078e0004 */
[----:B------:R-:W-:Y:S02]  /*1da30*/  IMAD.MOV.U32 R12, RZ, RZ, 0x2 ;  /* 0x00000002ff0c7424 */ /* 0x000fe400078e00ff */
[----:B------:R-:W-:-:S07]  /*1da40*/  IMAD.MOV.U32 R6, RZ, RZ, R14 ;  /* 0x000000ffff067224 */ /* 0x000fce00078e000e */
[----:B------:R-:W-:Y:S05]  /*1da50*/  WARPSYNC.COLLECTIVE R15, `(.L_x_3007) ;  /* 0x000000000f087348 */ /* 0x000fea0003c00000 */
[----:B------:R0:W1:Y:S02]  /*1da60*/  SHFL.IDX P6, R14, R13, R12, R11 ;  /* 0x0000000c0d0e7389 */ /* 0x00006400000c000b */
[----:B01----:R-:W-:Y:S01]  /*1da70*/  ENDCOLLECTIVE ;  /* 0x000000000000791b */ /* 0x003fe20003800000 */
.L_x_3007:
        /* <DEDUP_REMOVED lines=13> */
.L_x_3008:
[----:B------:R-:W-:Y:S02]  /*1db50*/  IMAD.MOV.U32 R13, RZ, RZ, R4 ;  /* 0x000000ffff0d7224 */ /* 0x000fe400078e0004 */
[----:B------:R-:W-:Y:S01]  /*1db60*/  IMAD.MOV.U32 R12, RZ, RZ, 0x3 ;  /* 0x00000003ff0c7424 */ /* 0x000fe200078e00ff */
[----:B------:R-:W-:-:S07]  /*1db70*/  MOV R6, R14 ;  /* 0x0000000e00067202 */ /* 0x000fce0000000f00 */
[----:B------:R-:W-:Y:S05]  /*1db80*/  WARPSYNC.COLLECTIVE R15, `(.L_x_3009) ;  /* 0x000000000f087348 */ /* 0x000fea0003c00000 */
[----:B------:R0:W1:Y:S02]  /*1db90*/  SHFL.IDX P6, R14, R13, R12, R11 ;  /* 0x0000000c0d0e7389 */ /* 0x00006400000c000b */
[----:B01----:R-:W-:Y:S01]  /*1dba0*/  ENDCOLLECTIVE ;  /* 0x000000000000791b */ /* 0x003fe20003800000 */
.L_x_3009:
        /* <DEDUP_REMOVED lines=12> */
.L_x_3010:
[----:B------:R-:W-:Y:S01]  /*1dc70*/  MOV R2, R14 ;  /* 0x0000000e00027202 */ /* 0x000fe20000000f00 */
[----:B------:R-:W-:Y:S06]  /*1dc80*/  BRA `(.L_x_3011) ;  /* 0xffffff9c00987947 */ /* 0x000fec000383ffff */
.L_x_2842:
[----:B-1----:R1:W2:Y:S02]  /*1dc90*/  SYNCS.PHASECHK.TRANS64.TRYWAIT P0, [R22+URZ+0x16820], R0 ;  /* 0x01682000160075a7 */ /* 0x0022a4000800017f */
[----:B--2---:R-:W-:Y:S05]  /*1dca0*/  @!P0 NANOSLEEP.SYNCS 0x989680 ;  /* 0x009896800000895d */ /* 0x004fea0003900000 */
[----:B------:R-:W2:Y:S02]  /*1dcb0*/  @!P0 SYNCS.PHASECHK.TRANS64 P0, [R22+URZ+0x16820], R0 ;  /* 0x01682000160085a7 */ /* 0x000ea4000800007f */
[----:B--2---:R-:W-:Y:S05]  /*1dcc0*/  @!P0 BRA `(.L_x_2842) ;  /* 0xfffffffc00f08947 */ /* 0x004fea000383ffff */
[----:B------:R-:W-:Y:S05]  /*1dcd0*/  BRA `(.L_x_3012) ;  /* 0xffffff9c00f47947 */ /* 0x000fea000383ffff */
.L_x_2847:
[----:B0-----:R0:W1:Y:S02]  /*1dce0*/  SYNCS.PHASECHK.TRANS64.TRYWAIT P0, [R5+URZ+0x16840], R2 ;  /* 0x01684002050075a7 */ /* 0x001064000800017f */
[----:B-1----:R-:W-:Y:S05]  /*1dcf0*/  @!P0 NANOSLEEP.SYNCS 0x989680 ;  /* 0x009896800000895d */ /* 0x002fea0003900000 */
[----:B------:R-:W1:Y:S02]  /*1dd00*/  @!P0 SYNCS.PHASECHK.TRANS64 P0, [R5+URZ+0x16840], R2 ;  /* 0x01684002050085a7 */ /* 0x000e64000800007f */
[----:B-1----:R-:W-:Y:S05]  /*1dd10*/  @!P0 BRA `(.L_x_2847) ;  /* 0xfffffffc00f08947 */ /* 0x002fea000383ffff */
[----:B------:R-:W-:Y:S05]  /*1dd20*/  BRA `(.L_x_3013) ;  /* 0xffffffa000d07947 */ /* 0x000fea000383ffff */
.L_x_2848:
        /* <DEDUP_REMOVED lines=8> */
.L_x_3015:
[----:B------:R-:W-:Y:S05]  /*1ddb0*/  BSYNC B1 ;  /* 0x0000000000017941 */ /* 0x000fea0003800000 */
.L_x_3014:
[----:B------:R-:W0:Y:S01]  /*1ddc0*/  S2R R7, SR_TID.X ;  /* 0x0000000000077919 */ /* 0x000e220000002100 */
[----:B------:R-:W-:Y:S01]  /*1ddd0*/  IMAD.MOV.U32 R13, RZ, RZ, R9 ;  /* 0x000000ffff0d7224 */ /* 0x000fe200078e0009 */
[----:B------:R-:W-:Y:S01]  /*1dde0*/  MOV R11, 0x181f ;  /* 0x0000181f000b7802 */ /* 0x000fe20000000f00 */
[----:B------:R-:W-:Y:S02]  /*1ddf0*/  IMAD.MOV.U32 R12, RZ, RZ, RZ ;  /* 0x000000ffff0c7224 */ /* 0x000fe400078e00ff */
[----:B------:R-:W-:Y:S02]  /*1de00*/  IMAD.MOV.U32 R15, RZ, RZ, -0x1 ;  /* 0xffffffffff0f7424 */ /* 0x000fe400078e00ff */
[----:B------:R-:W-:Y:S02]  /*1de10*/  IMAD.MOV.U32 R3, RZ, RZ, R14 ;  /* 0x000000ffff037224 */ /* 0x000fe400078e000e */
[----:B------:R-:W-:-:S07]  /*1de20*/  IMAD R8, R8, 0x2, R22 ;  /* 0x0000000208087824 */ /* 0x000fce00078e0216 */
[----:B0-----:R-:W-:Y:S05]  /*1de30*/  WARPSYNC.COLLECTIVE R15, `(.L_x_3016) ;  /* 0x000000000f087348 */ /* 0x001fea0003c00000 */
[----:B------:R1:W2:Y:S02]  /*1de40*/  SHFL.IDX P6, R14, R13, R12, R11 ;  /* 0x0000000c0d0e7389 */ /* 0x0002a400000c000b */
[----:B012---:R-:W-:Y:S01]  /*1de50*/  ENDCOLLECTIVE ;  /* 0x000000000000791b */ /* 0x007fe20003800000 */
.L_x_3016:
[----:B------:R-:W-:Y:S01]  /*1de60*/  IMAD.MOV.U32 R13, RZ, RZ, R10 ;  /* 0x000000ffff0d7224 */ /* 0x000fe200078e000a */
[----:B------:R-:W-:Y:S01]  /*1de70*/  MOV R12, 0x1 ;  /* 0x00000001000c7802 */ /* 0x000fe20000000f00 */
[----:B------:R-:W-:Y:S02]  /*1de80*/  IMAD.SHL.U32 R7, R7, 0x8, RZ ;  /* 0x0000000807077824 */ /* 0x000fe400078e00ff */
[----:B------:R-:W-:-:S07]  /*1de90*/  IMAD.MOV.U32 R2, RZ, RZ, R14 ;  /* 0x000000ffff027224 */ /* 0x000fce00078e000e */
[----:B------:R-:W-:Y:S05]  /*1dea0*/  WARPSYNC.COLLECTIVE R15, `(.L_x_3017) ;  /* 0x000000000f087348 */ /* 0x000fea0003c00000 */
[----:B------:R0:W1:Y:S02]  /*1deb0*/  SHFL.IDX P6, R14, R13, R12, R11 ;  /* 0x0000000c0d0e7389 */ /* 0x00006400000c000b */
[----:B01----:R-:W-:Y:S01]  /*1dec0*/  ENDCOLLECTIVE ;  /* 0x000000000000791b */ /* 0x003fe20003800000 */
.L_x_3017:
        /* <DEDUP_REMOVED lines=13> */
.L_x_3018:
[----:B------:R-:W-:Y:S02]  /*1dfa0*/  IMAD.MOV.U32 R13, RZ, RZ, R10 ;  /* 0x000000ffff0d7224 */ /* 0x000fe400078e000a */
[----:B------:R-:W-:Y:S02]  /*1dfb0*/  IMAD.MOV.U32 R12, RZ, RZ, 0x2 ;  /* 0x00000002ff0c7424 */ /* 0x000fe400078e00ff */
[----:B------:R-:W-:-:S07]  /*1dfc0*/  IMAD.MOV.U32 R2, RZ, RZ, R14 ;  /* 0x000000ffff027224 */ /* 0x000fce00078e000e */
[----:B------:R-:W-:Y:S05]  /*1dfd0*/  WARPSYNC.COLLECTIVE R15, `(.L_x_3019) ;  /* 0x000000000f087348 */ /* 0x000fea0003c00000 */
[----:B------:R0:W1:Y:S02]  /*1dfe0*/  SHFL.IDX P6, R14, R13, R12, R11 ;  /* 0x0000000c0d0e7389 */ /* 0x00006400000c000b */
[----:B01----:R-:W-:Y:S01]  /*1dff0*/  ENDCOLLECTIVE ;  /* 0x000000000000791b */ /* 0x003fe20003800000 */
.L_x_3019:
        /* <DEDUP_REMOVED lines=11> */
.L_x_3020:
[----:B------:R-:W-:Y:S02]  /*1e0b0*/  IMAD.MOV.U32 R13, RZ, RZ, R10 ;  /* 0x000000ffff0d7224 */ /* 0x000fe400078e000a */
[----:B------:R-:W-:Y:S02]  /*1e0c0*/  IMAD.MOV.U32 R12, RZ, RZ, 0x3 ;  /* 0x00000003ff0c7424 */ /* 0x000fe400078e00ff */
[----:B------:R-:W-:-:S07]  /*1e0d0*/  IMAD.MOV.U32 R2, RZ, RZ, R14 ;  /* 0x000000ffff027224 */ /* 0x000fce00078e000e */
[----:B------:R-:W-:Y:S05]  /*1e0e0*/  WARPSYNC.COLLECTIVE R15, `(.L_x_3021) ;  /* 0x000000000f087348 */ /* 0x000fea0003c00000 */
[----:B------:R0:W1:Y:S02]  /*1e0f0*/  SHFL.IDX P6, R14, R13, R12, R11 ;  /* 0x0000000c0d0e7389 */ /* 0x00006400000c000b */
[----:B01----:R-:W-:Y:S01]  /*1e100*/  ENDCOLLECTIVE ;  /* 0x000000000000791b */ /* 0x003fe20003800000 */
.L_x_3021:
        /* <DEDUP_REMOVED lines=11> */
.L_x_3022:
[----:B------:R-:W-:Y:S02]  /*1e1c0*/  IMAD.MOV.U32 R13, RZ, RZ, R10 ;  /* 0x000000ffff0d7224 */ /* 0x000fe400078e000a */
[----:B------:R-:W-:Y:S02]  /*1e1d0*/  IMAD.MOV.U32 R12, RZ, RZ, 0x4 ;  /* 0x00000004ff0c7424 */ /* 0x000fe400078e00ff */
[----:B------:R-:W-:-:S07]  /*1e1e0*/  IMAD.MOV.U32 R2, RZ, RZ, R14 ;  /* 0x000000ffff027224 */ /* 0x000fce00078e000e */
[----:B------:R-:W-:Y:S05]  /*1e1f0*/  WARPSYNC.COLLECTIVE R15, `(.L_x_3023) ;  /* 0x000000000f087348 */ /* 0x000fea0003c00000 */
[----:B------:R0:W1:Y:S02]  /*1e200*/  SHFL.IDX P6, R14, R13, R12, R11 ;  /* 0x0000000c0d0e7389 */ /* 0x00006400000c000b */
[----:B01----:R-:W-:Y:S01]  /*1e210*/  ENDCOLLECTIVE ;  /* 0x000000000000791b */ /* 0x003fe20003800000 */
.L_x_3023:
        /* <DEDUP_REMOVED lines=11> */
.L_x_3024:
[----:B------:R-:W-:Y:S01]  /*1e2d0*/  IMAD.MOV.U32 R13, RZ, RZ, R10 ;  /* 0x000000ffff0d7224 */ /* 0x000fe200078e000a */
[----:B------:R-:W-:Y:S01]  /*1e2e0*/  MOV R12, 0x5 ;  /* 0x00000005000c7802 */ /* 0x000fe20000000f00 */
[----:B------:R-:W-:-:S07]  /*1e2f0*/  IMAD.MOV.U32 R2, RZ, RZ, R14 ;  /* 0x000000ffff027224 */ /* 0x000fce00078e000e */
[----:B------:R-:W-:Y:S05]  /*1e300*/  WARPSYNC.COLLECTIVE R15, `(.L_x_3025) ;  /* 0x000000000f087348 */ /* 0x000fea0003c00000 */
[----:B------:R0:W1:Y:S02]  /*1e310*/  SHFL.IDX P6, R14, R13, R12, R11 ;  /* 0x0000000c0d0e7389 */ /* 0x00006400000c000b */
[----:B01----:R-:W-:Y:S01]  /*1e320*/  ENDCOLLECTIVE ;  /* 0x000000000000791b */ /* 0x003fe20003800000 */
.L_x_3025:
        /* <DEDUP_REMOVED lines=11> */
.L_x_3026:
[----:B------:R-:W-:Y:S02]  /*1e3e0*/  IMAD.MOV.U32 R13, RZ, RZ, R10 ;  /* 0x000000ffff0d7224 */ /* 0x000fe400078e000a */
[----:B------:R-:W-:Y:S02]  /*1e3f0*/  IMAD.MOV.U32 R12, RZ, RZ, 0x6 ;  /* 0x00000006ff0c7424 */ /* 0x000fe400078e00ff */
[----:B------:R-:W-:-:S07]  /*1e400*/  IMAD.MOV.U32 R2, RZ, RZ, R14 ;  /* 0x000000ffff027224 */ /* 0x000fce00078e000e */
[----:B------:R-:W-:Y:S05]  /*1e410*/  WARPSYNC.COLLECTIVE R15, `(.L_x_3027) ;  /* 0x000000000f087348 */ /* 0x000fea0003c00000 */
[----:B------:R0:W1:Y:S02]  /*1e420*/  SHFL.IDX P6, R14, R13, R12, R11 ;  /* 0x0000000c0d0e7389 */ /* 0x00006400000c000b */
[----:B01----:R-:W-:Y:S01]  /*1e430*/  ENDCOLLECTIVE ;  /* 0x000000000000791b */ /* 0x003fe20003800000 */
.L_x_3027:
        /* <DEDUP_REMOVED lines=11> */
.L_x_3028:
[----:B------:R-:W-:Y:S02]  /*1e4f0*/  IMAD.MOV.U32 R13, RZ, RZ, R10 ;  /* 0x000000ffff0d7224 */ /* 0x000fe400078e000a */
[----:B------:R-:W-:Y:S02]  /*1e500*/  IMAD.MOV.U32 R12, RZ, RZ, 0x7 ;  /* 0x00000007ff0c7424 */ /* 0x000fe400078e00ff */
[----:B------:R-:W-:-:S07]  /*1e510*/  IMAD.MOV.U32 R2, RZ, RZ, R14 ;  /* 0x000000ffff027224 */ /* 0x000fce00078e000e */
[----:B------:R-:W-:Y:S05]  /*1e520*/  WARPSYNC.COLLECTIVE R15, `(.L_x_3029) ;  /* 0x000000000f087348 */ /* 0x000fea0003c00000 */
[----:B------:R0:W1:Y:S02]  /*1e530*/  SHFL.IDX P6, R14, R13, R12, R11 ;  /* 0x0000000c0d0e7389 */ /* 0x00006400000c000b */
[----:B01----:R-:W-:Y:S01]  /*1e540*/  ENDCOLLECTIVE ;  /* 0x000000000000791b */ /* 0x003fe20003800000 */
.L_x_3029:
        /* <DEDUP_REMOVED lines=11> */
.L_x_3030:
[----:B------:R-:W-:Y:S01]  /*1e600*/  IMAD.MOV.U32 R2, RZ, RZ, R14 ;  /* 0x000000ffff027224 */ /* 0x000fe200078e000e */
[----:B------:R-:W-:Y:S06]  /*1e610*/  BRA `(.L_x_3031) ;  /* 0xffffff9c00c87947 */ /* 0x000fec000383ffff */
.L_x_2853:
[----:B-1----:R1:W2:Y:S02]  /*1e620*/  SYNCS.PHASECHK.TRANS64.TRYWAIT P0, [R5+URZ+0x16860], R2 ;  /* 0x01686002050075a7 */ /* 0x0022a4000800017f */
[----:B--2---:R-:W-:Y:S05]  /*1e630*/  @!P0 NANOSLEEP.SYNCS 0x989680 ;  /* 0x009896800000895d */ /* 0x004fea0003900000 */
[----:B------:R-:W2:Y:S02]  /*1e640*/  @!P0 SYNCS.PHASECHK.TRANS64 P0, [R5+URZ+0x16860], R2 ;  /* 0x01686002050085a7 */ /* 0x000ea4000800007f */
[----:B--2---:R-:W-:Y:S05]  /*1e650*/  @!P0 BRA `(.L_x_2853) ;  /* 0xfffffffc00f08947 */ /* 0x004fea000383ffff */
[----:B------:R-:W-:Y:S05]  /*1e660*/  BRA `(.L_x_3032) ;  /* 0xffffffa000207947 */ /* 0x000fea000383ffff */
.L_x_2854:
        /* <DEDUP_REMOVED lines=8> */
.L_x_3034:
[----:B------:R-:W-:Y:S05]  /*1e6f0*/  BSYNC B1 ;  /* 0x0000000000017941 */ /* 0x000fea0003800000 */
.L_x_3033:
[----:B------:R-:W-:Y:S01]  /*1e700*/  IMAD.MOV.U32 R13, RZ, RZ, R23 ;  /* 0x000000ffff0d7224 */ /* 0x000fe200078e0017 */
[----:B------:R-:W-:Y:S01]  /*1e710*/  MOV R15, 0xffffffff ;  /* 0xffffffff000f7802 */ /* 0x000fe20000000f00 */
[----:B------:R-:W-:Y:S01]  /*1e720*/  IMAD.MOV.U32 R12, RZ, RZ, RZ ;  /* 0x000000ffff0c7224 */ /* 0x000fe200078e00ff */
[----:B------:R-:W-:Y:S01]  /*1e730*/  ISETP.LT.OR P2, PT, R8, 0x1, P1 ;  /* 0x000000010800780c */ /* 0x000fe20000f41670 */
[----:B------:R-:W-:Y:S02]  /*1e740*/  IMAD.MOV.U32 R11, RZ, RZ, 0x181f ;  /* 0x0000181fff0b7424 */ /* 0x000fe400078e00ff */
[----:B------:R-:W-:Y:S02]  /*1e750*/  IMAD.MOV.U32 R3, RZ, RZ, R14 ;  /* 0x000000ffff037224 */ /* 0x000fe400078e000e */
[----:B------:R-:W-:-:S08]  /*1e760*/  IMAD R6, R6, 0x2, R22 ;  /* 0x0000000206067824 */ /* 0x000fd000078e0216 */
[----:B------:R-:W-:Y:S05]  /*1e770*/  WARPSYNC.COLLECTIVE R15, `(.L_x_3035) ;  /* 0x000000000f087348 */ /* 0x000fea0003c00000 */
[----:B------:R0:W1:Y:S02]  /*1e780*/  SHFL.IDX P6, R14, R13, R12, R11 ;  /* 0x0000000c0d0e7389 */ /* 0x00006400000c000b */
[----:B01----:R-:W-:Y:S01]  /*1e790*/  ENDCOLLECTIVE ;  /* 0x000000000000791b */ /* 0x003fe20003800000 */
.L_x_3035:
[----:B------:R-:W-:Y:S02]  /*1e7a0*/  IMAD.MOV.U32 R13, RZ, RZ, R24 ;  /* 0x000000ffff0d7224 */ /* 0x000fe400078e0018 */
[----:B------:R-:W-:Y:S02]  /*1e7b0*/  IMAD.MOV.U32 R12, RZ, RZ, 0x1 ;  /* 0x00000001ff0c7424 */ /* 0x000fe400078e00ff */
[----:B------:R-:W-:-:S07]  /*1e7c0*/  IMAD.MOV.U32 R2, RZ, RZ, R14 ;  /* 0x000000ffff027224 */ /* 0x000fce00078e000e */
[----:B------:R-:W-:Y:S05]  /*1e7d0*/  WARPSYNC.COLLECTIVE R15, `(.L_x_3036) ;  /* 0x000000000f087348 */ /* 0x000fea0003c00000 */
[----:B------:R0:W1:Y:S02]  /*1e7e0*/  SHFL.IDX P6, R14, R13, R12, R11 ;  /* 0x0000000c0d0e7389 */ /* 0x00006400000c000b */
[----:B01----:R-:W-:Y:S01]  /*1e7f0*/  ENDCOLLECTIVE ;  /* 0x000000000000791b */ /* 0x003fe20003800000 */
.L_x_3036:
        /* <DEDUP_REMOVED lines=12> */
.L_x_3037:
[----:B------:R-:W-:Y:S02]  /*1e8c0*/  IMAD.MOV.U32 R13, RZ, RZ, R24 ;  /* 0x000000ffff0d7224 */ /* 0x000fe400078e0018 */
[----:B------:R-:W-:Y:S01]  /*1e8d0*/  IMAD.MOV.U32 R12, RZ, RZ, 0x2 ;  /* 0x00000002ff0c7424 */ /* 0x000fe200078e00ff */
[----:B------:R-:W-:-:S07]  /*1e8e0*/  MOV R2, R14 ;  /* 0x0000000e00027202 */ /* 0x000fce0000000f00 */
[----:B------:R-:W-:Y:S05]  /*1e8f0*/  WARPSYNC.COLLECTIVE R15, `(.L_x_3038) ;  /* 0x000000000f087348 */ /* 0x000fea0003c00000 */
[----:B------:R0:W1:Y:S02]  /*1e900*/  SHFL.IDX P6, R14, R13, R12, R11 ;  /* 0x0000000c0d0e7389 */ /* 0x00006400000c000b */
[----:B01----:R-:W-:Y:S01]  /*1e910*/  ENDCOLLECTIVE ;  /* 0x000000000000791b */ /* 0x003fe20003800000 */
.L_x_3038:
        /* <DEDUP_REMOVED lines=12> */
.L_x_3039:
[----:B------:R-:W-:Y:S01]  /*1e9e0*/  MOV R13, R24 ;  /* 0x00000018000d7202 */ /* 0x000fe20000000f00 */
[----:B------:R-:W-:Y:S02]  /*1e9f0*/  IMAD.MOV.U32 R12, RZ, RZ, 0x3 ;  /* 0x00000003ff0c7424 */ /* 0x000fe400078e00ff */
[----:B------:R-:W-:-:S07]  /*1ea00*/  IMAD.MOV.U32 R2, RZ, RZ, R14 ;  /* 0x000000ffff027224 */ /* 0x000fce00078e000e */
[----:B------:R-:W-:Y:S05]  /*1ea10*/  WARPSYNC.COLLECTIVE R15, `(.L_x_3040) ;  /* 0x000000000f087348 */ /* 0x000fea0003c00000 */
[----:B------:R0:W1:Y:S02]  /*1ea20*/  SHFL.IDX P6, R14, R13, R12, R11 ;  /* 0x0000000c0d0e7389 */ /* 0x00006400000c000b */
[----:B01----:R-:W-:Y:S01]  /*1ea30*/  ENDCOLLECTIVE ;  /* 0x000000000000791b */ /* 0x003fe20003800000 */
.L_x_3040:
        /* <DEDUP_REMOVED lines=12> */
.L_x_3041:
[----:B------:R-:W-:Y:S02]  /*1eb00*/  IMAD.MOV.U32 R13, RZ, RZ, R24 ;  /* 0x000000ffff0d7224 */ /* 0x000fe400078e0018 */
[----:B------:R-:W-:Y:S02]  /*1eb10*/  IMAD.MOV.U32 R12, RZ, RZ, 0x4 ;  /* 0x00000004ff0c7424 */ /* 0x000fe400078e00ff */
[----:B------:R-:W-:-:S07]  /*1eb20*/  IMAD.MOV.U32 R2, RZ, RZ, R14 ;  /* 0x000000ffff027224 */ /* 0x000fce00078e000e */
[----:B------:R-:W-:Y:S05]  /*1eb30*/  WARPSYNC.COLLECTIVE R15, `(.L_x_3042) ;  /* 0x000000000f087348 */ /* 0x000fea0003c00000 */
[----:B------:R0:W1:Y:S02]  /*1eb40*/  SHFL.IDX P6, R14, R13, R12, R11 ;  /* 0x0000000c0d0e7389 */ /* 0x00006400000c000b */
[----:B01----:R-:W-:Y:S01]  /*1eb50*/  ENDCOLLECTIVE ;  /* 0x000000000000791b */ /* 0x003fe20003800000 */
.L_x_3042:
        /* <DEDUP_REMOVED lines=12> */
.L_x_3043:
[----:B------:R-:W-:Y:S02]  /*1ec20*/  IMAD.MOV.U32 R13, RZ, RZ, R24 ;  /* 0x000000ffff0d7224 */ /* 0x000fe400078e0018 */
[----:B------:R-:W-:Y:S02]  /*1ec30*/  IMAD.MOV.U32 R12, RZ, RZ, 0x5 ;  /* 0x00000005ff0c7424 */ /* 0x000fe400078e00ff */
[----:B------:R-:W-:-:S07]  /*1ec40*/  IMAD.MOV.U32 R2, RZ, RZ, R14 ;  /* 0x000000ffff027224 */ /* 0x000fce00078e000e */
[----:B------:R-:W-:Y:S05]  /*1ec50*/  WARPSYNC.COLLECTIVE R15, `(.L_x_3044) ;  /* 0x000000000f087348 */ /* 0x000fea0003c00000 */
[----:B------:R0:W1:Y:S02]  /*1ec60*/  SHFL.IDX P6, R14, R13, R12, R11 ;  /* 0x0000000c0d0e7389 */ /* 0x00006400000c000b */
[----:B01----:R-:W-:Y:S01]  /*1ec70*/  ENDCOLLECTIVE ;  /* 0x000000000000791b */ /* 0x003fe20003800000 */
.L_x_3044:
        /* <DEDUP_REMOVED lines=12> */
.L_x_3045:
[----:B------:R-:W-:Y:S02]  /*1ed40*/  IMAD.MOV.U32 R13, RZ, RZ, R24 ;  /* 0x000000ffff0d7224 */ /* 0x000fe400078e0018 */
[----:B------:R-:W-:Y:S01]  /*1ed50*/  IMAD.MOV.U32 R12, RZ, RZ, 0x6 ;  /* 0x00000006ff0c7424 */ /* 0x000fe200078e00ff */
[----:B------:R-:W-:-:S07]  /*1ed60*/  MOV R2, R14 ;  /* 0x0000000e00027202 */ /* 0x000fce0000000f00 */
[----:B------:R-:W-:Y:S05]  /*1ed70*/  WARPSYNC.COLLECTIVE R15, `(.L_x_3046) ;  /* 0x000000000f087348 */ /* 0x000fea0003c00000 */
[----:B------:R0:W1:Y:S02]  /*1ed80*/  SHFL.IDX P6, R14, R13, R12, R11 ;  /* 0x0000000c0d0e7389 */ /* 0x00006400000c000b */
[----:B01----:R-:W-:Y:S01]  /*1ed90*/  ENDCOLLECTIVE ;  /* 0x000000000000791b */ /* 0x003fe20003800000 */
.L_x_3046:
        /* <DEDUP_REMOVED lines=12> */
.L_x_3047:
[----:B------:R-:W-:Y:S01]  /*1ee60*/  MOV R13, R24 ;  /* 0x00000018000d7202 */ /* 0x000fe20000000f00 */
[----:B------:R-:W-:Y:S02]  /*1ee70*/  IMAD.MOV.U32 R12, RZ, RZ, 0x7 ;  /* 0x00000007ff0c7424 */ /* 0x000fe400078e00ff */
[----:B------:R-:W-:-:S07]  /*1ee80*/  IMAD.MOV.U32 R2, RZ, RZ, R14 ;  /* 0x000000ffff027224 */ /* 0x000fce00078e000e */
[----:B------:R-:W-:Y:S05]  /*1ee90*/  WARPSYNC.COLLECTIVE R15, `(.L_x_3048) ;  /* 0x000000000f087348 */ /* 0x000fea0003c00000 */
[----:B------:R0:W1:Y:S02]  /*1eea0*/  SHFL.IDX P6, R14, R13, R12, R11 ;  /* 0x0000000c0d0e7389 */ /* 0x00006400000c000b */
[----:B01----:R-:W-:Y:S01]  /*1eeb0*/  ENDCOLLECTIVE ;  /* 0x000000000000791b */ /* 0x003fe20003800000 */
.L_x_3048:
        /* <DEDUP_REMOVED lines=11> */
.L_x_3049:
[----:B------:R-:W-:Y:S01]  /*1ef70*/  IMAD.MOV.U32 R2, RZ, RZ, R14 ;  /* 0x000000ffff027224 */ /* 0x000fe200078e000e */
[----:B------:R-:W-:Y:S06]  /*1ef80*/  BRA `(.L_x_3050) ;  /* 0xffffff9800d07947 */ /* 0x000fec000383ffff */
.L_x_2862:
[----:B0-----:R0:W1:Y:S02]  /*1ef90*/  SYNCS.PHASECHK.TRANS64.TRYWAIT P0, [R0+URZ+0x16860], R3 ;  /* 0x01686003000075a7 */ /* 0x001064000800017f */
[----:B-1----:R-:W-:Y:S05]  /*1efa0*/  @!P0 NANOSLEEP.SYNCS 0x989680 ;  /* 0x009896800000895d */ /* 0x002fea0003900000 */
[----:B------:R-:W1:Y:S02]  /*1efb0*/  @!P0 SYNCS.PHASECHK.TRANS64 P0, [R0+URZ+0x16860], R3 ;  /* 0x01686003000085a7 */ /* 0x000e64000800007f */
[----:B-1----:R-:W-:Y:S05]  /*1efc0*/  @!P0 BRA `(.L_x_2862) ;  /* 0xfffffffc00f08947 */ /* 0x002fea000383ffff */
[----:B------:R-:W-:Y:S05]  /*1efd0*/  BRA `(.L_x_3051) ;  /* 0xffffff9c00f07947 */ /* 0x000fea000383ffff */
.L_x_2863:
        /* <DEDUP_REMOVED lines=8> */
.L_x_3053:
[----:B------:R-:W-:Y:S05]  /*1f060*/  BSYNC B0 ;  /* 0x0000000000007941 */ /* 0x000fea0003800000 */
.L_x_3052:
[----:B------:R-:W-:Y:S01]  /*1f070*/  IMAD.MOV.U32 R13, RZ, RZ, R23 ;  /* 0x000000ffff0d7224 */ /* 0x000fe200078e0017 */
[----:B------:R-:W-:Y:S01]  /*1f080*/  ISETP.LT.OR P2, PT, R6, 0x1, P0 ;  /* 0x000000010600780c */ /* 0x000fe20000741670 */
[----:B------:R-:W-:Y:S01]  /*1f090*/  IMAD.MOV.U32 R12, RZ, RZ, RZ ;  /* 0x000000ffff0c7224 */ /* 0x000fe200078e00ff */
[----:B------:R-:W-:Y:S01]  /*1f0a0*/  LEA R4, R4, R22, 0x1 ;  /* 0x0000001604047211 */ /* 0x000fe200078e08ff */
[----:B------:R-:W-:Y:S02]  /*1f0b0*/  IMAD.MOV.U32 R11, RZ, RZ, 0x181f ;  /* 0x0000181fff0b7424 */ /* 0x000fe400078e00ff */
[----:B------:R-:W-:Y:S02]  /*1f0c0*/  IMAD.MOV.U32 R15, RZ, RZ, -0x1 ;  /* 0xffffffffff0f7424 */ /* 0x000fe400078e00ff */
[----:B------:R-:W-:Y:S02]  /*1f0d0*/  IMAD.MOV.U32 R3, RZ, RZ, R14 ;  /* 0x000000ffff037224 */ /* 0x000fe400078e000e */
[----:B------:R-:W-:-:S07]  /*1f0e0*/  IMAD.SHL.U32 R5, R7, 0x2, RZ ;  /* 0x0000000207057824 */ /* 0x000fce00078e00ff */
[----:B------:R-:W-:Y:S05]  /*1f0f0*/  WARPSYNC.COLLECTIVE R15, `(.L_x_3054) ;  /* 0x000000000f087348 */ /* 0x000fea0003c00000 */
[----:B------:R0:W1:Y:S02]  /*1f100*/  SHFL.IDX P6, R14, R13, R12, R11 ;  /* 0x0000000c0d0e7389 */ /* 0x00006400000c000b */
[----:B01----:R-:W-:Y:S01]  /*1f110*/  ENDCOLLECTIVE ;  /* 0x000000000000791b */ /* 0x003fe20003800000 */
.L_x_3054:
[----:B------:R-:W-:Y:S02]  /*1f120*/  IMAD.MOV.U32 R13, RZ, RZ, R24 ;  /* 0x000000ffff0d7224 */ /* 0x000fe400078e0018 */
[----:B------:R-:W-:Y:S01]  /*1f130*/  IMAD.MOV.U32 R12, RZ, RZ, 0x1 ;  /* 0x00000001ff0c7424 */ /* 0x000fe200078e00ff */
[----:B------:R-:W-:-:S13]  /*1f140*/  IADD3 R2, P1, R14, R5, RZ ;  /* 0x000000050e027210 */ /* 0x000fda0007f3e0ff */
[----:B------:R-:W-:Y:S05]  /*1f150*/  WARPSYNC.COLLECTIVE R15, `(.L_x_3055) ;  /* 0x000000000f087348 */ /* 0x000fea0003c00000 */
[----:B------:R0:W1:Y:S02]  /*1f160*/  SHFL.IDX P6, R14, R13, R12, R11 ;  /* 0x0000000c0d0e7389 */ /* 0x00006400000c000b */
[----:B01----:R-:W-:Y:S01]  /*1f170*/  ENDCOLLECTIVE ;  /* 0x000000000000791b */ /* 0x003fe20003800000 */
.L_x_3055:
        /* <DEDUP_REMOVED lines=11> */
.L_x_3056:
[----:B------:R-:W-:Y:S02]  /*1f230*/  IMAD.MOV.U32 R13, RZ, RZ, R24 ;  /* 0x000000ffff0d7224 */ /* 0x000fe400078e0018 */
[----:B------:R-:W-:Y:S01]  /*1f240*/  IMAD.MOV.U32 R12, RZ, RZ, 0x2 ;  /* 0x00000002ff0c7424 */ /* 0x000fe200078e00ff */
[----:B------:R-:W-:-:S13]  /*1f250*/  IADD3 R2, P1, R14, R5, RZ ;  /* 0x000000050e027210 */ /* 0x000fda0007f3e0ff */
[----:B------:R-:W-:Y:S05]  /*1f260*/  WARPSYNC.COLLECTIVE R15, `(.L_x_3057) ;  /* 0x000000000f087348 */ /* 0x000fea0003c00000 */
[----:B------:R0:W1:Y:S02]  /*1f270*/  SHFL.IDX P6, R14, R13, R12, R11 ;  /* 0x0000000c0d0e7389 */ /* 0x00006400000c000b */
[----:B01----:R-:W-:Y:S01]  /*1f280*/  ENDCOLLECTIVE ;  /* 0x000000000000791b */ /* 0x003fe20003800000 */
.L_x_3057:
        /* <DEDUP_REMOVED lines=11> */
.L_x_3058:
[----:B------:R-:W-:Y:S02]  /*1f340*/  IMAD.MOV.U32 R13, RZ, RZ, R24 ;  /* 0x000000ffff0d7224 */ /* 0x000fe400078e0018 */
[----:B------:R-:W-:Y:S01]  /*1f350*/  IMAD.MOV.U32 R12, RZ, RZ, 0x3 ;  /* 0x00000003ff0c7424 */ /* 0x000fe200078e00ff */
[----:B------:R-:W-:-:S13]  /*1f360*/  IADD3 R2, P1, R14, R5, RZ ;  /* 0x000000050e027210 */ /* 0x000fda0007f3e0ff */
[----:B------:R-:W-:Y:S05]  /*1f370*/  WARPSYNC.COLLECTIVE R15, `(.L_x_3059) ;  /* 0x000000000f087348 */ /* 0x000fea0003c00000 */
[----:B------:R0:W1:Y:S02]  /*1f380*/  SHFL.IDX P6, R14, R13, R12, R11 ;  /* 0x0000000c0d0e7389 */ /* 0x00006400000c000b */
[----:B01----:R-:W-:Y:S01]  /*1f390*/  ENDCOLLECTIVE ;  /* 0x000000000000791b */ /* 0x003fe20003800000 */
.L_x_3059:
        /* <DEDUP_REMOVED lines=11> */
.L_x_3060:
[----:B------:R-:W-:Y:S01]  /*1f450*/  MOV R13, R24 ;  /* 0x00000018000d7202 */ /* 0x000fe20000000f00 */
[----:B------:R-:W-:Y:S01]  /*1f460*/  IMAD.MOV.U32 R12, RZ, RZ, 0x4 ;  /* 0x00000004ff0c7424 */ /* 0x000fe200078e00ff */
[----:B------:R-:W-:-:S13]  /*1f470*/  IADD3 R2, P1, R14, R5, RZ ;  /* 0x000000050e027210 */ /* 0x000fda0007f3e0ff */
[----:B------:R-:W-:Y:S05]  /*1f480*/  WARPSYNC.COLLECTIVE R15, `(.L_x_3061) ;  /* 0x000000000f087348 */ /* 0x000fea0003c00000 */
[----:B------:R0:W1:Y:S02]  /*1f490*/  SHFL.IDX P6, R14, R13, R12, R11 ;  /* 0x0000000c0d0e7389 */ /* 0x00006400000c000b */
[----:B01----:R-:W-:Y:S01]  /*1f4a0*/  ENDCOLLECTIVE ;  /* 0x000000000000791b */ /* 0x003fe20003800000 */
.L_x_3061:
        /* <DEDUP_REMOVED lines=11> */
.L_x_3062:
[----:B------:R-:W-:Y:S02]  /*1f560*/  IMAD.MOV.U32 R13, RZ, RZ, R24 ;  /* 0x000000ffff0d7224 */ /* 0x000fe400078e0018 */
[----:B------:R-:W-:Y:S01]  /*1f570*/  IMAD.MOV.U32 R12, RZ, RZ, 0x5 ;  /* 0x00000005ff0c7424 */ /* 0x000fe200078e00ff */
[----:B------:R-:W-:-:S13]  /*1f580*/  IADD3 R2, P1, R14, R5, RZ ;  /* 0x000000050e027210 */ /* 0x000fda0007f3e0ff */
[----:B------:R-:W-:Y:S05]  /*1f590*/  WARPSYNC.COLLECTIVE R15, `(.L_x_3063) ;  /* 0x000000000f087348 */ /* 0x000fea0003c00000 */
[----:B------:R0:W1:Y:S02]  /*1f5a0*/  SHFL.IDX P6, R14, R13, R12, R11 ;  /* 0x0000000c0d0e7389 */ /* 0x00006400000c000b */
[----:B01----:R-:W-:Y:S01]  /*1f5b0*/  ENDCOLLECTIVE ;  /* 0x000000000000791b */ /* 0x003fe20003800000 */
.L_x_3063:
        /* <DEDUP_REMOVED lines=11> */
.L_x_3064:
[----:B------:R-:W-:Y:S02]  /*1f670*/  IMAD.MOV.U32 R13, RZ, RZ, R24 ;  /* 0x000000ffff0d7224 */ /* 0x000fe400078e0018 */
[----:B------:R-:W-:Y:S01]  /*1f680*/  IMAD.MOV.U32 R12, RZ, RZ, 0x6 ;  /* 0x00000006ff0c7424 */ /* 0x000fe200078e00ff */
[----:B------:R-:W-:-:S13]  /*1f690*/  IADD3 R2, P1, R14, R5, RZ ;  /* 0x000000050e027210 */ /* 0x000fda0007f3e0ff */
[----:B------:R-:W-:Y:S05]  /*1f6a0*/  WARPSYNC.COLLECTIVE R15, `(.L_x_3065) ;  /* 0x000000000f087348 */ /* 0x000fea0003c00000 */
[----:B------:R0:W1:Y:S02]  /*1f6b0*/  SHFL.IDX P6, R14, R13, R12, R11 ;  /* 0x0000000c0d0e7389 */ /* 0x00006400000c000b */
[----:B01----:R-:W-:Y:S01]  /*1f6c0*/  ENDCOLLECTIVE ;  /* 0x000000000000791b */ /* 0x003fe20003800000 */
.L_x_3065:
        /* <DEDUP_REMOVED lines=11> */
.L_x_3066:
[----:B------:R-:W-:Y:S01]  /*1f780*/  IMAD.MOV.U32 R13, RZ, RZ, R24 ;  /* 0x000000ffff0d7224 */ /* 0x000fe200078e0018 */
[----:B------:R-:W-:Y:S02]  /*1f790*/  MOV R12, 0x7 ;  /* 0x00000007000c7802 */ /* 0x000fe40000000f00 */
[----:B------:R-:W-:-:S13]  /*1f7a0*/  IADD3 R2, P1, R14, R5, RZ ;  /* 0x000000050e027210 */ /* 0x000fda0007f3e0ff */
[----:B------:R-:W-:Y:S05]  /*1f7b0*/  WARPSYNC.COLLECTIVE R15, `(.L_x_3067) ;  /* 0x000000000f087348 */ /* 0x000fea0003c00000 */
[----:B------:R0:W1:Y:S02]  /*1f7c0*/  SHFL.IDX P6, R14, R13, R12, R11 ;  /* 0x0000000c0d0e7389 */ /* 0x00006400000c000b */
[----:B01----:R-:W-:Y:S01]  /*1f7d0*/  ENDCOLLECTIVE ;  /* 0x000000000000791b */ /* 0x003fe20003800000 */
.L_x_3067:
        /* <DEDUP_REMOVED lines=10> */
.L_x_3068:
[----:B------:R-:W-:Y:S05]  /*1f880*/  BRA `(.L_x_3069) ;  /* 0xffffff9800c07947 */ /* 0x000fea000383ffff */
.L_x_2868:
        /* <DEDUP_REMOVED lines=8> */
.L_x_3071:
[----:B------:R-:W-:Y:S05]  /*1f910*/  BSYNC B0 ;  /* 0x0000000000007941 */ /* 0x000fea0003800000 */
.L_x_3070:
        /* <DEDUP_REMOVED lines=9> */
.L_x_3072:
        /* <DEDUP_REMOVED lines=13> */
[----:B------:R-:W-:-:S04]  /*1fa80*/  ISETP.NE.AND P1, PT, R7, RZ, PT ;  /* 0x000000ff0700720c */ /* 0x000fc80003f25270 */
[----:B------:R-:W-:-:S09]  /*1fa90*/  MOV R13, R2 ;  /* 0x00000002000d7202 */ /* 0x000fd20000000f00 */
[----:B------:R-:W-:Y:S05]  /*1faa0*/  WARPSYNC.COLLECTIVE R15, `(.L_x_3073) ;  /* 0x000000000f087348 */ /* 0x000fea0003c00000 */
[----:B------:R0:W1:Y:S02]  /*1fab0*/  SHFL.UP P6, R14, R13, R12, R11 ;  /* 0x0400000c0d0e7389 */ /* 0x00006400000c000b */
[----:B01----:R-:W-:Y:S01]  /*1fac0*/  ENDCOLLECTIVE ;  /* 0x000000000000791b */ /* 0x003fe20003800000 */
.L_x_3073:
[----:B------:R-:W-:Y:S01]  /*1fad0*/  IMAD.MOV.U32 R12, RZ, RZ, 0x2 ;  /* 0x00000002ff0c7424 */ /* 0x000fe200078e00ff */
[----:B------:R-:W-:-:S05]  /*1fae0*/  SEL R5, R14, RZ, P1 ;  /* 0x000000ff0e057207 */ /* 0x000fca0000800000 */
[----:B------:R-:W-:-:S04]  /*1faf0*/  IMAD.IADD R4, R2, 0x1, R5 ;  /* 0x0000000102047824 */ /* 0x000fc800078e0205 */
[----:B------:R-:W-:-:S07]  /*1fb00*/  IMAD.MOV.U32 R13, RZ, RZ, R4 ;  /* 0x000000ffff0d7224 */ /* 0x000fce00078e0004 */
[----:B------:R-:W-:Y:S05]  /*1fb10*/  WARPSYNC.COLLECTIVE R15, `(.L_x_3074) ;  /* 0x000000000f087348 */ /* 0x000fea0003c00000 */
[----:B------:R0:W1:Y:S02]  /*1fb20*/  SHFL.UP P6, R14, R13, R12, R11 ;  /* 0x0400000c0d0e7389 */ /* 0x00006400000c000b */
[----:B01----:R-:W-:Y:S01]  /*1fb30*/  ENDCOLLECTIVE ;  /* 0x000000000000791b */ /* 0x003fe20003800000 */
.L_x_3074:
[----:B------:R-:W-:Y:S01]  /*1fb40*/  IMAD.MOV.U32 R12, RZ, RZ, 0x4 ;  /* 0x00000004ff0c7424 */ /* 0x000fe200078e00ff */
[----:B------:R-:W-:-:S05]  /*1fb50*/  SEL R5, R14, RZ, P2 ;  /* 0x000000ff0e057207 */ /* 0x000fca0001000000 */
[----:B------:R-:W-:-:S04]  /*1fb60*/  IMAD.IADD R5, R4, 0x1, R5 ;  /* 0x0000000104057824 */ /* 0x000fc800078e0205 */
[----:B------:R-:W-:-:S07]  /*1fb70*/  IMAD.MOV.U32 R13, RZ, RZ, R5 ;  /* 0x000000ffff0d7224 */ /* 0x000fce00078e0005 */
[----:B------:R-:W-:Y:S05]  /*1fb80*/  WARPSYNC.COLLECTIVE R15, `(.L_x_3075) ;  /* 0x000000000f087348 */ /* 0x000fea0003c00000 */
[----:B------:R0:W1:Y:S02]  /*1fb90*/  SHFL.UP P6, R14, R13, R12, R11 ;  /* 0x0400000c0d0e7389 */ /* 0x00006400000c000b */
[----:B01----:R-:W-:Y:S01]  /*1fba0*/  ENDCOLLECTIVE ;  /* 0x000000000000791b */ /* 0x003fe20003800000 */
.L_x_3075:
[----:B------:R-:W-:Y:S01]  /*1fbb0*/  IMAD.MOV.U32 R12, RZ, RZ, 0x8 ;  /* 0x00000008ff0c7424 */ /* 0x000fe200078e00ff */
[----:B------:R-:W-:-:S04]  /*1fbc0*/  SEL R6, R14, RZ, P3 ;  /* 0x000000ff0e067207 */ /* 0x000fc80001800000 */
[----:B------:R-:W-:-:S05]  /*1fbd0*/  IADD3 R6, R5, R6, RZ ;  /* 0x0000000605067210 */ /* 0x000fca0007ffe0ff */
[----:B------:R-:W-:-:S07]  /*1fbe0*/  IMAD.MOV.U32 R13, RZ, RZ, R6 ;  /* 0x000000ffff0d7224 */ /* 0x000fce00078e0006 */
[----:B------:R-:W-:Y:S05]  /*1fbf0*/  WARPSYNC.COLLECTIVE R15, `(.L_x_3076) ;  /* 0x000000000f087348 */ /* 0x000fea0003c00000 */
[----:B------:R0:W1:Y:S02]  /*1fc00*/  SHFL.UP P6, R14, R13, R12, R11 ;  /* 0x0400000c0d0e7389 */ /* 0x00006400000c000b */
[----:B01----:R-:W-:Y:S01]  /*1fc10*/  ENDCOLLECTIVE ;  /* 0x000000000000791b */ /* 0x003fe20003800000 */
.L_x_3076:
[----:B------:R-:W-:Y:S01]  /*1fc20*/  IMAD.MOV.U32 R12, RZ, RZ, 0x10 ;  /* 0x00000010ff0c7424 */ /* 0x000fe200078e00ff */
[----:B------:R-:W-:-:S05]  /*1fc30*/  SEL R3, R14, RZ, P4 ;  /* 0x000000ff0e037207 */ /* 0x000fca0002000000 */
[----:B------:R-:W-:-:S04]  /*1fc40*/  IMAD.IADD R4, R6, 0x1, R3 ;  /* 0x0000000106047824 */ /* 0x000fc800078e0203 */
[----:B------:R-:W-:-:S07]  /*1fc50*/  IMAD.MOV.U32 R13, RZ, RZ, R4 ;  /* 0x000000ffff0d7224 */ /* 0x000fce00078e0004 */
[----:B------:R-:W-:Y:S05]  /*1fc60*/  WARPSYNC.COLLECTIVE R15, `(.L_x_3077) ;  /* 0x000000000f087348 */ /* 0x000fea0003c00000 */
[----:B------:R0:W1:Y:S02]  /*1fc70*/  SHFL.UP P6, R14, R13, R12, R11 ;  /* 0x0400000c0d0e7389 */ /* 0x00006400000c000b */
[----:B01----:R-:W-:Y:S01]  /*1fc80*/  ENDCOLLECTIVE ;  /* 0x000000000000791b */ /* 0x003fe20003800000 */
.L_x_3077:
        /* <DEDUP_REMOVED lines=8> */
.L_x_3078:
[----:B------:R-:W-:Y:S05]  /*1fd10*/  BRA `(.L_x_3079) ;  /* 0xffffff9800c87947 */ /* 0x000fea000383ffff */
.L_x_2873:
[----:B------:R-:W-:Y:S01]  /*1fd20*/  BSSY B0, `(.L_x_3080) ;  /* 0x0000008000007945 */ /* 0x000fe20003800000 */
[----:B-----5:R-:W-:Y:S02]  /*1fd30*/  IMAD.MOV.U32 R13, RZ, RZ, R2 ;  /* 0x000000ffff0d7224 */ /* 0x020fe400078e0002 */
[----:B------:R-:W-:Y:S02]  /*1fd40*/  IMAD.MOV.U32 R12, RZ, RZ, 0x1 ;  /* 0x00000001ff0c7424 */ /* 0x000fe400078e00ff */
[----:B------:R-:W-:Y:S02]  /*1fd50*/  IMAD.MOV.U32 R11, RZ, RZ, RZ ;  /* 0x000000ffff0b7224 */ /* 0x000fe400078e00ff */
[----:B------:R-:W-:-:S07]  /*1fd60*/  IMAD.MOV.U32 R15, RZ, RZ, -0x1 ;  /* 0xffffffffff0f7424 */ /* 0x000fce00078e00ff */
[----:B012---:R-:W-:Y:S05]  /*1fd70*/  WARPSYNC.COLLECTIVE R15, `(.L_x_3081) ;  /* 0x000000000f087348 */ /* 0x007fea0003c00000 */
[----:B------:R3:W4:Y:S02]  /*1fd80*/  SHFL.UP P6, R14, R13, R12, R11 ;  /* 0x0400000c0d0e7389 */ /* 0x00072400000c000b */
[----:B01234-:R-:W-:Y:S01]  /*1fd90*/  ENDCOLLECTIVE ;  /* 0x000000000000791b */ /* 0x01ffe20003800000 */
.L_x_3081:
[----:B------:R-:W-:Y:S05]  /*1fda0*/  BSYNC B0 ;  /* 0x0000000000007941 */ /* 0x000fea0003800000 */
.L_x_3080:
[----:B------:R-:W-:Y:S01]  /*1fdb0*/  SEL R13, R14, RZ, P1 ;  /* 0x000000ff0e0d7207 */ /* 0x000fe20000800000 */
[----:B------:R-:W-:Y:S01]  /*1fdc0*/  IMAD.MOV.U32 R12, RZ, RZ, 0x2 ;  /* 0x00000002ff0c7424 */ /* 0x000fe200078e00ff */
[----:B------:R-:W-:Y:S01]  /*1fdd0*/  MOV R11, RZ ;  /* 0x000000ff000b7202 */ /* 0x000fe20000000f00 */
[----:B------:R-:W-:Y:S02]  /*1fde0*/  IMAD.MOV.U32 R15, RZ, RZ, -0x1 ;  /* 0xffffffffff0f7424 */ /* 0x000fe400078e00ff */
[----:B------:R-:W-:-:S07]  /*1fdf0*/  IMAD.IADD R13, R2, 0x1, R13 ;  /* 0x00000001020d7824 */ /* 0x000fce00078e020d */
[----:B------:R-:W-:Y:S05]  /*1fe00*/  WARPSYNC.COLLECTIVE R15, `(.L_x_3082) ;  /* 0x000000000f087348 */ /* 0x000fea0003c00000 */
[----:B------:R0:W1:Y:S02]  /*1fe10*/  SHFL.UP P6, R14, R13, R12, R11 ;  /* 0x0400000c0d0e7389 */ /* 0x00006400000c000b */
[----:B01----:R-:W-:Y:S01]  /*1fe20*/  ENDCOLLECTIVE ;  /* 0x000000000000791b */ /* 0x003fe20003800000 */
.L_x_3082:
[----:B------:R-:W-:Y:S01]  /*1fe30*/  IMAD.MOV.U32 R12, RZ, RZ, 0x4 ;  /* 0x00000004ff0c7424 */ /* 0x000fe200078e00ff */
[----:B------:R-:W-:-:S05]  /*1fe40*/  SEL R14, R14, RZ, P2 ;  /* 0x000000ff0e0e7207 */ /* 0x000fca0001000000 */
[----:B------:R-:W-:-:S04]  /*1fe50*/  IMAD.IADD R3, R13, 0x1, R14 ;  /* 0x000000010d037824 */ /* 0x000fc800078e020e */
[----:B------:R-:W-:-:S07]  /*1fe60*/  IMAD.MOV.U32 R13, RZ, RZ, R3 ;  /* 0x000000ffff0d7224 */ /* 0x000fce00078e0003 */
[----:B------:R-:W-:Y:S05]  /*1fe70*/  WARPSYNC.COLLECTIVE R15, `(.L_x_3083) ;  /* 0x000000000f087348 */ /* 0x000fea0003c00000 */
[----:B------:R0:W1:Y:S02]  /*1fe80*/  SHFL.UP P6, R14, R13, R12, R11 ;  /* 0x0400000c0d0e7389 */ /* 0x00006400000c000b */
[----:B01----:R-:W-:Y:S01]  /*1fe90*/  ENDCOLLECTIVE ;  /* 0x000000000000791b */ /* 0x003fe20003800000 */
.L_x_3083:
[----:B------:R-:W-:Y:S01]  /*1fea0*/  IMAD.MOV.U32 R12, RZ, RZ, 0x8 ;  /* 0x00000008ff0c7424 */ /* 0x000fe200078e00ff */
[----:B------:R-:W-:-:S05]  /*1feb0*/  SEL R4, R14, RZ, P3 ;  /* 0x000000ff0e047207 */ /* 0x000fca0001800000 */
[----:B------:R-:W-:-:S04]  /*1fec0*/  IMAD.IADD R4, R3, 0x1, R4 ;  /* 0x0000000103047824 */ /* 0x000fc800078e0204 */
[----:B------:R-:W-:-:S07]  /*1fed0*/  IMAD.MOV.U32 R13, RZ, RZ, R4 ;  /* 0x000000ffff0d7224 */ /* 0x000fce00078e0004 */
[----:B------:R-:W-:Y:S05]  /*1fee0*/  WARPSYNC.COLLECTIVE R15, `(.L_x_3084) ;  /* 0x000000000f087348 */ /* 0x000fea0003c00000 */
[----:B------:R0:W1:Y:S02]  /*1fef0*/  SHFL.UP P6, R14, R13, R12, R11 ;  /* 0x0400000c0d0e7389 */ /* 0x00006400000c000b */
[----:B01----:R-:W-:Y:S01]  /*1ff00*/  ENDCOLLECTIVE ;  /* 0x000000000000791b */ /* 0x003fe20003800000 */
.L_x_3084:
[----:B------:R-:W-:Y:S01]  /*1ff10*/  IMAD.MOV.U32 R12, RZ, RZ, 0x10 ;  /* 0x00000010ff0c7424 */ /* 0x000fe200078e00ff */
[----:B------:R-:W-:-:S04]  /*1ff20*/  SEL R5, R14, RZ, P4 ;  /* 0x000000ff0e057207 */ /* 0x000fc80002000000 */
[----:B------:R-:W-:-:S05]  /*1ff30*/  IADD3 R5, R4, R5, RZ ;  /* 0x0000000504057210 */ /* 0x000fca0007ffe0ff */
[----:B------:R-:W-:-:S07]  /*1ff40*/  IMAD.MOV.U32 R13, RZ, RZ, R5 ;  /* 0x000000ffff0d7224 */ /* 0x000fce00078e0005 */
[----:B------:R-:W-:Y:S05]  /*1ff50*/  WARPSYNC.COLLECTIVE R15, `(.L_x_3085) ;  /* 0x000000000f087348 */ /* 0x000fea0003c00000 */
[----:B------:R0:W1:Y:S02]  /*1ff60*/  SHFL.UP P6, R14, R13, R12, R11 ;  /* 0x0400000c0d0e7389 */ /* 0x00006400000c000b */
[----:B01----:R-:W-:Y:S01]  /*1ff70*/  ENDCOLLECTIVE ;  /* 0x000000000000791b */ /* 0x003fe20003800000 */
.L_x_3085:
        /* <DEDUP_REMOVED lines=8> */
.L_x_3086:
[----:B------:R-:W-:Y:S05]  /*20000*/  BRA `(.L_x_3087) ;  /* 0xffffff9800a87947 */ /* 0x000fea000383ffff */
.L_x_2875:
[----:B------:R-:W-:Y:S01]  /*20010*/  BSSY B0, `(.L_x_3088) ;  /* 0x0000006000007945 */ /* 0x000fe20003800000 */
[----:B------:R-:W-:Y:S01]  /*20020*/  PLOP3.LUT P6, PT, P6, PT, PT, 0x8, 0x0 ;  /* 0x000000000000781c */ /* 0x000fe200037ce170 */
[----:B------:R-:W-:-:S12]  /*20030*/  IMAD.MOV.U32 R15, RZ, RZ, -0x1 ;  /* 0xffffffffff0f7424 */ /* 0x000fd800078e00ff */
[----:B01----:R-:W-:Y:S05]  /*20040*/  WARPSYNC.COLLECTIVE R15, `(.L_x_3089) ;  /* 0x000000000f087348 */ /* 0x003fea0003c00000 */
[----:B------:R-:W-:Y:S01]  /*20050*/  VOTE.ANY R14, PT, P6 ;  /* 0x00000000000e7806 */ /* 0x000fe200030e0100 */
[----:B01----:R-:W-:Y:S06]  /*20060*/  ENDCOLLECTIVE ;  /* 0x000000000000791b */ /* 0x003fec0003800000 */
.L_x_3089:
[----:B------:R-:W-:Y:S05]  /*20070*/  BSYNC B0 ;  /* 0x0000000000007941 */ /* 0x000fea0003800000 */
.L_x_3088:
        /* <DEDUP_REMOVED lines=9> */
.L_x_3090:
[----:B------:R-:W-:Y:S01]  /*20110*/  IMAD.MOV.U32 R17, RZ, RZ, R14 ;  /* 0x000000ffff117224 */ /* 0x000fe200078e000e */
[----:B------:R-:W-:Y:S06]  /*20120*/  BRA `(.L_x_3091) ;  /* 0xffffff9800987947 */ /* 0x000fec000383ffff */
.L_x_2877:
[----:B------:R-:W-:Y:S01]  /*20130*/  BSSY B0, `(.L_x_3092) ;  /* 0x0000007000007945 */ /* 0x000fe20003800000 */
[----:B------:R-:W-:Y:S01]  /*20140*/  IMAD.MOV.U32 R13, RZ, RZ, R3 ;  /* 0x000000ffff0d7224 */ /* 0x000fe200078e0003 */
[----:B------:R-:W-:Y:S01]  /*20150*/  MOV R15, 0xffffffff ;  /* 0xffffffff000f7802 */ /* 0x000fe20000000f00 */
[----:B------:R-:W-:-:S07]  /*20160*/  IMAD.MOV.U32 R11, RZ, RZ, 0x1f ;  /* 0x0000001fff0b7424 */ /* 0x000fce00078e00ff */
[----:B0123--:R-:W-:Y:S05]  /*20170*/  WARPSYNC.COLLECTIVE R15, `(.L_x_3093) ;  /* 0x000000000f087348 */ /* 0x00ffea0003c00000 */
[----:B------:R4:W0:Y:S02]  /*20180*/  SHFL.IDX P6, R14, R13, R12, R11 ;  /* 0x0000000c0d0e7389 */ /* 0x00082400000c000b */
[----:B01234-:R-:W-:Y:S01]  /*20190*/  ENDCOLLECTIVE ;  /* 0x000000000000791b */ /* 0x01ffe20003800000 */
.L_x_3093:
[----:B------:R-:W-:Y:S05]  /*201a0*/  BSYNC B0 ;  /* 0x0000000000007941 */ /* 0x000fea0003800000 */
.L_x_3092:
[----:B------:R-:W-:Y:S01]  /*201b0*/  IMAD.MOV.U32 R5, RZ, RZ, R14 ;  /* 0x000000ffff057224 */ /* 0x000fe200078e000e */
[----:B------:R-:W-:Y:S06]  /*201c0*/  BRA `(.L_x_2876) ;  /* 0xffffff98008c7947 */ /* 0x000fec000383ffff */
.L_x_2881:
[----:B0-----:R0:W2:Y:S02]  /*201d0*/  SYNCS.PHASECHK.TRANS64.TRYWAIT P0, [R4+URZ+0x16820], R0 ;  /* 0x01682000040075a7 */ /* 0x0010a4000800017f */
[----:B--2---:R-:W-:Y:S05]  /*201e0*/  @!P0 NANOSLEEP.SYNCS 0x989680 ;  /* 0x009896800000895d */ /* 0x004fea0003900000 */
[----:B------:R-:W2:Y:S02]  /*201f0*/  @!P0 SYNCS.PHASECHK.TRANS64 P0, [R4+URZ+0x16820], R0 ;  /* 0x01682000040085a7 */ /* 0x000ea4000800007f */
[----:B--2---:R-:W-:Y:S05]  /*20200*/  @!P0 BRA `(.L_x_2881) ;  /* 0xfffffffc00f08947 */ /* 0x004fea000383ffff */
[----:B------:R-:W-:Y:S05]  /*20210*/  BRA `(.L_x_3094) ;  /* 0xffffffa000047947 */ /* 0x000fea000383ffff */
.L_x_2882:
[----:B------:R-:W2:Y:S01]  /*20220*/  S2R R2, SR_TID.X ;  /* 0x0000000000027919 */ /* 0x000ea20000002100 */
[----:B------:R-:W-:Y:S01]  /*20230*/  BSSY B0, `(.L_x_3095) ;  /* 0x000000a000007945 */ /* 0x000fe20003800000 */
[----:B------:R-:W-:Y:S02]  /*20240*/  IMAD.MOV.U32 R12, RZ, RZ, RZ ;  /* 0x000000ffff0c7224 */ /* 0x000fe400078e00ff */
[----:B------:R-:W-:Y:S02]  /*20250*/  IMAD.MOV.U32 R11, RZ, RZ, 0x1f ;  /* 0x0000001fff0b7424 */ /* 0x000fe400078e00ff */
[----:B------:R-:W-:Y:S01]  /*20260*/  IMAD.MOV.U32 R15, RZ, RZ, -0x1 ;  /* 0xffffffffff0f7424 */ /* 0x000fe200078e00ff */
[----:B--2---:R-:W-:-:S04]  /*20270*/  SHF.R.U32.HI R2, RZ, 0x5, R2 ;  /* 0x00000005ff027819 */ /* 0x004fc80000011602 */
[----:B------:R-:W-:-:S05]  /*20280*/  LOP3.LUT R2, R2, 0x3, RZ, 0xc0, !PT ;  /* 0x0000000302027812 */ /* 0x000fca00078ec0ff */
[----:B------:R-:W-:-:S07]  /*20290*/  IMAD.MOV.U32 R13, RZ, RZ, R2 ;  /* 0x000000ffff0d7224 */ /* 0x000fce00078e0002 */
[----:B01-3--:R-:W-:Y:S05]  /*202a0*/  WARPSYNC.COLLECTIVE R15, `(.L_x_3096) ;  /* 0x000000000f087348 */ /* 0x00bfea0003c00000 */
[----:B------:R2:W4:Y:S02]  /*202b0*/  SHFL.IDX P6, R14, R13, R12, R11 ;  /* 0x0000000c0d0e7389 */ /* 0x00052400000c000b */
[----:B01234-:R-:W-:Y:S01]  /*202c0*/  ENDCOLLECTIVE ;  /* 0x000000000000791b */ /* 0x01ffe20003800000 */
.L_x_3096:
[----:B------:R-:W-:Y:S05]  /*202d0*/  BSYNC B0 ;  /* 0x0000000000007941 */ /* 0x000fea0003800000 */
.L_x_3095:
[----:B------:R-:W-:Y:S05]  /*202e0*/  BRA `(.L_x_3097) ;  /* 0xffffff9c00ec7947 */ /* 0x000fea000383ffff */
.L_x_2883:
[----:B------:R-:W-:Y:S01]  /*202f0*/  BSSY B0, `(.L_x_3098) ;  /* 0x0000006000007945 */ /* 0x000fe20003800000 */
[----:B------:R-:W-:-:S07]  /*20300*/  IMAD.MOV.U32 R15, RZ, RZ, -0x1 ;  /* 0xffffffffff0f7424 */ /* 0x000fce00078e00ff */
[----:B01-3--:R-:W-:Y:S05]  /*20310*/  WARPSYNC.COLLECTIVE R15, `(.L_x_3099) ;  /* 0x000000000f0c7348 */ /* 0x00bfea0003c00000 */
[----:B------:R-:W-:Y:S02]  /*20320*/  ELECT P6, UR62, PT ;  /* 0x00000000003e782f */ /* 0x000fe400038c0000 */
[----:B------:R-:W-:Y:S01]  /*20330*/  MOV R14, UR62 ;  /* 0x0000003e000e7c02 */ /* 0x000fe20008000f00 */
[----:B01-3--:R-:W-:Y:S10]  /*20340*/  ENDCOLLECTIVE ;  /* 0x000000000000791b */ /* 0x00bff40003800000 */
.L_x_3099:
[----:B------:R-:W-:Y:S05]  /*20350*/  BSYNC B0 ;  /* 0x0000000000007941 */ /* 0x000fea0003800000 */
.L_x_3098:
[----:B------:R-:W-:Y:S05]  /*20360*/  BRA `(.L_x_3100) ;  /* 0xffffff9c00e07947 */ /* 0x000fea000383ffff */
.L_x_2885:
[----:B0-----:R0:W2:Y:S02]  /*20370*/  SYNCS.PHASECHK.TRANS64.TRYWAIT P1, [R5+URZ+0x16840], R0 ;  /* 0x01684000050075a7 */ /* 0x0010a4000802017f */
[----:B--2---:R-:W-:Y:S05]  /*20380*/  @!P1 NANOSLEEP.SYNCS 0x989680 ;  /* 0x009896800000995d */ /* 0x004fea0003900000 */
[----:B------:R-:W2:Y:S02]  /*20390*/  @!P1 SYNCS.PHASECHK.TRANS64 P1, [R5+URZ+0x16840], R0 ;  /* 0x01684000050095a7 */ /* 0x000ea4000802007f */
[----:B--2---:R-:W-:Y:S05]  /*203a0*/  @!P1 BRA `(.L_x_2885) ;  /* 0xfffffffc00f09947 */ /* 0x004fea000383ffff */
[----:B------:R-:W-:Y:S05]  /*203b0*/  BRA `(.L_x_3101) ;  /* 0xffffffa000007947 */ /* 0x000fea000383ffff */
.L_x_2887:
[----:B--2---:R2:W4:Y:S02]  /*203c0*/  SYNCS.PHASECHK.TRANS64.TRYWAIT P1, [R25+URZ+0x16840], R2 ;  /* 0x01684002190075a7 */ /* 0x004524000802017f */
[----:B----4-:R-:W-:Y:S05]  /*203d0*/  @!P1 NANOSLEEP.SYNCS 0x989680 ;  /* 0x009896800000995d */ /* 0x010fea0003900000 */
[----:B------:R-:W4:Y:S02]  /*203e0*/  @!P1 SYNCS.PHASECHK.TRANS64 P1, [R25+URZ+0x16840], R2 ;  /* 0x01684002190095a7 */ /* 0x000f24000802007f */
[----:B----4-:R-:W-:Y:S05]  /*203f0*/  @!P1 BRA `(.L_x_2887) ;  /* 0xfffffffc00f09947 */ /* 0x010fea000383ffff */
[----:B------:R-:W-:Y:S05]  /*20400*/  BRA `(.L_x_3102) ;  /* 0xffffffa0000c7947 */ /* 0x000fea000383ffff */
.L_x_2889:
[----:B----4-:R4:W0:Y:S02]  /*20410*/  SYNCS.PHASECHK.TRANS64.TRYWAIT P1, [R5+URZ+0x16860], R0 ;  /* 0x01686000050075a7 */ /* 0x010824000802017f */
[----:B0-----:R-:W-:Y:S05]  /*20420*/  @!P1 NANOSLEEP.SYNCS 0x989680 ;  /* 0x009896800000995d */ /* 0x001fea0003900000 */
[----:B------:R-:W0:Y:S02]  /*20430*/  @!P1 SYNCS.PHASECHK.TRANS64 P1, [R5+URZ+0x16860], R0 ;  /* 0x01686000050095a7 */ /* 0x000e24000802007f */
[----:B0-----:R-:W-:Y:S05]  /*20440*/  @!P1 BRA `(.L_x_2889) ;  /* 0xfffffffc00f09947 */ /* 0x001fea000383ffff */
[----:B------:R-:W-:Y:S05]  /*20450*/  BRA `(.L_x_3103) ;  /* 0xffffffa000087947 */ /* 0x000fea000383ffff */
.L_x_3104:
        /* <DEDUP_REMOVED lines=10> */
.L_x_3113:


//--------------------- .nv.global.init           --------------------------
	.section	.nv.global.init,"aw",@progbits
.nv.global.init:
	.type		$str$23,@object
	.size		$str$23,($str$24 - $str$23)
$str$23:
        /*0000*/ 	.byte	0x28, 0x61, 0x64, 0x64, 0x72, 0x65, 0x73, 0x73, 0x20, 0x26, 0x20, 0x6d, 0x61, 0x73, 0x6b, 0x29
        /*0010*/ 	.byte	0x20, 0x3d, 0x3d, 0x20, 0x30, 0x00
	.type		$str$24,@object
	.size		$str$24,(__unnamed_4 - $str$24)
$str$24:
        /*0016*/ 	.byte	0x2f, 0x74, 0x6d, 0x70, 0x2f, 0x6f, 0x73, 0x73, 0x5f, 0x6b, 0x65, 0x72, 0x6e, 0x65, 0x6c, 0x73
        /*0026*/ 	.byte	0x5f, 0x73, 0x72, 0x63, 0x2f, 0x66, 0x6c, 0x61, 0x73, 0x68, 0x5f, 0x61, 0x74, 0x74, 0x65, 0x6e
        /*0036*/ 	.byte	0x74, 0x69, 0x6f, 0x6e, 0x2f, 0x63, 0x73, 0x72, 0x63, 0x2f, 0x63, 0x75, 0x74, 0x6c, 0x61, 0x73
        /*0046*/ 	.byte	0x73, 0x2f, 0x69, 0x6e, 0x63, 0x6c, 0x75, 0x64, 0x65, 0x2f, 0x63, 0x75, 0x74, 0x65, 0x2f, 0x70
        /*0056*/ 	.byte	0x6f, 0x69, 0x6e, 0x74, 0x65, 0x72, 0x5f, 0x66, 0x6c, 0x61, 0x67, 0x67, 0x65, 0x64, 0x2e, 0x68
        /*0066*/ 	.byte	0x70, 0x70, 0x00
	.type		__unnamed_4,@object
	.size		__unnamed_4,(__unnamed_5 - __unnamed_4)
__unnamed_4:
        /* <DEDUP_REMOVED lines=24> */
        /*01e9*/ 	.byte	0x00
	.type		__unnamed_5,@object
	.size		__unnamed_5,(__unnamed_3 - __unnamed_5)
__unnamed_5:
        /* <DEDUP_REMOVED lines=24> */
        /*036a*/ 	.byte	0x3e, 0x20, 0x26, 0x5d, 0x00
	.type		__unnamed_3,@object
	.size		__unnamed_3,(__unnamed_2 - __unnamed_3)
__unnamed_3:
        /* <DEDUP_REMOVED lines=29> */
	.type		__unnamed_2,@object
	.size		__unnamed_2,(__unnamed_1 - __unnamed_2)
__unnamed_2:
        /* <DEDUP_REMOVED lines=29> */
	.type		__unnamed_1,@object
	.size		__unnamed_1,(.L_0 - __unnamed_1)
__unnamed_1:
        /* <DEDUP_REMOVED lines=28> */
        /*08c7*/ 	.byte	0x3c, 0x38, 0x31, 0x39, 0x32, 0x3e, 0x3e, 0x3e, 0x3e, 0x3e, 0x20, 0x26, 0x5d, 0x00
.L_0:


//--------------------- .nv.shared._ZN7cutlass13device_kernelIN5flash11enable_sm90INS1_16FlashAttnFwdSm90INS1_25CollectiveMainloopFwdSm90ILi2EN4cute5tupleIJNS5_1CILi1EEES8_S8_EEENS6_IJNS7_ILi192EEENS7_ILi128EEENS7_ILi64EEEEEELi64ENS_10bfloat16_tEfNS_4arch4Sm90ELb0ELb0ELb1ELb0ELb1ELb0ELb0ELb1ELb1ELb1ELb0ELb0EEENS1_21CollectiveEpilogueFwdINS6_IJSA_SC_SB_EEES9_SE_SG_Li384ELb0ELb1ELb0ELb0EEENS1_29StaticPersistentTileSchedulerILb0EEEEEEEEEvNT_6ParamsE --------------------------
	.section	.nv.shared._ZN7cutlass13device_kernelIN5flash11enable_sm90INS1_16FlashAttnFwdSm90INS1_25CollectiveMainloopFwdSm90ILi2EN4cute5tupleIJNS5_1CILi1EEES8_S8_EEENS6_IJNS7_ILi192EEENS7_ILi128EEENS7_ILi64EEEEEELi64ENS_10bfloat16_tEfNS_4arch4Sm90ELb0ELb0ELb1ELb0ELb1ELb0ELb0ELb1ELb1ELb1ELb0ELb0EEENS1_21CollectiveEpilogueFwdINS6_IJSA_SC_SB_EEES9_SE_SG_Li384ELb0ELb1ELb0ELb0EEENS1_29StaticPersistentTileSchedulerILb0EEEEEEEEEvNT_6ParamsE,"aw",@nobits
	.sectionflags	@""
	.align	16
	.zero		1024


//--------------------- .nv.shared.reserved.0     --------------------------
	.section	.nv.shared.reserved.0,"aw",@nobits
	.weak		__nv_reservedSMEM_offset_0_alias
	.size		__nv_reservedSMEM_offset_0_alias, 0, 0
	.other		__nv_reservedSMEM_offset_0_alias,@"STO_CUDA_RESERVED_SHARED STV_DEFAULT"
__nv_reservedSMEM_offset_0_alias:
	.zero		0


//--------------------- .nv.global                --------------------------
	.section	.nv.global,"aw",@nobits
.nv.global:
	.type		_ZN79_INTERNAL_d3be83cd_43_flash_fwd_hdim64_bf16_paged_softcap_sm90_cu_49158569_35164cute1_E,@object
	.size		_ZN79_INTERNAL_d3be83cd_43_flash_fwd_hdim64_bf16_paged_softcap_sm90_cu_49158569_35164cute1_E,(_ZN79_INTERNAL_d3be83cd_43_flash_fwd_hdim64_bf16_paged_softcap_sm90_cu_49158569_35164cuda3std3__45__cpo6cbeginE - _ZN79_INTERNAL_d3be83cd_43_flash_fwd_hdim64_bf16_paged_softcap_sm90_cu_49158569_35164cute1_E)
_ZN79_INTERNAL_d3be83cd_43_flash_fwd_hdim64_bf16_paged_softcap_sm90_cu_49158569_35164cute1_E:
	.zero		1
	.type		_ZN79_INTERNAL_d3be83cd_43_flash_fwd_hdim64_bf16_paged_softcap_sm90_cu_49158569_35164cuda3std3__45__cpo6cbeginE,@object
	.size		_ZN79_INTERNAL_d3be83cd_43_flash_fwd_hdim64_bf16_paged_softcap_sm90_cu_49158569_35164cuda3std3__45__cpo6cbeginE,(_ZN79_INTERNAL_d3be83cd_43_flash_fwd_hdim64_bf16_paged_softcap_sm90_cu_49158569_35164cuda3std3__48in_placeE - _ZN79_INTERNAL_d3be83cd_43_flash_fwd_hdim64_bf16_paged_softcap_sm90_cu_49158569_35164cuda3std3__45__cpo6cbeginE)
_ZN79_INTERNAL_d3be83cd_43_flash_fwd_hdim64_bf16_paged_softcap_sm90_cu_49158569_35164cuda3std3__45__cpo6cbeginE:
	.zero		1
	.type		_ZN79_INTERNAL_d3be83cd_43_flash_fwd_hdim64_bf16_paged_softcap_sm90_cu_49158569_35164cuda3std3__48in_placeE,@object
	.size		_ZN79_INTERNAL_d3be83cd_43_flash_fwd_hdim64_bf16_paged_softcap_sm90_cu_49158569_35164cuda3std3__48in_placeE,(_ZN79_INTERNAL_d3be83cd_43_flash_fwd_hdim64_bf16_paged_softcap_sm90_cu_49158569_35164cuda3std6ranges3__45__cpo9iter_moveE - _ZN79_INTERNAL_d3be83cd_43_flash_fwd_hdim64_bf16_paged_softcap_sm90_cu_49158569_35164cuda3std3__48in_placeE)
_ZN79_INTERNAL_d3be83cd_43_flash_fwd_hdim64_bf16_paged_softcap_sm90_cu_49158569_35164cuda3std3__48in_placeE:
	.zero		1
	.type		_ZN79_INTERNAL_d3be83cd_43_flash_fwd_hdim64_bf16_paged_softcap_sm90_cu_49158569_35164cuda3std6ranges3__45__cpo9iter_moveE,@object
	.size		_ZN79_INTERNAL_d3be83cd_43_flash_fwd_hdim64_bf16_paged_softcap_sm90_cu_49158569_35164cuda3std6ranges3__45__cpo9iter_moveE,(_ZN79_INTERNAL_d3be83cd_43_flash_fwd_hdim64_bf16_paged_softcap_sm90_cu_49158569_35164cuda3std3__45__cpo5beginE - _ZN79_INTERNAL_d3be83cd_43_flash_fwd_hdim64_bf16_paged_softcap_sm90_cu_49158569_35164cuda3std6ranges3__45__cpo9iter_moveE)
_ZN79_INTERNAL_d3be83cd_43_flash_fwd_hdim64_bf16_paged_softcap_sm90_cu_49158569_35164cuda3std6ranges3__45__cpo9iter_moveE:
	.zero		1
	.type		_ZN79_INTERNAL_d3be83cd_43_flash_fwd_hdim64_bf16_paged_softcap_sm90_cu_49158569_35164cuda3std3__45__cpo5beginE,@object
	.size		_ZN79_INTERNAL_d3be83cd_43_flash_fwd_hdim64_bf16_paged_softcap_sm90_cu_49158569_35164cuda3std3__45__cpo5beginE,(_ZN79_INTERNAL_d3be83cd_43_flash_fwd_hdim64_bf16_paged_softcap_sm90_cu_49158569_35164cuda3std3__481_GLOBAL__N__d3be83cd_43_flash_fwd_hdim64_bf16_paged_softcap_sm90_cu_49158569_35166ignoreE - _ZN79_INTERNAL_d3be83cd_43_flash_fwd_hdim64_bf16_paged_softcap_sm90_cu_49158569_35164cuda3std3__45__cpo5beginE)
_ZN79_INTERNAL_d3be83cd_43_flash_fwd_hdim64_bf16_paged_softcap_sm90_cu_49158569_35164cuda3std3__45__cpo5beginE:
	.zero		1
	.type		_ZN79_INTERNAL_d3be83cd_43_flash_fwd_hdim64_bf16_paged_softcap_sm90_cu_49158569_35164cuda3std3__481_GLOBAL__N__d3be83cd_43_flash_fwd_hdim64_bf16_paged_softcap_sm90_cu_49158569_35166ignoreE,@object
	.size		_ZN79_INTERNAL_d3be83cd_43_flash_fwd_hdim64_bf16_paged_softcap_sm90_cu_49158569_35164cuda3std3__481_GLOBAL__N__d3be83cd_43_flash_fwd_hdim64_bf16_paged_softcap_sm90_cu_49158569_35166ignoreE,(_ZN79_INTERNAL_d3be83cd_43_flash_fwd_hdim64_bf16_paged_softcap_sm90_cu_49158569_35164cute7productE - _ZN79_INTERNAL_d3be83cd_43_flash_fwd_hdim64_bf16_paged_softcap_sm90_cu_49158569_35164cuda3std3__481_GLOBAL__N__d3be83cd_43_flash_fwd_hdim64_bf16_paged_softcap_sm90_cu_49158569_35166ignoreE)
_ZN79_INTERNAL_d3be83cd_43_flash_fwd_hdim64_bf16_paged_softcap_sm90_cu_49158569_35164cuda3std3__481_GLOBAL__N__d3be83cd_43_flash_fwd_hdim64_bf16_paged_softcap_sm90_cu_49158569_35166ignoreE:
	.zero		1
	.type		_ZN79_INTERNAL_d3be83cd_43_flash_fwd_hdim64_bf16_paged_softcap_sm90_cu_49158569_35164cute7productE,@object
	.size		_ZN79_INTERNAL_d3be83cd_43_flash_fwd_hdim64_bf16_paged_softcap_sm90_cu_49158569_35164cute7productE,(_ZN79_INTERNAL_d3be83cd_43_flash_fwd_hdim64_bf16_paged_softcap_sm90_cu_49158569_35164cuda3std3__45__cpo3endE - _ZN79_INTERNAL_d3be83cd_43_flash_fwd_hdim64_bf16_paged_softcap_sm90_cu_49158569_35164cute7productE)
_ZN79_INTERNAL_d3be83cd_43_flash_fwd_hdim64_bf16_paged_softcap_sm90_cu_49158569_35164cute7productE:
	.zero		1
	.type		_ZN79_INTERNAL_d3be83cd_43_flash_fwd_hdim64_bf16_paged_softcap_sm90_cu_49158569_35164cuda3std3__45__cpo3endE,@object
	.size		_ZN79_INTERNAL_d3be83cd_43_flash_fwd_hdim64_bf16_paged_softcap_sm90_cu_49158569_35164cuda3std3__45__cpo3endE,(_ZN79_INTERNAL_d3be83cd_43_flash_fwd_hdim64_bf16_paged_softcap_sm90_cu_49158569_35164cuda3std3__419piecewise_constructE - _ZN79_INTERNAL_d3be83cd_43_flash_fwd_hdim64_bf16_paged_softcap_sm90_cu_49158569_35164cuda3std3__45__cpo3endE)
_ZN79_INTERNAL_d3be83cd_43_flash_fwd_hdim64_bf16_paged_softcap_sm90_cu_49158569_35164cuda3std3__45__cpo3endE:
	.zero		1
	.type		_ZN79_INTERNAL_d3be83cd_43_flash_fwd_hdim64_bf16_paged_softcap_sm90_cu_49158569_35164cuda3std3__419piecewise_constructE,@object
	.size		_ZN79_INTERNAL_d3be83cd_43_flash_fwd_hdim64_bf16_paged_softcap_sm90_cu_49158569_35164cuda3std3__419piecewise_constructE,(_ZN79_INTERNAL_d3be83cd_43_flash_fwd_hdim64_bf16_paged_softcap_sm90_cu_49158569_35164cuda3std3__45__cpo4cendE - _ZN79_INTERNAL_d3be83cd_43_flash_fwd_hdim64_bf16_paged_softcap_sm90_cu_49158569_35164cuda3std3__419piecewise_constructE)
_ZN79_INTERNAL_d3be83cd_43_flash_fwd_hdim64_bf16_paged_softcap_sm90_cu_49158569_35164cuda3std3__419piecewise_constructE:
	.zero		1
	.type		_ZN79_INTERNAL_d3be83cd_43_flash_fwd_hdim64_bf16_paged_softcap_sm90_cu_49158569_35164cuda3std3__45__cpo4cendE,@object
	.size		_ZN79_INTERNAL_d3be83cd_43_flash_fwd_hdim64_bf16_paged_softcap_sm90_cu_49158569_35164cuda3std3__45__cpo4cendE,(_ZN79_INTERNAL_d3be83cd_43_flash_fwd_hdim64_bf16_paged_softcap_sm90_cu_49158569_35164cuda3std6ranges3__45__cpo4swapE - _ZN79_INTERNAL_d3be83cd_43_flash_fwd_hdim64_bf16_paged_softcap_sm90_cu_49158569_35164cuda3std3__45__cpo4cendE)
_ZN79_INTERNAL_d3be83cd_43_flash_fwd_hdim64_bf16_paged_softcap_sm90_cu_49158569_35164cuda3std3__45__cpo4cendE:
	.zero		1
	.type		_ZN79_INTERNAL_d3be83cd_43_flash_fwd_hdim64_bf16_paged_softcap_sm90_cu_49158569_35164cuda3std6ranges3__45__cpo4swapE,@object
	.size		_ZN79_INTERNAL_d3be83cd_43_flash_fwd_hdim64_bf16_paged_softcap_sm90_cu_49158569_35164cuda3std6ranges3__45__cpo4swapE,(.L_12 - _ZN79_INTERNAL_d3be83cd_43_flash_fwd_hdim64_bf16_paged_softcap_sm90_cu_49158569_35164cuda3std6ranges3__45__cpo4swapE)
_ZN79_INTERNAL_d3be83cd_43_flash_fwd_hdim64_bf16_paged_softcap_sm90_cu_49158569_35164cuda3std6ranges3__45__cpo4swapE:
	.zero		1
.L_12:


//--------------------- .nv.shared._ZN7cutlass13device_kernelIN5flash11enable_sm90INS1_16FlashAttnFwdSm90INS1_25CollectiveMainloopFwdSm90ILi2EN4cute5tupleIJNS5_1CILi1EEES8_S8_EEENS6_IJNS7_ILi192EEENS7_ILi128EEENS7_ILi64EEEEEELi64ENS_10bfloat16_tEfNS_4arch4Sm90ELb0ELb0ELb1ELb1ELb1ELb0ELb0ELb1ELb1ELb1ELb0ELb0EEENS1_21CollectiveEpilogueFwdINS6_IJSA_SC_SB_EEES9_SE_SG_Li384ELb1ELb1ELb0ELb0EEENS1_36VarlenDynamicPersistentTileSchedulerILi192ELi128ELi384ELi128ELb0ELb1ELb1ELb0ELb1ELb1EEEEEEEEEvNT_6ParamsE --------------------------
	.section	.nv.shared._ZN7cutlass13device_kernelIN5flash11enable_sm90INS1_16FlashAttnFwdSm90INS1_25CollectiveMainloopFwdSm90ILi2EN4cute5tupleIJNS5_1CILi1EEES8_S8_EEENS6_IJNS7_ILi192EEENS7_ILi128EEENS7_ILi64EEEEEELi64ENS_10bfloat16_tEfNS_4arch4Sm90ELb0ELb0ELb1ELb1ELb1ELb0ELb0ELb1ELb1ELb1ELb0ELb0EEENS1_21CollectiveEpilogueFwdINS6_IJSA_SC_SB_EEES9_SE_SG_Li384ELb1ELb1ELb0ELb0EEENS1_36VarlenDynamicPersistentTileSchedulerILi192ELi128ELi384ELi128ELb0ELb1ELb1ELb0ELb1ELb1EEEEEEEEEvNT_6ParamsE,"aw",@nobits
	.sectionflags	@""
	.align	16
	.zero		1024


//--------------------- .nv.shared._ZN7cutlass13device_kernelIN5flash11enable_sm90INS1_16FlashAttnFwdSm90INS1_25CollectiveMainloopFwdSm90ILi2EN4cute5tupleIJNS5_1CILi1EEES8_S8_EEENS6_IJNS7_ILi192EEENS7_ILi128EEENS7_ILi64EEEEEELi64ENS_10bfloat16_tEfNS_4arch4Sm90ELb0ELb0ELb1ELb1ELb1ELb1ELb0ELb1ELb1ELb1ELb0ELb0EEENS1_21CollectiveEpilogueFwdINS6_IJSA_SC_SB_EEES9_SE_SG_Li384ELb1ELb1ELb0ELb0EEENS1_36VarlenDynamicPersistentTileSchedulerILi192ELi128ELi384ELi128ELb0ELb1ELb1ELb0ELb1ELb1EEEEEEEEEvNT_6ParamsE --------------------------
	.section	.nv.shared._ZN7cutlass13device_kernelIN5flash11enable_sm90INS1_16FlashAttnFwdSm90INS1_25CollectiveMainloopFwdSm90ILi2EN4cute5tupleIJNS5_1CILi1EEES8_S8_EEENS6_IJNS7_ILi192EEENS7_ILi128EEENS7_ILi64EEEEEELi64ENS_10bfloat16_tEfNS_4arch4Sm90ELb0ELb0ELb1ELb1ELb1ELb1ELb0ELb1ELb1ELb1ELb0ELb0EEENS1_21CollectiveEpilogueFwdINS6_IJSA_SC_SB_EEES9_SE_SG_Li384ELb1ELb1ELb0ELb0EEENS1_36VarlenDynamicPersistentTileSchedulerILi192ELi128ELi384ELi128ELb0ELb1ELb1ELb0ELb1ELb1EEEEEEEEEvNT_6ParamsE,"aw",@nobits
	.sectionflags	@""
	.align	16
	.zero		1024


//--------------------- .nv.shared._ZN7cutlass13device_kernelIN5flash11enable_sm90INS1_16FlashAttnFwdSm90INS1_25CollectiveMainloopFwdSm90ILi2EN4cute5tupleIJNS5_1CILi1EEES8_S8_EEENS6_IJNS7_ILi192EEENS7_ILi128EEENS7_ILi64EEEEEELi64ENS_10bfloat16_tEfNS_4arch4Sm90ELb0ELb1ELb1ELb0ELb1ELb0ELb0ELb1ELb1ELb1ELb0ELb0EEENS1_21CollectiveEpilogueFwdINS6_IJSA_SC_SB_EEES9_SE_SG_Li384ELb0ELb1ELb0ELb0EEENS1_30DynamicPersistentTileSchedulerILi384ELi128ELb0ELb1ELb1EEEEEEEEEvNT_6ParamsE --------------------------
	.section	.nv.shared._ZN7cutlass13device_kernelIN5flash11enable_sm90INS1_16FlashAttnFwdSm90INS1_25CollectiveMainloopFwdSm90ILi2EN4cute5tupleIJNS5_1CILi1EEES8_S8_EEENS6_IJNS7_ILi192EEENS7_ILi128EEENS7_ILi64EEEEEELi64ENS_10bfloat16_tEfNS_4arch4Sm90ELb0ELb1ELb1ELb0ELb1ELb0ELb0ELb1ELb1ELb1ELb0ELb0EEENS1_21CollectiveEpilogueFwdINS6_IJSA_SC_SB_EEES9_SE_SG_Li384ELb0ELb1ELb0ELb0EEENS1_30DynamicPersistentTileSchedulerILi384ELi128ELb0ELb1ELb1EEEEEEEEEvNT_6ParamsE,"aw",@nobits
	.sectionflags	@""
	.align	16
	.zero		1024


//--------------------- .nv.shared._ZN7cutlass13device_kernelIN5flash11enable_sm90INS1_16FlashAttnFwdSm90INS1_25CollectiveMainloopFwdSm90ILi2EN4cute5tupleIJNS5_1CILi1EEES8_S8_EEENS6_IJNS7_ILi192EEENS7_ILi128EEENS7_ILi64EEEEEELi64ENS_10bfloat16_tEfNS_4arch4Sm90ELb0ELb1ELb1ELb1ELb1ELb0ELb0ELb1ELb1ELb1ELb0ELb0EEENS1_21CollectiveEpilogueFwdINS6_IJSA_SC_SB_EEES9_SE_SG_Li384ELb1ELb1ELb0ELb0EEENS1_36VarlenDynamicPersistentTileSchedulerILi192ELi128ELi384ELi128ELb0ELb1ELb1ELb1ELb0ELb1EEEEEEEEEvNT_6ParamsE --------------------------
	.section	.nv.shared._ZN7cutlass13device_kernelIN5flash11enable_sm90INS1_16FlashAttnFwdSm90INS1_25CollectiveMainloopFwdSm90ILi2EN4cute5tupleIJNS5_1CILi1EEES8_S8_EEENS6_IJNS7_ILi192EEENS7_ILi128EEENS7_ILi64EEEEEELi64ENS_10bfloat16_tEfNS_4arch4Sm90ELb0ELb1ELb1ELb1ELb1ELb0ELb0ELb1ELb1ELb1ELb0ELb0EEENS1_21CollectiveEpilogueFwdINS6_IJSA_SC_SB_EEES9_SE_SG_Li384ELb1ELb1ELb0ELb0EEENS1_36VarlenDynamicPersistentTileSchedulerILi192ELi128ELi384ELi128ELb0ELb1ELb1ELb1ELb0ELb1EEEEEEEEEvNT_6ParamsE,"aw",@nobits
	.sectionflags	@""
	.align	16
	.zero		1024


//--------------------- .nv.shared._ZN7cutlass13device_kernelIN5flash11enable_sm90INS1_16FlashAttnFwdSm90INS1_25CollectiveMainloopFwdSm90ILi2EN4cute5tupleIJNS5_1CILi1EEES8_S8_EEENS6_IJNS7_ILi192EEENS7_ILi128EEENS7_ILi64EEEEEELi64ENS_10bfloat16_tEfNS_4arch4Sm90ELb0ELb1ELb1ELb1ELb1ELb1ELb0ELb1ELb1ELb1ELb0ELb0EEENS1_21CollectiveEpilogueFwdINS6_IJSA_SC_SB_EEES9_SE_SG_Li384ELb1ELb1ELb0ELb0EEENS1_36VarlenDynamicPersistentTileSchedulerILi192ELi128ELi384ELi128ELb0ELb1ELb1ELb1ELb0ELb1EEEEEEEEEvNT_6ParamsE --------------------------
	.section	.nv.shared._ZN7cutlass13device_kernelIN5flash11enable_sm90INS1_16FlashAttnFwdSm90INS1_25CollectiveMainloopFwdSm90ILi2EN4cute5tupleIJNS5_1CILi1EEES8_S8_EEENS6_IJNS7_ILi192EEENS7_ILi128EEENS7_ILi64EEEEEELi64ENS_10bfloat16_tEfNS_4arch4Sm90ELb0ELb1ELb1ELb1ELb1ELb1ELb0ELb1ELb1ELb1ELb0ELb0EEENS1_21CollectiveEpilogueFwdINS6_IJSA_SC_SB_EEES9_SE_SG_Li384ELb1ELb1ELb0ELb0EEENS1_36VarlenDynamicPersistentTileSchedulerILi192ELi128ELi384ELi128ELb0ELb1ELb1ELb1ELb0ELb1EEEEEEEEEvNT_6ParamsE,"aw",@nobits
	.sectionflags	@""
	.align	16
	.zero		1024


//--------------------- .nv.shared._ZN7cutlass13device_kernelIN5flash11enable_sm90INS1_16FlashAttnFwdSm90INS1_25CollectiveMainloopFwdSm90ILi2EN4cute5tupleIJNS5_1CILi1EEES8_S8_EEENS6_IJNS7_ILi192EEENS7_ILi128EEENS7_ILi64EEEEEELi64ENS_10bfloat16_tEfNS_4arch4Sm90ELb1ELb0ELb1ELb0ELb1ELb0ELb0ELb1ELb1ELb1ELb0ELb0EEENS1_21CollectiveEpilogueFwdINS6_IJSA_SC_SB_EEES9_SE_SG_Li384ELb0ELb1ELb0ELb0EEENS1_30DynamicPersistentTileSchedulerILi384ELi128ELb0ELb1ELb1EEEEEEEEEvNT_6ParamsE --------------------------
	.section	.nv.shared._ZN7cutlass13device_kernelIN5flash11enable_sm90INS1_16FlashAttnFwdSm90INS1_25CollectiveMainloopFwdSm90ILi2EN4cute5tupleIJNS5_1CILi1EEES8_S8_EEENS6_IJNS7_ILi192EEENS7_ILi128EEENS7_ILi64EEEEEELi64ENS_10bfloat16_tEfNS_4arch4Sm90ELb1ELb0ELb1ELb0ELb1ELb0ELb0ELb1ELb1ELb1ELb0ELb0EEENS1_21CollectiveEpilogueFwdINS6_IJSA_SC_SB_EEES9_SE_SG_Li384ELb0ELb1ELb0ELb0EEENS1_30DynamicPersistentTileSchedulerILi384ELi128ELb0ELb1ELb1EEEEEEEEEvNT_6ParamsE,"aw",@nobits
	.sectionflags	@""
	.align	16
	.zero		1024


//--------------------- .nv.shared._ZN7cutlass13device_kernelIN5flash11enable_sm90INS1_16FlashAttnFwdSm90INS1_25CollectiveMainloopFwdSm90ILi2EN4cute5tupleIJNS5_1CILi1EEES8_S8_EEENS6_IJNS7_ILi192EEENS7_ILi128EEENS7_ILi64EEEEEELi64ENS_10bfloat16_tEfNS_4arch4Sm90ELb1ELb0ELb1ELb1ELb1ELb0ELb0ELb1ELb1ELb1ELb0ELb0EEENS1_21CollectiveEpilogueFwdINS6_IJSA_SC_SB_EEES9_SE_SG_Li384ELb1ELb1ELb0ELb0EEENS1_36VarlenDynamicPersistentTileSchedulerILi192ELi128ELi384ELi128ELb0ELb1ELb1ELb1ELb1ELb1EEEEEEEEEvNT_6ParamsE --------------------------
	.section	.nv.shared._ZN7cutlass13device_kernelIN5flash11enable_sm90INS1_16FlashAttnFwdSm90INS1_25CollectiveMainloopFwdSm90ILi2EN4cute5tupleIJNS5_1CILi1EEES8_S8_EEENS6_IJNS7_ILi192EEENS7_ILi128EEENS7_ILi64EEEEEELi64ENS_10bfloat16_tEfNS_4arch4Sm90ELb1ELb0ELb1ELb1ELb1ELb0ELb0ELb1ELb1ELb1ELb0ELb0EEENS1_21CollectiveEpilogueFwdINS6_IJSA_SC_SB_EEES9_SE_SG_Li384ELb1ELb1ELb0ELb0EEENS1_36VarlenDynamicPersistentTileSchedulerILi192ELi128ELi384ELi128ELb0ELb1ELb1ELb1ELb1ELb1EEEEEEEEEvNT_6ParamsE,"aw",@nobits
	.sectionflags	@""
	.align	16
	.zero		1024


//--------------------- .nv.shared._ZN7cutlass13device_kernelIN5flash11enable_sm90INS1_16FlashAttnFwdSm90INS1_25CollectiveMainloopFwdSm90ILi2EN4cute5tupleIJNS5_1CILi1EEES8_S8_EEENS6_IJNS7_ILi192EEENS7_ILi128EEENS7_ILi64EEEEEELi64ENS_10bfloat16_tEfNS_4arch4Sm90ELb1ELb0ELb1ELb1ELb1ELb1ELb0ELb1ELb1ELb1ELb0ELb0EEENS1_21CollectiveEpilogueFwdINS6_IJSA_SC_SB_EEES9_SE_SG_Li384ELb1ELb1ELb0ELb0EEENS1_36VarlenDynamicPersistentTileSchedulerILi192ELi128ELi384ELi128ELb0ELb1ELb1ELb1ELb1ELb1EEEEEEEEEvNT_6ParamsE --------------------------
	.section	.nv.shared._ZN7cutlass13device_kernelIN5flash11enable_sm90INS1_16FlashAttnFwdSm90INS1_25CollectiveMainloopFwdSm90ILi2EN4cute5tupleIJNS5_1CILi1EEES8_S8_EEENS6_IJNS7_ILi192EEENS7_ILi128EEENS7_ILi64EEEEEELi64ENS_10bfloat16_tEfNS_4arch4Sm90ELb1ELb0ELb1ELb1ELb1ELb1ELb0ELb1ELb1ELb1ELb0ELb0EEENS1_21CollectiveEpilogueFwdINS6_IJSA_SC_SB_EEES9_SE_SG_Li384ELb1ELb1ELb0ELb0EEENS1_36VarlenDynamicPersistentTileSchedulerILi192ELi128ELi384ELi128ELb0ELb1ELb1ELb1ELb1ELb1EEEEEEEEEvNT_6ParamsE,"aw",@nobits
	.sectionflags	@""
	.align	16
	.zero		1024


//--------------------- .nv.constant0._ZN7cutlass13device_kernelIN5flash11enable_sm90INS1_16FlashAttnFwdSm90INS1_25CollectiveMainloopFwdSm90ILi2EN4cute5tupleIJNS5_1CILi1EEES8_S8_EEENS6_IJNS7_ILi192EEENS7_ILi128EEENS7_ILi64EEEEEELi64ENS_10bfloat16_tEfNS_4arch4Sm90ELb0ELb0ELb1ELb0ELb1ELb0ELb0ELb1ELb1ELb1ELb0ELb0EEENS1_21CollectiveEpilogueFwdINS6_IJSA_SC_SB_EEES9_SE_SG_Li384ELb0ELb1ELb0ELb0EEENS1_29StaticPersistentTileSchedulerILb0EEEEEEEEEvNT_6ParamsE --------------------------
	.section	.nv.constant0._ZN7cutlass13device_kernelIN5flash11enable_sm90INS1_16FlashAttnFwdSm90INS1_25CollectiveMainloopFwdSm90ILi2EN4cute5tupleIJNS5_1CILi1EEES8_S8_EEENS6_IJNS7_ILi192EEENS7_ILi128EEENS7_ILi64EEEEEELi64ENS_10bfloat16_tEfNS_4arch4Sm90ELb0ELb0ELb1ELb0ELb1ELb0ELb0ELb1ELb1ELb1ELb0ELb0EEENS1_21CollectiveEpilogueFwdINS6_IJSA_SC_SB_EEES9_SE_SG_Li384ELb0ELb1ELb0ELb0EEENS1_29StaticPersistentTileSchedulerILb0EEEEEEEEEvNT_6ParamsE,"a",@progbits
	.sectionflags	@""
	.align	4
.nv.constant0._ZN7cutlass13device_kernelIN5flash11enable_sm90INS1_16FlashAttnFwdSm90INS1_25CollectiveMainloopFwdSm90ILi2EN4cute5tupleIJNS5_1CILi1EEES8_S8_EEENS6_IJNS7_ILi192EEENS7_ILi128EEENS7_ILi64EEEEEELi64ENS_10bfloat16_tEfNS_4arch4Sm90ELb0ELb0ELb1ELb0ELb1ELb0ELb0ELb1ELb1ELb1ELb0ELb0EEENS1_21CollectiveEpilogueFwdINS6_IJSA_SC_SB_EEES9_SE_SG_Li384ELb0ELb1ELb0ELb0EEENS1_29StaticPersistentTileSchedulerILb0EEEEEEEEEvNT_6ParamsE:
	.zero		3200


//--------------------- .nv.constant0._ZN7cutlass13device_kernelIN5flash11enable_sm90INS1_16FlashAttnFwdSm90INS1_25CollectiveMainloopFwdSm90ILi2EN4cute5tupleIJNS5_1CILi1EEES8_S8_EEENS6_IJNS7_ILi192EEENS7_ILi128EEENS7_ILi64EEEEEELi64ENS_10bfloat16_tEfNS_4arch4Sm90ELb0ELb0ELb1ELb1ELb1ELb0ELb0ELb1ELb1ELb1ELb0ELb0EEENS1_21CollectiveEpilogueFwdINS6_IJSA_SC_SB_EEES9_SE_SG_Li384ELb1ELb1ELb0ELb0EEENS1_36VarlenDynamicPersistentTileSchedulerILi192ELi128ELi384ELi128ELb0ELb1ELb1ELb0ELb1ELb1EEEEEEEEEvNT_6ParamsE --------------------------
	.section	.nv.constant0._ZN7cutlass13device_kernelIN5flash11enable_sm90INS1_16FlashAttnFwdSm90INS1_25CollectiveMainloopFwdSm90ILi2EN4cute5tupleIJNS5_1CILi1EEES8_S8_EEENS6_IJNS7_ILi192EEENS7_ILi128EEENS7_ILi64EEEEEELi64ENS_10bfloat16_tEfNS_4arch4Sm90ELb0ELb0ELb1ELb1ELb1ELb0ELb0ELb1ELb1ELb1ELb0ELb0EEENS1_21CollectiveEpilogueFwdINS6_IJSA_SC_SB_EEES9_SE_SG_Li384ELb1ELb1ELb0ELb0EEENS1_36VarlenDynamicPersistentTileSchedulerILi192ELi128ELi384ELi128ELb0ELb1ELb1ELb0ELb1ELb1EEEEEEEEEvNT_6ParamsE,"a",@progbits
	.sectionflags	@""
	.align	4
.nv.constant0._ZN7cutlass13device_kernelIN5flash11enable_sm90INS1_16FlashAttnFwdSm90INS1_25CollectiveMainloopFwdSm90ILi2EN4cute5tupleIJNS5_1CILi1EEES8_S8_EEENS6_IJNS7_ILi192EEENS7_ILi128EEENS7_ILi64EEEEEELi64ENS_10bfloat16_tEfNS_4arch4Sm90ELb0ELb0ELb1ELb1ELb1ELb0ELb0ELb1ELb1ELb1ELb0ELb0EEENS1_21CollectiveEpilogueFwdINS6_IJSA_SC_SB_EEES9_SE_SG_Li384ELb1ELb1ELb0ELb0EEENS1_36VarlenDynamicPersistentTileSchedulerILi192ELi128ELi384ELi128ELb0ELb1ELb1ELb0ELb1ELb1EEEEEEEEEvNT_6ParamsE:
	.zero		3328


//--------------------- .nv.constant0._ZN7cutlass13device_kernelIN5flash11enable_sm90INS1_16FlashAttnFwdSm90INS1_25CollectiveMainloopFwdSm90ILi2EN4cute5tupleIJNS5_1CILi1EEES8_S8_EEENS6_IJNS7_ILi192EEENS7_ILi128EEENS7_ILi64EEEEEELi64ENS_10bfloat16_tEfNS_4arch4Sm90ELb0ELb0ELb1ELb1ELb1ELb1ELb0ELb1ELb1ELb1ELb0ELb0EEENS1_21CollectiveEpilogueFwdINS6_IJSA_SC_SB_EEES9_SE_SG_Li384ELb1ELb1ELb0ELb0EEENS1_36VarlenDynamicPersistentTileSchedulerILi192ELi128ELi384ELi128ELb0ELb1ELb1ELb0ELb1ELb1EEEEEEEEEvNT_6ParamsE --------------------------
	.section	.nv.constant0._ZN7cutlass13device_kernelIN5flash11enable_sm90INS1_16FlashAttnFwdSm90INS1_25CollectiveMainloopFwdSm90ILi2EN4cute5tupleIJNS5_1CILi1EEES8_S8_EEENS6_IJNS7_ILi192EEENS7_ILi128EEENS7_ILi64EEEEEELi64ENS_10bfloat16_tEfNS_4arch4Sm90ELb0ELb0ELb1ELb1ELb1ELb1ELb0ELb1ELb1ELb1ELb0ELb0EEENS1_21CollectiveEpilogueFwdINS6_IJSA_SC_SB_EEES9_SE_SG_Li384ELb1ELb1ELb0ELb0EEENS1_36VarlenDynamicPersistentTileSchedulerILi192ELi128ELi384ELi128ELb0ELb1ELb1ELb0ELb1ELb1EEEEEEEEEvNT_6ParamsE,"a",@progbits
	.sectionflags	@""
	.align	4
.nv.constant0._ZN7cutlass13device_kernelIN5flash11enable_sm90INS1_16FlashAttnFwdSm90INS1_25CollectiveMainloopFwdSm90ILi2EN4cute5tupleIJNS5_1CILi1EEES8_S8_EEENS6_IJNS7_ILi192EEENS7_ILi128EEENS7_ILi64EEEEEELi64ENS_10bfloat16_tEfNS_4arch4Sm90ELb0ELb0ELb1ELb1ELb1ELb1ELb0ELb1ELb1ELb1ELb0ELb0EEENS1_21CollectiveEpilogueFwdINS6_IJSA_SC_SB_EEES9_SE_SG_Li384ELb1ELb1ELb0ELb0EEENS1_36VarlenDynamicPersistentTileSchedulerILi192ELi128ELi384ELi128ELb0ELb1ELb1ELb0ELb1ELb1EEEEEEEEEvNT_6ParamsE:
	.zero		3328


//--------------------- .nv.constant0._ZN7cutlass13device_kernelIN5flash11enable_sm90INS1_16FlashAttnFwdSm90INS1_25CollectiveMainloopFwdSm90ILi2EN4cute5tupleIJNS5_1CILi1EEES8_S8_EEENS6_IJNS7_ILi192EEENS7_ILi128EEENS7_ILi64EEEEEELi64ENS_10bfloat16_tEfNS_4arch4Sm90ELb0ELb1ELb1ELb0ELb1ELb0ELb0ELb1ELb1ELb1ELb0ELb0EEENS1_21CollectiveEpilogueFwdINS6_IJSA_SC_SB_EEES9_SE_SG_Li384ELb0ELb1ELb0ELb0EEENS1_30DynamicPersistentTileSchedulerILi384ELi128ELb0ELb1ELb1EEEEEEEEEvNT_6ParamsE --------------------------
	.section	.nv.constant0._ZN7cutlass13device_kernelIN5flash11enable_sm90INS1_16FlashAttnFwdSm90INS1_25CollectiveMainloopFwdSm90ILi2EN4cute5tupleIJNS5_1CILi1EEES8_S8_EEENS6_IJNS7_ILi192EEENS7_ILi128EEENS7_ILi64EEEEEELi64ENS_10bfloat16_tEfNS_4arch4Sm90ELb0ELb1ELb1ELb0ELb1ELb0ELb0ELb1ELb1ELb1ELb0ELb0EEENS1_21CollectiveEpilogueFwdINS6_IJSA_SC_SB_EEES9_SE_SG_Li384ELb0ELb1ELb0ELb0EEENS1_30DynamicPersistentTileSchedulerILi384ELi128ELb0ELb1ELb1EEEEEEEEEvNT_6ParamsE,"a",@progbits
	.sectionflags	@""
	.align	4
.nv.constant0._ZN7cutlass13device_kernelIN5flash11enable_sm90INS1_16FlashAttnFwdSm90INS1_25CollectiveMainloopFwdSm90ILi2EN4cute5tupleIJNS5_1CILi1EEES8_S8_EEENS6_IJNS7_ILi192EEENS7_ILi128EEENS7_ILi64EEEEEELi64ENS_10bfloat16_tEfNS_4arch4Sm90ELb0ELb1ELb1ELb0ELb1ELb0ELb0ELb1ELb1ELb1ELb0ELb0EEENS1_21CollectiveEpilogueFwdINS6_IJSA_SC_SB_EEES9_SE_SG_Li384ELb0ELb1ELb0ELb0EEENS1_30DynamicPersistentTileSchedulerILi384ELi128ELb0ELb1ELb1EEEEEEEEEvNT_6ParamsE:
	.zero		3328


//--------------------- .nv.constant0._ZN7cutlass13device_kernelIN5flash11enable_sm90INS1_16FlashAttnFwdSm90INS1_25CollectiveMainloopFwdSm90ILi2EN4cute5tupleIJNS5_1CILi1EEES8_S8_EEENS6_IJNS7_ILi192EEENS7_ILi128EEENS7_ILi64EEEEEELi64ENS_10bfloat16_tEfNS_4arch4Sm90ELb0ELb1ELb1ELb1ELb1ELb0ELb0ELb1ELb1ELb1ELb0ELb0EEENS1_21CollectiveEpilogueFwdINS6_IJSA_SC_SB_EEES9_SE_SG_Li384ELb1ELb1ELb0ELb0EEENS1_36VarlenDynamicPersistentTileSchedulerILi192ELi128ELi384ELi128ELb0ELb1ELb1ELb1ELb0ELb1EEEEEEEEEvNT_6ParamsE --------------------------
	.section	.nv.constant0._ZN7cutlass13device_kernelIN5flash11enable_sm90INS1_16FlashAttnFwdSm90INS1_25CollectiveMainloopFwdSm90ILi2EN4cute5tupleIJNS5_1CILi1EEES8_S8_EEENS6_IJNS7_ILi192EEENS7_ILi128EEENS7_ILi64EEEEEELi64ENS_10bfloat16_tEfNS_4arch4Sm90ELb0ELb1ELb1ELb1ELb1ELb0ELb0ELb1ELb1ELb1ELb0ELb0EEENS1_21CollectiveEpilogueFwdINS6_IJSA_SC_SB_EEES9_SE_SG_Li384ELb1ELb1ELb0ELb0EEENS1_36VarlenDynamicPersistentTileSchedulerILi192ELi128ELi384ELi128ELb0ELb1ELb1ELb1ELb0ELb1EEEEEEEEEvNT_6ParamsE,"a",@progbits
	.sectionflags	@""
	.align	4
.nv.constant0._ZN7cutlass13device_kernelIN5flash11enable_sm90INS1_16FlashAttnFwdSm90INS1_25CollectiveMainloopFwdSm90ILi2EN4cute5tupleIJNS5_1CILi1EEES8_S8_EEENS6_IJNS7_ILi192EEENS7_ILi128EEENS7_ILi64EEEEEELi64ENS_10bfloat16_tEfNS_4arch4Sm90ELb0ELb1ELb1ELb1ELb1ELb0ELb0ELb1ELb1ELb1ELb0ELb0EEENS1_21CollectiveEpilogueFwdINS6_IJSA_SC_SB_EEES9_SE_SG_Li384ELb1ELb1ELb0ELb0EEENS1_36VarlenDynamicPersistentTileSchedulerILi192ELi128ELi384ELi128ELb0ELb1ELb1ELb1ELb0ELb1EEEEEEEEEvNT_6ParamsE:
	.zero		3328


//--------------------- .nv.constant0._ZN7cutlass13device_kernelIN5flash11enable_sm90INS1_16FlashAttnFwdSm90INS1_25CollectiveMainloopFwdSm90ILi2EN4cute5tupleIJNS5_1CILi1EEES8_S8_EEENS6_IJNS7_ILi192EEENS7_ILi128EEENS7_ILi64EEEEEELi64ENS_10bfloat16_tEfNS_4arch4Sm90ELb0ELb1ELb1ELb1ELb1ELb1ELb0ELb1ELb1ELb1ELb0ELb0EEENS1_21CollectiveEpilogueFwdINS6_IJSA_SC_SB_EEES9_SE_SG_Li384ELb1ELb1ELb0ELb0EEENS1_36VarlenDynamicPersistentTileSchedulerILi192ELi128ELi384ELi128ELb0ELb1ELb1ELb1ELb0ELb1EEEEEEEEEvNT_6ParamsE --------------------------
	.section	.nv.constant0._ZN7cutlass13device_kernelIN5flash11enable_sm90INS1_16FlashAttnFwdSm90INS1_25CollectiveMainloopFwdSm90ILi2EN4cute5tupleIJNS5_1CILi1EEES8_S8_EEENS6_IJNS7_ILi192EEENS7_ILi128EEENS7_ILi64EEEEEELi64ENS_10bfloat16_tEfNS_4arch4Sm90ELb0ELb1ELb1ELb1ELb1ELb1ELb0ELb1ELb1ELb1ELb0ELb0EEENS1_21CollectiveEpilogueFwdINS6_IJSA_SC_SB_EEES9_SE_SG_Li384ELb1ELb1ELb0ELb0EEENS1_36VarlenDynamicPersistentTileSchedulerILi192ELi128ELi384ELi128ELb0ELb1ELb1ELb1ELb0ELb1EEEEEEEEEvNT_6ParamsE,"a",@progbits
	.sectionflags	@""
	.align	4
.nv.constant0._ZN7cutlass13device_kernelIN5flash11enable_sm90INS1_16FlashAttnFwdSm90INS1_25CollectiveMainloopFwdSm90ILi2EN4cute5tupleIJNS5_1CILi1EEES8_S8_EEENS6_IJNS7_ILi192EEENS7_ILi128EEENS7_ILi64EEEEEELi64ENS_10bfloat16_tEfNS_4arch4Sm90ELb0ELb1ELb1ELb1ELb1ELb1ELb0ELb1ELb1ELb1ELb0ELb0EEENS1_21CollectiveEpilogueFwdINS6_IJSA_SC_SB_EEES9_SE_SG_Li384ELb1ELb1ELb0ELb0EEENS1_36VarlenDynamicPersistentTileSchedulerILi192ELi128ELi384ELi128ELb0ELb1ELb1ELb1ELb0ELb1EEEEEEEEEvNT_6ParamsE:
	.zero		3328


//--------------------- .nv.constant0._ZN7cutlass13device_kernelIN5flash11enable_sm90INS1_16FlashAttnFwdSm90INS1_25CollectiveMainloopFwdSm90ILi2EN4cute5tupleIJNS5_1CILi1EEES8_S8_EEENS6_IJNS7_ILi192EEENS7_ILi128EEENS7_ILi64EEEEEELi64ENS_10bfloat16_tEfNS_4arch4Sm90ELb1ELb0ELb1ELb0ELb1ELb0ELb0ELb1ELb1ELb1ELb0ELb0EEENS1_21CollectiveEpilogueFwdINS6_IJSA_SC_SB_EEES9_SE_SG_Li384ELb0ELb1ELb0ELb0EEENS1_30DynamicPersistentTileSchedulerILi384ELi128ELb0ELb1ELb1EEEEEEEEEvNT_6ParamsE --------------------------
	.section	.nv.constant0._ZN7cutlass13device_kernelIN5flash11enable_sm90INS1_16FlashAttnFwdSm90INS1_25CollectiveMainloopFwdSm90ILi2EN4cute5tupleIJNS5_1CILi1EEES8_S8_EEENS6_IJNS7_ILi192EEENS7_ILi128EEENS7_ILi64EEEEEELi64ENS_10bfloat16_tEfNS_4arch4Sm90ELb1ELb0ELb1ELb0ELb1ELb0ELb0ELb1ELb1ELb1ELb0ELb0EEENS1_21CollectiveEpilogueFwdINS6_IJSA_SC_SB_EEES9_SE_SG_Li384ELb0ELb1ELb0ELb0EEENS1_30DynamicPersistentTileSchedulerILi384ELi128ELb0ELb1ELb1EEEEEEEEEvNT_6ParamsE,"a",@progbits
	.sectionflags	@""
	.align	4
.nv.constant0._ZN7cutlass13device_kernelIN5flash11enable_sm90INS1_16FlashAttnFwdSm90INS1_25CollectiveMainloopFwdSm90ILi2EN4cute5tupleIJNS5_1CILi1EEES8_S8_EEENS6_IJNS7_ILi192EEENS7_ILi128EEENS7_ILi64EEEEEELi64ENS_10bfloat16_tEfNS_4arch4Sm90ELb1ELb0ELb1ELb0ELb1ELb0ELb0ELb1ELb1ELb1ELb0ELb0EEENS1_21CollectiveEpilogueFwdINS6_IJSA_SC_SB_EEES9_SE_SG_Li384ELb0ELb1ELb0ELb0EEENS1_30DynamicPersistentTileSchedulerILi384ELi128ELb0ELb1ELb1EEEEEEEEEvNT_6ParamsE:
	.zero		3328


//--------------------- .nv.constant0._ZN7cutlass13device_kernelIN5flash11enable_sm90INS1_16FlashAttnFwdSm90INS1_25CollectiveMainloopFwdSm90ILi2EN4cute5tupleIJNS5_1CILi1EEES8_S8_EEENS6_IJNS7_ILi192EEENS7_ILi128EEENS7_ILi64EEEEEELi64ENS_10bfloat16_tEfNS_4arch4Sm90ELb1ELb0ELb1ELb1ELb1ELb0ELb0ELb1ELb1ELb1ELb0ELb0EEENS1_21CollectiveEpilogueFwdINS6_IJSA_SC_SB_EEES9_SE_SG_Li384ELb1ELb1ELb0ELb0EEENS1_36VarlenDynamicPersistentTileSchedulerILi192ELi128ELi384ELi128ELb0ELb1ELb1ELb1ELb1ELb1EEEEEEEEEvNT_6ParamsE --------------------------
	.section	.nv.constant0._ZN7cutlass13device_kernelIN5flash11enable_sm90INS1_16FlashAttnFwdSm90INS1_25CollectiveMainloopFwdSm90ILi2EN4cute5tupleIJNS5_1CILi1EEES8_S8_EEENS6_IJNS7_ILi192EEENS7_ILi128EEENS7_ILi64EEEEEELi64ENS_10bfloat16_tEfNS_4arch4Sm90ELb1ELb0ELb1ELb1ELb1ELb0ELb0ELb1ELb1ELb1ELb0ELb0EEENS1_21CollectiveEpilogueFwdINS6_IJSA_SC_SB_EEES9_SE_SG_Li384ELb1ELb1ELb0ELb0EEENS1_36VarlenDynamicPersistentTileSchedulerILi192ELi128ELi384ELi128ELb0ELb1ELb1ELb1ELb1ELb1EEEEEEEEEvNT_6ParamsE,"a",@progbits
	.sectionflags	@""
	.align	4
.nv.constant0._ZN7cutlass13device_kernelIN5flash11enable_sm90INS1_16FlashAttnFwdSm90INS1_25CollectiveMainloopFwdSm90ILi2EN4cute5tupleIJNS5_1CILi1EEES8_S8_EEENS6_IJNS7_ILi192EEENS7_ILi128EEENS7_ILi64EEEEEELi64ENS_10bfloat16_tEfNS_4arch4Sm90ELb1ELb0ELb1ELb1ELb1ELb0ELb0ELb1ELb1ELb1ELb0ELb0EEENS1_21CollectiveEpilogueFwdINS6_IJSA_SC_SB_EEES9_SE_SG_Li384ELb1ELb1ELb0ELb0EEENS1_36VarlenDynamicPersistentTileSchedulerILi192ELi128ELi384ELi128ELb0ELb1ELb1ELb1ELb1ELb1EEEEEEEEEvNT_6ParamsE:
	.zero		3328


//--------------------- .nv.constant0._ZN7cutlass13device_kernelIN5flash11enable_sm90INS1_16FlashAttnFwdSm90INS1_25CollectiveMainloopFwdSm90ILi2EN4cute5tupleIJNS5_1CILi1EEES8_S8_EEENS6_IJNS7_ILi192EEENS7_ILi128EEENS7_ILi64EEEEEELi64ENS_10bfloat16_tEfNS_4arch4Sm90ELb1ELb0ELb1ELb1ELb1ELb1ELb0ELb1ELb1ELb1ELb0ELb0EEENS1_21CollectiveEpilogueFwdINS6_IJSA_SC_SB_EEES9_SE_SG_Li384ELb1ELb1ELb0ELb0EEENS1_36VarlenDynamicPersistentTileSchedulerILi192ELi128ELi384ELi128ELb0ELb1ELb1ELb1ELb1ELb1EEEEEEEEEvNT_6ParamsE --------------------------
	.section	.nv.constant0._ZN7cutlass13device_kernelIN5flash11enable_sm90INS1_16FlashAttnFwdSm90INS1_25CollectiveMainloopFwdSm90ILi2EN4cute5tupleIJNS5_1CILi1EEES8_S8_EEENS6_IJNS7_ILi192EEENS7_ILi128EEENS7_ILi64EEEEEELi64ENS_10bfloat16_tEfNS_4arch4Sm90ELb1ELb0ELb1ELb1ELb1ELb1ELb0ELb1ELb1ELb1ELb0ELb0EEENS1_21CollectiveEpilogueFwdINS6_IJSA_SC_SB_EEES9_SE_SG_Li384ELb1ELb1ELb0ELb0EEENS1_36VarlenDynamicPersistentTileSchedulerILi192ELi128ELi384ELi128ELb0ELb1ELb1ELb1ELb1ELb1EEEEEEEEEvNT_6ParamsE,"a",@progbits
	.sectionflags	@""
	.align	4
.nv.constant0._ZN7cutlass13device_kernelIN5flash11enable_sm90INS1_16FlashAttnFwdSm90INS1_25CollectiveMainloopFwdSm90ILi2EN4cute5tupleIJNS5_1CILi1EEES8_S8_EEENS6_IJNS7_ILi192EEENS7_ILi128EEENS7_ILi64EEEEEELi64ENS_10bfloat16_tEfNS_4arch4Sm90ELb1ELb0ELb1ELb1ELb1ELb1ELb0ELb1ELb1ELb1ELb0ELb0EEENS1_21CollectiveEpilogueFwdINS6_IJSA_SC_SB_EEES9_SE_SG_Li384ELb1ELb1ELb0ELb0EEENS1_36VarlenDynamicPersistentTileSchedulerILi192ELi128ELi384ELi128ELb0ELb1ELb1ELb1ELb1ELb1EEEEEEEEEvNT_6ParamsE:
	.zero		3328


//--------------------- SYMBOLS --------------------------

	.type		.nv.reservedSmem.offset0,@object
	.size		.nv.reservedSmem.offset0,0x4
	.type		__assertfail,@function
